	.target	sm_90a

	.elftype	@"ET_EXEC"


//--------------------- .note.nv.tkinfo           --------------------------
	.section	.note.nv.tkinfo,"",@"SHT_NOTE"
	.sectionflags	@"SHF_NOTE_NV_TKINFO"
	.tkinfo
        /*0018*/ 	.word	0x00000002
        /*0030*/ 	.string	""
        /*0030*/ 	.string	"ptxas"
        /*0030*/ 	.string	"Cuda compilation tools, release 13.0, V13.0.88"
        /*0030*/ 	.string	"Build cuda_13.0.r13.0/compiler.36424714_0"
        /*0030*/ 	.string	"-arch sm_90a -m 64 "



//--------------------- .note.nv.cuinfo           --------------------------
	.section	.note.nv.cuinfo,"",@"SHT_NOTE"
	.sectionflags	@"SHF_NOTE_NV_CUINFO"
        /*0018*/ 	.short	0x0002
        /*001a*/ 	.short	0x005a
        /*001c*/ 	.short	0x0082
	.zero		2


//--------------------- .nv.info                  --------------------------
	.section	.nv.info,"",@"SHT_CUDA_INFO"
	.align	4


	//----- nvinfo : EIATTR_REGCOUNT
	.align		4
        /*0000*/ 	.byte	0x04, 0x2f
        /*0002*/ 	.short	(.L_21 - .L_20)
	.align		4
.L_20:
        /*0004*/ 	.word	index@(_ZN7cutlass13device_kernelIN5flash11enable_sm90INS1_16FlashAttnFwdSm90INS1_25CollectiveMainloopFwdSm90ILi2EN4cute5tupleIJNS5_1CILi1EEES8_S8_EEENS6_IJNS7_ILi128EEENS7_ILi160EEESA_EEELi128ENS_12float_e4m3_tEfNS_4arch4Sm90ELb1ELb0ELb0ELb1ELb1ELb1ELb0ELb1ELb1ELb1ELb1ELb0EEENS1_21CollectiveEpilogueFwdINS6_IJSA_SA_SB_EEES9_NS_10bfloat16_tESF_Li256ELb1ELb1ELb1ELb1EEENS1_36VarlenDynamicPersistentTileSchedulerILi128ELi160ELi256ELi128ELb1ELb1ELb1ELb1ELb1ELb1EEEEEEEEEvNT_6ParamsE)
        /*0008*/ 	.word	0x000000a8


	//----- nvinfo : EIATTR_FRAME_SIZE
	.align		4
.L_21:
        /*000c*/ 	.byte	0x04, 0x11
        /*000e*/ 	.short	(.L_23 - .L_22)
	.align		4
.L_22:
        /*0010*/ 	.word	index@(_ZN7cutlass13device_kernelIN5flash11enable_sm90INS1_16FlashAttnFwdSm90INS1_25CollectiveMainloopFwdSm90ILi2EN4cute5tupleIJNS5_1CILi1EEES8_S8_EEENS6_IJNS7_ILi128EEENS7_ILi160EEESA_EEELi128ENS_12float_e4m3_tEfNS_4arch4Sm90ELb1ELb0ELb0ELb1ELb1ELb1ELb0ELb1ELb1ELb1ELb1ELb0EEENS1_21CollectiveEpilogueFwdINS6_IJSA_SA_SB_EEES9_NS_10bfloat16_tESF_Li256ELb1ELb1ELb1ELb1EEENS1_36VarlenDynamicPersistentTileSchedulerILi128ELi160ELi256ELi128ELb1ELb1ELb1ELb1ELb1ELb1EEEEEEEEEvNT_6ParamsE)
        /*0014*/ 	.word	0x00000048


	//----- nvinfo : EIATTR_REGCOUNT
	.align		4
.L_23:
        /*0018*/ 	.byte	0x04, 0x2f
        /*001a*/ 	.short	(.L_25 - .L_24)
	.align		4
.L_24:
        /*001c*/ 	.word	index@(_ZN7cutlass13device_kernelIN5flash11enable_sm90INS1_16FlashAttnFwdSm90INS1_25CollectiveMainloopFwdSm90ILi2EN4cute5tupleIJNS5_1CILi1EEES8_S8_EEENS6_IJNS7_ILi128EEENS7_ILi160EEESA_EEELi128ENS_12float_e4m3_tEfNS_4arch4Sm90ELb1ELb0ELb0ELb1ELb1ELb0ELb0ELb1ELb1ELb1ELb1ELb0EEENS1_21CollectiveEpilogueFwdINS6_IJSA_SA_SB_EEES9_NS_10bfloat16_tESF_Li256ELb1ELb1ELb1ELb1EEENS1_36VarlenDynamicPersistentTileSchedulerILi128ELi160ELi256ELi128ELb1ELb1ELb1ELb1ELb1ELb1EEEEEEEEEvNT_6ParamsE)
        /*0020*/ 	.word	0x000000a8


	//----- nvinfo : EIATTR_FRAME_SIZE
	.align		4
.L_25:
        /*0024*/ 	.byte	0x04, 0x11
        /*0026*/ 	.short	(.L_27 - .L_26)
	.align		4
.L_26:
        /*0028*/ 	.word	index@(_ZN7cutlass13device_kernelIN5flash11enable_sm90INS1_16FlashAttnFwdSm90INS1_25CollectiveMainloopFwdSm90ILi2EN4cute5tupleIJNS5_1CILi1EEES8_S8_EEENS6_IJNS7_ILi128EEENS7_ILi160EEESA_EEELi128ENS_12float_e4m3_tEfNS_4arch4Sm90ELb1ELb0ELb0ELb1ELb1ELb0ELb0ELb1ELb1ELb1ELb1ELb0EEENS1_21CollectiveEpilogueFwdINS6_IJSA_SA_SB_EEES9_NS_10bfloat16_tESF_Li256ELb1ELb1ELb1ELb1EEENS1_36VarlenDynamicPersistentTileSchedulerILi128ELi160ELi256ELi128ELb1ELb1ELb1ELb1ELb1ELb1EEEEEEEEEvNT_6ParamsE)
        /*002c*/ 	.word	0x00000028


	//----- nvinfo : EIATTR_REGCOUNT
	.align		4
.L_27:
        /*0030*/ 	.byte	0x04, 0x2f
        /*0032*/ 	.short	(.L_29 - .L_28)
	.align		4
.L_28:
        /*0034*/ 	.word	index@(_ZN7cutlass13device_kernelIN5flash11enable_sm90INS1_16FlashAttnFwdSm90INS1_25CollectiveMainloopFwdSm90ILi2EN4cute5tupleIJNS5_1CILi1EEES8_S8_EEENS6_IJNS7_ILi128EEENS7_ILi160EEESA_EEELi128ENS_12float_e4m3_tEfNS_4arch4Sm90ELb1ELb0ELb0ELb0ELb1ELb0ELb0ELb1ELb1ELb1ELb1ELb0EEENS1_21CollectiveEpilogueFwdINS6_IJSA_SA_SB_EEES9_NS_10bfloat16_tESF_Li256ELb0ELb1ELb1ELb1EEENS1_19SingleTileSchedulerILb0ELb1ELb1ELi128EEEEEEEEEvNT_6ParamsE)
        /*0038*/ 	.word	0x000000a8


	//----- nvinfo : EIATTR_FRAME_SIZE
	.align		4
.L_29:
        /*003c*/ 	.byte	0x04, 0x11
        /*003e*/ 	.short	(.L_31 - .L_30)
	.align		4
.L_30:
        /*0040*/ 	.word	index@(_ZN7cutlass13device_kernelIN5flash11enable_sm90INS1_16FlashAttnFwdSm90INS1_25CollectiveMainloopFwdSm90ILi2EN4cute5tupleIJNS5_1CILi1EEES8_S8_EEENS6_IJNS7_ILi128EEENS7_ILi160EEESA_EEELi128ENS_12float_e4m3_tEfNS_4arch4Sm90ELb1ELb0ELb0ELb0ELb1ELb0ELb0ELb1ELb1ELb1ELb1ELb0EEENS1_21CollectiveEpilogueFwdINS6_IJSA_SA_SB_EEES9_NS_10bfloat16_tESF_Li256ELb0ELb1ELb1ELb1EEENS1_19SingleTileSchedulerILb0ELb1ELb1ELi128EEEEEEEEEvNT_6ParamsE)
        /*0044*/ 	.word	0x00000008


	//----- nvinfo : EIATTR_REGCOUNT
	.align		4
.L_31:
        /*0048*/ 	.byte	0x04, 0x2f
        /*004a*/ 	.short	(.L_33 - .L_32)
	.align		4
.L_32:
        /*004c*/ 	.word	index@(_ZN7cutlass13device_kernelIN5flash11enable_sm90INS1_16FlashAttnFwdSm90INS1_25CollectiveMainloopFwdSm90ILi2EN4cute5tupleIJNS5_1CILi1EEES8_S8_EEENS6_IJNS7_ILi128EEENS7_ILi160EEESA_EEELi128ENS_12float_e4m3_tEfNS_4arch4Sm90ELb0ELb1ELb0ELb1ELb1ELb1ELb0ELb1ELb1ELb1ELb1ELb0EEENS1_21CollectiveEpilogueFwdINS6_IJSA_SA_SB_EEES9_NS_10bfloat16_tESF_Li256ELb1ELb1ELb1ELb1EEENS1_36VarlenDynamicPersistentTileSchedulerILi128ELi160ELi256ELi128ELb1ELb1ELb1ELb1ELb0ELb1EEEEEEEEEvNT_6ParamsE)
        /*0050*/ 	.word	0x000000a8


	//----- nvinfo : EIATTR_FRAME_SIZE
	.align		4
.L_33:
        /*0054*/ 	.byte	0x04, 0x11
        /*0056*/ 	.short	(.L_35 - .L_34)
	.align		4
.L_34:
        /*0058*/ 	.word	index@(_ZN7cutlass13device_kernelIN5flash11enable_sm90INS1_16FlashAttnFwdSm90INS1_25CollectiveMainloopFwdSm90ILi2EN4cute5tupleIJNS5_1CILi1EEES8_S8_EEENS6_IJNS7_ILi128EEENS7_ILi160EEESA_EEELi128ENS_12float_e4m3_tEfNS_4arch4Sm90ELb0ELb1ELb0ELb1ELb1ELb1ELb0ELb1ELb1ELb1ELb1ELb0EEENS1_21CollectiveEpilogueFwdINS6_IJSA_SA_SB_EEES9_NS_10bfloat16_tESF_Li256ELb1ELb1ELb1ELb1EEENS1_36VarlenDynamicPersistentTileSchedulerILi128ELi160ELi256ELi128ELb1ELb1ELb1ELb1ELb0ELb1EEEEEEEEEvNT_6ParamsE)
        /*005c*/ 	.word	0x00000038


	//----- nvinfo : EIATTR_REGCOUNT
	.align		4
.L_35:
        /*0060*/ 	.byte	0x04, 0x2f
        /*0062*/ 	.short	(.L_37 - .L_36)
	.align		4
.L_36:
        /*0064*/ 	.word	index@(_ZN7cutlass13device_kernelIN5flash11enable_sm90INS1_16FlashAttnFwdSm90INS1_25CollectiveMainloopFwdSm90ILi2EN4cute5tupleIJNS5_1CILi1EEES8_S8_EEENS6_IJNS7_ILi128EEENS7_ILi160EEESA_EEELi128ENS_12float_e4m3_tEfNS_4arch4Sm90ELb0ELb1ELb0ELb1ELb1ELb0ELb0ELb1ELb1ELb1ELb1ELb0EEENS1_21CollectiveEpilogueFwdINS6_IJSA_SA_SB_EEES9_NS_10bfloat16_tESF_Li256ELb1ELb1ELb1ELb1EEENS1_36VarlenDynamicPersistentTileSchedulerILi128ELi160ELi256ELi128ELb1ELb1ELb1ELb1ELb0ELb1EEEEEEEEEvNT_6ParamsE)
        /*0068*/ 	.word	0x000000a8


	//----- nvinfo : EIATTR_FRAME_SIZE
	.align		4
.L_37:
        /*006c*/ 	.byte	0x04, 0x11
        /*006e*/ 	.short	(.L_39 - .L_38)
	.align		4
.L_38:
        /*0070*/ 	.word	index@(_ZN7cutlass13device_kernelIN5flash11enable_sm90INS1_16FlashAttnFwdSm90INS1_25CollectiveMainloopFwdSm90ILi2EN4cute5tupleIJNS5_1CILi1EEES8_S8_EEENS6_IJNS7_ILi128EEENS7_ILi160EEESA_EEELi128ENS_12float_e4m3_tEfNS_4arch4Sm90ELb0ELb1ELb0ELb1ELb1ELb0ELb0ELb1ELb1ELb1ELb1ELb0EEENS1_21CollectiveEpilogueFwdINS6_IJSA_SA_SB_EEES9_NS_10bfloat16_tESF_Li256ELb1ELb1ELb1ELb1EEENS1_36VarlenDynamicPersistentTileSchedulerILi128ELi160ELi256ELi128ELb1ELb1ELb1ELb1ELb0ELb1EEEEEEEEEvNT_6ParamsE)
        /*0074*/ 	.word	0x00000020


	//----- nvinfo : EIATTR_REGCOUNT
	.align		4
.L_39:
        /*0078*/ 	.byte	0x04, 0x2f
        /*007a*/ 	.short	(.L_41 - .L_40)
	.align		4
.L_40:
        /*007c*/ 	.word	index@(_ZN7cutlass13device_kernelIN5flash11enable_sm90INS1_16FlashAttnFwdSm90INS1_25CollectiveMainloopFwdSm90ILi2EN4cute5tupleIJNS5_1CILi1EEES8_S8_EEENS6_IJNS7_ILi128EEENS7_ILi160EEESA_EEELi128ENS_12float_e4m3_tEfNS_4arch4Sm90ELb0ELb1ELb0ELb0ELb1ELb0ELb0ELb1ELb1ELb1ELb1ELb0EEENS1_21CollectiveEpilogueFwdINS6_IJSA_SA_SB_EEES9_NS_10bfloat16_tESF_Li256ELb0ELb1ELb1ELb1EEENS1_19SingleTileSchedulerILb0ELb1ELb1ELi128EEEEEEEEEvNT_6ParamsE)
        /*0080*/ 	.word	0x000000a8


	//----- nvinfo : EIATTR_FRAME_SIZE
	.align		4
.L_41:
        /*0084*/ 	.byte	0x04, 0x11
        /*0086*/ 	.short	(.L_43 - .L_42)
	.align		4
.L_42:
        /*0088*/ 	.word	index@(_ZN7cutlass13device_kernelIN5flash11enable_sm90INS1_16FlashAttnFwdSm90INS1_25CollectiveMainloopFwdSm90ILi2EN4cute5tupleIJNS5_1CILi1EEES8_S8_EEENS6_IJNS7_ILi128EEENS7_ILi160EEESA_EEELi128ENS_12float_e4m3_tEfNS_4arch4Sm90ELb0ELb1ELb0ELb0ELb1ELb0ELb0ELb1ELb1ELb1ELb1ELb0EEENS1_21CollectiveEpilogueFwdINS6_IJSA_SA_SB_EEES9_NS_10bfloat16_tESF_Li256ELb0ELb1ELb1ELb1EEENS1_19SingleTileSchedulerILb0ELb1ELb1ELi128EEEEEEEEEvNT_6ParamsE)
        /*008c*/ 	.word	0x00000008


	//----- nvinfo : EIATTR_REGCOUNT
	.align		4
.L_43:
        /*0090*/ 	.byte	0x04, 0x2f
        /*0092*/ 	.short	(.L_45 - .L_44)
	.align		4
.L_44:
        /*0094*/ 	.word	index@(_ZN7cutlass13device_kernelIN5flash11enable_sm90INS1_16FlashAttnFwdSm90INS1_25CollectiveMainloopFwdSm90ILi2EN4cute5tupleIJNS5_1CILi1EEES8_S8_EEENS6_IJNS7_ILi128EEENS7_ILi160EEESA_EEELi128ENS_12float_e4m3_tEfNS_4arch4Sm90ELb0ELb0ELb0ELb1ELb1ELb1ELb0ELb1ELb1ELb1ELb1ELb0EEENS1_21CollectiveEpilogueFwdINS6_IJSA_SA_SB_EEES9_NS_10bfloat16_tESF_Li256ELb1ELb1ELb1ELb1EEENS1_36VarlenDynamicPersistentTileSchedulerILi128ELi160ELi256ELi128ELb1ELb1ELb1ELb0ELb1ELb1EEEEEEEEEvNT_6ParamsE)
        /*0098*/ 	.word	0x000000a8


	//----- nvinfo : EIATTR_FRAME_SIZE
	.align		4
.L_45:
        /*009c*/ 	.byte	0x04, 0x11
        /*009e*/ 	.short	(.L_47 - .L_46)
	.align		4
.L_46:
        /*00a0*/ 	.word	index@(_ZN7cutlass13device_kernelIN5flash11enable_sm90INS1_16FlashAttnFwdSm90INS1_25CollectiveMainloopFwdSm90ILi2EN4cute5tupleIJNS5_1CILi1EEES8_S8_EEENS6_IJNS7_ILi128EEENS7_ILi160EEESA_EEELi128ENS_12float_e4m3_tEfNS_4arch4Sm90ELb0ELb0ELb0ELb1ELb1ELb1ELb0ELb1ELb1ELb1ELb1ELb0EEENS1_21CollectiveEpilogueFwdINS6_IJSA_SA_SB_EEES9_NS_10bfloat16_tESF_Li256ELb1ELb1ELb1ELb1EEENS1_36VarlenDynamicPersistentTileSchedulerILi128ELi160ELi256ELi128ELb1ELb1ELb1ELb0ELb1ELb1EEEEEEEEEvNT_6ParamsE)
        /*00a4*/ 	.word	0x00000050


	//----- nvinfo : EIATTR_REGCOUNT
	.align		4
.L_47:
        /*00a8*/ 	.byte	0x04, 0x2f
        /*00aa*/ 	.short	(.L_49 - .L_48)
	.align		4
.L_48:
        /*00ac*/ 	.word	index@(_ZN7cutlass13device_kernelIN5flash11enable_sm90INS1_16FlashAttnFwdSm90INS1_25CollectiveMainloopFwdSm90ILi2EN4cute5tupleIJNS5_1CILi1EEES8_S8_EEENS6_IJNS7_ILi128EEENS7_ILi160EEESA_EEELi128ENS_12float_e4m3_tEfNS_4arch4Sm90ELb0ELb0ELb0ELb1ELb1ELb0ELb0ELb1ELb1ELb1ELb1ELb0EEENS1_21CollectiveEpilogueFwdINS6_IJSA_SA_SB_EEES9_NS_10bfloat16_tESF_Li256ELb1ELb1ELb1ELb1EEENS1_36VarlenDynamicPersistentTileSchedulerILi128ELi160ELi256ELi128ELb1ELb1ELb1ELb0ELb1ELb1EEEEEEEEEvNT_6ParamsE)
        /*00b0*/ 	.word	0x000000a8


	//----- nvinfo : EIATTR_FRAME_SIZE
	.align		4
.L_49:
        /*00b4*/ 	.byte	0x04, 0x11
        /*00b6*/ 	.short	(.L_51 - .L_50)
	.align		4
.L_50:
        /*00b8*/ 	.word	index@(_ZN7cutlass13device_kernelIN5flash11enable_sm90INS1_16FlashAttnFwdSm90INS1_25CollectiveMainloopFwdSm90ILi2EN4cute5tupleIJNS5_1CILi1EEES8_S8_EEENS6_IJNS7_ILi128EEENS7_ILi160EEESA_EEELi128ENS_12float_e4m3_tEfNS_4arch4Sm90ELb0ELb0ELb0ELb1ELb1ELb0ELb0ELb1ELb1ELb1ELb1ELb0EEENS1_21CollectiveEpilogueFwdINS6_IJSA_SA_SB_EEES9_NS_10bfloat16_tESF_Li256ELb1ELb1ELb1ELb1EEENS1_36VarlenDynamicPersistentTileSchedulerILi128ELi160ELi256ELi128ELb1ELb1ELb1ELb0ELb1ELb1EEEEEEEEEvNT_6ParamsE)
        /*00bc*/ 	.word	0x00000028


	//----- nvinfo : EIATTR_REGCOUNT
	.align		4
.L_51:
        /*00c0*/ 	.byte	0x04, 0x2f
        /*00c2*/ 	.short	(.L_53 - .L_52)
	.align		4
.L_52:
        /*00c4*/ 	.word	index@(_ZN7cutlass13device_kernelIN5flash11enable_sm90INS1_16FlashAttnFwdSm90INS1_25CollectiveMainloopFwdSm90ILi2EN4cute5tupleIJNS5_1CILi1EEES8_S8_EEENS6_IJNS7_ILi128EEENS7_ILi160EEESA_EEELi128ENS_12float_e4m3_tEfNS_4arch4Sm90ELb0ELb0ELb0ELb0ELb1ELb0ELb0ELb1ELb1ELb1ELb1ELb0EEENS1_21CollectiveEpilogueFwdINS6_IJSA_SA_SB_EEES9_NS_10bfloat16_tESF_Li256ELb0ELb1ELb1ELb1EEENS1_19SingleTileSchedulerILb0ELb1ELb1ELi128EEEEEEEEEvNT_6ParamsE)
        /*00c8*/ 	.word	0x000000a8


	//----- nvinfo : EIATTR_FRAME_SIZE
	.align		4
.L_53:
        /*00cc*/ 	.byte	0x04, 0x11
        /*00ce*/ 	.short	(.L_55 - .L_54)
	.align		4
.L_54:
        /*00d0*/ 	.word	index@(_ZN7cutlass13device_kernelIN5flash11enable_sm90INS1_16FlashAttnFwdSm90INS1_25CollectiveMainloopFwdSm90ILi2EN4cute5tupleIJNS5_1CILi1EEES8_S8_EEENS6_IJNS7_ILi128EEENS7_ILi160EEESA_EEELi128ENS_12float_e4m3_tEfNS_4arch4Sm90ELb0ELb0ELb0ELb0ELb1ELb0ELb0ELb1ELb1ELb1ELb1ELb0EEENS1_21CollectiveEpilogueFwdINS6_IJSA_SA_SB_EEES9_NS_10bfloat16_tESF_Li256ELb0ELb1ELb1ELb1EEENS1_19SingleTileSchedulerILb0ELb1ELb1ELi128EEEEEEEEEvNT_6ParamsE)
        /*00d4*/ 	.word	0x00000008


	//----- nvinfo : EIATTR_MIN_STACK_SIZE
	.align		4
.L_55:
        /*00d8*/ 	.byte	0x04, 0x12
        /*00da*/ 	.short	(.L_57 - .L_56)
	.align		4
.L_56:
        /*00dc*/ 	.word	index@(_ZN7cutlass13device_kernelIN5flash11enable_sm90INS1_16FlashAttnFwdSm90INS1_25CollectiveMainloopFwdSm90ILi2EN4cute5tupleIJNS5_1CILi1EEES8_S8_EEENS6_IJNS7_ILi128EEENS7_ILi160EEESA_EEELi128ENS_12float_e4m3_tEfNS_4arch4Sm90ELb0ELb0ELb0ELb0ELb1ELb0ELb0ELb1ELb1ELb1ELb1ELb0EEENS1_21CollectiveEpilogueFwdINS6_IJSA_SA_SB_EEES9_NS_10bfloat16_tESF_Li256ELb0ELb1ELb1ELb1EEENS1_19SingleTileSchedulerILb0ELb1ELb1ELi128EEEEEEEEEvNT_6ParamsE)
        /*00e0*/ 	.word	0x00000008


	//----- nvinfo : EIATTR_MIN_STACK_SIZE
	.align		4
.L_57:
        /*00e4*/ 	.byte	0x04, 0x12
        /*00e6*/ 	.short	(.L_59 - .L_58)
	.align		4
.L_58:
        /*00e8*/ 	.word	index@(_ZN7cutlass13device_kernelIN5flash11enable_sm90INS1_16FlashAttnFwdSm90INS1_25CollectiveMainloopFwdSm90ILi2EN4cute5tupleIJNS5_1CILi1EEES8_S8_EEENS6_IJNS7_ILi128EEENS7_ILi160EEESA_EEELi128ENS_12float_e4m3_tEfNS_4arch4Sm90ELb0ELb0ELb0ELb1ELb1ELb0ELb0ELb1ELb1ELb1ELb1ELb0EEENS1_21CollectiveEpilogueFwdINS6_IJSA_SA_SB_EEES9_NS_10bfloat16_tESF_Li256ELb1ELb1ELb1ELb1EEENS1_36VarlenDynamicPersistentTileSchedulerILi128ELi160ELi256ELi128ELb1ELb1ELb1ELb0ELb1ELb1EEEEEEEEEvNT_6ParamsE)
        /*00ec*/ 	.word	0x00000028


	//----- nvinfo : EIATTR_MIN_STACK_SIZE
	.align		4
.L_59:
        /*00f0*/ 	.byte	0x04, 0x12
        /*00f2*/ 	.short	(.L_61 - .L_60)
	.align		4
.L_60:
        /*00f4*/ 	.word	index@(_ZN7cutlass13device_kernelIN5flash11enable_sm90INS1_16FlashAttnFwdSm90INS1_25CollectiveMainloopFwdSm90ILi2EN4cute5tupleIJNS5_1CILi1EEES8_S8_EEENS6_IJNS7_ILi128EEENS7_ILi160EEESA_EEELi128ENS_12float_e4m3_tEfNS_4arch4Sm90ELb0ELb0ELb0ELb1ELb1ELb1ELb0ELb1ELb1ELb1ELb1ELb0EEENS1_21CollectiveEpilogueFwdINS6_IJSA_SA_SB_EEES9_NS_10bfloat16_tESF_Li256ELb1ELb1ELb1ELb1EEENS1_36VarlenDynamicPersistentTileSchedulerILi128ELi160ELi256ELi128ELb1ELb1ELb1ELb0ELb1ELb1EEEEEEEEEvNT_6ParamsE)
        /*00f8*/ 	.word	0x00000050


	//----- nvinfo : EIATTR_MIN_STACK_SIZE
	.align		4
.L_61:
        /*00fc*/ 	.byte	0x04, 0x12
        /*00fe*/ 	.short	(.L_63 - .L_62)
	.align		4
.L_62:
        /*0100*/ 	.word	index@(_ZN7cutlass13device_kernelIN5flash11enable_sm90INS1_16FlashAttnFwdSm90INS1_25CollectiveMainloopFwdSm90ILi2EN4cute5tupleIJNS5_1CILi1EEES8_S8_EEENS6_IJNS7_ILi128EEENS7_ILi160EEESA_EEELi128ENS_12float_e4m3_tEfNS_4arch4Sm90ELb0ELb1ELb0ELb0ELb1ELb0ELb0ELb1ELb1ELb1ELb1ELb0EEENS1_21CollectiveEpilogueFwdINS6_IJSA_SA_SB_EEES9_NS_10bfloat16_tESF_Li256ELb0ELb1ELb1ELb1EEENS1_19SingleTileSchedulerILb0ELb1ELb1ELi128EEEEEEEEEvNT_6ParamsE)
        /*0104*/ 	.word	0x00000008


	//----- nvinfo : EIATTR_MIN_STACK_SIZE
	.align		4
.L_63:
        /*0108*/ 	.byte	0x04, 0x12
        /*010a*/ 	.short	(.L_65 - .L_64)
	.align		4
.L_64:
        /*010c*/ 	.word	index@(_ZN7cutlass13device_kernelIN5flash11enable_sm90INS1_16FlashAttnFwdSm90INS1_25CollectiveMainloopFwdSm90ILi2EN4cute5tupleIJNS5_1CILi1EEES8_S8_EEENS6_IJNS7_ILi128EEENS7_ILi160EEESA_EEELi128ENS_12float_e4m3_tEfNS_4arch4Sm90ELb0ELb1ELb0ELb1ELb1ELb0ELb0ELb1ELb1ELb1ELb1ELb0EEENS1_21CollectiveEpilogueFwdINS6_IJSA_SA_SB_EEES9_NS_10bfloat16_tESF_Li256ELb1ELb1ELb1ELb1EEENS1_36VarlenDynamicPersistentTileSchedulerILi128ELi160ELi256ELi128ELb1ELb1ELb1ELb1ELb0ELb1EEEEEEEEEvNT_6ParamsE)
        /*0110*/ 	.word	0x00000020


	//----- nvinfo : EIATTR_MIN_STACK_SIZE
	.align		4
.L_65:
        /*0114*/ 	.byte	0x04, 0x12
        /*0116*/ 	.short	(.L_67 - .L_66)
	.align		4
.L_66:
        /*0118*/ 	.word	index@(_ZN7cutlass13device_kernelIN5flash11enable_sm90INS1_16FlashAttnFwdSm90INS1_25CollectiveMainloopFwdSm90ILi2EN4cute5tupleIJNS5_1CILi1EEES8_S8_EEENS6_IJNS7_ILi128EEENS7_ILi160EEESA_EEELi128ENS_12float_e4m3_tEfNS_4arch4Sm90ELb0ELb1ELb0ELb1ELb1ELb1ELb0ELb1ELb1ELb1ELb1ELb0EEENS1_21CollectiveEpilogueFwdINS6_IJSA_SA_SB_EEES9_NS_10bfloat16_tESF_Li256ELb1ELb1ELb1ELb1EEENS1_36VarlenDynamicPersistentTileSchedulerILi128ELi160ELi256ELi128ELb1ELb1ELb1ELb1ELb0ELb1EEEEEEEEEvNT_6ParamsE)
        /*011c*/ 	.word	0x00000038


	//----- nvinfo : EIATTR_MIN_STACK_SIZE
	.align		4
.L_67:
        /*0120*/ 	.byte	0x04, 0x12
        /*0122*/ 	.short	(.L_69 - .L_68)
	.align		4
.L_68:
        /*0124*/ 	.word	index@(_ZN7cutlass13device_kernelIN5flash11enable_sm90INS1_16FlashAttnFwdSm90INS1_25CollectiveMainloopFwdSm90ILi2EN4cute5tupleIJNS5_1CILi1EEES8_S8_EEENS6_IJNS7_ILi128EEENS7_ILi160EEESA_EEELi128ENS_12float_e4m3_tEfNS_4arch4Sm90ELb1ELb0ELb0ELb0ELb1ELb0ELb0ELb1ELb1ELb1ELb1ELb0EEENS1_21CollectiveEpilogueFwdINS6_IJSA_SA_SB_EEES9_NS_10bfloat16_tESF_Li256ELb0ELb1ELb1ELb1EEENS1_19SingleTileSchedulerILb0ELb1ELb1ELi128EEEEEEEEEvNT_6ParamsE)
        /*0128*/ 	.word	0x00000008


	//----- nvinfo : EIATTR_MIN_STACK_SIZE
	.align		4
.L_69:
        /*012c*/ 	.byte	0x04, 0x12
        /*012e*/ 	.short	(.L_71 - .L_70)
	.align		4
.L_70:
        /*0130*/ 	.word	index@(_ZN7cutlass13device_kernelIN5flash11enable_sm90INS1_16FlashAttnFwdSm90INS1_25CollectiveMainloopFwdSm90ILi2EN4cute5tupleIJNS5_1CILi1EEES8_S8_EEENS6_IJNS7_ILi128EEENS7_ILi160EEESA_EEELi128ENS_12float_e4m3_tEfNS_4arch4Sm90ELb1ELb0ELb0ELb1ELb1ELb0ELb0ELb1ELb1ELb1ELb1ELb0EEENS1_21CollectiveEpilogueFwdINS6_IJSA_SA_SB_EEES9_NS_10bfloat16_tESF_Li256ELb1ELb1ELb1ELb1EEENS1_36VarlenDynamicPersistentTileSchedulerILi128ELi160ELi256ELi128ELb1ELb1ELb1ELb1ELb1ELb1EEEEEEEEEvNT_6ParamsE)
        /*0134*/ 	.word	0x00000028


	//----- nvinfo : EIATTR_MIN_STACK_SIZE
	.align		4
.L_71:
        /*0138*/ 	.byte	0x04, 0x12
        /*013a*/ 	.short	(.L_73 - .L_72)
	.align		4
.L_72:
        /*013c*/ 	.word	index@(_ZN7cutlass13device_kernelIN5flash11enable_sm90INS1_16FlashAttnFwdSm90INS1_25CollectiveMainloopFwdSm90ILi2EN4cute5tupleIJNS5_1CILi1EEES8_S8_EEENS6_IJNS7_ILi128EEENS7_ILi160EEESA_EEELi128ENS_12float_e4m3_tEfNS_4arch4Sm90ELb1ELb0ELb0ELb1ELb1ELb1ELb0ELb1ELb1ELb1ELb1ELb0EEENS1_21CollectiveEpilogueFwdINS6_IJSA_SA_SB_EEES9_NS_10bfloat16_tESF_Li256ELb1ELb1ELb1ELb1EEENS1_36VarlenDynamicPersistentTileSchedulerILi128ELi160ELi256ELi128ELb1ELb1ELb1ELb1ELb1ELb1EEEEEEEEEvNT_6ParamsE)
        /*0140*/ 	.word	0x00000048
.L_73:


//--------------------- .nv.compat                --------------------------
	.section	.nv.compat,"",@"SHT_CUDA_COMPAT_INFO"
	.align	4
        /*0000*/ 	.byte	0x02, 0x09, 0x01, 0x00, 0x02, 0x02, 0x04, 0x00, 0x02, 0x05, 0x05, 0x00, 0x03, 0x07, 0x01, 0x01
        /*0010*/ 	.byte	0x02, 0x03, 0x01, 0x00, 0x02, 0x06, 0x01, 0x00, 0x04, 0x0b, 0x08, 0x00, 0x00, 0x00, 0x00, 0x00
        /*0020*/ 	.byte	0x00, 0x00, 0x00, 0x00


//--------------------- .nv.info._ZN7cutlass13device_kernelIN5flash11enable_sm90INS1_16FlashAttnFwdSm90INS1_25CollectiveMainloopFwdSm90ILi2EN4cute5tupleIJNS5_1CILi1EEES8_S8_EEENS6_IJNS7_ILi128EEENS7_ILi160EEESA_EEELi128ENS_12float_e4m3_tEfNS_4arch4Sm90ELb0ELb0ELb0ELb0ELb1ELb0ELb0ELb1ELb1ELb1ELb1ELb0EEENS1_21CollectiveEpilogueFwdINS6_IJSA_SA_SB_EEES9_NS_10bfloat16_tESF_Li256ELb0ELb1ELb1ELb1EEENS1_19SingleTileSchedulerILb0ELb1ELb1ELi128EEEEEEEEEvNT_6ParamsE --------------------------
	.section	.nv.info._ZN7cutlass13device_kernelIN5flash11enable_sm90INS1_16FlashAttnFwdSm90INS1_25CollectiveMainloopFwdSm90ILi2EN4cute5tupleIJNS5_1CILi1EEES8_S8_EEENS6_IJNS7_ILi128EEENS7_ILi160EEESA_EEELi128ENS_12float_e4m3_tEfNS_4arch4Sm90ELb0ELb0ELb0ELb0ELb1ELb0ELb0ELb1ELb1ELb1ELb1ELb0EEENS1_21CollectiveEpilogueFwdINS6_IJSA_SA_SB_EEES9_NS_10bfloat16_tESF_Li256ELb0ELb1ELb1ELb1EEENS1_19SingleTileSchedulerILb0ELb1ELb1ELi128EEEEEEEEEvNT_6ParamsE,"",@"SHT_CUDA_INFO"
	.sectionflags	@""
	.align	4


	//----- nvinfo : EIATTR_CUDA_API_VERSION
	.align		4
        /*0000*/ 	.byte	0x04, 0x37
        /*0002*/ 	.short	(.L_75 - .L_74)
.L_74:
        /*0004*/ 	.word	0x00000082


	//----- nvinfo : EIATTR_KPARAM_INFO
	.align		4
.L_75:
        /*0008*/ 	.byte	0x04, 0x17
        /*000a*/ 	.short	(.L_77 - .L_76)
.L_76:
        /*000c*/ 	.word	0x00000000
        /*0010*/ 	.short	0x0000
        /*0012*/ 	.short	0x0070
        /*0014*/ 	.byte	0x00, 0xf0, 0x01, 0x28


	//----- nvinfo : EIATTR_SPARSE_MMA_MASK
	.align		4
.L_77:
        /*0018*/ 	.byte	0x03, 0x50
        /*001a*/ 	.short	0x0000


	//----- nvinfo : EIATTR_MAXREG_COUNT
	.align		4
        /*001c*/ 	.byte	0x03, 0x1b
        /*001e*/ 	.short	0x00a8


	//----- nvinfo : EIATTR_NUM_BARRIERS
	.align		4
        /*0020*/ 	.byte	0x02, 0x4c
        /*0022*/ 	.byte	0x10
	.zero		1


	//----- nvinfo : EIATTR_EXTERNS
	.align		4
        /*0024*/ 	.byte	0x04, 0x0f
        /*0026*/ 	.short	(.L_79 - .L_78)


	//   ....[0]....
	.align		4
.L_78:
        /*0028*/ 	.word	index@(__assertfail)


	//----- nvinfo : EIATTR_ANNOTATIONS
	.align		4
.L_79:
        /*002c*/ 	.byte	0x04, 0x55
        /*002e*/ 	.short	(.L_81 - .L_80)


	//   ....[0]....
.L_80:
        /*0030*/ 	.word	0x00000001
        /*0034*/ 	.byte	0xa0, 0xb0, 0x00, 0x00, 0x01, 0x00, 0x00, 0x00, 0x90, 0xde, 0x00, 0x00, 0x01, 0x00, 0x00, 0x00
        /*0044*/ 	.byte	0x40, 0xe5, 0x00, 0x00


	//----- nvinfo : EIATTR_MERCURY_ISA_VERSION
	.align		4
.L_81:
        /*0048*/ 	.byte	0x03, 0x5f
        /*004a*/ 	.short	0x0101


	//----- nvinfo : EIATTR_INT_WARP_WIDE_INSTR_OFFSETS
	.align		4
        /*004c*/ 	.byte	0x04, 0x31
        /*004e*/ 	.short	(.L_83 - .L_82)


	//   ....[0]....
.L_82:
        /*0050*/ 	.word	0x000000c0


	//   ....[1]....
        /*0054*/ 	.word	0x000000d0


	//   ....[2]....
        /*0058*/ 	.word	0x00000170


	//----- nvinfo : EIATTR_COOP_GROUP_MASK_REGIDS
	.align		4
.L_83:
        /*005c*/ 	.byte	0x04, 0x29
        /*005e*/ 	.short	(.L_85 - .L_84)


	//   ....[0]....
.L_84:
        /*0060*/ 	.word	0xffffffff


	//   ....[1]....
        /*0064*/ 	.word	0xffffffff


	//   ....[2]....
        /*0068*/ 	.word	0xffffffff


	//   ....[3]....
        /*006c*/ 	.word	0xffffffff


	//   ....[4]....
        /*0070*/ 	.word	0xffffffff


	//   ....[5]....
        /*0074*/ 	.word	0xffffffff


	//   ....[6]....
        /*0078*/ 	.word	0xffffffff


	//   ....[7]....
        /*007c*/ 	.word	0xffffffff


	//   ....[8]....
        /*0080*/ 	.word	0xffffffff


	//   ....[9]....
        /*0084*/ 	.word	0xffffffff


	//   ....[10]....
        /*0088*/ 	.word	0xffffffff


	//   ....[11]....
        /*008c*/ 	.word	0xffffffff


	//   ....[12]....
        /*0090*/ 	.word	0xffffffff


	//   ....[13]....
        /*0094*/ 	.word	0xffffffff


	//   ....[14]....
        /*0098*/ 	.word	0xffffffff


	//   ....[15]....
        /*009c*/ 	.word	0xffffffff


	//   ....[16]....
        /*00a0*/ 	.word	0xffffffff


	//   ....[17]....
        /*00a4*/ 	.word	0xffffffff


	//   ....[18]....
        /*00a8*/ 	.word	0xffffffff


	//   ....[19]....
        /*00ac*/ 	.word	0xffffffff


	//   ....[20]....
        /*00b0*/ 	.word	0xffffffff


	//   ....[21]....
        /*00b4*/ 	.word	0xffffffff


	//   ....[22]....
        /*00b8*/ 	.word	0xffffffff


	//   ....[23]....
        /*00bc*/ 	.word	0xffffffff


	//   ....[24]....
        /*00c0*/ 	.word	0xffffffff


	//   ....[25]....
        /*00c4*/ 	.word	0xffffffff


	//   ....[26]....
        /*00c8*/ 	.word	0xffffffff


	//   ....[27]....
        /*00cc*/ 	.word	0xffffffff


	//   ....[28]....
        /*00d0*/ 	.word	0xffffffff


	//   ....[29]....
        /*00d4*/ 	.word	0xffffffff


	//   ....[30]....
        /*00d8*/ 	.word	0xffffffff


	//   ....[31]....
        /*00dc*/ 	.word	0xffffffff


	//   ....[32]....
        /*00e0*/ 	.word	0xffffffff


	//   ....[33]....
        /*00e4*/ 	.word	0xffffffff


	//   ....[34]....
        /*00e8*/ 	.word	0xffffffff


	//   ....[35]....
        /*00ec*/ 	.word	0xffffffff


	//   ....[36]....
        /*00f0*/ 	.word	0xffffffff


	//   ....[37]....
        /*00f4*/ 	.word	0xffffffff


	//   ....[38]....
        /*00f8*/ 	.word	0xffffffff


	//   ....[39]....
        /*00fc*/ 	.word	0xffffffff


	//   ....[40]....
        /*0100*/ 	.word	0xffffffff


	//   ....[41]....
        /*0104*/ 	.word	0xffffffff


	//   ....[42]....
        /*0108*/ 	.word	0xffffffff


	//   ....[43]....
        /*010c*/ 	.word	0xffffffff


	//   ....[44]....
        /*0110*/ 	.word	0xffffffff


	//   ....[45]....
        /*0114*/ 	.word	0xffffffff


	//   ....[46]....
        /*0118*/ 	.word	0xffffffff


	//   ....[47]....
        /*011c*/ 	.word	0xffffffff


	//   ....[48]....
        /*0120*/ 	.word	0xffffffff


	//   ....[49]....
        /*0124*/ 	.word	0xffffffff


	//   ....[50]....
        /*0128*/ 	.word	0xffffffff


	//   ....[51]....
        /*012c*/ 	.word	0xffffffff


	//   ....[52]....
        /*0130*/ 	.word	0xffffffff


	//   ....[53]....
        /*0134*/ 	.word	0xffffffff


	//   ....[54]....
        /*0138*/ 	.word	0xffffffff


	//   ....[55]....
        /*013c*/ 	.word	0xffffffff


	//   ....[56]....
        /*0140*/ 	.word	0xffffffff


	//   ....[57]....
        /*0144*/ 	.word	0xffffffff


	//   ....[58]....
        /*0148*/ 	.word	0xffffffff


	//   ....[59]....
        /*014c*/ 	.word	0xffffffff


	//   ....[60]....
        /*0150*/ 	.word	0xffffffff


	//   ....[61]....
        /*0154*/ 	.word	0xffffffff


	//   ....[62]....
        /*0158*/ 	.word	0xffffffff


	//   ....[63]....
        /*015c*/ 	.word	0xffffffff


	//   ....[64]....
        /*0160*/ 	.word	0xffffffff


	//   ....[65]....
        /*0164*/ 	.word	0xffffffff


	//   ....[66]....
        /*0168*/ 	.word	0xffffffff


	//   ....[67]....
        /*016c*/ 	.word	0xffffffff


	//   ....[68]....
        /*0170*/ 	.word	0xffffffff


	//   ....[69]....
        /*0174*/ 	.word	0xffffffff


	//   ....[70]....
        /*0178*/ 	.word	0xffffffff


	//   ....[71]....
        /*017c*/ 	.word	0xffffffff


	//   ....[72]....
        /*0180*/ 	.word	0xffffffff


	//   ....[73]....
        /*0184*/ 	.word	0xffffffff


	//   ....[74]....
        /*0188*/ 	.word	0xffffffff


	//   ....[75]....
        /*018c*/ 	.word	0xffffffff


	//   ....[76]....
        /*0190*/ 	.word	0xffffffff


	//   ....[77]....
        /*0194*/ 	.word	0xffffffff


	//   ....[78]....
        /*0198*/ 	.word	0xffffffff


	//   ....[79]....
        /*019c*/ 	.word	0xffffffff


	//   ....[80]....
        /*01a0*/ 	.word	0xffffffff


	//   ....[81]....
        /*01a4*/ 	.word	0xffffffff


	//   ....[82]....
        /*01a8*/ 	.word	0xffffffff


	//   ....[83]....
        /*01ac*/ 	.word	0xffffffff


	//   ....[84]....
        /*01b0*/ 	.word	0xffffffff


	//   ....[85]....
        /*01b4*/ 	.word	0xffffffff


	//   ....[86]....
        /*01b8*/ 	.word	0xffffffff


	//   ....[87]....
        /*01bc*/ 	.word	0xffffffff


	//   ....[88]....
        /*01c0*/ 	.word	0xffffffff


	//   ....[89]....
        /*01c4*/ 	.word	0xffffffff


	//   ....[90]....
        /*01c8*/ 	.word	0xffffffff


	//   ....[91]....
        /*01cc*/ 	.word	0xffffffff


	//   ....[92]....
        /*01d0*/ 	.word	0xffffffff


	//   ....[93]....
        /*01d4*/ 	.word	0xffffffff


	//   ....[94]....
        /*01d8*/ 	.word	0xffffffff


	//   ....[95]....
        /*01dc*/ 	.word	0xffffffff


	//   ....[96]....
        /*01e0*/ 	.word	0xffffffff


	//   ....[97]....
        /*01e4*/ 	.word	0xffffffff


	//   ....[98]....
        /*01e8*/ 	.word	0xffffffff


	//   ....[99]....
        /*01ec*/ 	.word	0xffffffff


	//   ....[100]....
        /*01f0*/ 	.word	0xffffffff


	//   ....[101]....
        /*01f4*/ 	.word	0xffffffff


	//   ....[102]....
        /*01f8*/ 	.word	0xffffffff


	//   ....[103]....
        /*01fc*/ 	.word	0xffffffff


	//   ....[104]....
        /*0200*/ 	.word	0xffffffff


	//   ....[105]....
        /*0204*/ 	.word	0xffffffff


	//   ....[106]....
        /*0208*/ 	.word	0xffffffff


	//   ....[107]....
        /*020c*/ 	.word	0xffffffff


	//   ....[108]....
        /*0210*/ 	.word	0xffffffff


	//   ....[109]....
        /*0214*/ 	.word	0xffffffff


	//   ....[110]....
        /*0218*/ 	.word	0xffffffff


	//   ....[111]....
        /*021c*/ 	.word	0xffffffff


	//   ....[112]....
        /*0220*/ 	.word	0xffffffff


	//   ....[113]....
        /*0224*/ 	.word	0xffffffff


	//   ....[114]....
        /*0228*/ 	.word	0xffffffff


	//   ....[115]....
        /*022c*/ 	.word	0xffffffff


	//   ....[116]....
        /*0230*/ 	.word	0xffffffff


	//   ....[117]....
        /*0234*/ 	.word	0xffffffff


	//   ....[118]....
        /*0238*/ 	.word	0xffffffff


	//   ....[119]....
        /*023c*/ 	.word	0xffffffff


	//   ....[120]....
        /*0240*/ 	.word	0xffffffff


	//   ....[121]....
        /*0244*/ 	.word	0xffffffff


	//   ....[122]....
        /*0248*/ 	.word	0xffffffff


	//   ....[123]....
        /*024c*/ 	.word	0xffffffff


	//   ....[124]....
        /*0250*/ 	.word	0xffffffff


	//   ....[125]....
        /*0254*/ 	.word	0xffffffff


	//   ....[126]....
        /*0258*/ 	.word	0xffffffff


	//   ....[127]....
        /*025c*/ 	.word	0xffffffff


	//   ....[128]....
        /*0260*/ 	.word	0xffffffff


	//   ....[129]....
        /*0264*/ 	.word	0xffffffff


	//   ....[130]....
        /*0268*/ 	.word	0xffffffff


	//   ....[131]....
        /*026c*/ 	.word	0xffffffff


	//   ....[132]....
        /*0270*/ 	.word	0xffffffff


	//   ....[133]....
        /*0274*/ 	.word	0xffffffff


	//   ....[134]....
        /*0278*/ 	.word	0xffffffff


	//   ....[135]....
        /*027c*/ 	.word	0xffffffff


	//   ....[136]....
        /*0280*/ 	.word	0xffffffff


	//   ....[137]....
        /*0284*/ 	.word	0xffffffff


	//   ....[138]....
        /*0288*/ 	.word	0xffffffff


	//   ....[139]....
        /*028c*/ 	.word	0xffffffff


	//   ....[140]....
        /*0290*/ 	.word	0xffffffff


	//   ....[141]....
        /*0294*/ 	.word	0xffffffff


	//   ....[142]....
        /*0298*/ 	.word	0xffffffff


	//   ....[143]....
        /*029c*/ 	.word	0xffffffff


	//   ....[144]....
        /*02a0*/ 	.word	0xffffffff


	//   ....[145]....
        /*02a4*/ 	.word	0xffffffff


	//   ....[146]....
        /*02a8*/ 	.word	0xffffffff


	//   ....[147]....
        /*02ac*/ 	.word	0xffffffff


	//   ....[148]....
        /*02b0*/ 	.word	0xffffffff


	//   ....[149]....
        /*02b4*/ 	.word	0xffffffff


	//   ....[150]....
        /*02b8*/ 	.word	0xffffffff


	//   ....[151]....
        /*02bc*/ 	.word	0xffffffff


	//   ....[152]....
        /*02c0*/ 	.word	0xffffffff


	//   ....[153]....
        /*02c4*/ 	.word	0xffffffff


	//   ....[154]....
        /*02c8*/ 	.word	0xffffffff


	//   ....[155]....
        /*02cc*/ 	.word	0xffffffff


	//   ....[156]....
        /*02d0*/ 	.word	0xffffffff


	//   ....[157]....
        /*02d4*/ 	.word	0xffffffff


	//   ....[158]....
        /*02d8*/ 	.word	0xffffffff


	//   ....[159]....
        /*02dc*/ 	.word	0xffffffff


	//   ....[160]....
        /*02e0*/ 	.word	0xffffffff


	//   ....[161]....
        /*02e4*/ 	.word	0xffffffff


	//   ....[162]....
        /*02e8*/ 	.word	0xffffffff


	//   ....[163]....
        /*02ec*/ 	.word	0xffffffff


	//   ....[164]....
        /*02f0*/ 	.word	0xffffffff


	//   ....[165]....
        /*02f4*/ 	.word	0xffffffff


	//   ....[166]....
        /*02f8*/ 	.word	0xffffffff


	//   ....[167]....
        /*02fc*/ 	.word	0xffffffff


	//   ....[168]....
        /*0300*/ 	.word	0xffffffff


	//   ....[169]....
        /*0304*/ 	.word	0xffffffff


	//   ....[170]....
        /*0308*/ 	.word	0xffffffff


	//   ....[171]....
        /*030c*/ 	.word	0xffffffff


	//   ....[172]....
        /*0310*/ 	.word	0xffffffff


	//   ....[173]....
        /*0314*/ 	.word	0xffffffff


	//   ....[174]....
        /*0318*/ 	.word	0xffffffff


	//   ....[175]....
        /*031c*/ 	.word	0xffffffff


	//   ....[176]....
        /*0320*/ 	.word	0xffffffff


	//   ....[177]....
        /*0324*/ 	.word	0xffffffff


	//   ....[178]....
        /*0328*/ 	.word	0xffffffff


	//   ....[179]....
        /*032c*/ 	.word	0xffffffff


	//   ....[180]....
        /*0330*/ 	.word	0xffffffff


	//   ....[181]....
        /*0334*/ 	.word	0xffffffff


	//   ....[182]....
        /*0338*/ 	.word	0xffffffff


	//   ....[183]....
        /*033c*/ 	.word	0xffffffff


	//   ....[184]....
        /*0340*/ 	.word	0xffffffff


	//   ....[185]....
        /*0344*/ 	.word	0xffffffff


	//   ....[186]....
        /*0348*/ 	.word	0xffffffff


	//   ....[187]....
        /*034c*/ 	.word	0xffffffff


	//   ....[188]....
        /*0350*/ 	.word	0xffffffff


	//   ....[189]....
        /*0354*/ 	.word	0x0500000f


	//   ....[190]....
        /*0358*/ 	.word	0x0500000f


	//   ....[191]....
        /*035c*/ 	.word	0x0500000f


	//   ....[192]....
        /*0360*/ 	.word	0x0500000f


	//   ....[193]....
        /*0364*/ 	.word	0x0500000f


	//   ....[194]....
        /*0368*/ 	.word	0x0500000f


	//   ....[195]....
        /*036c*/ 	.word	0x0500000f


	//   ....[196]....
        /*0370*/ 	.word	0x0500000f


	//   ....[197]....
        /*0374*/ 	.word	0x0500000f


	//   ....[198]....
        /*0378*/ 	.word	0x0500000f


	//   ....[199]....
        /*037c*/ 	.word	0x0500000f


	//   ....[200]....
        /*0380*/ 	.word	0x0500000f


	//   ....[201]....
        /*0384*/ 	.word	0x0500000f


	//   ....[202]....
        /*0388*/ 	.word	0x0500000f


	//   ....[203]....
        /*038c*/ 	.word	0x0500000f


	//   ....[204]....
        /*0390*/ 	.word	0x0500000f


	//   ....[205]....
        /*0394*/ 	.word	0x0500000f


	//   ....[206]....
        /*0398*/ 	.word	0x0500000f


	//   ....[207]....
        /*039c*/ 	.word	0x0500000f


	//   ....[208]....
        /*03a0*/ 	.word	0x0500000f


	//   ....[209]....
        /*03a4*/ 	.word	0x0500000f


	//   ....[210]....
        /*03a8*/ 	.word	0x0500000f


	//   ....[211]....
        /*03ac*/ 	.word	0x0500000f


	//   ....[212]....
        /*03b0*/ 	.word	0x0500000f


	//   ....[213]....
        /*03b4*/ 	.word	0x0500000f


	//   ....[214]....
        /*03b8*/ 	.word	0x0500000f


	//   ....[215]....
        /*03bc*/ 	.word	0x0500000f


	//   ....[216]....
        /*03c0*/ 	.word	0x0500000f


	//   ....[217]....
        /*03c4*/ 	.word	0x0500000f


	//   ....[218]....
        /*03c8*/ 	.word	0x0500000f


	//   ....[219]....
        /*03cc*/ 	.word	0x0500000f


	//   ....[220]....
        /*03d0*/ 	.word	0x0500000f


	//   ....[221]....
        /*03d4*/ 	.word	0x0500000f


	//   ....[222]....
        /*03d8*/ 	.word	0x0500000f


	//   ....[223]....
        /*03dc*/ 	.word	0x0500000f


	//   ....[224]....
        /*03e0*/ 	.word	0x0500000f


	//   ....[225]....
        /*03e4*/ 	.word	0x0500000f


	//   ....[226]....
        /*03e8*/ 	.word	0x0500000f


	//   ....[227]....
        /*03ec*/ 	.word	0x0500000f


	//   ....[228]....
        /*03f0*/ 	.word	0x0500000f


	//   ....[229]....
        /*03f4*/ 	.word	0x0500000f


	//   ....[230]....
        /*03f8*/ 	.word	0x0500000f


	//   ....[231]....
        /*03fc*/ 	.word	0x0500000f


	//   ....[232]....
        /*0400*/ 	.word	0x0500000f


	//   ....[233]....
        /*0404*/ 	.word	0x0500000f


	//   ....[234]....
        /*0408*/ 	.word	0x0500000f


	//   ....[235]....
        /*040c*/ 	.word	0x0500000f


	//   ....[236]....
        /*0410*/ 	.word	0x0500000f


	//   ....[237]....
        /*0414*/ 	.word	0x0500000f


	//   ....[238]....
        /*0418*/ 	.word	0x0500000f


	//   ....[239]....
        /*041c*/ 	.word	0x0500000f


	//   ....[240]....
        /*0420*/ 	.word	0x0500000f


	//   ....[241]....
        /*0424*/ 	.word	0x0500000f


	//   ....[242]....
        /*0428*/ 	.word	0x0500000f


	//   ....[243]....
        /*042c*/ 	.word	0x0500000f


	//   ....[244]....
        /*0430*/ 	.word	0x0500000f


	//   ....[245]....
        /*0434*/ 	.word	0x0500000f


	//   ....[246]....
        /*0438*/ 	.word	0x0500000f


	//   ....[247]....
        /*043c*/ 	.word	0x0500000f


	//   ....[248]....
        /*0440*/ 	.word	0x0500000f


	//   ....[249]....
        /*0444*/ 	.word	0x0500000f


	//   ....[250]....
        /*0448*/ 	.word	0x0500000f


	//   ....[251]....
        /*044c*/ 	.word	0x0500000f


	//   ....[252]....
        /*0450*/ 	.word	0x0500000f


	//   ....[253]....
        /*0454*/ 	.word	0x0500000f


	//   ....[254]....
        /*0458*/ 	.word	0x0500000f


	//   ....[255]....
        /*045c*/ 	.word	0x0500000f


	//   ....[0]....
        /*0460*/ 	.word	0x0500000f


	//   ....[1]....
        /*0464*/ 	.word	0x0500000f


	//   ....[2]....
        /*0468*/ 	.word	0x0500000f


	//   ....[3]....
        /*046c*/ 	.word	0x0500000f


	//   ....[4]....
        /*0470*/ 	.word	0x0500000f


	//   ....[5]....
        /*0474*/ 	.word	0x0500000f


	//   ....[6]....
        /*0478*/ 	.word	0x0500000f


	//   ....[7]....
        /*047c*/ 	.word	0x0500000f


	//   ....[8]....
        /*0480*/ 	.word	0x0500000f


	//   ....[9]....
        /*0484*/ 	.word	0x0500000f


	//   ....[10]....
        /*0488*/ 	.word	0x0500000f


	//   ....[11]....
        /*048c*/ 	.word	0x0500000f


	//   ....[12]....
        /*0490*/ 	.word	0x0500000f


	//   ....[13]....
        /*0494*/ 	.word	0x0500000f


	//   ....[14]....
        /*0498*/ 	.word	0x0500000f


	//   ....[15]....
        /*049c*/ 	.word	0x0500000f


	//   ....[16]....
        /*04a0*/ 	.word	0x0500000f


	//   ....[17]....
        /*04a4*/ 	.word	0x0500000f


	//   ....[18]....
        /*04a8*/ 	.word	0x0500000f


	//   ....[19]....
        /*04ac*/ 	.word	0x0500000f


	//   ....[20]....
        /*04b0*/ 	.word	0x0500000f


	//   ....[21]....
        /*04b4*/ 	.word	0x0500000f


	//   ....[22]....
        /*04b8*/ 	.word	0x0500000f


	//   ....[23]....
        /*04bc*/ 	.word	0x0500000f


	//   ....[24]....
        /*04c0*/ 	.word	0x0500000f


	//   ....[25]....
        /*04c4*/ 	.word	0x0500000f


	//   ....[26]....
        /*04c8*/ 	.word	0x0500000f


	//   ....[27]....
        /*04cc*/ 	.word	0x0500000f


	//   ....[28]....
        /*04d0*/ 	.word	0x0500000f


	//   ....[29]....
        /*04d4*/ 	.word	0x0500000f


	//----- nvinfo : EIATTR_COOP_GROUP_INSTR_OFFSETS
	.align		4
.L_85:
        /*04d8*/ 	.byte	0x04, 0x28
        /*04da*/ 	.short	(.L_87 - .L_86)


	//   ....[0]....
.L_86:
        /*04dc*/ 	.word	0x00000070


	//   ....[1]....
        /*04e0*/ 	.word	0x000000b0


	//   ....[2]....
        /*04e4*/ 	.word	0x000002d0


	//   ....[3]....
        /*04e8*/ 	.word	0x00000430


	//   ....[4]....
        /*04ec*/ 	.word	0x00000550


	//   ....[5]....
        /*04f0*/ 	.word	0x000006b0


	//   ....[6]....
        /*04f4*/ 	.word	0x000013c0


	//   ....[7]....
        /*04f8*/ 	.word	0x00002af0


	//   ....[8]....
        /*04fc*/ 	.word	0x00002bf0


	//   ....[9]....
        /*0500*/ 	.word	0x00003090


	//   ....[10]....
        /*0504*/ 	.word	0x00003140


	//   ....[11]....
        /*0508*/ 	.word	0x00005810


	//   ....[12]....
        /*050c*/ 	.word	0x00005820


	//   ....[13]....
        /*0510*/ 	.word	0x00005880


	//   ....[14]....
        /*0514*/ 	.word	0x000058a0


	//   ....[15]....
        /*0518*/ 	.word	0x00007380


	//   ....[16]....
        /*051c*/ 	.word	0x00007390


	//   ....[17]....
        /*0520*/ 	.word	0x00007410


	//   ....[18]....
        /*0524*/ 	.word	0x00007420


	//   ....[19]....
        /*0528*/ 	.word	0x000082d0


	//   ....[20]....
        /*052c*/ 	.word	0x000082e0


	//   ....[21]....
        /*0530*/ 	.word	0x000082f0


	//   ....[22]....
        /*0534*/ 	.word	0x00008310


	//   ....[23]....
        /*0538*/ 	.word	0x00008320


	//   ....[24]....
        /*053c*/ 	.word	0x00008330


	//   ....[25]....
        /*0540*/ 	.word	0x00008340


	//   ....[26]....
        /*0544*/ 	.word	0x00008360


	//   ....[27]....
        /*0548*/ 	.word	0x00008370


	//   ....[28]....
        /*054c*/ 	.word	0x00008380


	//   ....[29]....
        /*0550*/ 	.word	0x00008390


	//   ....[30]....
        /*0554*/ 	.word	0x000083a0


	//   ....[31]....
        /*0558*/ 	.word	0x000083b0


	//   ....[32]....
        /*055c*/ 	.word	0x000083d0


	//   ....[33]....
        /*0560*/ 	.word	0x000083e0


	//   ....[34]....
        /*0564*/ 	.word	0x000083f0


	//   ....[35]....
        /*0568*/ 	.word	0x00008400


	//   ....[36]....
        /*056c*/ 	.word	0x00008410


	//   ....[37]....
        /*0570*/ 	.word	0x00008420


	//   ....[38]....
        /*0574*/ 	.word	0x00008430


	//   ....[39]....
        /*0578*/ 	.word	0x00008440


	//   ....[40]....
        /*057c*/ 	.word	0x00008450


	//   ....[41]....
        /*0580*/ 	.word	0x00008460


	//   ....[42]....
        /*0584*/ 	.word	0x00008470


	//   ....[43]....
        /*0588*/ 	.word	0x00008480


	//   ....[44]....
        /*058c*/ 	.word	0x00008490


	//   ....[45]....
        /*0590*/ 	.word	0x000084a0


	//   ....[46]....
        /*0594*/ 	.word	0x000084c0


	//   ....[47]....
        /*0598*/ 	.word	0x000084d0


	//   ....[48]....
        /*059c*/ 	.word	0x000084e0


	//   ....[49]....
        /*05a0*/ 	.word	0x000084f0


	//   ....[50]....
        /*05a4*/ 	.word	0x00008500


	//   ....[51]....
        /*05a8*/ 	.word	0x00008510


	//   ....[52]....
        /*05ac*/ 	.word	0x00008520


	//   ....[53]....
        /*05b0*/ 	.word	0x00008530


	//   ....[54]....
        /*05b4*/ 	.word	0x00008540


	//   ....[55]....
        /*05b8*/ 	.word	0x00008550


	//   ....[56]....
        /*05bc*/ 	.word	0x00008570


	//   ....[57]....
        /*05c0*/ 	.word	0x00008580


	//   ....[58]....
        /*05c4*/ 	.word	0x00008590


	//   ....[59]....
        /*05c8*/ 	.word	0x000085a0


	//   ....[60]....
        /*05cc*/ 	.word	0x000085b0


	//   ....[61]....
        /*05d0*/ 	.word	0x000085c0


	//   ....[62]....
        /*05d4*/ 	.word	0x000085d0


	//   ....[63]....
        /*05d8*/ 	.word	0x000085e0


	//   ....[64]....
        /*05dc*/ 	.word	0x000085f0


	//   ....[65]....
        /*05e0*/ 	.word	0x00008600


	//   ....[66]....
        /*05e4*/ 	.word	0x00008610


	//   ....[67]....
        /*05e8*/ 	.word	0x00008620


	//   ....[68]....
        /*05ec*/ 	.word	0x00008630


	//   ....[69]....
        /*05f0*/ 	.word	0x00008660


	//   ....[70]....
        /*05f4*/ 	.word	0x00008690


	//   ....[71]....
        /*05f8*/ 	.word	0x000086c0


	//   ....[72]....
        /*05fc*/ 	.word	0x000086f0


	//   ....[73]....
        /*0600*/ 	.word	0x00008730


	//   ....[74]....
        /*0604*/ 	.word	0x00008760


	//   ....[75]....
        /*0608*/ 	.word	0x00008790


	//   ....[76]....
        /*060c*/ 	.word	0x000087c0


	//   ....[77]....
        /*0610*/ 	.word	0x000087f0


	//   ....[78]....
        /*0614*/ 	.word	0x00008800


	//   ....[79]....
        /*0618*/ 	.word	0x00008820


	//   ....[80]....
        /*061c*/ 	.word	0x00008830


	//   ....[81]....
        /*0620*/ 	.word	0x00008840


	//   ....[82]....
        /*0624*/ 	.word	0x00008850


	//   ....[83]....
        /*0628*/ 	.word	0x00008cc0


	//   ....[84]....
        /*062c*/ 	.word	0x00008d00


	//   ....[85]....
        /*0630*/ 	.word	0x00008d40


	//   ....[86]....
        /*0634*/ 	.word	0x00008d80


	//   ....[87]....
        /*0638*/ 	.word	0x00008db0


	//   ....[88]....
        /*063c*/ 	.word	0x00008df0


	//   ....[89]....
        /*0640*/ 	.word	0x000094a0


	//   ....[90]....
        /*0644*/ 	.word	0x000094d0


	//   ....[91]....
        /*0648*/ 	.word	0x0000a020


	//   ....[92]....
        /*064c*/ 	.word	0x0000b4e0


	//   ....[93]....
        /*0650*/ 	.word	0x0000b510


	//   ....[94]....
        /*0654*/ 	.word	0x0000b540


	//   ....[95]....
        /*0658*/ 	.word	0x0000b570


	//   ....[96]....
        /*065c*/ 	.word	0x0000b5a0


	//   ....[97]....
        /*0660*/ 	.word	0x0000b5e0


	//   ....[98]....
        /*0664*/ 	.word	0x0000b600


	//   ....[99]....
        /*0668*/ 	.word	0x0000b640


	//   ....[100]....
        /*066c*/ 	.word	0x0000b660


	//   ....[101]....
        /*0670*/ 	.word	0x0000b6a0


	//   ....[102]....
        /*0674*/ 	.word	0x0000b6c0


	//   ....[103]....
        /*0678*/ 	.word	0x0000b700


	//   ....[104]....
        /*067c*/ 	.word	0x0000b720


	//   ....[105]....
        /*0680*/ 	.word	0x0000b760


	//   ....[106]....
        /*0684*/ 	.word	0x0000b780


	//   ....[107]....
        /*0688*/ 	.word	0x0000b7c0


	//   ....[108]....
        /*068c*/ 	.word	0x0000b7d0


	//   ....[109]....
        /*0690*/ 	.word	0x0000b7e0


	//   ....[110]....
        /*0694*/ 	.word	0x0000b7f0


	//   ....[111]....
        /*0698*/ 	.word	0x0000b800


	//   ....[112]....
        /*069c*/ 	.word	0x0000bd20


	//   ....[113]....
        /*06a0*/ 	.word	0x0000bd50


	//   ....[114]....
        /*06a4*/ 	.word	0x0000bde0


	//   ....[115]....
        /*06a8*/ 	.word	0x0000be10


	//   ....[116]....
        /*06ac*/ 	.word	0x0000be30


	//   ....[117]....
        /*06b0*/ 	.word	0x0000be70


	//   ....[118]....
        /*06b4*/ 	.word	0x0000bea0


	//   ....[119]....
        /*06b8*/ 	.word	0x0000bef0


	//   ....[120]....
        /*06bc*/ 	.word	0x0000bf20


	//   ....[121]....
        /*06c0*/ 	.word	0x0000bf40


	//   ....[122]....
        /*06c4*/ 	.word	0x0000bfa0


	//   ....[123]....
        /*06c8*/ 	.word	0x0000bfc0


	//   ....[124]....
        /*06cc*/ 	.word	0x0000c020


	//   ....[125]....
        /*06d0*/ 	.word	0x0000c040


	//   ....[126]....
        /*06d4*/ 	.word	0x0000c080


	//   ....[127]....
        /*06d8*/ 	.word	0x0000c0a0


	//   ....[128]....
        /*06dc*/ 	.word	0x0000c0c0


	//   ....[129]....
        /*06e0*/ 	.word	0x0000c0f0


	//   ....[130]....
        /*06e4*/ 	.word	0x0000c110


	//   ....[131]....
        /*06e8*/ 	.word	0x0000c180


	//   ....[132]....
        /*06ec*/ 	.word	0x0000c6f0


	//   ....[133]....
        /*06f0*/ 	.word	0x0000c720


	//   ....[134]....
        /*06f4*/ 	.word	0x0000c750


	//   ....[135]....
        /*06f8*/ 	.word	0x0000c780


	//   ....[136]....
        /*06fc*/ 	.word	0x0000c7d0


	//   ....[137]....
        /*0700*/ 	.word	0x0000c7e0


	//   ....[138]....
        /*0704*/ 	.word	0x0000c830


	//   ....[139]....
        /*0708*/ 	.word	0x0000c860


	//   ....[140]....
        /*070c*/ 	.word	0x0000c8d0


	//   ....[141]....
        /*0710*/ 	.word	0x0000c900


	//   ....[142]....
        /*0714*/ 	.word	0x0000c920


	//   ....[143]....
        /*0718*/ 	.word	0x0000c950


	//   ....[144]....
        /*071c*/ 	.word	0x0000c990


	//   ....[145]....
        /*0720*/ 	.word	0x0000c9c0


	//   ....[146]....
        /*0724*/ 	.word	0x0000ca20


	//   ....[147]....
        /*0728*/ 	.word	0x0000ca50


	//   ....[148]....
        /*072c*/ 	.word	0x0000d2b0


	//   ....[149]....
        /*0730*/ 	.word	0x0000d2d0


	//   ....[150]....
        /*0734*/ 	.word	0x0000d2e0


	//   ....[151]....
        /*0738*/ 	.word	0x0000d2f0


	//   ....[152]....
        /*073c*/ 	.word	0x0000d300


	//   ....[153]....
        /*0740*/ 	.word	0x0000d350


	//   ....[154]....
        /*0744*/ 	.word	0x0000d370


	//   ....[155]....
        /*0748*/ 	.word	0x0000d390


	//   ....[156]....
        /*074c*/ 	.word	0x0000d3a0


	//   ....[157]....
        /*0750*/ 	.word	0x0000d3e0


	//   ....[158]....
        /*0754*/ 	.word	0x0000d3f0


	//   ....[159]....
        /*0758*/ 	.word	0x0000d430


	//   ....[160]....
        /*075c*/ 	.word	0x0000d440


	//   ....[161]....
        /*0760*/ 	.word	0x0000d480


	//   ....[162]....
        /*0764*/ 	.word	0x0000d490


	//   ....[163]....
        /*0768*/ 	.word	0x0000d4d0


	//   ....[164]....
        /*076c*/ 	.word	0x0000d4e0


	//   ....[165]....
        /*0770*/ 	.word	0x0000d4f0


	//   ....[166]....
        /*0774*/ 	.word	0x0000d530


	//   ....[167]....
        /*0778*/ 	.word	0x0000d550


	//   ....[168]....
        /*077c*/ 	.word	0x0000d930


	//   ....[169]....
        /*0780*/ 	.word	0x0000d950


	//   ....[170]....
        /*0784*/ 	.word	0x0000d970


	//   ....[171]....
        /*0788*/ 	.word	0x0000d980


	//   ....[172]....
        /*078c*/ 	.word	0x0000d990


	//   ....[173]....
        /*0790*/ 	.word	0x0000d9a0


	//   ....[174]....
        /*0794*/ 	.word	0x0000d9c0


	//   ....[175]....
        /*0798*/ 	.word	0x0000d9d0


	//   ....[176]....
        /*079c*/ 	.word	0x0000da10


	//   ....[177]....
        /*07a0*/ 	.word	0x0000da30


	//   ....[178]....
        /*07a4*/ 	.word	0x0000da60


	//   ....[179]....
        /*07a8*/ 	.word	0x0000da80


	//   ....[180]....
        /*07ac*/ 	.word	0x0000dab0


	//   ....[181]....
        /*07b0*/ 	.word	0x0000dad0


	//   ....[182]....
        /*07b4*/ 	.word	0x0000daf0


	//   ....[183]....
        /*07b8*/ 	.word	0x0000db10


	//   ....[184]....
        /*07bc*/ 	.word	0x0000db30


	//   ....[185]....
        /*07c0*/ 	.word	0x0000db60


	//   ....[186]....
        /*07c4*/ 	.word	0x0000dc00


	//   ....[187]....
        /*07c8*/ 	.word	0x0000dc20


	//   ....[188]....
        /*07cc*/ 	.word	0x0000ebc0


	//   ....[189]....
        /*07d0*/ 	.word	0x0000f0c0


	//   ....[190]....
        /*07d4*/ 	.word	0x0000f1b0


	//   ....[191]....
        /*07d8*/ 	.word	0x0000f290


	//   ....[192]....
        /*07dc*/ 	.word	0x0000f300


	//   ....[193]....
        /*07e0*/ 	.word	0x0000f3b0


	//   ....[194]....
        /*07e4*/ 	.word	0x0000f410


	//   ....[195]....
        /*07e8*/ 	.word	0x0000f4c0


	//   ....[196]....
        /*07ec*/ 	.word	0x0000f520


	//   ....[197]....
        /*07f0*/ 	.word	0x0000f5d0


	//   ....[198]....
        /*07f4*/ 	.word	0x0000f630


	//   ....[199]....
        /*07f8*/ 	.word	0x0000f6e0


	//   ....[200]....
        /*07fc*/ 	.word	0x0000f740


	//   ....[201]....
        /*0800*/ 	.word	0x0000f7f0


	//   ....[202]....
        /*0804*/ 	.word	0x0000f850


	//   ....[203]....
        /*0808*/ 	.word	0x0000f900


	//   ....[204]....
        /*080c*/ 	.word	0x0000f960


	//   ....[205]....
        /*0810*/ 	.word	0x0000fa20


	//   ....[206]....
        /*0814*/ 	.word	0x0000fab0


	//   ....[207]....
        /*0818*/ 	.word	0x0000fb50


	//   ....[208]....
        /*081c*/ 	.word	0x0000fbd0


	//   ....[209]....
        /*0820*/ 	.word	0x0000fcb0


	//   ....[210]....
        /*0824*/ 	.word	0x0000fe20


	//   ....[211]....
        /*0828*/ 	.word	0x0000fef0


	//   ....[212]....
        /*082c*/ 	.word	0x0000ffd0


	//   ....[213]....
        /*0830*/ 	.word	0x00010020


	//   ....[214]....
        /*0834*/ 	.word	0x000100f0


	//   ....[215]....
        /*0838*/ 	.word	0x00010140


	//   ....[216]....
        /*083c*/ 	.word	0x00010230


	//   ....[217]....
        /*0840*/ 	.word	0x00010280


	//   ....[218]....
        /*0844*/ 	.word	0x00010370


	//   ....[219]....
        /*0848*/ 	.word	0x000103c0


	//   ....[220]....
        /*084c*/ 	.word	0x00010440


	//   ....[221]....
        /*0850*/ 	.word	0x000104f0


	//   ....[222]....
        /*0854*/ 	.word	0x00010560


	//   ....[223]....
        /*0858*/ 	.word	0x00010610


	//   ....[224]....
        /*085c*/ 	.word	0x00010680


	//   ....[225]....
        /*0860*/ 	.word	0x00010730


	//   ....[226]....
        /*0864*/ 	.word	0x00010790


	//   ....[227]....
        /*0868*/ 	.word	0x00010850


	//   ....[228]....
        /*086c*/ 	.word	0x000108c0


	//   ....[229]....
        /*0870*/ 	.word	0x00010970


	//   ....[230]....
        /*0874*/ 	.word	0x00010a00


	//   ....[231]....
        /*0878*/ 	.word	0x00010a60


	//   ....[232]....
        /*087c*/ 	.word	0x00010b10


	//   ....[233]....
        /*0880*/ 	.word	0x00010bc0


	//   ....[234]....
        /*0884*/ 	.word	0x00010c20


	//   ....[235]....
        /*0888*/ 	.word	0x00010d00


	//   ....[236]....
        /*088c*/ 	.word	0x00010d70


	//   ....[237]....
        /*0890*/ 	.word	0x00010e40


	//   ....[238]....
        /*0894*/ 	.word	0x00010ea0


	//   ....[239]....
        /*0898*/ 	.word	0x00010f60


	//   ....[240]....
        /*089c*/ 	.word	0x00010fc0


	//   ....[241]....
        /*08a0*/ 	.word	0x00011080


	//   ....[242]....
        /*08a4*/ 	.word	0x000110e0


	//   ....[243]....
        /*08a8*/ 	.word	0x00011190


	//   ....[244]....
        /*08ac*/ 	.word	0x00011210


	//   ....[245]....
        /*08b0*/ 	.word	0x000112d0


	//   ....[246]....
        /*08b4*/ 	.word	0x00011410


	//   ....[247]....
        /*08b8*/ 	.word	0x000114b0


	//   ....[248]....
        /*08bc*/ 	.word	0x00011510


	//   ....[249]....
        /*08c0*/ 	.word	0x000115c0


	//   ....[250]....
        /*08c4*/ 	.word	0x00011650


	//   ....[251]....
        /*08c8*/ 	.word	0x000116e0


	//   ....[252]....
        /*08cc*/ 	.word	0x00011740


	//   ....[253]....
        /*08d0*/ 	.word	0x000117f0


	//   ....[254]....
        /*08d4*/ 	.word	0x00011850


	//   ....[255]....
        /*08d8*/ 	.word	0x00011900


	//   ....[0]....
        /*08dc*/ 	.word	0x00011960


	//   ....[1]....
        /*08e0*/ 	.word	0x00011a10


	//   ....[2]....
        /*08e4*/ 	.word	0x00011a70


	//   ....[3]....
        /*08e8*/ 	.word	0x00011b20


	//   ....[4]....
        /*08ec*/ 	.word	0x00011b80


	//   ....[5]....
        /*08f0*/ 	.word	0x00011c30


	//   ....[6]....
        /*08f4*/ 	.word	0x00011cc0


	//   ....[7]....
        /*08f8*/ 	.word	0x00011d50


	//   ....[8]....
        /*08fc*/ 	.word	0x00011db0


	//   ....[9]....
        /*0900*/ 	.word	0x00011e60


	//   ....[10]....
        /*0904*/ 	.word	0x00011f40


	//   ....[11]....
        /*0908*/ 	.word	0x00011fe0


	//   ....[12]....
        /*090c*/ 	.word	0x00012050


	//   ....[13]....
        /*0910*/ 	.word	0x000120f0


	//   ....[14]....
        /*0914*/ 	.word	0x00012150


	//   ....[15]....
        /*0918*/ 	.word	0x000121f0


	//   ....[16]....
        /*091c*/ 	.word	0x00012250


	//   ....[17]....
        /*0920*/ 	.word	0x00012300


	//   ....[18]....
        /*0924*/ 	.word	0x00012360


	//   ....[19]....
        /*0928*/ 	.word	0x00012400


	//   ....[20]....
        /*092c*/ 	.word	0x00012460


	//   ....[21]....
        /*0930*/ 	.word	0x00012510


	//   ....[22]....
        /*0934*/ 	.word	0x00012570


	//   ....[23]....
        /*0938*/ 	.word	0x00012610


	//   ....[24]....
        /*093c*/ 	.word	0x00012670


	//   ....[25]....
        /*0940*/ 	.word	0x00012720


	//   ....[26]....
        /*0944*/ 	.word	0x000127b0


	//   ....[27]....
        /*0948*/ 	.word	0x00012840


	//   ....[28]....
        /*094c*/ 	.word	0x000128a0


	//   ....[29]....
        /*0950*/ 	.word	0x00012940


	//----- nvinfo : EIATTR_REG_RECONFIG
	.align		4
.L_87:
        /*0954*/ 	.byte	0x01, 0x54
	.zero		2


	//----- nvinfo : EIATTR_SYSCALL_OFFSETS
	.align		4
        /*0958*/ 	.byte	0x04, 0x46
        /*095a*/ 	.short	(.L_89 - .L_88)


	//   ....[0]....
.L_88:
        /*095c*/ 	.word	0x00001580


	//   ....[1]....
        /*0960*/ 	.word	0x0000a770


	//   ....[2]....
        /*0964*/ 	.word	0x0000a8b0


	//   ....[3]....
        /*0968*/ 	.word	0x0000a9f0


	//   ....[4]....
        /*096c*/ 	.word	0x0000ab10


	//   ....[5]....
        /*0970*/ 	.word	0x0000c490


	//----- nvinfo : EIATTR_MBARRIER_INSTR_OFFSETS
	.align		4
.L_89:
        /*0974*/ 	.byte	0x04, 0x39
        /*0976*/ 	.short	(.L_91 - .L_90)


	//   ....[0]....
.L_90:
        /*0978*/ 	.word	0x00000180
        /*097c*/ 	.word	0x000000ff
        /*0980*/ 	.word	0x00022800
        /*0984*/ 	.short	0x0100
        /*0986*/ 	.byte	0x08
	.zero		1


	//   ....[1]....
        /*0988*/ 	.word	0x00000190
        /*098c*/ 	.word	0x000000ff
        /*0990*/ 	.word	0x00022820
        /*0994*/ 	.short	0x0100
        /*0996*/ 	.byte	0x08
	.zero		1


	//   ....[2]....
        /*0998*/ 	.word	0x00000280
        /*099c*/ 	.word	0x000000ff
        /*09a0*/ 	.word	0x00022830
        /*09a4*/ 	.short	0x0100
        /*09a6*/ 	.byte	0x08
	.zero		1


	//   ....[3]....
        /*09a8*/ 	.word	0x00000290
        /*09ac*/ 	.word	0x000000ff
        /*09b0*/ 	.word	0x00022840
        /*09b4*/ 	.short	0x0100
        /*09b6*/ 	.byte	0x08
	.zero		1


	//   ....[4]....
        /*09b8*/ 	.word	0x000002a0
        /*09bc*/ 	.word	0x000000ff
        /*09c0*/ 	.word	0x00022838
        /*09c4*/ 	.short	0x0100
        /*09c6*/ 	.byte	0x08
	.zero		1


	//   ....[5]....
        /*09c8*/ 	.word	0x000002b0
        /*09cc*/ 	.word	0x000000ff
        /*09d0*/ 	.word	0x00022848
        /*09d4*/ 	.short	0x0100
        /*09d6*/ 	.byte	0x08
	.zero		1


	//   ....[6]....
        /*09d8*/ 	.word	0x000003e0
        /*09dc*/ 	.word	0x000000ff
        /*09e0*/ 	.word	0x00022850
        /*09e4*/ 	.short	0x0100
        /*09e6*/ 	.byte	0x08
	.zero		1


	//   ....[7]....
        /*09e8*/ 	.word	0x000003f0
        /*09ec*/ 	.word	0x000000ff
        /*09f0*/ 	.word	0x00022860
        /*09f4*/ 	.short	0x0100
        /*09f6*/ 	.byte	0x08
	.zero		1


	//   ....[8]....
        /*09f8*/ 	.word	0x00000400
        /*09fc*/ 	.word	0x000000ff
        /*0a00*/ 	.word	0x00022858
        /*0a04*/ 	.short	0x0100
        /*0a06*/ 	.byte	0x08
	.zero		1


	//   ....[9]....
        /*0a08*/ 	.word	0x00000410
        /*0a0c*/ 	.word	0x000000ff
        /*0a10*/ 	.word	0x00022868
        /*0a14*/ 	.short	0x0100
        /*0a16*/ 	.byte	0x08
	.zero		1


	//   ....[10]....
        /*0a18*/ 	.word	0x00000500
        /*0a1c*/ 	.word	0x000000ff
        /*0a20*/ 	.word	0x00022870
        /*0a24*/ 	.short	0x0100
        /*0a26*/ 	.byte	0x06
	.zero		1


	//   ....[11]....
        /*0a28*/ 	.word	0x00000510
        /*0a2c*/ 	.word	0x000000ff
        /*0a30*/ 	.word	0x00022880
        /*0a34*/ 	.short	0x0100
        /*0a36*/ 	.byte	0x06
	.zero		1


	//   ....[12]....
        /*0a38*/ 	.word	0x00000520
        /*0a3c*/ 	.word	0x000000ff
        /*0a40*/ 	.word	0x00022878
        /*0a44*/ 	.short	0x0100
        /*0a46*/ 	.byte	0x06
	.zero		1


	//   ....[13]....
        /*0a48*/ 	.word	0x00000530
        /*0a4c*/ 	.word	0x000000ff
        /*0a50*/ 	.word	0x00022888
        /*0a54*/ 	.short	0x0100
        /*0a56*/ 	.byte	0x06
	.zero		1


	//   ....[14]....
        /*0a58*/ 	.word	0x00000660
        /*0a5c*/ 	.word	0x000000ff
        /*0a60*/ 	.word	0x00022890
        /*0a64*/ 	.short	0x0100
        /*0a66*/ 	.byte	0x08
	.zero		1


	//   ....[15]....
        /*0a68*/ 	.word	0x00000670
        /*0a6c*/ 	.word	0x000000ff
        /*0a70*/ 	.word	0x000228a0
        /*0a74*/ 	.short	0x0100
        /*0a76*/ 	.byte	0x08
	.zero		1


	//   ....[16]....
        /*0a78*/ 	.word	0x00000680
        /*0a7c*/ 	.word	0x000000ff
        /*0a80*/ 	.word	0x00022898
        /*0a84*/ 	.short	0x0100
        /*0a86*/ 	.byte	0x08
	.zero		1


	//   ....[17]....
        /*0a88*/ 	.word	0x00000690
        /*0a8c*/ 	.word	0x000000ff
        /*0a90*/ 	.word	0x000228a8
        /*0a94*/ 	.short	0x0100
        /*0a96*/ 	.byte	0x08
	.zero		1


	//   ....[18]....
        /*0a98*/ 	.word	0x000007d0
        /*0a9c*/ 	.word	0x000000ff
        /*0aa0*/ 	.word	0x000228b0
        /*0aa4*/ 	.short	0x0100
        /*0aa6*/ 	.byte	0x08
	.zero		1


	//   ....[19]....
        /*0aa8*/ 	.word	0x000007e0
        /*0aac*/ 	.word	0x000000ff
        /*0ab0*/ 	.word	0x000228c0
        /*0ab4*/ 	.short	0x0100
        /*0ab6*/ 	.byte	0x08
	.zero		1


	//   ....[20]....
        /*0ab8*/ 	.word	0x000007f0
        /*0abc*/ 	.word	0x000000ff
        /*0ac0*/ 	.word	0x000228b8
        /*0ac4*/ 	.short	0x0100
        /*0ac6*/ 	.byte	0x08
	.zero		1


	//   ....[21]....
        /*0ac8*/ 	.word	0x00000800
        /*0acc*/ 	.word	0x000000ff
        /*0ad0*/ 	.word	0x000228c8
        /*0ad4*/ 	.short	0x0100
        /*0ad6*/ 	.byte	0x08
	.zero		1


	//   ....[22]....
        /*0ad8*/ 	.word	0x000015a0
        /*0adc*/ 	.word	0x000000ff
        /*0ae0*/ 	.word	0x00022800
        /*0ae4*/ 	.short	0x010a
        /*0ae6*/ 	.byte	0x29
	.zero		1


	//   ....[23]....
        /*0ae8*/ 	.word	0x00001610
        /*0aec*/ 	.word	0x000000ff
        /*0af0*/ 	.word	0x00022830
        /*0af4*/ 	.short	0x010a
        /*0af6*/ 	.byte	0x29
	.zero		1


	//   ....[24]....
        /*0af8*/ 	.word	0x00001670
        /*0afc*/ 	.word	0x000000ff
        /*0b00*/ 	.word	0x00022830
        /*0b04*/ 	.short	0x010a
        /*0b06*/ 	.byte	0x29
	.zero		1


	//   ....[25]....
        /*0b08*/ 	.word	0x00002020
        /*0b0c*/ 	.word	0x000000ff
        /*0b10*/ 	.word	0x00000000
        /*0b14*/ 	.short	0x0101
        /*0b16*/ 	.byte	0x04
	.zero		1


	//   ....[26]....
        /*0b18*/ 	.word	0x00004740
        /*0b1c*/ 	.word	0x000000ff
        /*0b20*/ 	.word	0x00022830
        /*0b24*/ 	.short	0x010a
        /*0b26*/ 	.byte	0x04
	.zero		1


	//   ....[27]....
        /*0b28*/ 	.word	0x00004780
        /*0b2c*/ 	.word	0x000000ff
        /*0b30*/ 	.word	0x00022830
        /*0b34*/ 	.short	0x010a
        /*0b36*/ 	.byte	0x04
	.zero		1


	//   ....[28]....
        /*0b38*/ 	.word	0x00005070
        /*0b3c*/ 	.word	0x000000ff
        /*0b40*/ 	.word	0x00022850
        /*0b44*/ 	.short	0x010a
        /*0b46*/ 	.byte	0x04
	.zero		1


	//   ....[29]....
        /*0b48*/ 	.word	0x000050b0
        /*0b4c*/ 	.word	0x000000ff
        /*0b50*/ 	.word	0x00022850
        /*0b54*/ 	.short	0x010a
        /*0b56*/ 	.byte	0x04
	.zero		1


	//   ....[30]....
        /*0b58*/ 	.word	0x00005890
        /*0b5c*/ 	.word	0x000000ff
        /*0b60*/ 	.word	0x00000000
        /*0b64*/ 	.short	0x0101
        /*0b66*/ 	.byte	0x04
	.zero		1


	//   ....[31]....
        /*0b68*/ 	.word	0x000069c0
        /*0b6c*/ 	.word	0x000000ff
        /*0b70*/ 	.word	0x00000000
        /*0b74*/ 	.short	0x0101
        /*0b76*/ 	.byte	0x04
	.zero		1


	//   ....[32]....
        /*0b78*/ 	.word	0x00007030
        /*0b7c*/ 	.word	0x000000ff
        /*0b80*/ 	.word	0x00022850
        /*0b84*/ 	.short	0x010a
        /*0b86*/ 	.byte	0x09
	.zero		1


	//   ....[33]....
        /*0b88*/ 	.word	0x00007070
        /*0b8c*/ 	.word	0x000000ff
        /*0b90*/ 	.word	0x00022850
        /*0b94*/ 	.short	0x010a
        /*0b96*/ 	.byte	0x09
	.zero		1


	//   ....[34]....
        /*0b98*/ 	.word	0x00007700
        /*0b9c*/ 	.word	0x000000ff
        /*0ba0*/ 	.word	0x00000000
        /*0ba4*/ 	.short	0x0101
        /*0ba6*/ 	.byte	0x04
	.zero		1


	//   ....[35]....
        /*0ba8*/ 	.word	0x00008de0
        /*0bac*/ 	.word	0x000000ff
        /*0bb0*/ 	.word	0x00000000
        /*0bb4*/ 	.short	0x0101
        /*0bb6*/ 	.byte	0x04
	.zero		1


	//   ....[36]....
        /*0bb8*/ 	.word	0x0000b190
        /*0bbc*/ 	.word	0x000000ff
        /*0bc0*/ 	.word	0x00022880
        /*0bc4*/ 	.short	0x010a
        /*0bc6*/ 	.byte	0x2a
	.zero		1


	//   ....[37]....
        /*0bc8*/ 	.word	0x0000b9f0
        /*0bcc*/ 	.word	0x000000ff
        /*0bd0*/ 	.word	0x00022870
        /*0bd4*/ 	.short	0x0107
        /*0bd6*/ 	.byte	0x2a
	.zero		1


	//   ....[38]....
        /*0bd8*/ 	.word	0x0000ba80
        /*0bdc*/ 	.word	0x000000ff
        /*0be0*/ 	.word	0x00022870
        /*0be4*/ 	.short	0x0101
        /*0be6*/ 	.byte	0x2a
	.zero		1


	//   ....[39]....
        /*0be8*/ 	.word	0x0000bab0
        /*0bec*/ 	.word	0x000000ff
        /*0bf0*/ 	.word	0x00022840
        /*0bf4*/ 	.short	0x010a
        /*0bf6*/ 	.byte	0x2a
	.zero		1


	//   ....[40]....
        /*0bf8*/ 	.word	0x0000c230
        /*0bfc*/ 	.word	0x000000ff
        /*0c00*/ 	.word	0x00022830
        /*0c04*/ 	.short	0x0107
        /*0c06*/ 	.byte	0x2a
	.zero		1


	//   ....[41]....
        /*0c08*/ 	.word	0x0000c2c0
        /*0c0c*/ 	.word	0x000000ff
        /*0c10*/ 	.word	0x00022830
        /*0c14*/ 	.short	0x0101
        /*0c16*/ 	.byte	0x2a
	.zero		1


	//   ....[42]....
        /*0c18*/ 	.word	0x0000cb40
        /*0c1c*/ 	.word	0x000000ff
        /*0c20*/ 	.word	0x00022800
        /*0c24*/ 	.short	0x0107
        /*0c26*/ 	.byte	0x2a
	.zero		1


	//   ....[43]....
        /*0c28*/ 	.word	0x0000cb80
        /*0c2c*/ 	.word	0x000000ff
        /*0c30*/ 	.word	0x00022800
        /*0c34*/ 	.short	0x0101
        /*0c36*/ 	.byte	0x2a
	.zero		1


	//   ....[44]....
        /*0c38*/ 	.word	0x0000cb90
        /*0c3c*/ 	.word	0x000000ff
        /*0c40*/ 	.word	0x00022820
        /*0c44*/ 	.short	0x010a
        /*0c46*/ 	.byte	0x2a
	.zero		1


	//   ....[45]....
        /*0c48*/ 	.word	0x0000cfe0
        /*0c4c*/ 	.word	0x00000003
        /*0c50*/ 	.word	0x00022880
        /*0c54*/ 	.short	0x010a
        /*0c56*/ 	.byte	0x3f
	.zero		1


	//   ....[46]....
        /*0c58*/ 	.word	0x0000d620
        /*0c5c*/ 	.word	0x00000003
        /*0c60*/ 	.word	0x00022870
        /*0c64*/ 	.short	0x0107
        /*0c66*/ 	.byte	0x3f
	.zero		1


	//   ....[47]....
        /*0c68*/ 	.word	0x0000d6b0
        /*0c6c*/ 	.word	0x00000003
        /*0c70*/ 	.word	0x00022870
        /*0c74*/ 	.short	0x0101
        /*0c76*/ 	.byte	0x3f
	.zero		1


	//   ....[48]....
        /*0c78*/ 	.word	0x0000d6e0
        /*0c7c*/ 	.word	0x00000003
        /*0c80*/ 	.word	0x00022840
        /*0c84*/ 	.short	0x010a
        /*0c86*/ 	.byte	0x3f
	.zero		1


	//   ....[49]....
        /*0c88*/ 	.word	0x0000dcb0
        /*0c8c*/ 	.word	0x00000003
        /*0c90*/ 	.word	0x00022830
        /*0c94*/ 	.short	0x0107
        /*0c96*/ 	.byte	0x3f
	.zero		1


	//   ....[50]....
        /*0c98*/ 	.word	0x0000dd50
        /*0c9c*/ 	.word	0x00000003
        /*0ca0*/ 	.word	0x00022830
        /*0ca4*/ 	.short	0x0101
        /*0ca6*/ 	.byte	0x3f
	.zero		1


	//   ....[51]....
        /*0ca8*/ 	.word	0x0000ddd0
        /*0cac*/ 	.word	0x00000006
        /*0cb0*/ 	.word	0x00022870
        /*0cb4*/ 	.short	0x010a
        /*0cb6*/ 	.byte	0x3f
	.zero		1


	//   ....[52]....
        /*0cb8*/ 	.word	0x0000de60
        /*0cbc*/ 	.word	0x00000006
        /*0cc0*/ 	.word	0x00022860
        /*0cc4*/ 	.short	0x010a
        /*0cc6*/ 	.byte	0x3f
	.zero		1


	//   ....[53]....
        /*0cc8*/ 	.word	0x0000e350
        /*0ccc*/ 	.word	0x00000006
        /*0cd0*/ 	.word	0x00022850
        /*0cd4*/ 	.short	0x0101
        /*0cd6*/ 	.byte	0x3f
	.zero		1


	//   ....[54]....
        /*0cd8*/ 	.word	0x0000e3f0
        /*0cdc*/ 	.word	0x00000006
        /*0ce0*/ 	.word	0x00000000
        /*0ce4*/ 	.short	0x0101
        /*0ce6*/ 	.byte	0x3f
	.zero		1


	//   ....[55]....
        /*0ce8*/ 	.word	0x0000e4c0
        /*0cec*/ 	.word	0x00000003
        /*0cf0*/ 	.word	0x00022870
        /*0cf4*/ 	.short	0x010a
        /*0cf6*/ 	.byte	0x3f
	.zero		1


	//   ....[56]....
        /*0cf8*/ 	.word	0x0000e570
        /*0cfc*/ 	.word	0x00000003
        /*0d00*/ 	.word	0x00022860
        /*0d04*/ 	.short	0x010a
        /*0d06*/ 	.byte	0x3f
	.zero		1


	//   ....[57]....
        /*0d08*/ 	.word	0x0000ea50
        /*0d0c*/ 	.word	0x00000003
        /*0d10*/ 	.word	0x00022850
        /*0d14*/ 	.short	0x0101
        /*0d16*/ 	.byte	0x3f
	.zero		1


	//   ....[58]....
        /*0d18*/ 	.word	0x0000eae0
        /*0d1c*/ 	.word	0x00000003
        /*0d20*/ 	.word	0x00000000
        /*0d24*/ 	.short	0x0101
        /*0d26*/ 	.byte	0x3f
	.zero		1


	//   ....[59]....
        /*0d28*/ 	.word	0x0000eb70
        /*0d2c*/ 	.word	0x00000007
        /*0d30*/ 	.word	0x00022820
        /*0d34*/ 	.short	0x010a
        /*0d36*/ 	.byte	0x3f
	.zero		1


	//   ....[60]....
        /*0d38*/ 	.word	0x0000ec90
        /*0d3c*/ 	.word	0x00000005
        /*0d40*/ 	.word	0x00022840
        /*0d44*/ 	.short	0x010a
        /*0d46*/ 	.byte	0x3f
	.zero		1


	//   ....[61]....
        /*0d48*/ 	.word	0x0000ed30
        /*0d4c*/ 	.word	0x00000007
        /*0d50*/ 	.word	0x00022840
        /*0d54*/ 	.short	0x010a
        /*0d56*/ 	.byte	0x3f
	.zero		1


	//   ....[62]....
        /*0d58*/ 	.word	0x0000ed70
        /*0d5c*/ 	.word	0x00000005
        /*0d60*/ 	.word	0x00022860
        /*0d64*/ 	.short	0x010a
        /*0d66*/ 	.byte	0x3f
	.zero		1


	//   ....[63]....
        /*0d68*/ 	.word	0x0000edb0
        /*0d6c*/ 	.word	0x00000007
        /*0d70*/ 	.word	0x00022860
        /*0d74*/ 	.short	0x010a
        /*0d76*/ 	.byte	0x3f
	.zero		1


	//   ....[64]....
        /*0d78*/ 	.word	0x0000edf0
        /*0d7c*/ 	.word	0x00000005
        /*0d80*/ 	.word	0x00022880
        /*0d84*/ 	.short	0x010a
        /*0d86*/ 	.byte	0x3f
	.zero		1


	//   ....[65]....
        /*0d88*/ 	.word	0x0000ee30
        /*0d8c*/ 	.word	0x00000007
        /*0d90*/ 	.word	0x00022880
        /*0d94*/ 	.short	0x010a
        /*0d96*/ 	.byte	0x3f
	.zero		1


	//   ....[66]....
        /*0d98*/ 	.word	0x0000eea0
        /*0d9c*/ 	.word	0x00000003
        /*0da0*/ 	.word	0x00022800
        /*0da4*/ 	.short	0x010a
        /*0da6*/ 	.byte	0x3f
	.zero		1


	//   ....[67]....
        /*0da8*/ 	.word	0x0000ef00
        /*0dac*/ 	.word	0x00000005
        /*0db0*/ 	.word	0x00022830
        /*0db4*/ 	.short	0x010a
        /*0db6*/ 	.byte	0x3f
	.zero		1


	//   ....[68]....
        /*0db8*/ 	.word	0x0000ef60
        /*0dbc*/ 	.word	0x00000003
        /*0dc0*/ 	.word	0x00022830
        /*0dc4*/ 	.short	0x010a
        /*0dc6*/ 	.byte	0x3f
	.zero		1


	//   ....[69]....
        /*0dc8*/ 	.word	0x0000efc0
        /*0dcc*/ 	.word	0x0000000d
        /*0dd0*/ 	.word	0x00022850
        /*0dd4*/ 	.short	0x010a
        /*0dd6*/ 	.byte	0x3f
	.zero		1


	//   ....[70]....
        /*0dd8*/ 	.word	0x0000f020
        /*0ddc*/ 	.word	0x00000005
        /*0de0*/ 	.word	0x00022850
        /*0de4*/ 	.short	0x010a
        /*0de6*/ 	.byte	0x3f
	.zero		1


	//   ....[71]....
        /*0de8*/ 	.word	0x0000f100
        /*0dec*/ 	.word	0x00000003
        /*0df0*/ 	.word	0x00022880
        /*0df4*/ 	.short	0x010a
        /*0df6*/ 	.byte	0x3f
	.zero		1


	//   ....[72]....
        /*0df8*/ 	.word	0x0000fd70
        /*0dfc*/ 	.word	0x00000003
        /*0e00*/ 	.word	0x00022840
        /*0e04*/ 	.short	0x010a
        /*0e06*/ 	.byte	0x3f
	.zero		1


	//   ....[73]....
        /*0e08*/ 	.word	0x00011310
        /*0e0c*/ 	.word	0x00000003
        /*0e10*/ 	.word	0x00022820
        /*0e14*/ 	.short	0x010a
        /*0e16*/ 	.byte	0x3f
	.zero		1


	//   ....[74]....
        /*0e18*/ 	.word	0x00011360
        /*0e1c*/ 	.word	0x00000003
        /*0e20*/ 	.word	0x00022880
        /*0e24*/ 	.short	0x010a
        /*0e26*/ 	.byte	0x3f
	.zero		1


	//   ....[75]....
        /*0e28*/ 	.word	0x00011e90
        /*0e2c*/ 	.word	0x00000003
        /*0e30*/ 	.word	0x00022840
        /*0e34*/ 	.short	0x010a
        /*0e36*/ 	.byte	0x3f
	.zero		1


	//   ....[76]....
        /*0e38*/ 	.word	0x00012970
        /*0e3c*/ 	.word	0x00000006
        /*0e40*/ 	.word	0x00022870
        /*0e44*/ 	.short	0x010a
        /*0e46*/ 	.byte	0x3f
	.zero		1


	//   ....[77]....
        /*0e48*/ 	.word	0x000129c0
        /*0e4c*/ 	.word	0x00000006
        /*0e50*/ 	.word	0x00022860
        /*0e54*/ 	.short	0x010a
        /*0e56*/ 	.byte	0x3f
	.zero		1


	//   ....[78]....
        /*0e58*/ 	.word	0x00012a10
        /*0e5c*/ 	.word	0x00000003
        /*0e60*/ 	.word	0x00022870
        /*0e64*/ 	.short	0x010a
        /*0e66*/ 	.byte	0x3f
	.zero		1


	//   ....[79]....
        /*0e68*/ 	.word	0x00012a60
        /*0e6c*/ 	.word	0x00000003
        /*0e70*/ 	.word	0x00022860
        /*0e74*/ 	.short	0x010a
        /*0e76*/ 	.byte	0x3f
	.zero		1


	//   ....[80]....
        /*0e78*/ 	.word	0x00012ab0
        /*0e7c*/ 	.word	0x00000007
        /*0e80*/ 	.word	0x00022820
        /*0e84*/ 	.short	0x010a
        /*0e86*/ 	.byte	0x3f
	.zero		1


	//   ....[81]....
        /*0e88*/ 	.word	0x00012b00
        /*0e8c*/ 	.word	0x00000005
        /*0e90*/ 	.word	0x00022840
        /*0e94*/ 	.short	0x010a
        /*0e96*/ 	.byte	0x3f
	.zero		1


	//   ....[82]....
        /*0e98*/ 	.word	0x00012b50
        /*0e9c*/ 	.word	0x00000007
        /*0ea0*/ 	.word	0x00022840
        /*0ea4*/ 	.short	0x010a
        /*0ea6*/ 	.byte	0x3f
	.zero		1


	//   ....[83]....
        /*0ea8*/ 	.word	0x00012ba0
        /*0eac*/ 	.word	0x00000005
        /*0eb0*/ 	.word	0x00022860
        /*0eb4*/ 	.short	0x010a
        /*0eb6*/ 	.byte	0x3f
	.zero		1


	//   ....[84]....
        /*0eb8*/ 	.word	0x00012bf0
        /*0ebc*/ 	.word	0x00000007
        /*0ec0*/ 	.word	0x00022860
        /*0ec4*/ 	.short	0x010a
        /*0ec6*/ 	.byte	0x3f
	.zero		1


	//   ....[85]....
        /*0ec8*/ 	.word	0x00012c40
        /*0ecc*/ 	.word	0x00000005
        /*0ed0*/ 	.word	0x00022880
        /*0ed4*/ 	.short	0x010a
        /*0ed6*/ 	.byte	0x3f
	.zero		1


	//----- nvinfo : EIATTR_NUM_MBARRIERS
	.align		4
.L_91:
        /*0ed8*/ 	.byte	0x03, 0x38
        /*0eda*/ 	.short	0x0016


	//----- nvinfo : EIATTR_EXIT_INSTR_OFFSETS
	.align		4
        /*0edc*/ 	.byte	0x04, 0x1c
        /*0ede*/ 	.short	(.L_93 - .L_92)


	//   ....[0]....
.L_92:
        /*0ee0*/ 	.word	0x0000ee80


	//----- nvinfo : EIATTR_MAX_THREADS
	.align		4
.L_93:
        /*0ee4*/ 	.byte	0x04, 0x05
        /*0ee6*/ 	.short	(.L_95 - .L_94)
.L_94:
        /*0ee8*/ 	.word	0x00000180
        /*0eec*/ 	.word	0x00000001
        /*0ef0*/ 	.word	0x00000001


	//----- nvinfo : EIATTR_CRS_STACK_SIZE
	.align		4
.L_95:
        /*0ef4*/ 	.byte	0x04, 0x1e
        /*0ef6*/ 	.short	(.L_97 - .L_96)
.L_96:
        /*0ef8*/ 	.word	0x00000000


	//----- nvinfo : EIATTR_CBANK_PARAM_SIZE
	.align		4
.L_97:
        /*0efc*/ 	.byte	0x03, 0x19
        /*0efe*/ 	.short	0x0a70


	//----- nvinfo : EIATTR_PARAM_CBANK
	.align		4
        /*0f00*/ 	.byte	0x04, 0x0a
        /*0f02*/ 	.short	(.L_99 - .L_98)
	.align		4
.L_98:
        /*0f04*/ 	.word	index@(.nv.constant0._ZN7cutlass13device_kernelIN5flash11enable_sm90INS1_16FlashAttnFwdSm90INS1_25CollectiveMainloopFwdSm90ILi2EN4cute5tupleIJNS5_1CILi1EEES8_S8_EEENS6_IJNS7_ILi128EEENS7_ILi160EEESA_EEELi128ENS_12float_e4m3_tEfNS_4arch4Sm90ELb0ELb0ELb0ELb0ELb1ELb0ELb0ELb1ELb1ELb1ELb1ELb0EEENS1_21CollectiveEpilogueFwdINS6_IJSA_SA_SB_EEES9_NS_10bfloat16_tESF_Li256ELb0ELb1ELb1ELb1EEENS1_19SingleTileSchedulerILb0ELb1ELb1ELi128EEEEEEEEEvNT_6ParamsE)
        /*0f08*/ 	.short	0x0210
        /*0f0a*/ 	.short	0x0a70


	//----- nvinfo : EIATTR_SW_WAR
	.align		4
.L_99:
        /*0f0c*/ 	.byte	0x04, 0x36
        /*0f0e*/ 	.short	(.L_101 - .L_100)
.L_100:
        /*0f10*/ 	.word	0x00000008
.L_101:


//--------------------- .nv.info._ZN7cutlass13device_kernelIN5flash11enable_sm90INS1_16FlashAttnFwdSm90INS1_25CollectiveMainloopFwdSm90ILi2EN4cute5tupleIJNS5_1CILi1EEES8_S8_EEENS6_IJNS7_ILi128EEENS7_ILi160EEESA_EEELi128ENS_12float_e4m3_tEfNS_4arch4Sm90ELb0ELb0ELb0ELb1ELb1ELb0ELb0ELb1ELb1ELb1ELb1ELb0EEENS1_21CollectiveEpilogueFwdINS6_IJSA_SA_SB_EEES9_NS_10bfloat16_tESF_Li256ELb1ELb1ELb1ELb1EEENS1_36VarlenDynamicPersistentTileSchedulerILi128ELi160ELi256ELi128ELb1ELb1ELb1ELb0ELb1ELb1EEEEEEEEEvNT_6ParamsE --------------------------
	.section	.nv.info._ZN7cutlass13device_kernelIN5flash11enable_sm90INS1_16FlashAttnFwdSm90INS1_25CollectiveMainloopFwdSm90ILi2EN4cute5tupleIJNS5_1CILi1EEES8_S8_EEENS6_IJNS7_ILi128EEENS7_ILi160EEESA_EEELi128ENS_12float_e4m3_tEfNS_4arch4Sm90ELb0ELb0ELb0ELb1ELb1ELb0ELb0ELb1ELb1ELb1ELb1ELb0EEENS1_21CollectiveEpilogueFwdINS6_IJSA_SA_SB_EEES9_NS_10bfloat16_tESF_Li256ELb1ELb1ELb1ELb1EEENS1_36VarlenDynamicPersistentTileSchedulerILi128ELi160ELi256ELi128ELb1ELb1ELb1ELb0ELb1ELb1EEEEEEEEEvNT_6ParamsE,"",@"SHT_CUDA_INFO"
	.sectionflags	@""
	.align	4


	//----- nvinfo : EIATTR_CUDA_API_VERSION
	.align		4
        /*0000*/ 	.byte	0x04, 0x37
        /*0002*/ 	.short	(.L_103 - .L_102)
.L_102:
        /*0004*/ 	.word	0x00000082


	//----- nvinfo : EIATTR_KPARAM_INFO
	.align		4
.L_103:
        /*0008*/ 	.byte	0x04, 0x17
        /*000a*/ 	.short	(.L_105 - .L_104)
.L_104:
        /*000c*/ 	.word	0x00000000
        /*0010*/ 	.short	0x0000
        /*0012*/ 	.short	0x0070
        /*0014*/ 	.byte	0x00, 0xf0, 0x01, 0x2a


	//----- nvinfo : EIATTR_SPARSE_MMA_MASK
	.align		4
.L_105:
        /*0018*/ 	.byte	0x03, 0x50
        /*001a*/ 	.short	0x0000


	//----- nvinfo : EIATTR_MAXREG_COUNT
	.align		4
        /*001c*/ 	.byte	0x03, 0x1b
        /*001e*/ 	.short	0x00a8


	//----- nvinfo : EIATTR_NUM_BARRIERS
	.align		4
        /*0020*/ 	.byte	0x02, 0x4c
        /*0022*/ 	.byte	0x10
	.zero		1


	//----- nvinfo : EIATTR_EXTERNS
	.align		4
        /*0024*/ 	.byte	0x04, 0x0f
        /*0026*/ 	.short	(.L_107 - .L_106)


	//   ....[0]....
	.align		4
.L_106:
        /*0028*/ 	.word	index@(__assertfail)


	//----- nvinfo : EIATTR_ANNOTATIONS
	.align		4
.L_107:
        /*002c*/ 	.byte	0x04, 0x55
        /*002e*/ 	.short	(.L_109 - .L_108)


	//   ....[0]....
.L_108:
        /*0030*/ 	.word	0x00000001
        /*0034*/ 	.byte	0xf0, 0xbc, 0x00, 0x00, 0x01, 0x00, 0x00, 0x00, 0x10, 0xbd, 0x00, 0x00, 0x01, 0x00, 0x00, 0x00
        /* <DEDUP_REMOVED lines=24> */
        /*01c4*/ 	.byte	0x90, 0x28, 0x01, 0x00, 0x01, 0x00, 0x00, 0x00, 0x10, 0x29, 0x01, 0x00


	//----- nvinfo : EIATTR_MERCURY_ISA_VERSION
	.align		4
.L_109:
        /*01d0*/ 	.byte	0x03, 0x5f
        /*01d2*/ 	.short	0x0101


	//----- nvinfo : EIATTR_UNUSED_LOAD_BYTE_OFFSET
	.align		4
        /*01d4*/ 	.byte	0x04, 0x44
        /*01d6*/ 	.short	(.L_111 - .L_110)


	//   ....[0]....
.L_110:
        /*01d8*/ 	.word	0x00000980
        /*01dc*/ 	.word	0x0000fff0


	//   ....[1]....
        /*01e0*/ 	.word	0x00008120
        /*01e4*/ 	.word	0x0000fff0


	//----- nvinfo : EIATTR_INT_WARP_WIDE_INSTR_OFFSETS
	.align		4
.L_111:
        /*01e8*/ 	.byte	0x04, 0x31
        /*01ea*/ 	.short	(.L_113 - .L_112)


	//   ....[0]....
.L_112:
        /*01ec*/ 	.word	0x000000c0


	//   ....[1]....
        /*01f0*/ 	.word	0x000000d0


	//   ....[2]....
        /*01f4*/ 	.word	0x00000170


	//   ....[3]....
        /*01f8*/ 	.word	0x0000d420


	//   ....[4]....
        /*01fc*/ 	.word	0x0000d4b0


	//   ....[5]....
        /*0200*/ 	.word	0x000114b0


	//   ....[6]....
        /*0204*/ 	.word	0x00011540


	//----- nvinfo : EIATTR_COOP_GROUP_MASK_REGIDS
	.align		4
.L_113:
        /*0208*/ 	.byte	0x04, 0x29
        /*020a*/ 	.short	(.L_115 - .L_114)


	//   ....[0]....
.L_114:
        /*020c*/ 	.word	0xffffffff


	//   ....[1]....
        /*0210*/ 	.word	0xffffffff


	//   ....[2]....
        /*0214*/ 	.word	0xffffffff


	//   ....[3]....
        /*0218*/ 	.word	0xffffffff


	//   ....[4]....
        /*021c*/ 	.word	0xffffffff


	//   ....[5]....
        /*0220*/ 	.word	0xffffffff


	//   ....[6]....
        /*0224*/ 	.word	0xffffffff


	//   ....[7]....
        /*0228*/ 	.word	0xffffffff


	//   ....[8]....
        /*022c*/ 	.word	0xffffffff


	//   ....[9]....
        /*0230*/ 	.word	0xffffffff


	//   ....[10]....
        /*0234*/ 	.word	0xffffffff


	//   ....[11]....
        /*0238*/ 	.word	0xffffffff


	//   ....[12]....
        /*023c*/ 	.word	0xffffffff


	//   ....[13]....
        /*0240*/ 	.word	0xffffffff


	//   ....[14]....
        /*0244*/ 	.word	0xffffffff


	//   ....[15]....
        /*0248*/ 	.word	0xffffffff


	//   ....[16]....
        /*024c*/ 	.word	0xffffffff


	//   ....[17]....
        /*0250*/ 	.word	0xffffffff


	//   ....[18]....
        /*0254*/ 	.word	0xffffffff


	//   ....[19]....
        /*0258*/ 	.word	0xffffffff


	//   ....[20]....
        /*025c*/ 	.word	0xffffffff


	//   ....[21]....
        /*0260*/ 	.word	0xffffffff


	//   ....[22]....
        /*0264*/ 	.word	0xffffffff


	//   ....[23]....
        /*0268*/ 	.word	0xffffffff


	//   ....[24]....
        /*026c*/ 	.word	0xffffffff


	//   ....[25]....
        /*0270*/ 	.word	0xffffffff


	//   ....[26]....
        /*0274*/ 	.word	0xffffffff


	//   ....[27]....
        /*0278*/ 	.word	0xffffffff


	//   ....[28]....
        /*027c*/ 	.word	0xffffffff


	//   ....[29]....
        /*0280*/ 	.word	0xffffffff


	//   ....[30]....
        /*0284*/ 	.word	0xffffffff


	//   ....[31]....
        /*0288*/ 	.word	0xffffffff


	//   ....[32]....
        /*028c*/ 	.word	0xffffffff


	//   ....[33]....
        /*0290*/ 	.word	0xffffffff


	//   ....[34]....
        /*0294*/ 	.word	0xffffffff


	//   ....[35]....
        /*0298*/ 	.word	0xffffffff


	//   ....[36]....
        /*029c*/ 	.word	0xffffffff


	//   ....[37]....
        /*02a0*/ 	.word	0xffffffff


	//   ....[38]....
        /*02a4*/ 	.word	0xffffffff


	//   ....[39]....
        /*02a8*/ 	.word	0xffffffff


	//   ....[40]....
        /*02ac*/ 	.word	0xffffffff


	//   ....[41]....
        /*02b0*/ 	.word	0xffffffff


	//   ....[42]....
        /*02b4*/ 	.word	0xffffffff


	//   ....[43]....
        /*02b8*/ 	.word	0xffffffff


	//   ....[44]....
        /*02bc*/ 	.word	0xffffffff


	//   ....[45]....
        /*02c0*/ 	.word	0xffffffff


	//   ....[46]....
        /*02c4*/ 	.word	0xffffffff


	//   ....[47]....
        /*02c8*/ 	.word	0xffffffff


	//   ....[48]....
        /*02cc*/ 	.word	0xffffffff


	//   ....[49]....
        /*02d0*/ 	.word	0xffffffff


	//   ....[50]....
        /*02d4*/ 	.word	0xffffffff


	//   ....[51]....
        /*02d8*/ 	.word	0xffffffff


	//   ....[52]....
        /*02dc*/ 	.word	0xffffffff


	//   ....[53]....
        /*02e0*/ 	.word	0xffffffff


	//   ....[54]....
        /*02e4*/ 	.word	0xffffffff


	//   ....[55]....
        /*02e8*/ 	.word	0xffffffff


	//   ....[56]....
        /*02ec*/ 	.word	0xffffffff


	//   ....[57]....
        /*02f0*/ 	.word	0xffffffff


	//   ....[58]....
        /*02f4*/ 	.word	0xffffffff


	//   ....[59]....
        /*02f8*/ 	.word	0xffffffff


	//   ....[60]....
        /*02fc*/ 	.word	0xffffffff


	//   ....[61]....
        /*0300*/ 	.word	0xffffffff


	//   ....[62]....
        /*0304*/ 	.word	0xffffffff


	//   ....[63]....
        /*0308*/ 	.word	0xffffffff


	//   ....[64]....
        /*030c*/ 	.word	0xffffffff


	//   ....[65]....
        /*0310*/ 	.word	0xffffffff


	//   ....[66]....
        /*0314*/ 	.word	0xffffffff


	//   ....[67]....
        /*0318*/ 	.word	0xffffffff


	//   ....[68]....
        /*031c*/ 	.word	0xffffffff


	//   ....[69]....
        /*0320*/ 	.word	0xffffffff


	//   ....[70]....
        /*0324*/ 	.word	0xffffffff


	//   ....[71]....
        /*0328*/ 	.word	0xffffffff


	//   ....[72]....
        /*032c*/ 	.word	0xffffffff


	//   ....[73]....
        /*0330*/ 	.word	0xffffffff


	//   ....[74]....
        /*0334*/ 	.word	0xffffffff


	//   ....[75]....
        /*0338*/ 	.word	0xffffffff


	//   ....[76]....
        /*033c*/ 	.word	0xffffffff


	//   ....[77]....
        /*0340*/ 	.word	0xffffffff


	//   ....[78]....
        /*0344*/ 	.word	0xffffffff


	//   ....[79]....
        /*0348*/ 	.word	0xffffffff


	//   ....[80]....
        /*034c*/ 	.word	0xffffffff


	//   ....[81]....
        /*0350*/ 	.word	0xffffffff


	//   ....[82]....
        /*0354*/ 	.word	0xffffffff


	//   ....[83]....
        /*0358*/ 	.word	0xffffffff


	//   ....[84]....
        /*035c*/ 	.word	0xffffffff


	//   ....[85]....
        /*0360*/ 	.word	0xffffffff


	//   ....[86]....
        /*0364*/ 	.word	0xffffffff


	//   ....[87]....
        /*0368*/ 	.word	0xffffffff


	//   ....[88]....
        /*036c*/ 	.word	0xffffffff


	//   ....[89]....
        /*0370*/ 	.word	0xffffffff


	//   ....[90]....
        /*0374*/ 	.word	0xffffffff


	//   ....[91]....
        /*0378*/ 	.word	0xffffffff


	//   ....[92]....
        /*037c*/ 	.word	0xffffffff


	//   ....[93]....
        /*0380*/ 	.word	0xffffffff


	//   ....[94]....
        /*0384*/ 	.word	0xffffffff


	//   ....[95]....
        /*0388*/ 	.word	0xffffffff


	//   ....[96]....
        /*038c*/ 	.word	0xffffffff


	//   ....[97]....
        /*0390*/ 	.word	0xffffffff


	//   ....[98]....
        /*0394*/ 	.word	0xffffffff


	//   ....[99]....
        /*0398*/ 	.word	0xffffffff


	//   ....[100]....
        /*039c*/ 	.word	0xffffffff


	//   ....[101]....
        /*03a0*/ 	.word	0xffffffff


	//   ....[102]....
        /*03a4*/ 	.word	0xffffffff


	//   ....[103]....
        /*03a8*/ 	.word	0xffffffff


	//   ....[104]....
        /*03ac*/ 	.word	0xffffffff


	//   ....[105]....
        /*03b0*/ 	.word	0xffffffff


	//   ....[106]....
        /*03b4*/ 	.word	0xffffffff


	//   ....[107]....
        /*03b8*/ 	.word	0xffffffff


	//   ....[108]....
        /*03bc*/ 	.word	0xffffffff


	//   ....[109]....
        /*03c0*/ 	.word	0xffffffff


	//   ....[110]....
        /*03c4*/ 	.word	0xffffffff


	//   ....[111]....
        /*03c8*/ 	.word	0xffffffff


	//   ....[112]....
        /*03cc*/ 	.word	0xffffffff


	//   ....[113]....
        /*03d0*/ 	.word	0xffffffff


	//   ....[114]....
        /*03d4*/ 	.word	0xffffffff


	//   ....[115]....
        /*03d8*/ 	.word	0xffffffff


	//   ....[116]....
        /*03dc*/ 	.word	0xffffffff


	//   ....[117]....
        /*03e0*/ 	.word	0xffffffff


	//   ....[118]....
        /*03e4*/ 	.word	0xffffffff


	//   ....[119]....
        /*03e8*/ 	.word	0xffffffff


	//   ....[120]....
        /*03ec*/ 	.word	0xffffffff


	//   ....[121]....
        /*03f0*/ 	.word	0xffffffff


	//   ....[122]....
        /*03f4*/ 	.word	0xffffffff


	//   ....[123]....
        /*03f8*/ 	.word	0xffffffff


	//   ....[124]....
        /*03fc*/ 	.word	0xffffffff


	//   ....[125]....
        /*0400*/ 	.word	0xffffffff


	//   ....[126]....
        /*0404*/ 	.word	0xffffffff


	//   ....[127]....
        /*0408*/ 	.word	0xffffffff


	//   ....[128]....
        /*040c*/ 	.word	0xffffffff


	//   ....[129]....
        /*0410*/ 	.word	0xffffffff


	//   ....[130]....
        /*0414*/ 	.word	0xffffffff


	//   ....[131]....
        /*0418*/ 	.word	0xffffffff


	//   ....[132]....
        /*041c*/ 	.word	0xffffffff


	//   ....[133]....
        /*0420*/ 	.word	0xffffffff


	//   ....[134]....
        /*0424*/ 	.word	0xffffffff


	//   ....[135]....
        /*0428*/ 	.word	0xffffffff


	//   ....[136]....
        /*042c*/ 	.word	0xffffffff


	//   ....[137]....
        /*0430*/ 	.word	0xffffffff


	//   ....[138]....
        /*0434*/ 	.word	0xffffffff


	//   ....[139]....
        /*0438*/ 	.word	0xffffffff


	//   ....[140]....
        /*043c*/ 	.word	0xffffffff


	//   ....[141]....
        /*0440*/ 	.word	0xffffffff


	//   ....[142]....
        /*0444*/ 	.word	0xffffffff


	//   ....[143]....
        /*0448*/ 	.word	0xffffffff


	//   ....[144]....
        /*044c*/ 	.word	0xffffffff


	//   ....[145]....
        /*0450*/ 	.word	0xffffffff


	//   ....[146]....
        /*0454*/ 	.word	0xffffffff


	//   ....[147]....
        /*0458*/ 	.word	0xffffffff


	//   ....[148]....
        /*045c*/ 	.word	0xffffffff


	//   ....[149]....
        /*0460*/ 	.word	0xffffffff


	//   ....[150]....
        /*0464*/ 	.word	0xffffffff


	//   ....[151]....
        /*0468*/ 	.word	0xffffffff


	//   ....[152]....
        /*046c*/ 	.word	0xffffffff


	//   ....[153]....
        /*0470*/ 	.word	0xffffffff


	//   ....[154]....
        /*0474*/ 	.word	0xffffffff


	//   ....[155]....
        /*0478*/ 	.word	0xffffffff


	//   ....[156]....
        /*047c*/ 	.word	0xffffffff


	//   ....[157]....
        /*0480*/ 	.word	0xffffffff


	//   ....[158]....
        /*0484*/ 	.word	0xffffffff


	//   ....[159]....
        /*0488*/ 	.word	0xffffffff


	//   ....[160]....
        /*048c*/ 	.word	0xffffffff


	//   ....[161]....
        /*0490*/ 	.word	0xffffffff


	//   ....[162]....
        /*0494*/ 	.word	0xffffffff


	//   ....[163]....
        /*0498*/ 	.word	0xffffffff


	//   ....[164]....
        /*049c*/ 	.word	0xffffffff


	//   ....[165]....
        /*04a0*/ 	.word	0xffffffff


	//   ....[166]....
        /*04a4*/ 	.word	0xffffffff


	//   ....[167]....
        /*04a8*/ 	.word	0xffffffff


	//   ....[168]....
        /*04ac*/ 	.word	0xffffffff


	//   ....[169]....
        /*04b0*/ 	.word	0xffffffff


	//   ....[170]....
        /*04b4*/ 	.word	0xffffffff


	//   ....[171]....
        /*04b8*/ 	.word	0xffffffff


	//   ....[172]....
        /*04bc*/ 	.word	0xffffffff


	//   ....[173]....
        /*04c0*/ 	.word	0xffffffff


	//   ....[174]....
        /*04c4*/ 	.word	0xffffffff


	//   ....[175]....
        /*04c8*/ 	.word	0xffffffff


	//   ....[176]....
        /*04cc*/ 	.word	0xffffffff


	//   ....[177]....
        /*04d0*/ 	.word	0xffffffff


	//   ....[178]....
        /*04d4*/ 	.word	0xffffffff


	//   ....[179]....
        /*04d8*/ 	.word	0xffffffff


	//   ....[180]....
        /*04dc*/ 	.word	0xffffffff


	//   ....[181]....
        /*04e0*/ 	.word	0xffffffff


	//   ....[182]....
        /*04e4*/ 	.word	0xffffffff


	//   ....[183]....
        /*04e8*/ 	.word	0xffffffff


	//   ....[184]....
        /*04ec*/ 	.word	0xffffffff


	//   ....[185]....
        /*04f0*/ 	.word	0xffffffff


	//   ....[186]....
        /*04f4*/ 	.word	0xffffffff


	//   ....[187]....
        /*04f8*/ 	.word	0xffffffff


	//   ....[188]....
        /*04fc*/ 	.word	0xffffffff


	//   ....[189]....
        /*0500*/ 	.word	0xffffffff


	//   ....[190]....
        /*0504*/ 	.word	0xffffffff


	//   ....[191]....
        /*0508*/ 	.word	0xffffffff


	//   ....[192]....
        /*050c*/ 	.word	0xffffffff


	//   ....[193]....
        /*0510*/ 	.word	0xffffffff


	//   ....[194]....
        /*0514*/ 	.word	0xffffffff


	//   ....[195]....
        /*0518*/ 	.word	0xffffffff


	//   ....[196]....
        /*051c*/ 	.word	0xffffffff


	//   ....[197]....
        /*0520*/ 	.word	0xffffffff


	//   ....[198]....
        /*0524*/ 	.word	0xffffffff


	//   ....[199]....
        /*0528*/ 	.word	0xffffffff


	//   ....[200]....
        /*052c*/ 	.word	0xffffffff


	//   ....[201]....
        /*0530*/ 	.word	0xffffffff


	//   ....[202]....
        /*0534*/ 	.word	0xffffffff


	//   ....[203]....
        /*0538*/ 	.word	0xffffffff


	//   ....[204]....
        /*053c*/ 	.word	0xffffffff


	//   ....[205]....
        /*0540*/ 	.word	0xffffffff


	//   ....[206]....
        /*0544*/ 	.word	0xffffffff


	//   ....[207]....
        /*0548*/ 	.word	0xffffffff


	//   ....[208]....
        /*054c*/ 	.word	0xffffffff


	//   ....[209]....
        /*0550*/ 	.word	0xffffffff


	//   ....[210]....
        /*0554*/ 	.word	0xffffffff


	//   ....[211]....
        /*0558*/ 	.word	0xffffffff


	//   ....[212]....
        /*055c*/ 	.word	0xffffffff


	//   ....[213]....
        /*0560*/ 	.word	0xffffffff


	//   ....[214]....
        /*0564*/ 	.word	0xffffffff


	//   ....[215]....
        /*0568*/ 	.word	0xffffffff


	//   ....[216]....
        /*056c*/ 	.word	0xffffffff


	//   ....[217]....
        /*0570*/ 	.word	0xffffffff


	//   ....[218]....
        /*0574*/ 	.word	0xffffffff


	//   ....[219]....
        /*0578*/ 	.word	0xffffffff


	//   ....[220]....
        /*057c*/ 	.word	0xffffffff


	//   ....[221]....
        /*0580*/ 	.word	0xffffffff


	//   ....[222]....
        /*0584*/ 	.word	0xffffffff


	//   ....[223]....
        /*0588*/ 	.word	0xffffffff


	//   ....[224]....
        /*058c*/ 	.word	0xffffffff


	//   ....[225]....
        /*0590*/ 	.word	0xffffffff


	//   ....[226]....
        /*0594*/ 	.word	0xffffffff


	//   ....[227]....
        /*0598*/ 	.word	0xffffffff


	//   ....[228]....
        /*059c*/ 	.word	0xffffffff


	//   ....[229]....
        /*05a0*/ 	.word	0xffffffff


	//   ....[230]....
        /*05a4*/ 	.word	0xffffffff


	//   ....[231]....
        /*05a8*/ 	.word	0xffffffff


	//   ....[232]....
        /*05ac*/ 	.word	0xffffffff


	//   ....[233]....
        /*05b0*/ 	.word	0xffffffff


	//   ....[234]....
        /*05b4*/ 	.word	0xffffffff


	//   ....[235]....
        /*05b8*/ 	.word	0xffffffff


	//   ....[236]....
        /*05bc*/ 	.word	0xffffffff


	//   ....[237]....
        /*05c0*/ 	.word	0xffffffff


	//   ....[238]....
        /*05c4*/ 	.word	0xffffffff


	//   ....[239]....
        /*05c8*/ 	.word	0x0500000f


	//   ....[240]....
        /*05cc*/ 	.word	0x0500000f


	//   ....[241]....
        /*05d0*/ 	.word	0x0500000f


	//   ....[242]....
        /*05d4*/ 	.word	0x0500000f


	//   ....[243]....
        /*05d8*/ 	.word	0x0500000f


	//   ....[244]....
        /*05dc*/ 	.word	0x0500000f


	//   ....[245]....
        /*05e0*/ 	.word	0x0500000f


	//   ....[246]....
        /*05e4*/ 	.word	0x0500000f


	//   ....[247]....
        /*05e8*/ 	.word	0x0500000f


	//   ....[248]....
        /*05ec*/ 	.word	0x0500000f


	//   ....[249]....
        /*05f0*/ 	.word	0x0500000f


	//   ....[250]....
        /*05f4*/ 	.word	0x0500000f


	//   ....[251]....
        /*05f8*/ 	.word	0x0500000f


	//   ....[252]....
        /*05fc*/ 	.word	0x0500000f


	//   ....[253]....
        /*0600*/ 	.word	0x0500000f


	//   ....[254]....
        /*0604*/ 	.word	0x0500000f


	//   ....[255]....
        /*0608*/ 	.word	0x0500000f


	//   ....[0]....
        /*060c*/ 	.word	0x0500000f


	//   ....[1]....
        /*0610*/ 	.word	0x0500000f


	//   ....[2]....
        /*0614*/ 	.word	0x0500000f


	//   ....[3]....
        /*0618*/ 	.word	0x0500000f


	//   ....[4]....
        /*061c*/ 	.word	0x0500000f


	//   ....[5]....
        /*0620*/ 	.word	0x0500000f


	//   ....[6]....
        /*0624*/ 	.word	0x0500000f


	//   ....[7]....
        /*0628*/ 	.word	0x0500000f


	//   ....[8]....
        /*062c*/ 	.word	0x0500000f


	//   ....[9]....
        /*0630*/ 	.word	0x0500000f


	//   ....[10]....
        /*0634*/ 	.word	0x0500000f


	//   ....[11]....
        /*0638*/ 	.word	0x0500000f


	//   ....[12]....
        /*063c*/ 	.word	0x0500000f


	//   ....[13]....
        /*0640*/ 	.word	0x0500000f


	//   ....[14]....
        /*0644*/ 	.word	0x0500000f


	//   ....[15]....
        /*0648*/ 	.word	0x0500000f


	//   ....[16]....
        /*064c*/ 	.word	0x0500000f


	//   ....[17]....
        /*0650*/ 	.word	0x0500000f


	//   ....[18]....
        /*0654*/ 	.word	0x0500000f


	//   ....[19]....
        /*0658*/ 	.word	0x0500000f


	//   ....[20]....
        /*065c*/ 	.word	0x0500000f


	//   ....[21]....
        /*0660*/ 	.word	0x0500000f


	//   ....[22]....
        /*0664*/ 	.word	0x0500000f


	//   ....[23]....
        /*0668*/ 	.word	0x0500000f


	//   ....[24]....
        /*066c*/ 	.word	0x0500000f


	//   ....[25]....
        /*0670*/ 	.word	0x0500000f


	//   ....[26]....
        /*0674*/ 	.word	0x0500000f


	//   ....[27]....
        /*0678*/ 	.word	0x0500000f


	//   ....[28]....
        /*067c*/ 	.word	0x0500000f


	//   ....[29]....
        /*0680*/ 	.word	0x0500000f


	//   ....[30]....
        /*0684*/ 	.word	0x0500000f


	//   ....[31]....
        /*0688*/ 	.word	0x0500000f


	//   ....[32]....
        /*068c*/ 	.word	0x0500000f


	//   ....[33]....
        /*0690*/ 	.word	0x0500000f


	//   ....[34]....
        /*0694*/ 	.word	0x0500000f


	//   ....[35]....
        /*0698*/ 	.word	0x0500000f


	//   ....[36]....
        /*069c*/ 	.word	0x0500000f


	//   ....[37]....
        /*06a0*/ 	.word	0x0500000f


	//   ....[38]....
        /*06a4*/ 	.word	0x0500000f


	//   ....[39]....
        /*06a8*/ 	.word	0x0500000f


	//   ....[40]....
        /*06ac*/ 	.word	0x0500000f


	//   ....[41]....
        /*06b0*/ 	.word	0x0500000f


	//   ....[42]....
        /*06b4*/ 	.word	0x0500000f


	//   ....[43]....
        /*06b8*/ 	.word	0x0500000f


	//   ....[44]....
        /*06bc*/ 	.word	0x0500000f


	//   ....[45]....
        /*06c0*/ 	.word	0x0500000f


	//   ....[46]....
        /*06c4*/ 	.word	0x0500000f


	//   ....[47]....
        /*06c8*/ 	.word	0x0500000f


	//   ....[48]....
        /*06cc*/ 	.word	0x0500000f


	//   ....[49]....
        /*06d0*/ 	.word	0x0500000f


	//   ....[50]....
        /*06d4*/ 	.word	0x0500000f


	//   ....[51]....
        /*06d8*/ 	.word	0x0500000f


	//   ....[52]....
        /*06dc*/ 	.word	0x0500000f


	//   ....[53]....
        /*06e0*/ 	.word	0x0500000f


	//   ....[54]....
        /*06e4*/ 	.word	0x0500000f


	//   ....[55]....
        /*06e8*/ 	.word	0x0500000f


	//   ....[56]....
        /*06ec*/ 	.word	0x0500000f


	//   ....[57]....
        /*06f0*/ 	.word	0x0500000f


	//   ....[58]....
        /*06f4*/ 	.word	0x0500000f


	//   ....[59]....
        /*06f8*/ 	.word	0x0500000f


	//   ....[60]....
        /*06fc*/ 	.word	0x0500000f


	//   ....[61]....
        /*0700*/ 	.word	0x0500000f


	//   ....[62]....
        /*0704*/ 	.word	0x0500000f


	//   ....[63]....
        /*0708*/ 	.word	0x0500000f


	//   ....[64]....
        /*070c*/ 	.word	0x0500000f


	//   ....[65]....
        /*0710*/ 	.word	0x0500000f


	//   ....[66]....
        /*0714*/ 	.word	0x0500000f


	//   ....[67]....
        /*0718*/ 	.word	0x0500000f


	//   ....[68]....
        /*071c*/ 	.word	0x0500000f


	//   ....[69]....
        /*0720*/ 	.word	0x0500000f


	//   ....[70]....
        /*0724*/ 	.word	0x0500000f


	//   ....[71]....
        /*0728*/ 	.word	0x0500000f


	//   ....[72]....
        /*072c*/ 	.word	0x0500000f


	//   ....[73]....
        /*0730*/ 	.word	0x0500000f


	//   ....[74]....
        /*0734*/ 	.word	0x0500000f


	//   ....[75]....
        /*0738*/ 	.word	0x0500000f


	//   ....[76]....
        /*073c*/ 	.word	0x0500000f


	//   ....[77]....
        /*0740*/ 	.word	0x0500000f


	//   ....[78]....
        /*0744*/ 	.word	0x0500000f


	//   ....[79]....
        /*0748*/ 	.word	0x0500000f


	//   ....[80]....
        /*074c*/ 	.word	0x0500000f


	//----- nvinfo : EIATTR_COOP_GROUP_INSTR_OFFSETS
	.align		4
.L_115:
        /*0750*/ 	.byte	0x04, 0x28
        /*0752*/ 	.short	(.L_117 - .L_116)


	//   ....[0]....
.L_116:
        /*0754*/ 	.word	0x00000080


	//   ....[1]....
        /*0758*/ 	.word	0x00000090


	//   ....[2]....
        /*075c*/ 	.word	0x000002d0


	//   ....[3]....
        /*0760*/ 	.word	0x00000430


	//   ....[4]....
        /*0764*/ 	.word	0x00000550


	//   ....[5]....
        /*0768*/ 	.word	0x000006b0


	//   ....[6]....
        /*076c*/ 	.word	0x00001a50


	//   ....[7]....
        /*0770*/ 	.word	0x00003040


	//   ....[8]....
        /*0774*/ 	.word	0x00003140


	//   ....[9]....
        /*0778*/ 	.word	0x00003800


	//   ....[10]....
        /*077c*/ 	.word	0x000038b0


	//   ....[11]....
        /*0780*/ 	.word	0x00005eb0


	//   ....[12]....
        /*0784*/ 	.word	0x00005ec0


	//   ....[13]....
        /*0788*/ 	.word	0x00005ef0


	//   ....[14]....
        /*078c*/ 	.word	0x00005f00


	//   ....[15]....
        /*0790*/ 	.word	0x00007960


	//   ....[16]....
        /*0794*/ 	.word	0x00007970


	//   ....[17]....
        /*0798*/ 	.word	0x000079f0


	//   ....[18]....
        /*079c*/ 	.word	0x00007a00


	//   ....[19]....
        /*07a0*/ 	.word	0x00008990


	//   ....[20]....
        /*07a4*/ 	.word	0x000089a0


	//   ....[21]....
        /*07a8*/ 	.word	0x000089b0


	//   ....[22]....
        /*07ac*/ 	.word	0x000089c0


	//   ....[23]....
        /*07b0*/ 	.word	0x000089d0


	//   ....[24]....
        /*07b4*/ 	.word	0x000089e0


	//   ....[25]....
        /*07b8*/ 	.word	0x000089f0


	//   ....[26]....
        /*07bc*/ 	.word	0x00008a00


	//   ....[27]....
        /*07c0*/ 	.word	0x00008a10


	//   ....[28]....
        /*07c4*/ 	.word	0x00008a20


	//   ....[29]....
        /*07c8*/ 	.word	0x00008a30


	//   ....[30]....
        /*07cc*/ 	.word	0x00008a40


	//   ....[31]....
        /*07d0*/ 	.word	0x00008a50


	//   ....[32]....
        /*07d4*/ 	.word	0x00008a60


	//   ....[33]....
        /*07d8*/ 	.word	0x00008a70


	//   ....[34]....
        /*07dc*/ 	.word	0x00008a80


	//   ....[35]....
        /*07e0*/ 	.word	0x00008a90


	//   ....[36]....
        /*07e4*/ 	.word	0x00008aa0


	//   ....[37]....
        /*07e8*/ 	.word	0x00008ab0


	//   ....[38]....
        /*07ec*/ 	.word	0x00008ac0


	//   ....[39]....
        /*07f0*/ 	.word	0x00008ad0


	//   ....[40]....
        /*07f4*/ 	.word	0x00008ae0


	//   ....[41]....
        /*07f8*/ 	.word	0x00008af0


	//   ....[42]....
        /*07fc*/ 	.word	0x00008b00


	//   ....[43]....
        /*0800*/ 	.word	0x00008b10


	//   ....[44]....
        /*0804*/ 	.word	0x00008b20


	//   ....[45]....
        /*0808*/ 	.word	0x00008b30


	//   ....[46]....
        /*080c*/ 	.word	0x00008b40


	//   ....[47]....
        /*0810*/ 	.word	0x00008b50


	//   ....[48]....
        /*0814*/ 	.word	0x00008b60


	//   ....[49]....
        /*0818*/ 	.word	0x00008b70


	//   ....[50]....
        /*081c*/ 	.word	0x00008b80


	//   ....[51]....
        /*0820*/ 	.word	0x00008b90


	//   ....[52]....
        /*0824*/ 	.word	0x00008ba0


	//   ....[53]....
        /*0828*/ 	.word	0x00008bb0


	//   ....[54]....
        /*082c*/ 	.word	0x00008bc0


	//   ....[55]....
        /*0830*/ 	.word	0x00008bd0


	//   ....[56]....
        /*0834*/ 	.word	0x00008be0


	//   ....[57]....
        /*0838*/ 	.word	0x00008bf0


	//   ....[58]....
        /*083c*/ 	.word	0x00008c20


	//   ....[59]....
        /*0840*/ 	.word	0x00008c30


	//   ....[60]....
        /*0844*/ 	.word	0x00008c40


	//   ....[61]....
        /*0848*/ 	.word	0x00008c50


	//   ....[62]....
        /*084c*/ 	.word	0x00008c60


	//   ....[63]....
        /*0850*/ 	.word	0x00008c80


	//   ....[64]....
        /*0854*/ 	.word	0x00008c90


	//   ....[65]....
        /*0858*/ 	.word	0x00008ca0


	//   ....[66]....
        /*085c*/ 	.word	0x00008cb0


	//   ....[67]....
        /*0860*/ 	.word	0x00008cc0


	//   ....[68]....
        /*0864*/ 	.word	0x00008cd0


	//   ....[69]....
        /*0868*/ 	.word	0x00008ce0


	//   ....[70]....
        /*086c*/ 	.word	0x00008d10


	//   ....[71]....
        /*0870*/ 	.word	0x00008d30


	//   ....[72]....
        /*0874*/ 	.word	0x00008d60


	//   ....[73]....
        /*0878*/ 	.word	0x00008d90


	//   ....[74]....
        /*087c*/ 	.word	0x00008dc0


	//   ....[75]....
        /*0880*/ 	.word	0x00008df0


	//   ....[76]....
        /*0884*/ 	.word	0x00008e20


	//   ....[77]....
        /*0888*/ 	.word	0x00008e50


	//   ....[78]....
        /*088c*/ 	.word	0x00008e70


	//   ....[79]....
        /*0890*/ 	.word	0x00008ea0


	//   ....[80]....
        /*0894*/ 	.word	0x00008ed0


	//   ....[81]....
        /*0898*/ 	.word	0x00008f00


	//   ....[82]....
        /*089c*/ 	.word	0x00008f30


	//   ....[83]....
        /*08a0*/ 	.word	0x000098e0


	//   ....[84]....
        /*08a4*/ 	.word	0x00009920


	//   ....[85]....
        /*08a8*/ 	.word	0x00009950


	//   ....[86]....
        /*08ac*/ 	.word	0x00009970


	//   ....[87]....
        /*08b0*/ 	.word	0x0000a070


	//   ....[88]....
        /*08b4*/ 	.word	0x0000a0a0


	//   ....[89]....
        /*08b8*/ 	.word	0x0000a160


	//   ....[90]....
        /*08bc*/ 	.word	0x0000a180


	//   ....[91]....
        /*08c0*/ 	.word	0x0000a240


	//   ....[92]....
        /*08c4*/ 	.word	0x0000a260


	//   ....[93]....
        /*08c8*/ 	.word	0x0000a330


	//   ....[94]....
        /*08cc*/ 	.word	0x0000a350


	//   ....[95]....
        /*08d0*/ 	.word	0x0000a700


	//   ....[96]....
        /*08d4*/ 	.word	0x0000a710


	//   ....[97]....
        /*08d8*/ 	.word	0x0000ab40


	//   ....[98]....
        /*08dc*/ 	.word	0x0000ab50


	//   ....[99]....
        /*08e0*/ 	.word	0x0000b850


	//   ....[100]....
        /*08e4*/ 	.word	0x0000b880


	//   ....[101]....
        /*08e8*/ 	.word	0x0000b950


	//   ....[102]....
        /*08ec*/ 	.word	0x0000b970


	//   ....[103]....
        /*08f0*/ 	.word	0x0000ba30


	//   ....[104]....
        /*08f4*/ 	.word	0x0000ba50


	//   ....[105]....
        /*08f8*/ 	.word	0x0000bb20


	//   ....[106]....
        /*08fc*/ 	.word	0x0000bb40


	//   ....[107]....
        /*0900*/ 	.word	0x0000bc80


	//   ....[108]....
        /*0904*/ 	.word	0x0000bea0


	//   ....[109]....
        /*0908*/ 	.word	0x0000bed0


	//   ....[110]....
        /*090c*/ 	.word	0x0000bf00


	//   ....[111]....
        /*0910*/ 	.word	0x0000bf30


	//   ....[112]....
        /*0914*/ 	.word	0x0000bf60


	//   ....[113]....
        /*0918*/ 	.word	0x0000bfa0


	//   ....[114]....
        /*091c*/ 	.word	0x0000c120


	//   ....[115]....
        /*0920*/ 	.word	0x0000c150


	//   ....[116]....
        /*0924*/ 	.word	0x0000c180


	//   ....[117]....
        /*0928*/ 	.word	0x0000c1b0


	//   ....[118]....
        /*092c*/ 	.word	0x0000c1e0


	//   ....[119]....
        /*0930*/ 	.word	0x0000c210


	//   ....[120]....
        /*0934*/ 	.word	0x0000c2a0


	//   ....[121]....
        /*0938*/ 	.word	0x0000c2f0


	//   ....[122]....
        /*093c*/ 	.word	0x0000c300


	//   ....[123]....
        /*0940*/ 	.word	0x0000c3a0


	//   ....[124]....
        /*0944*/ 	.word	0x0000e310


	//   ....[125]....
        /*0948*/ 	.word	0x0000e340


	//   ....[126]....
        /*094c*/ 	.word	0x0000e3e0


	//   ....[127]....
        /*0950*/ 	.word	0x0000e3f0


	//   ....[128]....
        /*0954*/ 	.word	0x0000e440


	//   ....[129]....
        /*0958*/ 	.word	0x0000e450


	//   ....[130]....
        /*095c*/ 	.word	0x0000e4a0


	//   ....[131]....
        /*0960*/ 	.word	0x0000e4b0


	//   ....[132]....
        /*0964*/ 	.word	0x0000e500


	//   ....[133]....
        /*0968*/ 	.word	0x0000e510


	//   ....[134]....
        /*096c*/ 	.word	0x0000e560


	//   ....[135]....
        /*0970*/ 	.word	0x0000e570


	//   ....[136]....
        /*0974*/ 	.word	0x0000e5c0


	//   ....[137]....
        /*0978*/ 	.word	0x0000e5d0


	//   ....[138]....
        /*097c*/ 	.word	0x0000e5e0


	//   ....[139]....
        /*0980*/ 	.word	0x0000e630


	//   ....[140]....
        /*0984*/ 	.word	0x0000e680


	//   ....[141]....
        /*0988*/ 	.word	0x0000e690


	//   ....[142]....
        /*098c*/ 	.word	0x0000e6a0


	//   ....[143]....
        /*0990*/ 	.word	0x0000e700


	//   ....[144]....
        /*0994*/ 	.word	0x0000eb80


	//   ....[145]....
        /*0998*/ 	.word	0x0000ebb0


	//   ....[146]....
        /*099c*/ 	.word	0x0000ebe0


	//   ....[147]....
        /*09a0*/ 	.word	0x0000ec30


	//   ....[148]....
        /*09a4*/ 	.word	0x0000ec50


	//   ....[149]....
        /*09a8*/ 	.word	0x0000ecb0


	//   ....[150]....
        /*09ac*/ 	.word	0x0000ecf0


	//   ....[151]....
        /*09b0*/ 	.word	0x0000ed20


	//   ....[152]....
        /*09b4*/ 	.word	0x0000ed70


	//   ....[153]....
        /*09b8*/ 	.word	0x0000eda0


	//   ....[154]....
        /*09bc*/ 	.word	0x0000edf0


	//   ....[155]....
        /*09c0*/ 	.word	0x0000ee10


	//   ....[156]....
        /*09c4*/ 	.word	0x0000ee60


	//   ....[157]....
        /*09c8*/ 	.word	0x0000ee80


	//   ....[158]....
        /*09cc*/ 	.word	0x0000ee90


	//   ....[159]....
        /*09d0*/ 	.word	0x0000eed0


	//   ....[160]....
        /*09d4*/ 	.word	0x0000ef30


	//   ....[161]....
        /*09d8*/ 	.word	0x0000ef50


	//   ....[162]....
        /*09dc*/ 	.word	0x0000ef70


	//   ....[163]....
        /*09e0*/ 	.word	0x0000efc0


	//   ....[164]....
        /*09e4*/ 	.word	0x0000f670


	//   ....[165]....
        /*09e8*/ 	.word	0x0000f6a0


	//   ....[166]....
        /*09ec*/ 	.word	0x0000f6d0


	//   ....[167]....
        /*09f0*/ 	.word	0x0000f710


	//   ....[168]....
        /*09f4*/ 	.word	0x0000f760


	//   ....[169]....
        /*09f8*/ 	.word	0x0000f780


	//   ....[170]....
        /*09fc*/ 	.word	0x0000f7d0


	//   ....[171]....
        /*0a00*/ 	.word	0x0000f7f0


	//   ....[172]....
        /*0a04*/ 	.word	0x0000f840


	//   ....[173]....
        /*0a08*/ 	.word	0x0000f860


	//   ....[174]....
        /*0a0c*/ 	.word	0x0000f8b0


	//   ....[175]....
        /*0a10*/ 	.word	0x0000f8d0


	//   ....[176]....
        /*0a14*/ 	.word	0x0000f920


	//   ....[177]....
        /*0a18*/ 	.word	0x0000f940


	//   ....[178]....
        /*0a1c*/ 	.word	0x0000f970


	//   ....[179]....
        /*0a20*/ 	.word	0x0000f990


	//   ....[180]....
        /*0a24*/ 	.word	0x000102a0


	//   ....[181]....
        /*0a28*/ 	.word	0x000102c0


	//   ....[182]....
        /*0a2c*/ 	.word	0x000102d0


	//   ....[183]....
        /*0a30*/ 	.word	0x000102e0


	//   ....[184]....
        /*0a34*/ 	.word	0x000102f0


	//   ....[185]....
        /*0a38*/ 	.word	0x00010300


	//   ....[186]....
        /*0a3c*/ 	.word	0x00010360


	//   ....[187]....
        /*0a40*/ 	.word	0x000103a0


	//   ....[188]....
        /*0a44*/ 	.word	0x000103c0


	//   ....[189]....
        /*0a48*/ 	.word	0x000103d0


	//   ....[190]....
        /*0a4c*/ 	.word	0x00010410


	//   ....[191]....
        /*0a50*/ 	.word	0x00010420


	//   ....[192]....
        /*0a54*/ 	.word	0x00010460


	//   ....[193]....
        /*0a58*/ 	.word	0x00010470


	//   ....[194]....
        /*0a5c*/ 	.word	0x000104b0


	//   ....[195]....
        /*0a60*/ 	.word	0x000104c0


	//   ....[196]....
        /*0a64*/ 	.word	0x000104d0


	//   ....[197]....
        /*0a68*/ 	.word	0x000104e0


	//   ....[198]....
        /*0a6c*/ 	.word	0x000104f0


	//   ....[199]....
        /*0a70*/ 	.word	0x00010590


	//   ....[200]....
        /*0a74*/ 	.word	0x00010940


	//   ....[201]....
        /*0a78*/ 	.word	0x00010950


	//   ....[202]....
        /*0a7c*/ 	.word	0x00010960


	//   ....[203]....
        /*0a80*/ 	.word	0x00010970


	//   ....[204]....
        /*0a84*/ 	.word	0x00010980


	//   ....[205]....
        /*0a88*/ 	.word	0x00010990


	//   ....[206]....
        /*0a8c*/ 	.word	0x000109b0


	//   ....[207]....
        /*0a90*/ 	.word	0x00010a00


	//   ....[208]....
        /*0a94*/ 	.word	0x00010a40


	//   ....[209]....
        /*0a98*/ 	.word	0x00010a60


	//   ....[210]....
        /*0a9c*/ 	.word	0x00010a70


	//   ....[211]....
        /*0aa0*/ 	.word	0x00010ab0


	//   ....[212]....
        /*0aa4*/ 	.word	0x00010ac0


	//   ....[213]....
        /*0aa8*/ 	.word	0x00010b00


	//   ....[214]....
        /*0aac*/ 	.word	0x00010b10


	//   ....[215]....
        /*0ab0*/ 	.word	0x00010b50


	//   ....[216]....
        /*0ab4*/ 	.word	0x00010b60


	//   ....[217]....
        /*0ab8*/ 	.word	0x00010b70


	//   ....[218]....
        /*0abc*/ 	.word	0x00010b80


	//   ....[219]....
        /*0ac0*/ 	.word	0x00010b90


	//   ....[220]....
        /*0ac4*/ 	.word	0x00011eb0


	//   ....[221]....
        /*0ac8*/ 	.word	0x00011ee0


	//   ....[222]....
        /*0acc*/ 	.word	0x00011f10


	//   ....[223]....
        /*0ad0*/ 	.word	0x00011f40


	//   ....[224]....
        /*0ad4*/ 	.word	0x00011f70


	//   ....[225]....
        /*0ad8*/ 	.word	0x00011f80


	//   ....[226]....
        /*0adc*/ 	.word	0x00011fc0


	//   ....[227]....
        /*0ae0*/ 	.word	0x00011fd0


	//   ....[228]....
        /*0ae4*/ 	.word	0x00012140


	//   ....[229]....
        /*0ae8*/ 	.word	0x00012170


	//   ....[230]....
        /*0aec*/ 	.word	0x000121a0


	//   ....[231]....
        /*0af0*/ 	.word	0x000121d0


	//   ....[232]....
        /*0af4*/ 	.word	0x00012200


	//   ....[233]....
        /*0af8*/ 	.word	0x00012240


	//   ....[234]....
        /*0afc*/ 	.word	0x000122c0


	//   ....[235]....
        /*0b00*/ 	.word	0x00012310


	//   ....[236]....
        /*0b04*/ 	.word	0x00012320


	//   ....[237]....
        /*0b08*/ 	.word	0x000123b0


	//   ....[238]....
        /*0b0c*/ 	.word	0x00012a30


	//   ....[239]....
        /*0b10*/ 	.word	0x00012f80


	//   ....[240]....
        /*0b14*/ 	.word	0x00013060


	//   ....[241]....
        /*0b18*/ 	.word	0x00013150


	//   ....[242]....
        /*0b1c*/ 	.word	0x000131b0


	//   ....[243]....
        /*0b20*/ 	.word	0x00013270


	//   ....[244]....
        /*0b24*/ 	.word	0x000132d0


	//   ....[245]....
        /*0b28*/ 	.word	0x00013390


	//   ....[246]....
        /*0b2c*/ 	.word	0x000133f0


	//   ....[247]....
        /*0b30*/ 	.word	0x000134b0


	//   ....[248]....
        /*0b34*/ 	.word	0x00013510


	//   ....[249]....
        /*0b38*/ 	.word	0x000135d0


	//   ....[250]....
        /*0b3c*/ 	.word	0x00013630


	//   ....[251]....
        /*0b40*/ 	.word	0x000136f0


	//   ....[252]....
        /*0b44*/ 	.word	0x00013750


	//   ....[253]....
        /*0b48*/ 	.word	0x00013810


	//   ....[254]....
        /*0b4c*/ 	.word	0x00013870


	//   ....[255]....
        /*0b50*/ 	.word	0x00013930


	//   ....[0]....
        /*0b54*/ 	.word	0x00013990


	//   ....[1]....
        /*0b58*/ 	.word	0x00013a50


	//   ....[2]....
        /*0b5c*/ 	.word	0x00013ab0


	//   ....[3]....
        /*0b60*/ 	.word	0x00013b80


	//   ....[4]....
        /*0b64*/ 	.word	0x00013d40


	//   ....[5]....
        /*0b68*/ 	.word	0x00013dd0


	//   ....[6]....
        /*0b6c*/ 	.word	0x00013ea0


	//   ....[7]....
        /*0b70*/ 	.word	0x00013ef0


	//   ....[8]....
        /*0b74*/ 	.word	0x00013fc0


	//   ....[9]....
        /*0b78*/ 	.word	0x00014010


	//   ....[10]....
        /*0b7c*/ 	.word	0x00014090


	//   ....[11]....
        /*0b80*/ 	.word	0x00014140


	//   ....[12]....
        /*0b84*/ 	.word	0x000141c0


	//   ....[13]....
        /*0b88*/ 	.word	0x00014270


	//   ....[14]....
        /*0b8c*/ 	.word	0x000142f0


	//   ....[15]....
        /*0b90*/ 	.word	0x000143a0


	//   ....[16]....
        /*0b94*/ 	.word	0x00014420


	//   ....[17]....
        /*0b98*/ 	.word	0x000144c0


	//   ....[18]....
        /*0b9c*/ 	.word	0x00014540


	//   ....[19]....
        /*0ba0*/ 	.word	0x000145e0


	//   ....[20]....
        /*0ba4*/ 	.word	0x00014650


	//   ....[21]....
        /*0ba8*/ 	.word	0x00014700


	//   ....[22]....
        /*0bac*/ 	.word	0x00014780


	//   ....[23]....
        /*0bb0*/ 	.word	0x00014820


	//   ....[24]....
        /*0bb4*/ 	.word	0x000148c0


	//   ....[25]....
        /*0bb8*/ 	.word	0x00014930


	//   ....[26]....
        /*0bbc*/ 	.word	0x000149b0


	//   ....[27]....
        /*0bc0*/ 	.word	0x00014a60


	//   ....[28]....
        /*0bc4*/ 	.word	0x00014ac0


	//   ....[29]....
        /*0bc8*/ 	.word	0x00014b80


	//   ....[30]....
        /*0bcc*/ 	.word	0x00014be0


	//   ....[31]....
        /*0bd0*/ 	.word	0x00014ca0


	//   ....[32]....
        /*0bd4*/ 	.word	0x00014d00


	//   ....[33]....
        /*0bd8*/ 	.word	0x00014dc0


	//   ....[34]....
        /*0bdc*/ 	.word	0x00014e20


	//   ....[35]....
        /*0be0*/ 	.word	0x00014ed0


	//   ....[36]....
        /*0be4*/ 	.word	0x00014f30


	//   ....[37]....
        /*0be8*/ 	.word	0x00014ff0


	//   ....[38]....
        /*0bec*/ 	.word	0x00015050


	//   ....[39]....
        /*0bf0*/ 	.word	0x000150f0


	//   ....[40]....
        /*0bf4*/ 	.word	0x00015220


	//   ....[41]....
        /*0bf8*/ 	.word	0x000152c0


	//   ....[42]....
        /*0bfc*/ 	.word	0x00015320


	//   ....[43]....
        /*0c00*/ 	.word	0x000153d0


	//   ....[44]....
        /*0c04*/ 	.word	0x00015450


	//   ....[45]....
        /*0c08*/ 	.word	0x000154e0


	//   ....[46]....
        /*0c0c*/ 	.word	0x00015570


	//   ....[47]....
        /*0c10*/ 	.word	0x00015600


	//   ....[48]....
        /*0c14*/ 	.word	0x00015660


	//   ....[49]....
        /*0c18*/ 	.word	0x00015710


	//   ....[50]....
        /*0c1c*/ 	.word	0x00015770


	//   ....[51]....
        /*0c20*/ 	.word	0x00015820


	//   ....[52]....
        /*0c24*/ 	.word	0x00015880


	//   ....[53]....
        /*0c28*/ 	.word	0x00015930


	//   ....[54]....
        /*0c2c*/ 	.word	0x00015990


	//   ....[55]....
        /*0c30*/ 	.word	0x00015a40


	//   ....[56]....
        /*0c34*/ 	.word	0x00015aa0


	//   ....[57]....
        /*0c38*/ 	.word	0x00015b50


	//   ....[58]....
        /*0c3c*/ 	.word	0x00015bb0


	//   ....[59]....
        /*0c40*/ 	.word	0x00015c60


	//   ....[60]....
        /*0c44*/ 	.word	0x00015d50


	//   ....[61]....
        /*0c48*/ 	.word	0x00015de0


	//   ....[62]....
        /*0c4c*/ 	.word	0x00015e40


	//   ....[63]....
        /*0c50*/ 	.word	0x00015ef0


	//   ....[64]....
        /*0c54*/ 	.word	0x00015f70


	//   ....[65]....
        /*0c58*/ 	.word	0x00016000


	//   ....[66]....
        /*0c5c*/ 	.word	0x00016090


	//   ....[67]....
        /*0c60*/ 	.word	0x00016120


	//   ....[68]....
        /*0c64*/ 	.word	0x00016180


	//   ....[69]....
        /*0c68*/ 	.word	0x00016230


	//   ....[70]....
        /*0c6c*/ 	.word	0x00016290


	//   ....[71]....
        /*0c70*/ 	.word	0x00016340


	//   ....[72]....
        /*0c74*/ 	.word	0x000163a0


	//   ....[73]....
        /*0c78*/ 	.word	0x00016450


	//   ....[74]....
        /*0c7c*/ 	.word	0x000164b0


	//   ....[75]....
        /*0c80*/ 	.word	0x00016560


	//   ....[76]....
        /*0c84*/ 	.word	0x000165c0


	//   ....[77]....
        /*0c88*/ 	.word	0x00016670


	//   ....[78]....
        /*0c8c*/ 	.word	0x000166d0


	//   ....[79]....
        /*0c90*/ 	.word	0x00016780


	//   ....[80]....
        /*0c94*/ 	.word	0x000169d0


	//----- nvinfo : EIATTR_REG_RECONFIG
	.align		4
.L_117:
        /*0c98*/ 	.byte	0x01, 0x54
	.zero		2


	//----- nvinfo : EIATTR_SYSCALL_OFFSETS
	.align		4
        /*0c9c*/ 	.byte	0x04, 0x46
        /*0c9e*/ 	.short	(.L_119 - .L_118)


	//   ....[0]....
.L_118:
        /*0ca0*/ 	.word	0x00001c30


	//   ....[1]....
        /*0ca4*/ 	.word	0x0000d620


	//   ....[2]....
        /*0ca8*/ 	.word	0x0000d790


	//   ....[3]....
        /*0cac*/ 	.word	0x0000d8e0


	//   ....[4]....
        /*0cb0*/ 	.word	0x0000da20


	//   ....[5]....
        /*0cb4*/ 	.word	0x0000f310


	//----- nvinfo : EIATTR_MBARRIER_INSTR_OFFSETS
	.align		4
.L_119:
        /*0cb8*/ 	.byte	0x04, 0x39
        /*0cba*/ 	.short	(.L_121 - .L_120)


	//   ....[0]....
.L_120:
        /*0cbc*/ 	.word	0x00000180
        /*0cc0*/ 	.word	0x000000ff
        /*0cc4*/ 	.word	0x00022800
        /*0cc8*/ 	.short	0x0100
        /*0cca*/ 	.byte	0x08
	.zero		1


	//   ....[1]....
        /*0ccc*/ 	.word	0x00000190
        /*0cd0*/ 	.word	0x000000ff
        /*0cd4*/ 	.word	0x00022820
        /*0cd8*/ 	.short	0x0100
        /*0cda*/ 	.byte	0x08
	.zero		1


	//   ....[2]....
        /*0cdc*/ 	.word	0x00000280
        /*0ce0*/ 	.word	0x000000ff
        /*0ce4*/ 	.word	0x00022830
        /*0ce8*/ 	.short	0x0100
        /*0cea*/ 	.byte	0x08
	.zero		1


	//   ....[3]....
        /*0cec*/ 	.word	0x00000290
        /*0cf0*/ 	.word	0x000000ff
        /*0cf4*/ 	.word	0x00022840
        /*0cf8*/ 	.short	0x0100
        /*0cfa*/ 	.byte	0x08
	.zero		1


	//   ....[4]....
        /*0cfc*/ 	.word	0x000002a0
        /*0d00*/ 	.word	0x000000ff
        /*0d04*/ 	.word	0x00022838
        /*0d08*/ 	.short	0x0100
        /*0d0a*/ 	.byte	0x08
	.zero		1


	//   ....[5]....
        /*0d0c*/ 	.word	0x000002b0
        /*0d10*/ 	.word	0x000000ff
        /*0d14*/ 	.word	0x00022848
        /*0d18*/ 	.short	0x0100
        /*0d1a*/ 	.byte	0x08
	.zero		1


	//   ....[6]....
        /*0d1c*/ 	.word	0x000003e0
        /*0d20*/ 	.word	0x000000ff
        /*0d24*/ 	.word	0x00022850
        /*0d28*/ 	.short	0x0100
        /*0d2a*/ 	.byte	0x08
	.zero		1


	//   ....[7]....
        /*0d2c*/ 	.word	0x000003f0
        /*0d30*/ 	.word	0x000000ff
        /*0d34*/ 	.word	0x00022860
        /*0d38*/ 	.short	0x0100
        /*0d3a*/ 	.byte	0x08
	.zero		1


	//   ....[8]....
        /*0d3c*/ 	.word	0x00000400
        /*0d40*/ 	.word	0x000000ff
        /*0d44*/ 	.word	0x00022858
        /*0d48*/ 	.short	0x0100
        /*0d4a*/ 	.byte	0x08
	.zero		1


	//   ....[9]....
        /*0d4c*/ 	.word	0x00000410
        /*0d50*/ 	.word	0x000000ff
        /*0d54*/ 	.word	0x00022868
        /*0d58*/ 	.short	0x0100
        /*0d5a*/ 	.byte	0x08
	.zero		1


	//   ....[10]....
        /*0d5c*/ 	.word	0x00000500
        /*0d60*/ 	.word	0x000000ff
        /*0d64*/ 	.word	0x00022870
        /*0d68*/ 	.short	0x0100
        /*0d6a*/ 	.byte	0x06
	.zero		1


	//   ....[11]....
        /*0d6c*/ 	.word	0x00000510
        /*0d70*/ 	.word	0x000000ff
        /*0d74*/ 	.word	0x00022880
        /*0d78*/ 	.short	0x0100
        /*0d7a*/ 	.byte	0x06
	.zero		1


	//   ....[12]....
        /*0d7c*/ 	.word	0x00000520
        /*0d80*/ 	.word	0x000000ff
        /*0d84*/ 	.word	0x00022878
        /*0d88*/ 	.short	0x0100
        /*0d8a*/ 	.byte	0x06
	.zero		1


	//   ....[13]....
        /*0d8c*/ 	.word	0x00000530
        /*0d90*/ 	.word	0x000000ff
        /*0d94*/ 	.word	0x00022888
        /*0d98*/ 	.short	0x0100
        /*0d9a*/ 	.byte	0x06
	.zero		1


	//   ....[14]....
        /*0d9c*/ 	.word	0x00000660
        /*0da0*/ 	.word	0x000000ff
        /*0da4*/ 	.word	0x00022890
        /*0da8*/ 	.short	0x0100
        /*0daa*/ 	.byte	0x08
	.zero		1


	//   ....[15]....
        /*0dac*/ 	.word	0x00000670
        /*0db0*/ 	.word	0x000000ff
        /*0db4*/ 	.word	0x000228a0
        /*0db8*/ 	.short	0x0100
        /*0dba*/ 	.byte	0x08
	.zero		1


	//   ....[16]....
        /*0dbc*/ 	.word	0x00000680
        /*0dc0*/ 	.word	0x000000ff
        /*0dc4*/ 	.word	0x00022898
        /*0dc8*/ 	.short	0x0100
        /*0dca*/ 	.byte	0x08
	.zero		1


	//   ....[17]....
        /*0dcc*/ 	.word	0x00000690
        /*0dd0*/ 	.word	0x000000ff
        /*0dd4*/ 	.word	0x000228a8
        /*0dd8*/ 	.short	0x0100
        /*0dda*/ 	.byte	0x08
	.zero		1


	//   ....[18]....
        /*0ddc*/ 	.word	0x000007e0
        /*0de0*/ 	.word	0x000000ff
        /*0de4*/ 	.word	0x000228b0
        /*0de8*/ 	.short	0x0100
        /*0dea*/ 	.byte	0x08
	.zero		1


	//   ....[19]....
        /*0dec*/ 	.word	0x000007f0
        /*0df0*/ 	.word	0x000000ff
        /*0df4*/ 	.word	0x000228c0
        /*0df8*/ 	.short	0x0100
        /*0dfa*/ 	.byte	0x08
	.zero		1


	//   ....[20]....
        /*0dfc*/ 	.word	0x00000800
        /*0e00*/ 	.word	0x000000ff
        /*0e04*/ 	.word	0x000228b8
        /*0e08*/ 	.short	0x0100
        /*0e0a*/ 	.byte	0x08
	.zero		1


	//   ....[21]....
        /*0e0c*/ 	.word	0x00000810
        /*0e10*/ 	.word	0x000000ff
        /*0e14*/ 	.word	0x000228c8
        /*0e18*/ 	.short	0x0100
        /*0e1a*/ 	.byte	0x08
	.zero		1


	//   ....[22]....
        /*0e1c*/ 	.word	0x00001cb0
        /*0e20*/ 	.word	0x000000ff
        /*0e24*/ 	.word	0x00022800
        /*0e28*/ 	.short	0x010a
        /*0e2a*/ 	.byte	0x37
	.zero		1


	//   ....[23]....
        /*0e2c*/ 	.word	0x00001d30
        /*0e30*/ 	.word	0x00000004
        /*0e34*/ 	.word	0x00022830
        /*0e38*/ 	.short	0x010a
        /*0e3a*/ 	.byte	0x3f
	.zero		1


	//   ....[24]....
        /*0e3c*/ 	.word	0x00001d70
        /*0e40*/ 	.word	0x00000004
        /*0e44*/ 	.word	0x00022830
        /*0e48*/ 	.short	0x010a
        /*0e4a*/ 	.byte	0x3f
	.zero		1


	//   ....[25]....
        /*0e4c*/ 	.word	0x00002730
        /*0e50*/ 	.word	0x000000ff
        /*0e54*/ 	.word	0x00000000
        /*0e58*/ 	.short	0x0101
        /*0e5a*/ 	.byte	0x06
	.zero		1


	//   ....[26]....
        /*0e5c*/ 	.word	0x00004d90
        /*0e60*/ 	.word	0x000000ff
        /*0e64*/ 	.word	0x00022830
        /*0e68*/ 	.short	0x010a
        /*0e6a*/ 	.byte	0x06
	.zero		1


	//   ....[27]....
        /*0e6c*/ 	.word	0x00004dd0
        /*0e70*/ 	.word	0x000000ff
        /*0e74*/ 	.word	0x00022830
        /*0e78*/ 	.short	0x010a
        /*0e7a*/ 	.byte	0x06
	.zero		1


	//   ....[28]....
        /*0e7c*/ 	.word	0x00005690
        /*0e80*/ 	.word	0x000000ff
        /*0e84*/ 	.word	0x00022850
        /*0e88*/ 	.short	0x010a
        /*0e8a*/ 	.byte	0x06
	.zero		1


	//   ....[29]....
        /*0e8c*/ 	.word	0x000056d0
        /*0e90*/ 	.word	0x000000ff
        /*0e94*/ 	.word	0x00022850
        /*0e98*/ 	.short	0x010a
        /*0e9a*/ 	.byte	0x06
	.zero		1


	//   ....[30]....
        /*0e9c*/ 	.word	0x00005a50
        /*0ea0*/ 	.word	0x000000ff
        /*0ea4*/ 	.word	0x00000000
        /*0ea8*/ 	.short	0x0101
        /*0eaa*/ 	.byte	0x06
	.zero		1


	//   ....[31]....
        /*0eac*/ 	.word	0x00007020
        /*0eb0*/ 	.word	0x000000ff
        /*0eb4*/ 	.word	0x00000000
        /*0eb8*/ 	.short	0x0101
        /*0eba*/ 	.byte	0x06
	.zero		1


	//   ....[32]....
        /*0ebc*/ 	.word	0x000076b0
        /*0ec0*/ 	.word	0x000000ff
        /*0ec4*/ 	.word	0x00022850
        /*0ec8*/ 	.short	0x010a
        /*0eca*/ 	.byte	0x05
	.zero		1


	//   ....[33]....
        /*0ecc*/ 	.word	0x000076f0
        /*0ed0*/ 	.word	0x000000ff
        /*0ed4*/ 	.word	0x00022850
        /*0ed8*/ 	.short	0x010a
        /*0eda*/ 	.byte	0x05
	.zero		1


	//   ....[34]....
        /*0edc*/ 	.word	0x00007cf0
        /*0ee0*/ 	.word	0x000000ff
        /*0ee4*/ 	.word	0x00000000
        /*0ee8*/ 	.short	0x0101
        /*0eea*/ 	.byte	0x04
	.zero		1


	//   ....[35]....
        /*0eec*/ 	.word	0x0000a060
        /*0ef0*/ 	.word	0x00000003
        /*0ef4*/ 	.word	0x00000000
        /*0ef8*/ 	.short	0x0101
        /*0efa*/ 	.byte	0x3f
	.zero		1


	//   ....[36]....
        /*0efc*/ 	.word	0x0000a500
        /*0f00*/ 	.word	0x00000006
        /*0f04*/ 	.word	0x00000000
        /*0f08*/ 	.short	0x0101
        /*0f0a*/ 	.byte	0x3f
	.zero		1


	//   ....[37]....
        /*0f0c*/ 	.word	0x0000dfe0
        /*0f10*/ 	.word	0x00000000
        /*0f14*/ 	.word	0x00022880
        /*0f18*/ 	.short	0x010a
        /*0f1a*/ 	.byte	0x3f
	.zero		1


	//   ....[38]....
        /*0f1c*/ 	.word	0x0000e860
        /*0f20*/ 	.word	0x00000000
        /*0f24*/ 	.word	0x00022870
        /*0f28*/ 	.short	0x0107
        /*0f2a*/ 	.byte	0x3f
	.zero		1


	//   ....[39]....
        /*0f2c*/ 	.word	0x0000e920
        /*0f30*/ 	.word	0x00000000
        /*0f34*/ 	.word	0x00022870
        /*0f38*/ 	.short	0x0101
        /*0f3a*/ 	.byte	0x3f
	.zero		1


	//   ....[40]....
        /*0f3c*/ 	.word	0x0000e950
        /*0f40*/ 	.word	0x00000000
        /*0f44*/ 	.word	0x00022840
        /*0f48*/ 	.short	0x010a
        /*0f4a*/ 	.byte	0x3f
	.zero		1


	//   ....[41]....
        /*0f4c*/ 	.word	0x0000f060
        /*0f50*/ 	.word	0x00000000
        /*0f54*/ 	.word	0x00022830
        /*0f58*/ 	.short	0x0107
        /*0f5a*/ 	.byte	0x3f
	.zero		1


	//   ....[42]....
        /*0f5c*/ 	.word	0x0000f120
        /*0f60*/ 	.word	0x00000000
        /*0f64*/ 	.word	0x00022830
        /*0f68*/ 	.short	0x0101
        /*0f6a*/ 	.byte	0x3f
	.zero		1


	//   ....[43]....
        /*0f6c*/ 	.word	0x0000fa50
        /*0f70*/ 	.word	0x00000010
        /*0f74*/ 	.word	0x00022800
        /*0f78*/ 	.short	0x0107
        /*0f7a*/ 	.byte	0x3f
	.zero		1


	//   ....[44]....
        /*0f7c*/ 	.word	0x0000fb40
        /*0f80*/ 	.word	0x00000010
        /*0f84*/ 	.word	0x00022800
        /*0f88*/ 	.short	0x0101
        /*0f8a*/ 	.byte	0x3f
	.zero		1


	//   ....[45]....
        /*0f8c*/ 	.word	0x0000fb60
        /*0f90*/ 	.word	0x00000010
        /*0f94*/ 	.word	0x00022820
        /*0f98*/ 	.short	0x010a
        /*0f9a*/ 	.byte	0x3f
	.zero		1


	//   ....[46]....
        /*0f9c*/ 	.word	0x00010030
        /*0fa0*/ 	.word	0x00000000
        /*0fa4*/ 	.word	0x00022880
        /*0fa8*/ 	.short	0x010a
        /*0faa*/ 	.byte	0x3f
	.zero		1


	//   ....[47]....
        /*0fac*/ 	.word	0x00010610
        /*0fb0*/ 	.word	0x00000000
        /*0fb4*/ 	.word	0x00022870
        /*0fb8*/ 	.short	0x0107
        /*0fba*/ 	.byte	0x3f
	.zero		1


	//   ....[48]....
        /*0fbc*/ 	.word	0x000106d0
        /*0fc0*/ 	.word	0x00000000
        /*0fc4*/ 	.word	0x00022870
        /*0fc8*/ 	.short	0x0101
        /*0fca*/ 	.byte	0x3f
	.zero		1


	//   ....[49]....
        /*0fcc*/ 	.word	0x00010700
        /*0fd0*/ 	.word	0x00000000
        /*0fd4*/ 	.word	0x00022840
        /*0fd8*/ 	.short	0x010a
        /*0fda*/ 	.byte	0x3f
	.zero		1


	//   ....[50]....
        /*0fdc*/ 	.word	0x00010ca0
        /*0fe0*/ 	.word	0x00000000
        /*0fe4*/ 	.word	0x00022830
        /*0fe8*/ 	.short	0x0107
        /*0fea*/ 	.byte	0x3f
	.zero		1


	//   ....[51]....
        /*0fec*/ 	.word	0x00010d60
        /*0ff0*/ 	.word	0x00000000
        /*0ff4*/ 	.word	0x00022830
        /*0ff8*/ 	.short	0x0101
        /*0ffa*/ 	.byte	0x3f
	.zero		1


	//   ....[52]....
        /*0ffc*/ 	.word	0x00010df0
        /*1000*/ 	.word	0x00000012
        /*1004*/ 	.word	0x00022870
        /*1008*/ 	.short	0x010a
        /*100a*/ 	.byte	0x3f
	.zero		1


	//   ....[53]....
        /*100c*/ 	.word	0x00010e80
        /*1010*/ 	.word	0x00000012
        /*1014*/ 	.word	0x00022860
        /*1018*/ 	.short	0x010a
        /*101a*/ 	.byte	0x3f
	.zero		1


	//   ....[54]....
        /*101c*/ 	.word	0x00011380
        /*1020*/ 	.word	0x00000012
        /*1024*/ 	.word	0x00022850
        /*1028*/ 	.short	0x0101
        /*102a*/ 	.byte	0x3f
	.zero		1


	//   ....[55]....
        /*102c*/ 	.word	0x00011410
        /*1030*/ 	.word	0x00000012
        /*1034*/ 	.word	0x00000000
        /*1038*/ 	.short	0x0101
        /*103a*/ 	.byte	0x3f
	.zero		1


	//   ....[56]....
        /*103c*/ 	.word	0x000115e0
        /*1040*/ 	.word	0x00000011
        /*1044*/ 	.word	0x00022870
        /*1048*/ 	.short	0x010a
        /*104a*/ 	.byte	0x3f
	.zero		1


	//   ....[57]....
        /*104c*/ 	.word	0x00011670
        /*1050*/ 	.word	0x00000011
        /*1054*/ 	.word	0x00022860
        /*1058*/ 	.short	0x010a
        /*105a*/ 	.byte	0x3f
	.zero		1


	//   ....[58]....
        /*105c*/ 	.word	0x00011b70
        /*1060*/ 	.word	0x00000011
        /*1064*/ 	.word	0x00022850
        /*1068*/ 	.short	0x0101
        /*106a*/ 	.byte	0x3f
	.zero		1


	//   ....[59]....
        /*106c*/ 	.word	0x00011c30
        /*1070*/ 	.word	0x00000011
        /*1074*/ 	.word	0x00000000
        /*1078*/ 	.short	0x0101
        /*107a*/ 	.byte	0x3f
	.zero		1


	//   ....[60]....
        /*107c*/ 	.word	0x000129b0
        /*1080*/ 	.word	0x00000007
        /*1084*/ 	.word	0x00022820
        /*1088*/ 	.short	0x010a
        /*108a*/ 	.byte	0x3f
	.zero		1


	//   ....[61]....
        /*108c*/ 	.word	0x00012b30
        /*1090*/ 	.word	0x00000005
        /*1094*/ 	.word	0x00022840
        /*1098*/ 	.short	0x010a
        /*109a*/ 	.byte	0x3f
	.zero		1


	//   ....[62]....
        /*109c*/ 	.word	0x00012bd0
        /*10a0*/ 	.word	0x00000003
        /*10a4*/ 	.word	0x00022840
        /*10a8*/ 	.short	0x010a
        /*10aa*/ 	.byte	0x3f
	.zero		1


	//   ....[63]....
        /*10ac*/ 	.word	0x00012c10
        /*10b0*/ 	.word	0x00000005
        /*10b4*/ 	.word	0x00022860
        /*10b8*/ 	.short	0x010a
        /*10ba*/ 	.byte	0x3f
	.zero		1


	//   ....[64]....
        /*10bc*/ 	.word	0x00012c50
        /*10c0*/ 	.word	0x00000003
        /*10c4*/ 	.word	0x00022860
        /*10c8*/ 	.short	0x010a
        /*10ca*/ 	.byte	0x3f
	.zero		1


	//   ....[65]....
        /*10cc*/ 	.word	0x00012c90
        /*10d0*/ 	.word	0x00000005
        /*10d4*/ 	.word	0x00022880
        /*10d8*/ 	.short	0x010a
        /*10da*/ 	.byte	0x3f
	.zero		1


	//   ....[66]....
        /*10dc*/ 	.word	0x00012cd0
        /*10e0*/ 	.word	0x00000003
        /*10e4*/ 	.word	0x00022880
        /*10e8*/ 	.short	0x010a
        /*10ea*/ 	.byte	0x3f
	.zero		1


	//   ....[67]....
        /*10ec*/ 	.word	0x00012d40
        /*10f0*/ 	.word	0x00000003
        /*10f4*/ 	.word	0x00022800
        /*10f8*/ 	.short	0x010a
        /*10fa*/ 	.byte	0x3f
	.zero		1


	//   ....[68]....
        /*10fc*/ 	.word	0x00012d90
        /*1100*/ 	.word	0x00000004
        /*1104*/ 	.word	0x00022830
        /*1108*/ 	.short	0x010a
        /*110a*/ 	.byte	0x3f
	.zero		1


	//   ....[69]....
        /*110c*/ 	.word	0x00012df0
        /*1110*/ 	.word	0x00000006
        /*1114*/ 	.word	0x00022830
        /*1118*/ 	.short	0x010a
        /*111a*/ 	.byte	0x3f
	.zero		1


	//   ....[70]....
        /*111c*/ 	.word	0x00012e50
        /*1120*/ 	.word	0x00000006
        /*1124*/ 	.word	0x00022850
        /*1128*/ 	.short	0x010a
        /*112a*/ 	.byte	0x3f
	.zero		1


	//   ....[71]....
        /*112c*/ 	.word	0x00012eb0
        /*1130*/ 	.word	0x00000007
        /*1134*/ 	.word	0x00022850
        /*1138*/ 	.short	0x010a
        /*113a*/ 	.byte	0x3f
	.zero		1


	//   ....[72]....
        /*113c*/ 	.word	0x00012fb0
        /*1140*/ 	.word	0x00000000
        /*1144*/ 	.word	0x00022880
        /*1148*/ 	.short	0x010a
        /*114a*/ 	.byte	0x3f
	.zero		1


	//   ....[73]....
        /*114c*/ 	.word	0x00013c90
        /*1150*/ 	.word	0x00000000
        /*1154*/ 	.word	0x00022840
        /*1158*/ 	.short	0x010a
        /*115a*/ 	.byte	0x3f
	.zero		1


	//   ....[74]....
        /*115c*/ 	.word	0x00015120
        /*1160*/ 	.word	0x00000010
        /*1164*/ 	.word	0x00022820
        /*1168*/ 	.short	0x010a
        /*116a*/ 	.byte	0x3f
	.zero		1


	//   ....[75]....
        /*116c*/ 	.word	0x00015170
        /*1170*/ 	.word	0x00000000
        /*1174*/ 	.word	0x00022880
        /*1178*/ 	.short	0x010a
        /*117a*/ 	.byte	0x3f
	.zero		1


	//   ....[76]....
        /*117c*/ 	.word	0x00015ca0
        /*1180*/ 	.word	0x00000000
        /*1184*/ 	.word	0x00022840
        /*1188*/ 	.short	0x010a
        /*118a*/ 	.byte	0x3f
	.zero		1


	//   ....[77]....
        /*118c*/ 	.word	0x000167b0
        /*1190*/ 	.word	0x00000012
        /*1194*/ 	.word	0x00022870
        /*1198*/ 	.short	0x010a
        /*119a*/ 	.byte	0x3f
	.zero		1


	//   ....[78]....
        /*119c*/ 	.word	0x00016800
        /*11a0*/ 	.word	0x00000012
        /*11a4*/ 	.word	0x00022860
        /*11a8*/ 	.short	0x010a
        /*11aa*/ 	.byte	0x3f
	.zero		1


	//   ....[79]....
        /*11ac*/ 	.word	0x00016850
        /*11b0*/ 	.word	0x00000011
        /*11b4*/ 	.word	0x00022870
        /*11b8*/ 	.short	0x010a
        /*11ba*/ 	.byte	0x3f
	.zero		1


	//   ....[80]....
        /*11bc*/ 	.word	0x000168a0
        /*11c0*/ 	.word	0x00000011
        /*11c4*/ 	.word	0x00022860
        /*11c8*/ 	.short	0x010a
        /*11ca*/ 	.byte	0x3f
	.zero		1


	//   ....[81]....
        /*11cc*/ 	.word	0x000168f0
        /*11d0*/ 	.word	0x00000007
        /*11d4*/ 	.word	0x00022820
        /*11d8*/ 	.short	0x010a
        /*11da*/ 	.byte	0x3f
	.zero		1


	//   ....[82]....
        /*11dc*/ 	.word	0x00016a90
        /*11e0*/ 	.word	0x00000005
        /*11e4*/ 	.word	0x00022840
        /*11e8*/ 	.short	0x010a
        /*11ea*/ 	.byte	0x3f
	.zero		1


	//   ....[83]....
        /*11ec*/ 	.word	0x00016ae0
        /*11f0*/ 	.word	0x00000003
        /*11f4*/ 	.word	0x00022840
        /*11f8*/ 	.short	0x010a
        /*11fa*/ 	.byte	0x3f
	.zero		1


	//   ....[84]....
        /*11fc*/ 	.word	0x00016b30
        /*1200*/ 	.word	0x00000005
        /*1204*/ 	.word	0x00022860
        /*1208*/ 	.short	0x010a
        /*120a*/ 	.byte	0x3f
	.zero		1


	//   ....[85]....
        /*120c*/ 	.word	0x00016b80
        /*1210*/ 	.word	0x00000003
        /*1214*/ 	.word	0x00022860
        /*1218*/ 	.short	0x010a
        /*121a*/ 	.byte	0x3f
	.zero		1


	//   ....[86]....
        /*121c*/ 	.word	0x00016bd0
        /*1220*/ 	.word	0x00000005
        /*1224*/ 	.word	0x00022880
        /*1228*/ 	.short	0x010a
        /*122a*/ 	.byte	0x3f
	.zero		1


	//----- nvinfo : EIATTR_NUM_MBARRIERS
	.align		4
.L_121:
        /*122c*/ 	.byte	0x03, 0x38
        /*122e*/ 	.short	0x0016


	//----- nvinfo : EIATTR_EXIT_INSTR_OFFSETS
	.align		4
        /*1230*/ 	.byte	0x04, 0x1c
        /*1232*/ 	.short	(.L_123 - .L_122)


	//   ....[0]....
.L_122:
        /*1234*/ 	.word	0x000009c0


	//   ....[1]....
        /*1238*/ 	.word	0x0000bc30


	//   ....[2]....
        /*123c*/ 	.word	0x00012d20


	//----- nvinfo : EIATTR_MAX_THREADS
	.align		4
.L_123:
        /*1240*/ 	.byte	0x04, 0x05
        /*1242*/ 	.short	(.L_125 - .L_124)
.L_124:
        /*1244*/ 	.word	0x00000180
        /*1248*/ 	.word	0x00000001
        /*124c*/ 	.word	0x00000001


	//----- nvinfo : EIATTR_CRS_STACK_SIZE
	.align		4
.L_125:
        /*1250*/ 	.byte	0x04, 0x1e
        /*1252*/ 	.short	(.L_127 - .L_126)
.L_126:
        /*1254*/ 	.word	0x00000000


	//----- nvinfo : EIATTR_CBANK_PARAM_SIZE
	.align		4
.L_127:
        /*1258*/ 	.byte	0x03, 0x19
        /*125a*/ 	.short	0x0af0


	//----- nvinfo : EIATTR_PARAM_CBANK
	.align		4
        /*125c*/ 	.byte	0x04, 0x0a
        /*125e*/ 	.short	(.L_129 - .L_128)
	.align		4
.L_128:
        /*1260*/ 	.word	index@(.nv.constant0._ZN7cutlass13device_kernelIN5flash11enable_sm90INS1_16FlashAttnFwdSm90INS1_25CollectiveMainloopFwdSm90ILi2EN4cute5tupleIJNS5_1CILi1EEES8_S8_EEENS6_IJNS7_ILi128EEENS7_ILi160EEESA_EEELi128ENS_12float_e4m3_tEfNS_4arch4Sm90ELb0ELb0ELb0ELb1ELb1ELb0ELb0ELb1ELb1ELb1ELb1ELb0EEENS1_21CollectiveEpilogueFwdINS6_IJSA_SA_SB_EEES9_NS_10bfloat16_tESF_Li256ELb1ELb1ELb1ELb1EEENS1_36VarlenDynamicPersistentTileSchedulerILi128ELi160ELi256ELi128ELb1ELb1ELb1ELb0ELb1ELb1EEEEEEEEEvNT_6ParamsE)
        /*1264*/ 	.short	0x0210
        /*1266*/ 	.short	0x0af0


	//----- nvinfo : EIATTR_SW_WAR
	.align		4
.L_129:
        /*1268*/ 	.byte	0x04, 0x36
        /*126a*/ 	.short	(.L_131 - .L_130)
.L_130:
        /*126c*/ 	.word	0x00000008
.L_131:


//--------------------- .nv.info._ZN7cutlass13device_kernelIN5flash11enable_sm90INS1_16FlashAttnFwdSm90INS1_25CollectiveMainloopFwdSm90ILi2EN4cute5tupleIJNS5_1CILi1EEES8_S8_EEENS6_IJNS7_ILi128EEENS7_ILi160EEESA_EEELi128ENS_12float_e4m3_tEfNS_4arch4Sm90ELb0ELb0ELb0ELb1ELb1ELb1ELb0ELb1ELb1ELb1ELb1ELb0EEENS1_21CollectiveEpilogueFwdINS6_IJSA_SA_SB_EEES9_NS_10bfloat16_tESF_Li256ELb1ELb1ELb1ELb1EEENS1_36VarlenDynamicPersistentTileSchedulerILi128ELi160ELi256ELi128ELb1ELb1ELb1ELb0ELb1ELb1EEEEEEEEEvNT_6ParamsE --------------------------
	.section	.nv.info._ZN7cutlass13device_kernelIN5flash11enable_sm90INS1_16FlashAttnFwdSm90INS1_25CollectiveMainloopFwdSm90ILi2EN4cute5tupleIJNS5_1CILi1EEES8_S8_EEENS6_IJNS7_ILi128EEENS7_ILi160EEESA_EEELi128ENS_12float_e4m3_tEfNS_4arch4Sm90ELb0ELb0ELb0ELb1ELb1ELb1ELb0ELb1ELb1ELb1ELb1ELb0EEENS1_21CollectiveEpilogueFwdINS6_IJSA_SA_SB_EEES9_NS_10bfloat16_tESF_Li256ELb1ELb1ELb1ELb1EEENS1_36VarlenDynamicPersistentTileSchedulerILi128ELi160ELi256ELi128ELb1ELb1ELb1ELb0ELb1ELb1EEEEEEEEEvNT_6ParamsE,"",@"SHT_CUDA_INFO"
	.sectionflags	@""
	.align	4


	//----- nvinfo : EIATTR_CUDA_API_VERSION
	.align		4
        /*0000*/ 	.byte	0x04, 0x37
        /*0002*/ 	.short	(.L_133 - .L_132)
.L_132:
        /*0004*/ 	.word	0x00000082


	//----- nvinfo : EIATTR_KPARAM_INFO
	.align		4
.L_133:
        /*0008*/ 	.byte	0x04, 0x17
        /*000a*/ 	.short	(.L_135 - .L_134)
.L_134:
        /*000c*/ 	.word	0x00000000
        /*0010*/ 	.short	0x0000
        /*0012*/ 	.short	0x0070
        /*0014*/ 	.byte	0x00, 0xf0, 0x01, 0x2a


	//----- nvinfo : EIATTR_SPARSE_MMA_MASK
	.align		4
.L_135:
        /*0018*/ 	.byte	0x03, 0x50
        /*001a*/ 	.short	0x0000


	//----- nvinfo : EIATTR_MAXREG_COUNT
	.align		4
        /*001c*/ 	.byte	0x03, 0x1b
        /*001e*/ 	.short	0x00a8


	//----- nvinfo : EIATTR_NUM_BARRIERS
	.align		4
        /*0020*/ 	.byte	0x02, 0x4c
        /*0022*/ 	.byte	0x10
	.zero		1


	//----- nvinfo : EIATTR_EXTERNS
	.align		4
        /*0024*/ 	.byte	0x04, 0x0f
        /*0026*/ 	.short	(.L_137 - .L_136)


	//   ....[0]....
	.align		4
.L_136:
        /*0028*/ 	.word	index@(__assertfail)


	//----- nvinfo : EIATTR_ANNOTATIONS
	.align		4
.L_137:
        /*002c*/ 	.byte	0x04, 0x55
        /*002e*/ 	.short	(.L_139 - .L_138)


	//   ....[0]....
.L_138:
        /* <DEDUP_REMOVED lines=29> */
        /*01f4*/ 	.byte	0xa0, 0x5d, 0x02, 0x00


	//----- nvinfo : EIATTR_MERCURY_ISA_VERSION
	.align		4
.L_139:
        /*01f8*/ 	.byte	0x03, 0x5f
        /*01fa*/ 	.short	0x0101


	//----- nvinfo : EIATTR_UNUSED_LOAD_BYTE_OFFSET
	.align		4
        /*01fc*/ 	.byte	0x04, 0x44
        /*01fe*/ 	.short	(.L_141 - .L_140)


	//   ....[0]....
.L_140:
        /*0200*/ 	.word	0x00000aa0
        /*0204*/ 	.word	0x0000fff0


	//   ....[1]....
        /*0208*/ 	.word	0x00014ff0
        /*020c*/ 	.word	0x0000fff0


	//----- nvinfo : EIATTR_INT_WARP_WIDE_INSTR_OFFSETS
	.align		4
.L_141:
        /*0210*/ 	.byte	0x04, 0x31
        /*0212*/ 	.short	(.L_143 - .L_142)


	//   ....[0]....
.L_142:
        /*0214*/ 	.word	0x00000130


	//   ....[1]....
        /*0218*/ 	.word	0x00000170


	//   ....[2]....
        /*021c*/ 	.word	0x000001e0


	//   ....[3]....
        /*0220*/ 	.word	0x0001b9a0


	//   ....[4]....
        /*0224*/ 	.word	0x0001ba30


	//   ....[5]....
        /*0228*/ 	.word	0x0001fb20


	//   ....[6]....
        /*022c*/ 	.word	0x0001fbb0


	//----- nvinfo : EIATTR_COOP_GROUP_MASK_REGIDS
	.align		4
.L_143:
        /*0230*/ 	.byte	0x04, 0x29
        /*0232*/ 	.short	(.L_145 - .L_144)


	//   ....[0]....
.L_144:
        /*0234*/ 	.word	0xffffffff


	//   ....[1]....
        /*0238*/ 	.word	0xffffffff


	//   ....[2]....
        /*023c*/ 	.word	0xffffffff


	//   ....[3]....
        /*0240*/ 	.word	0xffffffff


	//   ....[4]....
        /*0244*/ 	.word	0xffffffff


	//   ....[5]....
        /*0248*/ 	.word	0xffffffff


	//   ....[6]....
        /*024c*/ 	.word	0xffffffff


	//   ....[7]....
        /*0250*/ 	.word	0xffffffff


	//   ....[8]....
        /*0254*/ 	.word	0xffffffff


	//   ....[9]....
        /*0258*/ 	.word	0xffffffff


	//   ....[10]....
        /*025c*/ 	.word	0xffffffff


	//   ....[11]....
        /*0260*/ 	.word	0xffffffff


	//   ....[12]....
        /*0264*/ 	.word	0xffffffff


	//   ....[13]....
        /*0268*/ 	.word	0xffffffff


	//   ....[14]....
        /*026c*/ 	.word	0xffffffff


	//   ....[15]....
        /*0270*/ 	.word	0xffffffff


	//   ....[16]....
        /*0274*/ 	.word	0xffffffff


	//   ....[17]....
        /*0278*/ 	.word	0xffffffff


	//   ....[18]....
        /*027c*/ 	.word	0xffffffff


	//   ....[19]....
        /*0280*/ 	.word	0xffffffff


	//   ....[20]....
        /*0284*/ 	.word	0xffffffff


	//   ....[21]....
        /*0288*/ 	.word	0xffffffff


	//   ....[22]....
        /*028c*/ 	.word	0xffffffff


	//   ....[23]....
        /*0290*/ 	.word	0xffffffff


	//   ....[24]....
        /*0294*/ 	.word	0xffffffff


	//   ....[25]....
        /*0298*/ 	.word	0xffffffff


	//   ....[26]....
        /*029c*/ 	.word	0xffffffff


	//   ....[27]....
        /*02a0*/ 	.word	0xffffffff


	//   ....[28]....
        /*02a4*/ 	.word	0xffffffff


	//   ....[29]....
        /*02a8*/ 	.word	0xffffffff


	//   ....[30]....
        /*02ac*/ 	.word	0xffffffff


	//   ....[31]....
        /*02b0*/ 	.word	0xffffffff


	//   ....[32]....
        /*02b4*/ 	.word	0xffffffff


	//   ....[33]....
        /*02b8*/ 	.word	0xffffffff


	//   ....[34]....
        /*02bc*/ 	.word	0xffffffff


	//   ....[35]....
        /*02c0*/ 	.word	0xffffffff


	//   ....[36]....
        /*02c4*/ 	.word	0xffffffff


	//   ....[37]....
        /*02c8*/ 	.word	0xffffffff


	//   ....[38]....
        /*02cc*/ 	.word	0xffffffff


	//   ....[39]....
        /*02d0*/ 	.word	0xffffffff


	//   ....[40]....
        /*02d4*/ 	.word	0xffffffff


	//   ....[41]....
        /*02d8*/ 	.word	0xffffffff


	//   ....[42]....
        /*02dc*/ 	.word	0xffffffff


	//   ....[43]....
        /*02e0*/ 	.word	0xffffffff


	//   ....[44]....
        /*02e4*/ 	.word	0xffffffff


	//   ....[45]....
        /*02e8*/ 	.word	0xffffffff


	//   ....[46]....
        /*02ec*/ 	.word	0xffffffff


	//   ....[47]....
        /*02f0*/ 	.word	0xffffffff


	//   ....[48]....
        /*02f4*/ 	.word	0xffffffff


	//   ....[49]....
        /*02f8*/ 	.word	0xffffffff


	//   ....[50]....
        /*02fc*/ 	.word	0xffffffff


	//   ....[51]....
        /*0300*/ 	.word	0xffffffff


	//   ....[52]....
        /*0304*/ 	.word	0xffffffff


	//   ....[53]....
        /*0308*/ 	.word	0xffffffff


	//   ....[54]....
        /*030c*/ 	.word	0xffffffff


	//   ....[55]....
        /*0310*/ 	.word	0xffffffff


	//   ....[56]....
        /*0314*/ 	.word	0xffffffff


	//   ....[57]....
        /*0318*/ 	.word	0xffffffff


	//   ....[58]....
        /*031c*/ 	.word	0xffffffff


	//   ....[59]....
        /*0320*/ 	.word	0xffffffff


	//   ....[60]....
        /*0324*/ 	.word	0xffffffff


	//   ....[61]....
        /*0328*/ 	.word	0xffffffff


	//   ....[62]....
        /*032c*/ 	.word	0xffffffff


	//   ....[63]....
        /*0330*/ 	.word	0xffffffff


	//   ....[64]....
        /*0334*/ 	.word	0xffffffff


	//   ....[65]....
        /*0338*/ 	.word	0xffffffff


	//   ....[66]....
        /*033c*/ 	.word	0xffffffff


	//   ....[67]....
        /*0340*/ 	.word	0xffffffff


	//   ....[68]....
        /*0344*/ 	.word	0xffffffff


	//   ....[69]....
        /*0348*/ 	.word	0xffffffff


	//   ....[70]....
        /*034c*/ 	.word	0xffffffff


	//   ....[71]....
        /*0350*/ 	.word	0xffffffff


	//   ....[72]....
        /*0354*/ 	.word	0xffffffff


	//   ....[73]....
        /*0358*/ 	.word	0xffffffff


	//   ....[74]....
        /*035c*/ 	.word	0xffffffff


	//   ....[75]....
        /*0360*/ 	.word	0xffffffff


	//   ....[76]....
        /*0364*/ 	.word	0xffffffff


	//   ....[77]....
        /*0368*/ 	.word	0xffffffff


	//   ....[78]....
        /*036c*/ 	.word	0xffffffff


	//   ....[79]....
        /*0370*/ 	.word	0xffffffff


	//   ....[80]....
        /*0374*/ 	.word	0xffffffff


	//   ....[81]....
        /*0378*/ 	.word	0xffffffff


	//   ....[82]....
        /*037c*/ 	.word	0xffffffff


	//   ....[83]....
        /*0380*/ 	.word	0xffffffff


	//   ....[84]....
        /*0384*/ 	.word	0xffffffff


	//   ....[85]....
        /*0388*/ 	.word	0xffffffff


	//   ....[86]....
        /*038c*/ 	.word	0xffffffff


	//   ....[87]....
        /*0390*/ 	.word	0xffffffff


	//   ....[88]....
        /*0394*/ 	.word	0xffffffff


	//   ....[89]....
        /*0398*/ 	.word	0xffffffff


	//   ....[90]....
        /*039c*/ 	.word	0xffffffff


	//   ....[91]....
        /*03a0*/ 	.word	0xffffffff


	//   ....[92]....
        /*03a4*/ 	.word	0xffffffff


	//   ....[93]....
        /*03a8*/ 	.word	0xffffffff


	//   ....[94]....
        /*03ac*/ 	.word	0xffffffff


	//   ....[95]....
        /*03b0*/ 	.word	0xffffffff


	//   ....[96]....
        /*03b4*/ 	.word	0xffffffff


	//   ....[97]....
        /*03b8*/ 	.word	0xffffffff


	//   ....[98]....
        /*03bc*/ 	.word	0xffffffff


	//   ....[99]....
        /*03c0*/ 	.word	0xffffffff


	//   ....[100]....
        /*03c4*/ 	.word	0xffffffff


	//   ....[101]....
        /*03c8*/ 	.word	0xffffffff


	//   ....[102]....
        /*03cc*/ 	.word	0xffffffff


	//   ....[103]....
        /*03d0*/ 	.word	0xffffffff


	//   ....[104]....
        /*03d4*/ 	.word	0xffffffff


	//   ....[105]....
        /*03d8*/ 	.word	0xffffffff


	//   ....[106]....
        /*03dc*/ 	.word	0xffffffff


	//   ....[107]....
        /*03e0*/ 	.word	0xffffffff


	//   ....[108]....
        /*03e4*/ 	.word	0xffffffff


	//   ....[109]....
        /*03e8*/ 	.word	0xffffffff


	//   ....[110]....
        /*03ec*/ 	.word	0xffffffff


	//   ....[111]....
        /*03f0*/ 	.word	0xffffffff


	//   ....[112]....
        /*03f4*/ 	.word	0xffffffff


	//   ....[113]....
        /*03f8*/ 	.word	0xffffffff


	//   ....[114]....
        /*03fc*/ 	.word	0xffffffff


	//   ....[115]....
        /*0400*/ 	.word	0xffffffff


	//   ....[116]....
        /*0404*/ 	.word	0xffffffff


	//   ....[117]....
        /*0408*/ 	.word	0xffffffff


	//   ....[118]....
        /*040c*/ 	.word	0xffffffff


	//   ....[119]....
        /*0410*/ 	.word	0xffffffff


	//   ....[120]....
        /*0414*/ 	.word	0xffffffff


	//   ....[121]....
        /*0418*/ 	.word	0xffffffff


	//   ....[122]....
        /*041c*/ 	.word	0xffffffff


	//   ....[123]....
        /*0420*/ 	.word	0xffffffff


	//   ....[124]....
        /*0424*/ 	.word	0xffffffff


	//   ....[125]....
        /*0428*/ 	.word	0xffffffff


	//   ....[126]....
        /*042c*/ 	.word	0xffffffff


	//   ....[127]....
        /*0430*/ 	.word	0xffffffff


	//   ....[128]....
        /*0434*/ 	.word	0xffffffff


	//   ....[129]....
        /*0438*/ 	.word	0xffffffff


	//   ....[130]....
        /*043c*/ 	.word	0xffffffff


	//   ....[131]....
        /*0440*/ 	.word	0xffffffff


	//   ....[132]....
        /*0444*/ 	.word	0xffffffff


	//   ....[133]....
        /*0448*/ 	.word	0xffffffff


	//   ....[134]....
        /*044c*/ 	.word	0xffffffff


	//   ....[135]....
        /*0450*/ 	.word	0xffffffff


	//   ....[136]....
        /*0454*/ 	.word	0xffffffff


	//   ....[137]....
        /*0458*/ 	.word	0xffffffff


	//   ....[138]....
        /*045c*/ 	.word	0xffffffff


	//   ....[139]....
        /*0460*/ 	.word	0xffffffff


	//   ....[140]....
        /*0464*/ 	.word	0xffffffff


	//   ....[141]....
        /*0468*/ 	.word	0xffffffff


	//   ....[142]....
        /*046c*/ 	.word	0xffffffff


	//   ....[143]....
        /*0470*/ 	.word	0xffffffff


	//   ....[144]....
        /*0474*/ 	.word	0xffffffff


	//   ....[145]....
        /*0478*/ 	.word	0xffffffff


	//   ....[146]....
        /*047c*/ 	.word	0xffffffff


	//   ....[147]....
        /*0480*/ 	.word	0xffffffff


	//   ....[148]....
        /*0484*/ 	.word	0xffffffff


	//   ....[149]....
        /*0488*/ 	.word	0xffffffff


	//   ....[150]....
        /*048c*/ 	.word	0xffffffff


	//   ....[151]....
        /*0490*/ 	.word	0xffffffff


	//   ....[152]....
        /*0494*/ 	.word	0xffffffff


	//   ....[153]....
        /*0498*/ 	.word	0xffffffff


	//   ....[154]....
        /*049c*/ 	.word	0xffffffff


	//   ....[155]....
        /*04a0*/ 	.word	0xffffffff


	//   ....[156]....
        /*04a4*/ 	.word	0xffffffff


	//   ....[157]....
        /*04a8*/ 	.word	0xffffffff


	//   ....[158]....
        /*04ac*/ 	.word	0xffffffff


	//   ....[159]....
        /*04b0*/ 	.word	0xffffffff


	//   ....[160]....
        /*04b4*/ 	.word	0xffffffff


	//   ....[161]....
        /*04b8*/ 	.word	0xffffffff


	//   ....[162]....
        /*04bc*/ 	.word	0xffffffff


	//   ....[163]....
        /*04c0*/ 	.word	0xffffffff


	//   ....[164]....
        /*04c4*/ 	.word	0xffffffff


	//   ....[165]....
        /*04c8*/ 	.word	0xffffffff


	//   ....[166]....
        /*04cc*/ 	.word	0xffffffff


	//   ....[167]....
        /*04d0*/ 	.word	0xffffffff


	//   ....[168]....
        /*04d4*/ 	.word	0xffffffff


	//   ....[169]....
        /*04d8*/ 	.word	0xffffffff


	//   ....[170]....
        /*04dc*/ 	.word	0xffffffff


	//   ....[171]....
        /*04e0*/ 	.word	0xffffffff


	//   ....[172]....
        /*04e4*/ 	.word	0xffffffff


	//   ....[173]....
        /*04e8*/ 	.word	0xffffffff


	//   ....[174]....
        /*04ec*/ 	.word	0xffffffff


	//   ....[175]....
        /*04f0*/ 	.word	0xffffffff


	//   ....[176]....
        /*04f4*/ 	.word	0xffffffff


	//   ....[177]....
        /*04f8*/ 	.word	0xffffffff


	//   ....[178]....
        /*04fc*/ 	.word	0xffffffff


	//   ....[179]....
        /*0500*/ 	.word	0xffffffff


	//   ....[180]....
        /*0504*/ 	.word	0xffffffff


	//   ....[181]....
        /*0508*/ 	.word	0xffffffff


	//   ....[182]....
        /*050c*/ 	.word	0xffffffff


	//   ....[183]....
        /*0510*/ 	.word	0xffffffff


	//   ....[184]....
        /*0514*/ 	.word	0xffffffff


	//   ....[185]....
        /*0518*/ 	.word	0xffffffff


	//   ....[186]....
        /*051c*/ 	.word	0xffffffff


	//   ....[187]....
        /*0520*/ 	.word	0xffffffff


	//   ....[188]....
        /*0524*/ 	.word	0xffffffff


	//   ....[189]....
        /*0528*/ 	.word	0xffffffff


	//   ....[190]....
        /*052c*/ 	.word	0xffffffff


	//   ....[191]....
        /*0530*/ 	.word	0xffffffff


	//   ....[192]....
        /*0534*/ 	.word	0xffffffff


	//   ....[193]....
        /*0538*/ 	.word	0xffffffff


	//   ....[194]....
        /*053c*/ 	.word	0xffffffff


	//   ....[195]....
        /*0540*/ 	.word	0xffffffff


	//   ....[196]....
        /*0544*/ 	.word	0xffffffff


	//   ....[197]....
        /*0548*/ 	.word	0xffffffff


	//   ....[198]....
        /*054c*/ 	.word	0xffffffff


	//   ....[199]....
        /*0550*/ 	.word	0xffffffff


	//   ....[200]....
        /*0554*/ 	.word	0xffffffff


	//   ....[201]....
        /*0558*/ 	.word	0xffffffff


	//   ....[202]....
        /*055c*/ 	.word	0xffffffff


	//   ....[203]....
        /*0560*/ 	.word	0xffffffff


	//   ....[204]....
        /*0564*/ 	.word	0xffffffff


	//   ....[205]....
        /*0568*/ 	.word	0xffffffff


	//   ....[206]....
        /*056c*/ 	.word	0xffffffff


	//   ....[207]....
        /*0570*/ 	.word	0xffffffff


	//   ....[208]....
        /*0574*/ 	.word	0xffffffff


	//   ....[209]....
        /*0578*/ 	.word	0xffffffff


	//   ....[210]....
        /*057c*/ 	.word	0xffffffff


	//   ....[211]....
        /*0580*/ 	.word	0xffffffff


	//   ....[212]....
        /*0584*/ 	.word	0xffffffff


	//   ....[213]....
        /*0588*/ 	.word	0xffffffff


	//   ....[214]....
        /*058c*/ 	.word	0xffffffff


	//   ....[215]....
        /*0590*/ 	.word	0xffffffff


	//   ....[216]....
        /*0594*/ 	.word	0xffffffff


	//   ....[217]....
        /*0598*/ 	.word	0xffffffff


	//   ....[218]....
        /*059c*/ 	.word	0xffffffff


	//   ....[219]....
        /*05a0*/ 	.word	0xffffffff


	//   ....[220]....
        /*05a4*/ 	.word	0xffffffff


	//   ....[221]....
        /*05a8*/ 	.word	0xffffffff


	//   ....[222]....
        /*05ac*/ 	.word	0xffffffff


	//   ....[223]....
        /*05b0*/ 	.word	0xffffffff


	//   ....[224]....
        /*05b4*/ 	.word	0xffffffff


	//   ....[225]....
        /*05b8*/ 	.word	0xffffffff


	//   ....[226]....
        /*05bc*/ 	.word	0xffffffff


	//   ....[227]....
        /*05c0*/ 	.word	0xffffffff


	//   ....[228]....
        /*05c4*/ 	.word	0xffffffff


	//   ....[229]....
        /*05c8*/ 	.word	0xffffffff


	//   ....[230]....
        /*05cc*/ 	.word	0xffffffff


	//   ....[231]....
        /*05d0*/ 	.word	0xffffffff


	//   ....[232]....
        /*05d4*/ 	.word	0xffffffff


	//   ....[233]....
        /*05d8*/ 	.word	0xffffffff


	//   ....[234]....
        /*05dc*/ 	.word	0xffffffff


	//   ....[235]....
        /*05e0*/ 	.word	0xffffffff


	//   ....[236]....
        /*05e4*/ 	.word	0xffffffff


	//   ....[237]....
        /*05e8*/ 	.word	0xffffffff


	//   ....[238]....
        /*05ec*/ 	.word	0xffffffff


	//   ....[239]....
        /*05f0*/ 	.word	0xffffffff


	//   ....[240]....
        /*05f4*/ 	.word	0xffffffff


	//   ....[241]....
        /*05f8*/ 	.word	0xffffffff


	//   ....[242]....
        /*05fc*/ 	.word	0xffffffff


	//   ....[243]....
        /*0600*/ 	.word	0xffffffff


	//   ....[244]....
        /*0604*/ 	.word	0xffffffff


	//   ....[245]....
        /*0608*/ 	.word	0xffffffff


	//   ....[246]....
        /*060c*/ 	.word	0xffffffff


	//   ....[247]....
        /*0610*/ 	.word	0xffffffff


	//   ....[248]....
        /*0614*/ 	.word	0xffffffff


	//   ....[249]....
        /*0618*/ 	.word	0xffffffff


	//   ....[250]....
        /*061c*/ 	.word	0xffffffff


	//   ....[251]....
        /*0620*/ 	.word	0xffffffff


	//   ....[252]....
        /*0624*/ 	.word	0xffffffff


	//   ....[253]....
        /*0628*/ 	.word	0xffffffff


	//   ....[254]....
        /*062c*/ 	.word	0xffffffff


	//   ....[255]....
        /*0630*/ 	.word	0xffffffff


	//   ....[0]....
        /*0634*/ 	.word	0xffffffff


	//   ....[1]....
        /*0638*/ 	.word	0xffffffff


	//   ....[2]....
        /*063c*/ 	.word	0xffffffff


	//   ....[3]....
        /*0640*/ 	.word	0xffffffff


	//   ....[4]....
        /*0644*/ 	.word	0xffffffff


	//   ....[5]....
        /*0648*/ 	.word	0xffffffff


	//   ....[6]....
        /*064c*/ 	.word	0xffffffff


	//   ....[7]....
        /*0650*/ 	.word	0xffffffff


	//   ....[8]....
        /*0654*/ 	.word	0xffffffff


	//   ....[9]....
        /*0658*/ 	.word	0xffffffff


	//   ....[10]....
        /*065c*/ 	.word	0xffffffff


	//   ....[11]....
        /*0660*/ 	.word	0xffffffff


	//   ....[12]....
        /*0664*/ 	.word	0xffffffff


	//   ....[13]....
        /*0668*/ 	.word	0xffffffff


	//   ....[14]....
        /*066c*/ 	.word	0xffffffff


	//   ....[15]....
        /*0670*/ 	.word	0xffffffff


	//   ....[16]....
        /*0674*/ 	.word	0xffffffff


	//   ....[17]....
        /*0678*/ 	.word	0x0500000f


	//   ....[18]....
        /*067c*/ 	.word	0x0500000f


	//   ....[19]....
        /*0680*/ 	.word	0x0500000f


	//   ....[20]....
        /*0684*/ 	.word	0x0500000f


	//   ....[21]....
        /*0688*/ 	.word	0x0500000f


	//   ....[22]....
        /*068c*/ 	.word	0x0500000f


	//   ....[23]....
        /*0690*/ 	.word	0x0500000f


	//   ....[24]....
        /*0694*/ 	.word	0x0500000f


	//   ....[25]....
        /*0698*/ 	.word	0x0500000f


	//   ....[26]....
        /*069c*/ 	.word	0x0500000f


	//   ....[27]....
        /*06a0*/ 	.word	0x0500000f


	//   ....[28]....
        /*06a4*/ 	.word	0x0500000f


	//   ....[29]....
        /*06a8*/ 	.word	0x0500000f


	//   ....[30]....
        /*06ac*/ 	.word	0x0500000f


	//   ....[31]....
        /*06b0*/ 	.word	0x0500000f


	//   ....[32]....
        /*06b4*/ 	.word	0x0500000f


	//   ....[33]....
        /*06b8*/ 	.word	0x0500000f


	//   ....[34]....
        /*06bc*/ 	.word	0x0500000f


	//   ....[35]....
        /*06c0*/ 	.word	0x0500000f


	//   ....[36]....
        /*06c4*/ 	.word	0x0500000f


	//   ....[37]....
        /*06c8*/ 	.word	0x0500000f


	//   ....[38]....
        /*06cc*/ 	.word	0x0500000f


	//   ....[39]....
        /*06d0*/ 	.word	0x0500000f


	//   ....[40]....
        /*06d4*/ 	.word	0x0500000f


	//   ....[41]....
        /*06d8*/ 	.word	0x0500000f


	//   ....[42]....
        /*06dc*/ 	.word	0x0500000f


	//   ....[43]....
        /*06e0*/ 	.word	0x0500000f


	//   ....[44]....
        /*06e4*/ 	.word	0x0500000f


	//   ....[45]....
        /*06e8*/ 	.word	0x0500000f


	//   ....[46]....
        /*06ec*/ 	.word	0x0500000f


	//   ....[47]....
        /*06f0*/ 	.word	0x0500000f


	//   ....[48]....
        /*06f4*/ 	.word	0x0500000f


	//   ....[49]....
        /*06f8*/ 	.word	0x0500000f


	//   ....[50]....
        /*06fc*/ 	.word	0x0500000f


	//   ....[51]....
        /*0700*/ 	.word	0x0500000f


	//   ....[52]....
        /*0704*/ 	.word	0x0500000f


	//   ....[53]....
        /*0708*/ 	.word	0x0500000f


	//   ....[54]....
        /*070c*/ 	.word	0x0500000f


	//   ....[55]....
        /*0710*/ 	.word	0x0500000f


	//   ....[56]....
        /*0714*/ 	.word	0x0500000f


	//   ....[57]....
        /*0718*/ 	.word	0x0500000f


	//   ....[58]....
        /*071c*/ 	.word	0x0500000f


	//   ....[59]....
        /*0720*/ 	.word	0x0500000f


	//   ....[60]....
        /*0724*/ 	.word	0x0500000f


	//   ....[61]....
        /*0728*/ 	.word	0x0500000f


	//   ....[62]....
        /*072c*/ 	.word	0x0500000f


	//   ....[63]....
        /*0730*/ 	.word	0x0500000f


	//   ....[64]....
        /*0734*/ 	.word	0x0500000f


	//   ....[65]....
        /*0738*/ 	.word	0x0500000f


	//   ....[66]....
        /*073c*/ 	.word	0x0500000f


	//   ....[67]....
        /*0740*/ 	.word	0x0500000f


	//   ....[68]....
        /*0744*/ 	.word	0x0500000f


	//   ....[69]....
        /*0748*/ 	.word	0x0500000f


	//   ....[70]....
        /*074c*/ 	.word	0x0500000f


	//   ....[71]....
        /*0750*/ 	.word	0x0500000f


	//   ....[72]....
        /*0754*/ 	.word	0x0500000f


	//   ....[73]....
        /*0758*/ 	.word	0x0500000f


	//   ....[74]....
        /*075c*/ 	.word	0x0500000f


	//   ....[75]....
        /*0760*/ 	.word	0x0500000f


	//   ....[76]....
        /*0764*/ 	.word	0x0500000f


	//   ....[77]....
        /*0768*/ 	.word	0x0500000f


	//   ....[78]....
        /*076c*/ 	.word	0x0500000f


	//   ....[79]....
        /*0770*/ 	.word	0x0500000f


	//   ....[80]....
        /*0774*/ 	.word	0x0500000f


	//   ....[81]....
        /*0778*/ 	.word	0x0500000f


	//   ....[82]....
        /*077c*/ 	.word	0x0500000f


	//   ....[83]....
        /*0780*/ 	.word	0x0500000f


	//   ....[84]....
        /*0784*/ 	.word	0x0500000f


	//   ....[85]....
        /*0788*/ 	.word	0x0500000f


	//   ....[86]....
        /*078c*/ 	.word	0x0500000f


	//   ....[87]....
        /*0790*/ 	.word	0x0500000f


	//   ....[88]....
        /*0794*/ 	.word	0x0500000f


	//   ....[89]....
        /*0798*/ 	.word	0x0500000f


	//   ....[90]....
        /*079c*/ 	.word	0x0500000f


	//   ....[91]....
        /*07a0*/ 	.word	0x0500000f


	//   ....[92]....
        /*07a4*/ 	.word	0x0500000f


	//   ....[93]....
        /*07a8*/ 	.word	0x0500000f


	//   ....[94]....
        /*07ac*/ 	.word	0x0500000f


	//   ....[95]....
        /*07b0*/ 	.word	0x0500000f


	//   ....[96]....
        /*07b4*/ 	.word	0x0500000f


	//   ....[97]....
        /*07b8*/ 	.word	0x0500000f


	//   ....[98]....
        /*07bc*/ 	.word	0x0500000f


	//   ....[99]....
        /*07c0*/ 	.word	0x0500000f


	//   ....[100]....
        /*07c4*/ 	.word	0x0500000f


	//   ....[101]....
        /*07c8*/ 	.word	0x0500000f


	//   ....[102]....
        /*07cc*/ 	.word	0x0500000f


	//   ....[103]....
        /*07d0*/ 	.word	0x0500000f


	//   ....[104]....
        /*07d4*/ 	.word	0x0500000f


	//   ....[105]....
        /*07d8*/ 	.word	0x0500000f


	//   ....[106]....
        /*07dc*/ 	.word	0x0500000f


	//   ....[107]....
        /*07e0*/ 	.word	0x0500000f


	//   ....[108]....
        /*07e4*/ 	.word	0x0500000f


	//   ....[109]....
        /*07e8*/ 	.word	0x0500000f


	//   ....[110]....
        /*07ec*/ 	.word	0x0500000f


	//   ....[111]....
        /*07f0*/ 	.word	0x0500000f


	//   ....[112]....
        /*07f4*/ 	.word	0x0500000f


	//   ....[113]....
        /*07f8*/ 	.word	0x0500000f


	//   ....[114]....
        /*07fc*/ 	.word	0x0500000f


	//   ....[115]....
        /*0800*/ 	.word	0x0500000f


	//   ....[116]....
        /*0804*/ 	.word	0x0500000f


	//   ....[117]....
        /*0808*/ 	.word	0x0500000f


	//   ....[118]....
        /*080c*/ 	.word	0x0500000f


	//   ....[119]....
        /*0810*/ 	.word	0x0500000f


	//   ....[120]....
        /*0814*/ 	.word	0x0500000f


	//   ....[121]....
        /*0818*/ 	.word	0x0500000f


	//   ....[122]....
        /*081c*/ 	.word	0x0500000f


	//   ....[123]....
        /*0820*/ 	.word	0x0500000f


	//   ....[124]....
        /*0824*/ 	.word	0x0500000f


	//   ....[125]....
        /*0828*/ 	.word	0x0500000f


	//   ....[126]....
        /*082c*/ 	.word	0x0500000f


	//   ....[127]....
        /*0830*/ 	.word	0x0500000f


	//   ....[128]....
        /*0834*/ 	.word	0x0500000f


	//   ....[129]....
        /*0838*/ 	.word	0x0500000f


	//   ....[130]....
        /*083c*/ 	.word	0x0500000f


	//   ....[131]....
        /*0840*/ 	.word	0x0500000f


	//   ....[132]....
        /*0844*/ 	.word	0x0500000f


	//   ....[133]....
        /*0848*/ 	.word	0x0500000f


	//   ....[134]....
        /*084c*/ 	.word	0x0500000f


	//   ....[135]....
        /*0850*/ 	.word	0x0500000f


	//   ....[136]....
        /*0854*/ 	.word	0x0500000f


	//   ....[137]....
        /*0858*/ 	.word	0x0500000f


	//   ....[138]....
        /*085c*/ 	.word	0x0500000f


	//   ....[139]....
        /*0860*/ 	.word	0x0500000f


	//   ....[140]....
        /*0864*/ 	.word	0x0500000f


	//   ....[141]....
        /*0868*/ 	.word	0x0500000f


	//   ....[142]....
        /*086c*/ 	.word	0x0500000f


	//   ....[143]....
        /*0870*/ 	.word	0x0500000f


	//   ....[144]....
        /*0874*/ 	.word	0x0500000f


	//   ....[145]....
        /*0878*/ 	.word	0x0500000f


	//   ....[146]....
        /*087c*/ 	.word	0x0500000f


	//   ....[147]....
        /*0880*/ 	.word	0x0500000f


	//   ....[148]....
        /*0884*/ 	.word	0x0500000f


	//   ....[149]....
        /*0888*/ 	.word	0x0500000f


	//   ....[150]....
        /*088c*/ 	.word	0x0500000f


	//   ....[151]....
        /*0890*/ 	.word	0x0500000f


	//   ....[152]....
        /*0894*/ 	.word	0x0500000f


	//   ....[153]....
        /*0898*/ 	.word	0x0500000f


	//   ....[154]....
        /*089c*/ 	.word	0x0500000f


	//   ....[155]....
        /*08a0*/ 	.word	0x0500000f


	//   ....[156]....
        /*08a4*/ 	.word	0x0500000f


	//   ....[157]....
        /*08a8*/ 	.word	0x0500000f


	//   ....[158]....
        /*08ac*/ 	.word	0x0500000f


	//   ....[159]....
        /*08b0*/ 	.word	0x0500000f


	//   ....[160]....
        /*08b4*/ 	.word	0x0500000f


	//   ....[161]....
        /*08b8*/ 	.word	0x0500000f


	//   ....[162]....
        /*08bc*/ 	.word	0x0500000f


	//   ....[163]....
        /*08c0*/ 	.word	0x0500000f


	//   ....[164]....
        /*08c4*/ 	.word	0x0500000f


	//   ....[165]....
        /*08c8*/ 	.word	0x0500000f


	//   ....[166]....
        /*08cc*/ 	.word	0x0500000f


	//   ....[167]....
        /*08d0*/ 	.word	0x0500000f


	//   ....[168]....
        /*08d4*/ 	.word	0x0500000f


	//   ....[169]....
        /*08d8*/ 	.word	0x0500000f


	//   ....[170]....
        /*08dc*/ 	.word	0x0500000f


	//   ....[171]....
        /*08e0*/ 	.word	0x0500000f


	//   ....[172]....
        /*08e4*/ 	.word	0x0500000f


	//   ....[173]....
        /*08e8*/ 	.word	0x0500000f


	//   ....[174]....
        /*08ec*/ 	.word	0x0500000f


	//   ....[175]....
        /*08f0*/ 	.word	0x0500000f


	//   ....[176]....
        /*08f4*/ 	.word	0x0500000f


	//   ....[177]....
        /*08f8*/ 	.word	0x0500000f


	//   ....[178]....
        /*08fc*/ 	.word	0x0500000f


	//   ....[179]....
        /*0900*/ 	.word	0x0500000f


	//   ....[180]....
        /*0904*/ 	.word	0x0500000f


	//   ....[181]....
        /*0908*/ 	.word	0x0500000f


	//   ....[182]....
        /*090c*/ 	.word	0x0500000f


	//   ....[183]....
        /*0910*/ 	.word	0x0500000f


	//   ....[184]....
        /*0914*/ 	.word	0x0500000f


	//   ....[185]....
        /*0918*/ 	.word	0x0500000f


	//   ....[186]....
        /*091c*/ 	.word	0x0500000f


	//   ....[187]....
        /*0920*/ 	.word	0x0500000f


	//   ....[188]....
        /*0924*/ 	.word	0x0500000f


	//   ....[189]....
        /*0928*/ 	.word	0x0500000f


	//   ....[190]....
        /*092c*/ 	.word	0x0500000f


	//   ....[191]....
        /*0930*/ 	.word	0x0500000f


	//   ....[192]....
        /*0934*/ 	.word	0x0500000f


	//   ....[193]....
        /*0938*/ 	.word	0x0500000f


	//   ....[194]....
        /*093c*/ 	.word	0x0500000f


	//   ....[195]....
        /*0940*/ 	.word	0x0500000f


	//   ....[196]....
        /*0944*/ 	.word	0x0500000f


	//   ....[197]....
        /*0948*/ 	.word	0x0500000f


	//   ....[198]....
        /*094c*/ 	.word	0x0500000f


	//   ....[199]....
        /*0950*/ 	.word	0x0500000f


	//   ....[200]....
        /*0954*/ 	.word	0x0500000f


	//   ....[201]....
        /*0958*/ 	.word	0x0500000f


	//   ....[202]....
        /*095c*/ 	.word	0x0500000f


	//   ....[203]....
        /*0960*/ 	.word	0x0500000f


	//   ....[204]....
        /*0964*/ 	.word	0x0500000f


	//   ....[205]....
        /*0968*/ 	.word	0x0500000f


	//   ....[206]....
        /*096c*/ 	.word	0x0500000f


	//   ....[207]....
        /*0970*/ 	.word	0x0500000f


	//   ....[208]....
        /*0974*/ 	.word	0x0500000f


	//   ....[209]....
        /*0978*/ 	.word	0x0500000f


	//   ....[210]....
        /*097c*/ 	.word	0x0500000f


	//   ....[211]....
        /*0980*/ 	.word	0x0500000f


	//   ....[212]....
        /*0984*/ 	.word	0x0500000f


	//   ....[213]....
        /*0988*/ 	.word	0x0500000f


	//   ....[214]....
        /*098c*/ 	.word	0x0500000f


	//   ....[215]....
        /*0990*/ 	.word	0x0500000f


	//   ....[216]....
        /*0994*/ 	.word	0x0500000f


	//   ....[217]....
        /*0998*/ 	.word	0x0500000f


	//   ....[218]....
        /*099c*/ 	.word	0x0500000f


	//   ....[219]....
        /*09a0*/ 	.word	0x0500000f


	//   ....[220]....
        /*09a4*/ 	.word	0x0500000f


	//   ....[221]....
        /*09a8*/ 	.word	0x0500000f


	//   ....[222]....
        /*09ac*/ 	.word	0x0500000f


	//   ....[223]....
        /*09b0*/ 	.word	0x0500000f


	//   ....[224]....
        /*09b4*/ 	.word	0x0500000f


	//   ....[225]....
        /*09b8*/ 	.word	0x0500000f


	//   ....[226]....
        /*09bc*/ 	.word	0x0500000f


	//   ....[227]....
        /*09c0*/ 	.word	0x0500000f


	//   ....[228]....
        /*09c4*/ 	.word	0x0500000f


	//   ....[229]....
        /*09c8*/ 	.word	0x0500000f


	//   ....[230]....
        /*09cc*/ 	.word	0x0500000f


	//   ....[231]....
        /*09d0*/ 	.word	0x0500000f


	//   ....[232]....
        /*09d4*/ 	.word	0x0500000f


	//   ....[233]....
        /*09d8*/ 	.word	0x0500000f


	//   ....[234]....
        /*09dc*/ 	.word	0x0500000f


	//   ....[235]....
        /*09e0*/ 	.word	0x0500000f


	//   ....[236]....
        /*09e4*/ 	.word	0x0500000f


	//   ....[237]....
        /*09e8*/ 	.word	0x0500000f


	//   ....[238]....
        /*09ec*/ 	.word	0x0500000f


	//   ....[239]....
        /*09f0*/ 	.word	0x0500000f


	//   ....[240]....
        /*09f4*/ 	.word	0x0500000f


	//   ....[241]....
        /*09f8*/ 	.word	0x0500000f


	//   ....[242]....
        /*09fc*/ 	.word	0x0500000f


	//   ....[243]....
        /*0a00*/ 	.word	0x0500000f


	//   ....[244]....
        /*0a04*/ 	.word	0x0500000f


	//----- nvinfo : EIATTR_COOP_GROUP_INSTR_OFFSETS
	.align		4
.L_145:
        /*0a08*/ 	.byte	0x04, 0x28
        /*0a0a*/ 	.short	(.L_147 - .L_146)


	//   ....[0]....
.L_146:
        /*0a0c*/ 	.word	0x00000070


	//   ....[1]....
        /*0a10*/ 	.word	0x00000140


	//   ....[2]....
        /*0a14*/ 	.word	0x00000190


	//   ....[3]....
        /*0a18*/ 	.word	0x000003c0


	//   ....[4]....
        /*0a1c*/ 	.word	0x00000520


	//   ....[5]....
        /*0a20*/ 	.word	0x00000640


	//   ....[6]....
        /*0a24*/ 	.word	0x000007a0


	//   ....[7]....
        /*0a28*/ 	.word	0x00002e70


	//   ....[8]....
        /*0a2c*/ 	.word	0x00002e80


	//   ....[9]....
        /*0a30*/ 	.word	0x00003d10


	//   ....[10]....
        /*0a34*/ 	.word	0x00003d20


	//   ....[11]....
        /*0a38*/ 	.word	0x00004bb0


	//   ....[12]....
        /*0a3c*/ 	.word	0x00004bc0


	//   ....[13]....
        /*0a40*/ 	.word	0x00005f40


	//   ....[14]....
        /*0a44*/ 	.word	0x00005f50


	//   ....[15]....
        /*0a48*/ 	.word	0x00006e20


	//   ....[16]....
        /*0a4c*/ 	.word	0x00006e30


	//   ....[17]....
        /*0a50*/ 	.word	0x00007d70


	//   ....[18]....
        /*0a54*/ 	.word	0x00007d80


	//   ....[19]....
        /*0a58*/ 	.word	0x00008ec0


	//   ....[20]....
        /*0a5c*/ 	.word	0x00008ed0


	//   ....[21]....
        /*0a60*/ 	.word	0x00008fe0


	//   ....[22]....
        /*0a64*/ 	.word	0x00008ff0


	//   ....[23]....
        /*0a68*/ 	.word	0x00009110


	//   ....[24]....
        /*0a6c*/ 	.word	0x00009120


	//   ....[25]....
        /*0a70*/ 	.word	0x00009490


	//   ....[26]....
        /*0a74*/ 	.word	0x000094b0


	//   ....[27]....
        /*0a78*/ 	.word	0x00009590


	//   ....[28]....
        /*0a7c*/ 	.word	0x000095b0


	//   ....[29]....
        /*0a80*/ 	.word	0x00009690


	//   ....[30]....
        /*0a84*/ 	.word	0x000096b0


	//   ....[31]....
        /*0a88*/ 	.word	0x0000a090


	//   ....[32]....
        /*0a8c*/ 	.word	0x0000a600


	//   ....[33]....
        /*0a90*/ 	.word	0x0000a610


	//   ....[34]....
        /*0a94*/ 	.word	0x0000a620


	//   ....[35]....
        /*0a98*/ 	.word	0x0000a630


	//   ....[36]....
        /*0a9c*/ 	.word	0x0000c500


	//   ....[37]....
        /*0aa0*/ 	.word	0x0000c510


	//   ....[38]....
        /*0aa4*/ 	.word	0x0000c520


	//   ....[39]....
        /*0aa8*/ 	.word	0x0000c530


	//   ....[40]....
        /*0aac*/ 	.word	0x0000fb20


	//   ....[41]....
        /*0ab0*/ 	.word	0x0000fc20


	//   ....[42]....
        /*0ab4*/ 	.word	0x0000fee0


	//   ....[43]....
        /*0ab8*/ 	.word	0x000100b0


	//   ....[44]....
        /*0abc*/ 	.word	0x00012a90


	//   ....[45]....
        /*0ac0*/ 	.word	0x00012ab0


	//   ....[46]....
        /*0ac4*/ 	.word	0x000130b0


	//   ....[47]....
        /*0ac8*/ 	.word	0x00013110


	//   ....[48]....
        /*0acc*/ 	.word	0x00014820


	//   ....[49]....
        /*0ad0*/ 	.word	0x00014830


	//   ....[50]....
        /*0ad4*/ 	.word	0x000148b0


	//   ....[51]....
        /*0ad8*/ 	.word	0x000148c0


	//   ....[52]....
        /*0adc*/ 	.word	0x00015450


	//   ....[53]....
        /*0ae0*/ 	.word	0x00015490


	//   ....[54]....
        /*0ae4*/ 	.word	0x000154c0


	//   ....[55]....
        /*0ae8*/ 	.word	0x000154f0


	//   ....[56]....
        /*0aec*/ 	.word	0x00015520


	//   ....[57]....
        /*0af0*/ 	.word	0x00015550


	//   ....[58]....
        /*0af4*/ 	.word	0x00015580


	//   ....[59]....
        /*0af8*/ 	.word	0x000155b0


	//   ....[60]....
        /*0afc*/ 	.word	0x000155e0


	//   ....[61]....
        /*0b00*/ 	.word	0x00015610


	//   ....[62]....
        /*0b04*/ 	.word	0x00015640


	//   ....[63]....
        /*0b08*/ 	.word	0x00015670


	//   ....[64]....
        /*0b0c*/ 	.word	0x000156a0


	//   ....[65]....
        /*0b10*/ 	.word	0x000156d0


	//   ....[66]....
        /*0b14*/ 	.word	0x00015700


	//   ....[67]....
        /*0b18*/ 	.word	0x00015730


	//   ....[68]....
        /*0b1c*/ 	.word	0x00015760


	//   ....[69]....
        /*0b20*/ 	.word	0x00015790


	//   ....[70]....
        /*0b24*/ 	.word	0x000157c0


	//   ....[71]....
        /*0b28*/ 	.word	0x000157f0


	//   ....[72]....
        /*0b2c*/ 	.word	0x00015820


	//   ....[73]....
        /*0b30*/ 	.word	0x00015850


	//   ....[74]....
        /*0b34*/ 	.word	0x00015880


	//   ....[75]....
        /*0b38*/ 	.word	0x000158b0


	//   ....[76]....
        /*0b3c*/ 	.word	0x000158e0


	//   ....[77]....
        /*0b40*/ 	.word	0x00015910


	//   ....[78]....
        /*0b44*/ 	.word	0x00015940


	//   ....[79]....
        /*0b48*/ 	.word	0x00015970


	//   ....[80]....
        /*0b4c*/ 	.word	0x000159a0


	//   ....[81]....
        /*0b50*/ 	.word	0x000159d0


	//   ....[82]....
        /*0b54*/ 	.word	0x00015a00


	//   ....[83]....
        /*0b58*/ 	.word	0x00015a30


	//   ....[84]....
        /*0b5c*/ 	.word	0x00015a60


	//   ....[85]....
        /*0b60*/ 	.word	0x00015a90


	//   ....[86]....
        /*0b64*/ 	.word	0x00015ac0


	//   ....[87]....
        /*0b68*/ 	.word	0x00015af0


	//   ....[88]....
        /*0b6c*/ 	.word	0x00015b20


	//   ....[89]....
        /*0b70*/ 	.word	0x00015b50


	//   ....[90]....
        /*0b74*/ 	.word	0x00015b80


	//   ....[91]....
        /*0b78*/ 	.word	0x00015bb0


	//   ....[92]....
        /*0b7c*/ 	.word	0x00015be0


	//   ....[93]....
        /*0b80*/ 	.word	0x00015bf0


	//   ....[94]....
        /*0b84*/ 	.word	0x00015c00


	//   ....[95]....
        /*0b88*/ 	.word	0x00015c10


	//   ....[96]....
        /*0b8c*/ 	.word	0x00015c20


	//   ....[97]....
        /*0b90*/ 	.word	0x00015c30


	//   ....[98]....
        /*0b94*/ 	.word	0x00015c40


	//   ....[99]....
        /*0b98*/ 	.word	0x00015c50


	//   ....[100]....
        /*0b9c*/ 	.word	0x00015c80


	//   ....[101]....
        /*0ba0*/ 	.word	0x00015cb0


	//   ....[102]....
        /*0ba4*/ 	.word	0x00015ce0


	//   ....[103]....
        /*0ba8*/ 	.word	0x00015d10


	//   ....[104]....
        /*0bac*/ 	.word	0x00015d40


	//   ....[105]....
        /*0bb0*/ 	.word	0x00015d70


	//   ....[106]....
        /*0bb4*/ 	.word	0x00015da0


	//   ....[107]....
        /*0bb8*/ 	.word	0x00015dd0


	//   ....[108]....
        /*0bbc*/ 	.word	0x00015e00


	//   ....[109]....
        /*0bc0*/ 	.word	0x00015e30


	//   ....[110]....
        /*0bc4*/ 	.word	0x00015e60


	//   ....[111]....
        /*0bc8*/ 	.word	0x00015e90


	//   ....[112]....
        /*0bcc*/ 	.word	0x00015ec0


	//   ....[113]....
        /*0bd0*/ 	.word	0x00015ef0


	//   ....[114]....
        /*0bd4*/ 	.word	0x00015f20


	//   ....[115]....
        /*0bd8*/ 	.word	0x00015f50


	//   ....[116]....
        /*0bdc*/ 	.word	0x00016780


	//   ....[117]....
        /*0be0*/ 	.word	0x000167a0


	//   ....[118]....
        /*0be4*/ 	.word	0x000167b0


	//   ....[119]....
        /*0be8*/ 	.word	0x000167c0


	//   ....[120]....
        /*0bec*/ 	.word	0x00016eb0


	//   ....[121]....
        /*0bf0*/ 	.word	0x00016ec0


	//   ....[122]....
        /*0bf4*/ 	.word	0x00016ff0


	//   ....[123]....
        /*0bf8*/ 	.word	0x00017000


	//   ....[124]....
        /*0bfc*/ 	.word	0x00017130


	//   ....[125]....
        /*0c00*/ 	.word	0x00017140


	//   ....[126]....
        /*0c04*/ 	.word	0x00017270


	//   ....[127]....
        /*0c08*/ 	.word	0x00017280


	//   ....[128]....
        /*0c0c*/ 	.word	0x000176b0


	//   ....[129]....
        /*0c10*/ 	.word	0x000176c0


	//   ....[130]....
        /*0c14*/ 	.word	0x00017ea0


	//   ....[131]....
        /*0c18*/ 	.word	0x00017eb0


	//   ....[132]....
        /*0c1c*/ 	.word	0x00018dc0


	//   ....[133]....
        /*0c20*/ 	.word	0x00018dd0


	//   ....[134]....
        /*0c24*/ 	.word	0x00018f10


	//   ....[135]....
        /*0c28*/ 	.word	0x00018f20


	//   ....[136]....
        /*0c2c*/ 	.word	0x00019050


	//   ....[137]....
        /*0c30*/ 	.word	0x00019060


	//   ....[138]....
        /*0c34*/ 	.word	0x00019190


	//   ....[139]....
        /*0c38*/ 	.word	0x000191a0


	//   ....[140]....
        /*0c3c*/ 	.word	0x00019320


	//   ....[141]....
        /*0c40*/ 	.word	0x00019510


	//   ....[142]....
        /*0c44*/ 	.word	0x00019540


	//   ....[143]....
        /*0c48*/ 	.word	0x00019570


	//   ....[144]....
        /*0c4c*/ 	.word	0x000195a0


	//   ....[145]....
        /*0c50*/ 	.word	0x000195d0


	//   ....[146]....
        /*0c54*/ 	.word	0x00019600


	//   ....[147]....
        /*0c58*/ 	.word	0x00019790


	//   ....[148]....
        /*0c5c*/ 	.word	0x000197c0


	//   ....[149]....
        /*0c60*/ 	.word	0x000197f0


	//   ....[150]....
        /*0c64*/ 	.word	0x00019820


	//   ....[151]....
        /*0c68*/ 	.word	0x00019850


	//   ....[152]....
        /*0c6c*/ 	.word	0x00019880


	//   ....[153]....
        /*0c70*/ 	.word	0x00019910


	//   ....[154]....
        /*0c74*/ 	.word	0x00019940


	//   ....[155]....
        /*0c78*/ 	.word	0x00019950


	//   ....[156]....
        /*0c7c*/ 	.word	0x000199e0


	//   ....[157]....
        /*0c80*/ 	.word	0x0001aaf0


	//   ....[158]....
        /*0c84*/ 	.word	0x0001c850


	//   ....[159]....
        /*0c88*/ 	.word	0x0001c880


	//   ....[160]....
        /*0c8c*/ 	.word	0x0001c900


	//   ....[161]....
        /*0c90*/ 	.word	0x0001c920


	//   ....[162]....
        /*0c94*/ 	.word	0x0001c960


	//   ....[163]....
        /*0c98*/ 	.word	0x0001c980


	//   ....[164]....
        /*0c9c*/ 	.word	0x0001c9c0


	//   ....[165]....
        /*0ca0*/ 	.word	0x0001c9e0


	//   ....[166]....
        /*0ca4*/ 	.word	0x0001ca20


	//   ....[167]....
        /*0ca8*/ 	.word	0x0001ca40


	//   ....[168]....
        /*0cac*/ 	.word	0x0001ca80


	//   ....[169]....
        /*0cb0*/ 	.word	0x0001caa0


	//   ....[170]....
        /*0cb4*/ 	.word	0x0001cae0


	//   ....[171]....
        /*0cb8*/ 	.word	0x0001caf0


	//   ....[172]....
        /*0cbc*/ 	.word	0x0001cb10


	//   ....[173]....
        /*0cc0*/ 	.word	0x0001cb20


	//   ....[174]....
        /*0cc4*/ 	.word	0x0001cba0


	//   ....[175]....
        /*0cc8*/ 	.word	0x0001cbc0


	//   ....[176]....
        /*0ccc*/ 	.word	0x0001cbd0


	//   ....[177]....
        /*0cd0*/ 	.word	0x0001cc10


	//   ....[178]....
        /*0cd4*/ 	.word	0x0001d0d0


	//   ....[179]....
        /*0cd8*/ 	.word	0x0001d0f0


	//   ....[180]....
        /*0cdc*/ 	.word	0x0001d210


	//   ....[181]....
        /*0ce0*/ 	.word	0x0001d220


	//   ....[182]....
        /*0ce4*/ 	.word	0x0001d2a0


	//   ....[183]....
        /*0ce8*/ 	.word	0x0001d2b0


	//   ....[184]....
        /*0cec*/ 	.word	0x0001d330


	//   ....[185]....
        /*0cf0*/ 	.word	0x0001d340


	//   ....[186]....
        /*0cf4*/ 	.word	0x0001d3c0


	//   ....[187]....
        /*0cf8*/ 	.word	0x0001d3d0


	//   ....[188]....
        /*0cfc*/ 	.word	0x0001d440


	//   ....[189]....
        /*0d00*/ 	.word	0x0001d450


	//   ....[190]....
        /*0d04*/ 	.word	0x0001d4c0


	//   ....[191]....
        /*0d08*/ 	.word	0x0001d4d0


	//   ....[192]....
        /*0d0c*/ 	.word	0x0001d4e0


	//   ....[193]....
        /*0d10*/ 	.word	0x0001d550


	//   ....[194]....
        /*0d14*/ 	.word	0x0001d560


	//   ....[195]....
        /*0d18*/ 	.word	0x0001d570


	//   ....[196]....
        /*0d1c*/ 	.word	0x0001d5a0


	//   ....[197]....
        /*0d20*/ 	.word	0x0001d5c0


	//   ....[198]....
        /*0d24*/ 	.word	0x0001dc80


	//   ....[199]....
        /*0d28*/ 	.word	0x0001dcb0


	//   ....[200]....
        /*0d2c*/ 	.word	0x0001dcf0


	//   ....[201]....
        /*0d30*/ 	.word	0x0001dd10


	//   ....[202]....
        /*0d34*/ 	.word	0x0001dd30


	//   ....[203]....
        /*0d38*/ 	.word	0x0001ddf0


	//   ....[204]....
        /*0d3c*/ 	.word	0x0001de30


	//   ....[205]....
        /*0d40*/ 	.word	0x0001de80


	//   ....[206]....
        /*0d44*/ 	.word	0x0001dec0


	//   ....[207]....
        /*0d48*/ 	.word	0x0001df00


	//   ....[208]....
        /*0d4c*/ 	.word	0x0001df40


	//   ....[209]....
        /*0d50*/ 	.word	0x0001df80


	//   ....[210]....
        /*0d54*/ 	.word	0x0001dfd0


	//   ....[211]....
        /*0d58*/ 	.word	0x0001dff0


	//   ....[212]....
        /*0d5c*/ 	.word	0x0001e000


	//   ....[213]....
        /*0d60*/ 	.word	0x0001e040


	//   ....[214]....
        /*0d64*/ 	.word	0x0001e940


	//   ....[215]....
        /*0d68*/ 	.word	0x0001e960


	//   ....[216]....
        /*0d6c*/ 	.word	0x0001e970


	//   ....[217]....
        /*0d70*/ 	.word	0x0001e980


	//   ....[218]....
        /*0d74*/ 	.word	0x0001e9d0


	//   ....[219]....
        /*0d78*/ 	.word	0x0001e9f0


	//   ....[220]....
        /*0d7c*/ 	.word	0x0001ea10


	//   ....[221]....
        /*0d80*/ 	.word	0x0001ea20


	//   ....[222]....
        /*0d84*/ 	.word	0x0001ea60


	//   ....[223]....
        /*0d88*/ 	.word	0x0001ea70


	//   ....[224]....
        /*0d8c*/ 	.word	0x0001eab0


	//   ....[225]....
        /*0d90*/ 	.word	0x0001eac0


	//   ....[226]....
        /*0d94*/ 	.word	0x0001eb00


	//   ....[227]....
        /*0d98*/ 	.word	0x0001eb10


	//   ....[228]....
        /*0d9c*/ 	.word	0x0001eb50


	//   ....[229]....
        /*0da0*/ 	.word	0x0001eb60


	//   ....[230]....
        /*0da4*/ 	.word	0x0001eb70


	//   ....[231]....
        /*0da8*/ 	.word	0x0001ebb0


	//   ....[232]....
        /*0dac*/ 	.word	0x0001ebd0


	//   ....[233]....
        /*0db0*/ 	.word	0x0001ec30


	//   ....[234]....
        /*0db4*/ 	.word	0x0001efd0


	//   ....[235]....
        /*0db8*/ 	.word	0x0001efe0


	//   ....[236]....
        /*0dbc*/ 	.word	0x0001eff0


	//   ....[237]....
        /*0dc0*/ 	.word	0x0001f000


	//   ....[238]....
        /*0dc4*/ 	.word	0x0001f010


	//   ....[239]....
        /*0dc8*/ 	.word	0x0001f060


	//   ....[240]....
        /*0dcc*/ 	.word	0x0001f080


	//   ....[241]....
        /*0dd0*/ 	.word	0x0001f0a0


	//   ....[242]....
        /*0dd4*/ 	.word	0x0001f0b0


	//   ....[243]....
        /*0dd8*/ 	.word	0x0001f0f0


	//   ....[244]....
        /*0ddc*/ 	.word	0x0001f100


	//   ....[245]....
        /*0de0*/ 	.word	0x0001f140


	//   ....[246]....
        /*0de4*/ 	.word	0x0001f150


	//   ....[247]....
        /*0de8*/ 	.word	0x0001f190


	//   ....[248]....
        /*0dec*/ 	.word	0x0001f1a0


	//   ....[249]....
        /*0df0*/ 	.word	0x0001f1e0


	//   ....[250]....
        /*0df4*/ 	.word	0x0001f1f0


	//   ....[251]....
        /*0df8*/ 	.word	0x0001f200


	//   ....[252]....
        /*0dfc*/ 	.word	0x0001f240


	//   ....[253]....
        /*0e00*/ 	.word	0x0001f260


	//   ....[254]....
        /*0e04*/ 	.word	0x00020460


	//   ....[255]....
        /*0e08*/ 	.word	0x00020490


	//   ....[0]....
        /*0e0c*/ 	.word	0x00020500


	//   ....[1]....
        /*0e10*/ 	.word	0x00020530


	//   ....[2]....
        /*0e14*/ 	.word	0x00020560


	//   ....[3]....
        /*0e18*/ 	.word	0x00020590


	//   ....[4]....
        /*0e1c*/ 	.word	0x000205c0


	//   ....[5]....
        /*0e20*/ 	.word	0x000205f0


	//   ....[6]....
        /*0e24*/ 	.word	0x00020790


	//   ....[7]....
        /*0e28*/ 	.word	0x000207c0


	//   ....[8]....
        /*0e2c*/ 	.word	0x000207f0


	//   ....[9]....
        /*0e30*/ 	.word	0x00020820


	//   ....[10]....
        /*0e34*/ 	.word	0x00020850


	//   ....[11]....
        /*0e38*/ 	.word	0x00020880


	//   ....[12]....
        /*0e3c*/ 	.word	0x00020940


	//   ....[13]....
        /*0e40*/ 	.word	0x00020960


	//   ....[14]....
        /*0e44*/ 	.word	0x00020970


	//   ....[15]....
        /*0e48*/ 	.word	0x000209d0


	//   ....[16]....
        /*0e4c*/ 	.word	0x00021010


	//   ....[17]....
        /*0e50*/ 	.word	0x000213d0


	//   ....[18]....
        /*0e54*/ 	.word	0x00021460


	//   ....[19]....
        /*0e58*/ 	.word	0x000214f0


	//   ....[20]....
        /*0e5c*/ 	.word	0x00021580


	//   ....[21]....
        /*0e60*/ 	.word	0x00021610


	//   ....[22]....
        /*0e64*/ 	.word	0x000216a0


	//   ....[23]....
        /*0e68*/ 	.word	0x00021780


	//   ....[24]....
        /*0e6c*/ 	.word	0x00021810


	//   ....[25]....
        /*0e70*/ 	.word	0x000218b0


	//   ....[26]....
        /*0e74*/ 	.word	0x00021940


	//   ....[27]....
        /*0e78*/ 	.word	0x000219d0


	//   ....[28]....
        /*0e7c*/ 	.word	0x00021a60


	//   ....[29]....
        /*0e80*/ 	.word	0x00021b40


	//   ....[30]....
        /*0e84*/ 	.word	0x00021bd0


	//   ....[31]....
        /*0e88*/ 	.word	0x00021c60


	//   ....[32]....
        /*0e8c*/ 	.word	0x00021cf0


	//   ....[33]....
        /*0e90*/ 	.word	0x00021d80


	//   ....[34]....
        /*0e94*/ 	.word	0x00021e10


	//   ....[35]....
        /*0e98*/ 	.word	0x00021f40


	//   ....[36]....
        /*0e9c*/ 	.word	0x00021ff0


	//   ....[37]....
        /*0ea0*/ 	.word	0x00022080


	//   ....[38]....
        /*0ea4*/ 	.word	0x000220d0


	//   ....[39]....
        /*0ea8*/ 	.word	0x00022120


	//   ....[40]....
        /*0eac*/ 	.word	0x00022200


	//   ....[41]....
        /*0eb0*/ 	.word	0x00022290


	//   ....[42]....
        /*0eb4*/ 	.word	0x000222e0


	//   ....[43]....
        /*0eb8*/ 	.word	0x00022330


	//   ....[44]....
        /*0ebc*/ 	.word	0x00022580


	//   ....[45]....
        /*0ec0*/ 	.word	0x00022690


	//   ....[46]....
        /*0ec4*/ 	.word	0x000227c0


	//   ....[47]....
        /*0ec8*/ 	.word	0x000228d0


	//   ....[48]....
        /*0ecc*/ 	.word	0x00022a00


	//   ....[49]....
        /*0ed0*/ 	.word	0x00022af0


	//   ....[50]....
        /*0ed4*/ 	.word	0x00022b50


	//   ....[51]....
        /*0ed8*/ 	.word	0x00022ba0


	//   ....[52]....
        /*0edc*/ 	.word	0x00022c00


	//   ....[53]....
        /*0ee0*/ 	.word	0x00022c50


	//   ....[54]....
        /*0ee4*/ 	.word	0x00022cb0


	//   ....[55]....
        /*0ee8*/ 	.word	0x00022d20


	//   ....[56]....
        /*0eec*/ 	.word	0x00022da0


	//   ....[57]....
        /*0ef0*/ 	.word	0x00022e10


	//   ....[58]....
        /*0ef4*/ 	.word	0x00022e90


	//   ....[59]....
        /*0ef8*/ 	.word	0x00022ee0


	//   ....[60]....
        /*0efc*/ 	.word	0x00022f60


	//   ....[61]....
        /*0f00*/ 	.word	0x00022fd0


	//   ....[62]....
        /*0f04*/ 	.word	0x00023030


	//   ....[63]....
        /*0f08*/ 	.word	0x00023080


	//   ....[64]....
        /*0f0c*/ 	.word	0x00023100


	//   ....[65]....
        /*0f10*/ 	.word	0x00023150


	//   ....[66]....
        /*0f14*/ 	.word	0x000231b0


	//   ....[67]....
        /*0f18*/ 	.word	0x00023200


	//   ....[68]....
        /*0f1c*/ 	.word	0x00023260


	//   ....[69]....
        /*0f20*/ 	.word	0x000232e0


	//   ....[70]....
        /*0f24*/ 	.word	0x00023340


	//   ....[71]....
        /*0f28*/ 	.word	0x00023390


	//   ....[72]....
        /*0f2c*/ 	.word	0x00023410


	//   ....[73]....
        /*0f30*/ 	.word	0x00023480


	//   ....[74]....
        /*0f34*/ 	.word	0x000234e0


	//   ....[75]....
        /*0f38*/ 	.word	0x00023530


	//   ....[76]....
        /*0f3c*/ 	.word	0x000235b0


	//   ....[77]....
        /*0f40*/ 	.word	0x00023600


	//   ....[78]....
        /*0f44*/ 	.word	0x00023680


	//   ....[79]....
        /*0f48*/ 	.word	0x000236f0


	//   ....[80]....
        /*0f4c*/ 	.word	0x00023770


	//   ....[81]....
        /*0f50*/ 	.word	0x000237c0


	//   ....[82]....
        /*0f54*/ 	.word	0x00023840


	//   ....[83]....
        /*0f58*/ 	.word	0x00023890


	//   ....[84]....
        /*0f5c*/ 	.word	0x000238f0


	//   ....[85]....
        /*0f60*/ 	.word	0x00023960


	//   ....[86]....
        /*0f64*/ 	.word	0x000239d0


	//   ....[87]....
        /*0f68*/ 	.word	0x00023a40


	//   ....[88]....
        /*0f6c*/ 	.word	0x00023aa0


	//   ....[89]....
        /*0f70*/ 	.word	0x00023b00


	//   ....[90]....
        /*0f74*/ 	.word	0x00023b90


	//   ....[91]....
        /*0f78*/ 	.word	0x00023bf0


	//   ....[92]....
        /*0f7c*/ 	.word	0x00023c70


	//   ....[93]....
        /*0f80*/ 	.word	0x00023ce0


	//   ....[94]....
        /*0f84*/ 	.word	0x00023d40


	//   ....[95]....
        /*0f88*/ 	.word	0x00023d90


	//   ....[96]....
        /*0f8c*/ 	.word	0x00023e10


	//   ....[97]....
        /*0f90*/ 	.word	0x00023e80


	//   ....[98]....
        /*0f94*/ 	.word	0x00023ee0


	//   ....[99]....
        /*0f98*/ 	.word	0x00023f30


	//   ....[100]....
        /*0f9c*/ 	.word	0x00023fb0


	//   ....[101]....
        /*0fa0*/ 	.word	0x00024020


	//   ....[102]....
        /*0fa4*/ 	.word	0x00024080


	//   ....[103]....
        /*0fa8*/ 	.word	0x000240d0


	//   ....[104]....
        /*0fac*/ 	.word	0x00024150


	//   ....[105]....
        /*0fb0*/ 	.word	0x000241c0


	//   ....[106]....
        /*0fb4*/ 	.word	0x00024220


	//   ....[107]....
        /*0fb8*/ 	.word	0x00024270


	//   ....[108]....
        /*0fbc*/ 	.word	0x000242f0


	//   ....[109]....
        /*0fc0*/ 	.word	0x00024340


	//   ....[110]....
        /*0fc4*/ 	.word	0x000243d0


	//   ....[111]....
        /*0fc8*/ 	.word	0x00024460


	//   ....[112]....
        /*0fcc*/ 	.word	0x000244f0


	//   ....[113]....
        /*0fd0*/ 	.word	0x00024580


	//   ....[114]....
        /*0fd4*/ 	.word	0x00024610


	//   ....[115]....
        /*0fd8*/ 	.word	0x000246a0


	//   ....[116]....
        /*0fdc*/ 	.word	0x00024720


	//   ....[117]....
        /*0fe0*/ 	.word	0x00024770


	//   ....[118]....
        /*0fe4*/ 	.word	0x00024810


	//   ....[119]....
        /*0fe8*/ 	.word	0x000248a0


	//   ....[120]....
        /*0fec*/ 	.word	0x00024920


	//   ....[121]....
        /*0ff0*/ 	.word	0x00024970


	//   ....[122]....
        /*0ff4*/ 	.word	0x00024a00


	//   ....[123]....
        /*0ff8*/ 	.word	0x00024a90


	//   ....[124]....
        /*0ffc*/ 	.word	0x00024b20


	//   ....[125]....
        /*1000*/ 	.word	0x00024bb0


	//   ....[126]....
        /*1004*/ 	.word	0x00024c40


	//   ....[127]....
        /*1008*/ 	.word	0x00024cd0


	//   ....[128]....
        /*100c*/ 	.word	0x00024d90


	//   ....[129]....
        /*1010*/ 	.word	0x00025070


	//   ....[130]....
        /*1014*/ 	.word	0x00025170


	//   ....[131]....
        /*1018*/ 	.word	0x00025240


	//   ....[132]....
        /*101c*/ 	.word	0x000252e0


	//   ....[133]....
        /*1020*/ 	.word	0x00025380


	//   ....[134]....
        /*1024*/ 	.word	0x00025400


	//   ....[135]....
        /*1028*/ 	.word	0x000254a0


	//   ....[136]....
        /*102c*/ 	.word	0x00025530


	//   ....[137]....
        /*1030*/ 	.word	0x000255c0


	//   ....[138]....
        /*1034*/ 	.word	0x00025640


	//   ....[139]....
        /*1038*/ 	.word	0x000256e0


	//   ....[140]....
        /*103c*/ 	.word	0x00025760


	//   ....[141]....
        /*1040*/ 	.word	0x00025800


	//   ....[142]....
        /*1044*/ 	.word	0x00025880


	//   ....[143]....
        /*1048*/ 	.word	0x00025920


	//   ....[144]....
        /*104c*/ 	.word	0x000259a0


	//   ....[145]....
        /*1050*/ 	.word	0x00025a40


	//   ....[146]....
        /*1054*/ 	.word	0x00025aa0


	//   ....[147]....
        /*1058*/ 	.word	0x00025b60


	//   ....[148]....
        /*105c*/ 	.word	0x00025bc0


	//   ....[149]....
        /*1060*/ 	.word	0x00025c90


	//   ....[150]....
        /*1064*/ 	.word	0x00025e60


	//   ....[151]....
        /*1068*/ 	.word	0x00025ef0


	//   ....[152]....
        /*106c*/ 	.word	0x00025ff0


	//   ....[153]....
        /*1070*/ 	.word	0x00026040


	//   ....[154]....
        /*1074*/ 	.word	0x00026140


	//   ....[155]....
        /*1078*/ 	.word	0x00026190


	//   ....[156]....
        /*107c*/ 	.word	0x00026290


	//   ....[157]....
        /*1080*/ 	.word	0x000262e0


	//   ....[158]....
        /*1084*/ 	.word	0x00026340


	//   ....[159]....
        /*1088*/ 	.word	0x00026430


	//   ....[160]....
        /*108c*/ 	.word	0x00026530


	//   ....[161]....
        /*1090*/ 	.word	0x00026580


	//   ....[162]....
        /*1094*/ 	.word	0x000265e0


	//   ....[163]....
        /*1098*/ 	.word	0x000266c0


	//   ....[164]....
        /*109c*/ 	.word	0x00026720


	//   ....[165]....
        /*10a0*/ 	.word	0x00026800


	//   ....[166]....
        /*10a4*/ 	.word	0x00026860


	//   ....[167]....
        /*10a8*/ 	.word	0x00026910


	//   ....[168]....
        /*10ac*/ 	.word	0x00026970


	//   ....[169]....
        /*10b0*/ 	.word	0x00026a20


	//   ....[170]....
        /*10b4*/ 	.word	0x00026ae0


	//   ....[171]....
        /*10b8*/ 	.word	0x00026b40


	//   ....[172]....
        /*10bc*/ 	.word	0x00026ba0


	//   ....[173]....
        /*10c0*/ 	.word	0x00026c70


	//   ....[174]....
        /*10c4*/ 	.word	0x00026cd0


	//   ....[175]....
        /*10c8*/ 	.word	0x00026dd0


	//   ....[176]....
        /*10cc*/ 	.word	0x00026e50


	//   ....[177]....
        /*10d0*/ 	.word	0x00026f10


	//   ....[178]....
        /*10d4*/ 	.word	0x00026f90


	//   ....[179]....
        /*10d8*/ 	.word	0x00027040


	//   ....[180]....
        /*10dc*/ 	.word	0x000270c0


	//   ....[181]....
        /*10e0*/ 	.word	0x00027170


	//   ....[182]....
        /*10e4*/ 	.word	0x00027200


	//   ....[183]....
        /*10e8*/ 	.word	0x00027290


	//   ....[184]....
        /*10ec*/ 	.word	0x00027310


	//   ....[185]....
        /*10f0*/ 	.word	0x000273a0


	//   ....[186]....
        /*10f4*/ 	.word	0x000274d0


	//   ....[187]....
        /*10f8*/ 	.word	0x00027570


	//   ....[188]....
        /*10fc*/ 	.word	0x000275d0


	//   ....[189]....
        /*1100*/ 	.word	0x00027680


	//   ....[190]....
        /*1104*/ 	.word	0x00027710


	//   ....[191]....
        /*1108*/ 	.word	0x000277a0


	//   ....[192]....
        /*110c*/ 	.word	0x00027800


	//   ....[193]....
        /*1110*/ 	.word	0x000278b0


	//   ....[194]....
        /*1114*/ 	.word	0x00027910


	//   ....[195]....
        /*1118*/ 	.word	0x000279c0


	//   ....[196]....
        /*111c*/ 	.word	0x00027a20


	//   ....[197]....
        /*1120*/ 	.word	0x00027ad0


	//   ....[198]....
        /*1124*/ 	.word	0x00027b30


	//   ....[199]....
        /*1128*/ 	.word	0x00027be0


	//   ....[200]....
        /*112c*/ 	.word	0x00027c40


	//   ....[201]....
        /*1130*/ 	.word	0x00027cf0


	//   ....[202]....
        /*1134*/ 	.word	0x00027d80


	//   ....[203]....
        /*1138*/ 	.word	0x00027e10


	//   ....[204]....
        /*113c*/ 	.word	0x00027e70


	//   ....[205]....
        /*1140*/ 	.word	0x00027f20


	//   ....[206]....
        /*1144*/ 	.word	0x00028010


	//   ....[207]....
        /*1148*/ 	.word	0x000280a0


	//   ....[208]....
        /*114c*/ 	.word	0x00028100


	//   ....[209]....
        /*1150*/ 	.word	0x000281b0


	//   ....[210]....
        /*1154*/ 	.word	0x00028210


	//   ....[211]....
        /*1158*/ 	.word	0x000282c0


	//   ....[212]....
        /*115c*/ 	.word	0x00028320


	//   ....[213]....
        /*1160*/ 	.word	0x000283d0


	//   ....[214]....
        /*1164*/ 	.word	0x00028430


	//   ....[215]....
        /*1168*/ 	.word	0x000284e0


	//   ....[216]....
        /*116c*/ 	.word	0x00028540


	//   ....[217]....
        /*1170*/ 	.word	0x000285f0


	//   ....[218]....
        /*1174*/ 	.word	0x00028650


	//   ....[219]....
        /*1178*/ 	.word	0x00028700


	//   ....[220]....
        /*117c*/ 	.word	0x00028760


	//   ....[221]....
        /*1180*/ 	.word	0x00028810


	//   ....[222]....
        /*1184*/ 	.word	0x00028870


	//   ....[223]....
        /*1188*/ 	.word	0x00028920


	//   ....[224]....
        /*118c*/ 	.word	0x00028980


	//   ....[225]....
        /*1190*/ 	.word	0x00028a30


	//   ....[226]....
        /*1194*/ 	.word	0x00028c00


	//   ....[227]....
        /*1198*/ 	.word	0x00028ca0


	//   ....[228]....
        /*119c*/ 	.word	0x00028e20


	//   ....[229]....
        /*11a0*/ 	.word	0x00028e90


	//   ....[230]....
        /*11a4*/ 	.word	0x00028f00


	//   ....[231]....
        /*11a8*/ 	.word	0x00028f70


	//   ....[232]....
        /*11ac*/ 	.word	0x00028fe0


	//   ....[233]....
        /*11b0*/ 	.word	0x00029060


	//   ....[234]....
        /*11b4*/ 	.word	0x000290e0


	//   ....[235]....
        /*11b8*/ 	.word	0x00029170


	//   ....[236]....
        /*11bc*/ 	.word	0x000291e0


	//   ....[237]....
        /*11c0*/ 	.word	0x00029250


	//   ....[238]....
        /*11c4*/ 	.word	0x000292c0


	//   ....[239]....
        /*11c8*/ 	.word	0x00029340


	//   ....[240]....
        /*11cc*/ 	.word	0x000293b0


	//   ....[241]....
        /*11d0*/ 	.word	0x00029450


	//   ....[242]....
        /*11d4*/ 	.word	0x000294a0


	//   ....[243]....
        /*11d8*/ 	.word	0x00029530


	//   ....[244]....
        /*11dc*/ 	.word	0x00029660


	//----- nvinfo : EIATTR_REG_RECONFIG
	.align		4
.L_147:
        /*11e0*/ 	.byte	0x01, 0x54
	.zero		2


	//----- nvinfo : EIATTR_SYSCALL_OFFSETS
	.align		4
        /*11e4*/ 	.byte	0x04, 0x46
        /*11e6*/ 	.short	(.L_149 - .L_148)


	//   ....[0]....
.L_148:
        /*11e8*/ 	.word	0x00001c20


	//   ....[1]....
        /*11ec*/ 	.word	0x00001d70


	//   ....[2]....
        /*11f0*/ 	.word	0x0000a230


	//   ....[3]....
        /*11f4*/ 	.word	0x0000a570


	//   ....[4]....
        /*11f8*/ 	.word	0x0001bb90


	//   ....[5]....
        /*11fc*/ 	.word	0x0001bd00


	//   ....[6]....
        /*1200*/ 	.word	0x0001be50


	//   ....[7]....
        /*1204*/ 	.word	0x0001bf90


	//   ....[8]....
        /*1208*/ 	.word	0x0001d950


	//----- nvinfo : EIATTR_MBARRIER_INSTR_OFFSETS
	.align		4
.L_149:
        /*120c*/ 	.byte	0x04, 0x39
        /*120e*/ 	.short	(.L_151 - .L_150)


	//   ....[0]....
.L_150:
        /*1210*/ 	.word	0x00000270
        /*1214*/ 	.word	0x000000ff
        /*1218*/ 	.word	0x00022800
        /*121c*/ 	.short	0x0100
        /*121e*/ 	.byte	0x08
	.zero		1


	//   ....[1]....
        /*1220*/ 	.word	0x00000280
        /*1224*/ 	.word	0x000000ff
        /*1228*/ 	.word	0x00022820
        /*122c*/ 	.short	0x0100
        /*122e*/ 	.byte	0x08
	.zero		1


	//   ....[2]....
        /*1230*/ 	.word	0x00000370
        /*1234*/ 	.word	0x000000ff
        /*1238*/ 	.word	0x00022830
        /*123c*/ 	.short	0x0100
        /*123e*/ 	.byte	0x08
	.zero		1


	//   ....[3]....
        /*1240*/ 	.word	0x00000380
        /*1244*/ 	.word	0x000000ff
        /*1248*/ 	.word	0x00022840
        /*124c*/ 	.short	0x0100
        /*124e*/ 	.byte	0x08
	.zero		1


	//   ....[4]....
        /*1250*/ 	.word	0x00000390
        /*1254*/ 	.word	0x000000ff
        /*1258*/ 	.word	0x00022838
        /*125c*/ 	.short	0x0100
        /*125e*/ 	.byte	0x08
	.zero		1


	//   ....[5]....
        /*1260*/ 	.word	0x000003a0
        /*1264*/ 	.word	0x000000ff
        /*1268*/ 	.word	0x00022848
        /*126c*/ 	.short	0x0100
        /*126e*/ 	.byte	0x08
	.zero		1


	//   ....[6]....
        /*1270*/ 	.word	0x000004d0
        /*1274*/ 	.word	0x000000ff
        /*1278*/ 	.word	0x00022850
        /*127c*/ 	.short	0x0100
        /*127e*/ 	.byte	0x08
	.zero		1


	//   ....[7]....
        /*1280*/ 	.word	0x000004e0
        /*1284*/ 	.word	0x000000ff
        /*1288*/ 	.word	0x00022860
        /*128c*/ 	.short	0x0100
        /*128e*/ 	.byte	0x08
	.zero		1


	//   ....[8]....
        /*1290*/ 	.word	0x000004f0
        /*1294*/ 	.word	0x000000ff
        /*1298*/ 	.word	0x00022858
        /*129c*/ 	.short	0x0100
        /*129e*/ 	.byte	0x08
	.zero		1


	//   ....[9]....
        /*12a0*/ 	.word	0x00000500
        /*12a4*/ 	.word	0x000000ff
        /*12a8*/ 	.word	0x00022868
        /*12ac*/ 	.short	0x0100
        /*12ae*/ 	.byte	0x08
	.zero		1


	//   ....[10]....
        /*12b0*/ 	.word	0x000005f0
        /*12b4*/ 	.word	0x000000ff
        /*12b8*/ 	.word	0x00022870
        /*12bc*/ 	.short	0x0100
        /*12be*/ 	.byte	0x06
	.zero		1


	//   ....[11]....
        /*12c0*/ 	.word	0x00000600
        /*12c4*/ 	.word	0x000000ff
        /*12c8*/ 	.word	0x00022880
        /*12cc*/ 	.short	0x0100
        /*12ce*/ 	.byte	0x06
	.zero		1


	//   ....[12]....
        /*12d0*/ 	.word	0x00000610
        /*12d4*/ 	.word	0x000000ff
        /*12d8*/ 	.word	0x00022878
        /*12dc*/ 	.short	0x0100
        /*12de*/ 	.byte	0x06
	.zero		1


	//   ....[13]....
        /*12e0*/ 	.word	0x00000620
        /*12e4*/ 	.word	0x000000ff
        /*12e8*/ 	.word	0x00022888
        /*12ec*/ 	.short	0x0100
        /*12ee*/ 	.byte	0x06
	.zero		1


	//   ....[14]....
        /*12f0*/ 	.word	0x00000750
        /*12f4*/ 	.word	0x000000ff
        /*12f8*/ 	.word	0x00022890
        /*12fc*/ 	.short	0x0100
        /*12fe*/ 	.byte	0x08
	.zero		1


	//   ....[15]....
        /*1300*/ 	.word	0x00000760
        /*1304*/ 	.word	0x000000ff
        /*1308*/ 	.word	0x000228a0
        /*130c*/ 	.short	0x0100
        /*130e*/ 	.byte	0x08
	.zero		1


	//   ....[16]....
        /*1310*/ 	.word	0x00000770
        /*1314*/ 	.word	0x000000ff
        /*1318*/ 	.word	0x00022898
        /*131c*/ 	.short	0x0100
        /*131e*/ 	.byte	0x08
	.zero		1


	//   ....[17]....
        /*1320*/ 	.word	0x00000780
        /*1324*/ 	.word	0x000000ff
        /*1328*/ 	.word	0x000228a8
        /*132c*/ 	.short	0x0100
        /*132e*/ 	.byte	0x08
	.zero		1


	//   ....[18]....
        /*1330*/ 	.word	0x000008c0
        /*1334*/ 	.word	0x000000ff
        /*1338*/ 	.word	0x000228b0
        /*133c*/ 	.short	0x0100
        /*133e*/ 	.byte	0x08
	.zero		1


	//   ....[19]....
        /*1340*/ 	.word	0x000008d0
        /*1344*/ 	.word	0x000000ff
        /*1348*/ 	.word	0x000228c0
        /*134c*/ 	.short	0x0100
        /*134e*/ 	.byte	0x08
	.zero		1


	//   ....[20]....
        /*1350*/ 	.word	0x000008e0
        /*1354*/ 	.word	0x000000ff
        /*1358*/ 	.word	0x000228b8
        /*135c*/ 	.short	0x0100
        /*135e*/ 	.byte	0x08
	.zero		1


	//   ....[21]....
        /*1360*/ 	.word	0x000008f0
        /*1364*/ 	.word	0x000000ff
        /*1368*/ 	.word	0x000228c8
        /*136c*/ 	.short	0x0100
        /*136e*/ 	.byte	0x08
	.zero		1


	//   ....[22]....
        /*1370*/ 	.word	0x00002e20
        /*1374*/ 	.word	0x00000058
        /*1378*/ 	.word	0x00022890
        /*137c*/ 	.short	0x010a
        /*137e*/ 	.byte	0x3f
	.zero		1


	//   ....[23]....
        /*1380*/ 	.word	0x00005ee0
        /*1384*/ 	.word	0x00000058
        /*1388*/ 	.word	0x00022890
        /*138c*/ 	.short	0x010a
        /*138e*/ 	.byte	0x3f
	.zero		1


	//   ....[24]....
        /*1390*/ 	.word	0x00008d20
        /*1394*/ 	.word	0x00000058
        /*1398*/ 	.word	0x00022890
        /*139c*/ 	.short	0x010a
        /*139e*/ 	.byte	0x3f
	.zero		1


	//   ....[25]....
        /*13a0*/ 	.word	0x000092e0
        /*13a4*/ 	.word	0x00000004
        /*13a8*/ 	.word	0x00000000
        /*13ac*/ 	.short	0x0101
        /*13ae*/ 	.byte	0x3f
	.zero		1


	//   ....[26]....
        /*13b0*/ 	.word	0x00009320
        /*13b4*/ 	.word	0x00000058
        /*13b8*/ 	.word	0x000228b0
        /*13bc*/ 	.short	0x010a
        /*13be*/ 	.byte	0x3f
	.zero		1


	//   ....[27]....
        /*13c0*/ 	.word	0x00009830
        /*13c4*/ 	.word	0x00000058
        /*13c8*/ 	.word	0x00000000
        /*13cc*/ 	.short	0x0101
        /*13ce*/ 	.byte	0x3f
	.zero		1


	//   ....[28]....
        /*13d0*/ 	.word	0x0000a2d0
        /*13d4*/ 	.word	0x00000012
        /*13d8*/ 	.word	0x00022800
        /*13dc*/ 	.short	0x010a
        /*13de*/ 	.byte	0x3f
	.zero		1


	//   ....[29]....
        /*13e0*/ 	.word	0x0000a320
        /*13e4*/ 	.word	0x00000012
        /*13e8*/ 	.word	0x00022800
        /*13ec*/ 	.short	0x010a
        /*13ee*/ 	.byte	0x3f
	.zero		1


	//   ....[30]....
        /*13f0*/ 	.word	0x0000a9c0
        /*13f4*/ 	.word	0x00000012
        /*13f8*/ 	.word	0x00022800
        /*13fc*/ 	.short	0x010a
        /*13fe*/ 	.byte	0x3f
	.zero		1


	//   ....[31]....
        /*1400*/ 	.word	0x0000c790
        /*1404*/ 	.word	0x00000012
        /*1408*/ 	.word	0x00022800
        /*140c*/ 	.short	0x010a
        /*140e*/ 	.byte	0x3f
	.zero		1


	//   ....[32]....
        /*1410*/ 	.word	0x0000e3b0
        /*1414*/ 	.word	0x00000003
        /*1418*/ 	.word	0x00022830
        /*141c*/ 	.short	0x010a
        /*141e*/ 	.byte	0x3f
	.zero		1


	//   ....[33]....
        /*1420*/ 	.word	0x0000e440
        /*1424*/ 	.word	0x00000003
        /*1428*/ 	.word	0x00022830
        /*142c*/ 	.short	0x010a
        /*142e*/ 	.byte	0x3f
	.zero		1


	//   ....[34]....
        /*1430*/ 	.word	0x00010530
        /*1434*/ 	.word	0x00000043
        /*1438*/ 	.word	0x00000000
        /*143c*/ 	.short	0x0101
        /*143e*/ 	.byte	0x3f
	.zero		1


	//   ....[35]....
        /*1440*/ 	.word	0x00011710
        /*1444*/ 	.word	0x0000000d
        /*1448*/ 	.word	0x00022830
        /*144c*/ 	.short	0x010a
        /*144e*/ 	.byte	0x3f
	.zero		1


	//   ....[36]....
        /*1450*/ 	.word	0x00011760
        /*1454*/ 	.word	0x0000000d
        /*1458*/ 	.word	0x00022830
        /*145c*/ 	.short	0x010a
        /*145e*/ 	.byte	0x3f
	.zero		1


	//   ....[37]....
        /*1460*/ 	.word	0x00012480
        /*1464*/ 	.word	0x0000000d
        /*1468*/ 	.word	0x00022850
        /*146c*/ 	.short	0x010a
        /*146e*/ 	.byte	0x3f
	.zero		1


	//   ....[38]....
        /*1470*/ 	.word	0x000124c0
        /*1474*/ 	.word	0x0000000d
        /*1478*/ 	.word	0x00022850
        /*147c*/ 	.short	0x010a
        /*147e*/ 	.byte	0x3f
	.zero		1


	//   ....[39]....
        /*1480*/ 	.word	0x00012800
        /*1484*/ 	.word	0x0000000c
        /*1488*/ 	.word	0x00000000
        /*148c*/ 	.short	0x0101
        /*148e*/ 	.byte	0x3f
	.zero		1


	//   ....[40]....
        /*1490*/ 	.word	0x00013e10
        /*1494*/ 	.word	0x00000067
        /*1498*/ 	.word	0x00000000
        /*149c*/ 	.short	0x0101
        /*149e*/ 	.byte	0x3f
	.zero		1


	//   ....[41]....
        /*14a0*/ 	.word	0x000144e0
        /*14a4*/ 	.word	0x0000000f
        /*14a8*/ 	.word	0x00022850
        /*14ac*/ 	.short	0x010a
        /*14ae*/ 	.byte	0x3f
	.zero		1


	//   ....[42]....
        /*14b0*/ 	.word	0x00014560
        /*14b4*/ 	.word	0x0000000f
        /*14b8*/ 	.word	0x00022850
        /*14bc*/ 	.short	0x010a
        /*14be*/ 	.byte	0x3f
	.zero		1


	//   ....[43]....
        /*14c0*/ 	.word	0x00014b60
        /*14c4*/ 	.word	0x00000002
        /*14c8*/ 	.word	0x00000000
        /*14cc*/ 	.short	0x0101
        /*14ce*/ 	.byte	0x3f
	.zero		1


	//   ....[44]....
        /*14d0*/ 	.word	0x00016dd0
        /*14d4*/ 	.word	0x00000000
        /*14d8*/ 	.word	0x00000000
        /*14dc*/ 	.short	0x0101
        /*14de*/ 	.byte	0x3f
	.zero		1


	//   ....[45]....
        /*14e0*/ 	.word	0x000175b0
        /*14e4*/ 	.word	0x00000008
        /*14e8*/ 	.word	0x00000000
        /*14ec*/ 	.short	0x0101
        /*14ee*/ 	.byte	0x3f
	.zero		1


	//   ....[46]....
        /*14f0*/ 	.word	0x0001abd0
        /*14f4*/ 	.word	0x00000017
        /*14f8*/ 	.word	0x00022820
        /*14fc*/ 	.short	0x010a
        /*14fe*/ 	.byte	0x3f
	.zero		1


	//   ....[47]....
        /*1500*/ 	.word	0x0001ac80
        /*1504*/ 	.word	0x00000008
        /*1508*/ 	.word	0x000228a0
        /*150c*/ 	.short	0x010a
        /*150e*/ 	.byte	0x3f
	.zero		1


	//   ....[48]....
        /*1510*/ 	.word	0x0001aeb0
        /*1514*/ 	.word	0x00000008
        /*1518*/ 	.word	0x000228c0
        /*151c*/ 	.short	0x010a
        /*151e*/ 	.byte	0x3f
	.zero		1


	//   ....[49]....
        /*1520*/ 	.word	0x0001b200
        /*1524*/ 	.word	0x00000008
        /*1528*/ 	.word	0x000228a0
        /*152c*/ 	.short	0x010a
        /*152e*/ 	.byte	0x3f
	.zero		1


	//   ....[50]....
        /*1530*/ 	.word	0x0001b420
        /*1534*/ 	.word	0x00000008
        /*1538*/ 	.word	0x000228c0
        /*153c*/ 	.short	0x010a
        /*153e*/ 	.byte	0x3f
	.zero		1


	//   ....[51]....
        /*1540*/ 	.word	0x0001c500
        /*1544*/ 	.word	0x00000004
        /*1548*/ 	.word	0x00022880
        /*154c*/ 	.short	0x010a
        /*154e*/ 	.byte	0x3f
	.zero		1


	//   ....[52]....
        /*1550*/ 	.word	0x0001cd90
        /*1554*/ 	.word	0x00000004
        /*1558*/ 	.word	0x00022870
        /*155c*/ 	.short	0x0107
        /*155e*/ 	.byte	0x3f
	.zero		1


	//   ....[53]....
        /*1560*/ 	.word	0x0001ce40
        /*1564*/ 	.word	0x00000004
        /*1568*/ 	.word	0x00022870
        /*156c*/ 	.short	0x0101
        /*156e*/ 	.byte	0x3f
	.zero		1


	//   ....[54]....
        /*1570*/ 	.word	0x0001ce90
        /*1574*/ 	.word	0x00000004
        /*1578*/ 	.word	0x00022840
        /*157c*/ 	.short	0x010a
        /*157e*/ 	.byte	0x3f
	.zero		1


	//   ....[55]....
        /*1580*/ 	.word	0x0001d680
        /*1584*/ 	.word	0x00000004
        /*1588*/ 	.word	0x00022830
        /*158c*/ 	.short	0x0107
        /*158e*/ 	.byte	0x3f
	.zero		1


	//   ....[56]....
        /*1590*/ 	.word	0x0001d760
        /*1594*/ 	.word	0x00000004
        /*1598*/ 	.word	0x00022830
        /*159c*/ 	.short	0x0101
        /*159e*/ 	.byte	0x3f
	.zero		1


	//   ....[57]....
        /*15a0*/ 	.word	0x0001e0f0
        /*15a4*/ 	.word	0x00000017
        /*15a8*/ 	.word	0x00022800
        /*15ac*/ 	.short	0x0107
        /*15ae*/ 	.byte	0x3f
	.zero		1


	//   ....[58]....
        /*15b0*/ 	.word	0x0001e1f0
        /*15b4*/ 	.word	0x00000017
        /*15b8*/ 	.word	0x00022800
        /*15bc*/ 	.short	0x0101
        /*15be*/ 	.byte	0x3f
	.zero		1


	//   ....[59]....
        /*15c0*/ 	.word	0x0001e220
        /*15c4*/ 	.word	0x00000017
        /*15c8*/ 	.word	0x00022820
        /*15cc*/ 	.short	0x010a
        /*15ce*/ 	.byte	0x3f
	.zero		1


	//   ....[60]....
        /*15d0*/ 	.word	0x0001e6d0
        /*15d4*/ 	.word	0x00000000
        /*15d8*/ 	.word	0x00022880
        /*15dc*/ 	.short	0x010a
        /*15de*/ 	.byte	0x3f
	.zero		1


	//   ....[61]....
        /*15e0*/ 	.word	0x0001ecb0
        /*15e4*/ 	.word	0x00000000
        /*15e8*/ 	.word	0x00022870
        /*15ec*/ 	.short	0x0107
        /*15ee*/ 	.byte	0x3f
	.zero		1


	//   ....[62]....
        /*15f0*/ 	.word	0x0001ed60
        /*15f4*/ 	.word	0x00000000
        /*15f8*/ 	.word	0x00022870
        /*15fc*/ 	.short	0x0101
        /*15fe*/ 	.byte	0x3f
	.zero		1


	//   ....[63]....
        /*1600*/ 	.word	0x0001ed90
        /*1604*/ 	.word	0x00000000
        /*1608*/ 	.word	0x00022840
        /*160c*/ 	.short	0x010a
        /*160e*/ 	.byte	0x3f
	.zero		1


	//   ....[64]....
        /*1610*/ 	.word	0x0001f330
        /*1614*/ 	.word	0x00000000
        /*1618*/ 	.word	0x00022830
        /*161c*/ 	.short	0x0107
        /*161e*/ 	.byte	0x3f
	.zero		1


	//   ....[65]....
        /*1620*/ 	.word	0x0001f3e0
        /*1624*/ 	.word	0x00000000
        /*1628*/ 	.word	0x00022830
        /*162c*/ 	.short	0x0101
        /*162e*/ 	.byte	0x3f
	.zero		1


	//   ....[66]....
        /*1630*/ 	.word	0x0001f470
        /*1634*/ 	.word	0x00000003
        /*1638*/ 	.word	0x00022870
        /*163c*/ 	.short	0x010a
        /*163e*/ 	.byte	0x3f
	.zero		1


	//   ....[67]....
        /*1640*/ 	.word	0x0001f4f0
        /*1644*/ 	.word	0x00000003
        /*1648*/ 	.word	0x00022860
        /*164c*/ 	.short	0x010a
        /*164e*/ 	.byte	0x3f
	.zero		1


	//   ....[68]....
        /*1650*/ 	.word	0x0001f9f0
        /*1654*/ 	.word	0x00000003
        /*1658*/ 	.word	0x00022850
        /*165c*/ 	.short	0x0101
        /*165e*/ 	.byte	0x3f
	.zero		1


	//   ....[69]....
        /*1660*/ 	.word	0x0001fa80
        /*1664*/ 	.word	0x00000003
        /*1668*/ 	.word	0x00000000
        /*166c*/ 	.short	0x0101
        /*166e*/ 	.byte	0x3f
	.zero		1


	//   ....[70]....
        /*1670*/ 	.word	0x0001fc40
        /*1674*/ 	.word	0x00000011
        /*1678*/ 	.word	0x00022870
        /*167c*/ 	.short	0x010a
        /*167e*/ 	.byte	0x3f
	.zero		1


	//   ....[71]....
        /*1680*/ 	.word	0x0001fcb0
        /*1684*/ 	.word	0x00000011
        /*1688*/ 	.word	0x00022860
        /*168c*/ 	.short	0x010a
        /*168e*/ 	.byte	0x3f
	.zero		1


	//   ....[72]....
        /*1690*/ 	.word	0x000201c0
        /*1694*/ 	.word	0x00000011
        /*1698*/ 	.word	0x00022850
        /*169c*/ 	.short	0x0101
        /*169e*/ 	.byte	0x3f
	.zero		1


	//   ....[73]....
        /*16a0*/ 	.word	0x00020280
        /*16a4*/ 	.word	0x00000011
        /*16a8*/ 	.word	0x00000000
        /*16ac*/ 	.short	0x0101
        /*16ae*/ 	.byte	0x3f
	.zero		1


	//   ....[74]....
        /*16b0*/ 	.word	0x00020f90
        /*16b4*/ 	.word	0x00000004
        /*16b8*/ 	.word	0x00022820
        /*16bc*/ 	.short	0x010a
        /*16be*/ 	.byte	0x3f
	.zero		1


	//   ....[75]....
        /*16c0*/ 	.word	0x00021120
        /*16c4*/ 	.word	0x00000005
        /*16c8*/ 	.word	0x00022840
        /*16cc*/ 	.short	0x010a
        /*16ce*/ 	.byte	0x3f
	.zero		1


	//   ....[76]....
        /*16d0*/ 	.word	0x000211c0
        /*16d4*/ 	.word	0x0000001f
        /*16d8*/ 	.word	0x00022840
        /*16dc*/ 	.short	0x010a
        /*16de*/ 	.byte	0x3f
	.zero		1


	//   ....[77]....
        /*16e0*/ 	.word	0x00021200
        /*16e4*/ 	.word	0x00000005
        /*16e8*/ 	.word	0x00022860
        /*16ec*/ 	.short	0x010a
        /*16ee*/ 	.byte	0x3f
	.zero		1


	//   ....[78]....
        /*16f0*/ 	.word	0x00021240
        /*16f4*/ 	.word	0x0000001f
        /*16f8*/ 	.word	0x00022860
        /*16fc*/ 	.short	0x010a
        /*16fe*/ 	.byte	0x3f
	.zero		1


	//   ....[79]....
        /*1700*/ 	.word	0x00021280
        /*1704*/ 	.word	0x00000005
        /*1708*/ 	.word	0x00022880
        /*170c*/ 	.short	0x010a
        /*170e*/ 	.byte	0x3f
	.zero		1


	//   ....[80]....
        /*1710*/ 	.word	0x000212c0
        /*1714*/ 	.word	0x0000001f
        /*1718*/ 	.word	0x00022880
        /*171c*/ 	.short	0x010a
        /*171e*/ 	.byte	0x3f
	.zero		1


	//   ....[81]....
        /*1720*/ 	.word	0x00021320
        /*1724*/ 	.word	0x00000058
        /*1728*/ 	.word	0x00022890
        /*172c*/ 	.short	0x010a
        /*172e*/ 	.byte	0x3f
	.zero		1


	//   ....[82]....
        /*1730*/ 	.word	0x000216d0
        /*1734*/ 	.word	0x00000058
        /*1738*/ 	.word	0x00022890
        /*173c*/ 	.short	0x010a
        /*173e*/ 	.byte	0x3f
	.zero		1


	//   ....[83]....
        /*1740*/ 	.word	0x00021a90
        /*1744*/ 	.word	0x00000058
        /*1748*/ 	.word	0x00022890
        /*174c*/ 	.short	0x010a
        /*174e*/ 	.byte	0x3f
	.zero		1


	//   ....[84]....
        /*1750*/ 	.word	0x00021e40
        /*1754*/ 	.word	0x00000058
        /*1758*/ 	.word	0x000228b0
        /*175c*/ 	.short	0x010a
        /*175e*/ 	.byte	0x3f
	.zero		1


	//   ....[85]....
        /*1760*/ 	.word	0x00022150
        /*1764*/ 	.word	0x00000012
        /*1768*/ 	.word	0x00022800
        /*176c*/ 	.short	0x010a
        /*176e*/ 	.byte	0x3f
	.zero		1


	//   ....[86]....
        /*1770*/ 	.word	0x00022360
        /*1774*/ 	.word	0x00000012
        /*1778*/ 	.word	0x00022800
        /*177c*/ 	.short	0x010a
        /*177e*/ 	.byte	0x3f
	.zero		1


	//   ....[87]....
        /*1780*/ 	.word	0x000223b0
        /*1784*/ 	.word	0x00000003
        /*1788*/ 	.word	0x00022830
        /*178c*/ 	.short	0x010a
        /*178e*/ 	.byte	0x3f
	.zero		1


	//   ....[88]....
        /*1790*/ 	.word	0x00022400
        /*1794*/ 	.word	0x0000000d
        /*1798*/ 	.word	0x00022830
        /*179c*/ 	.short	0x010a
        /*179e*/ 	.byte	0x3f
	.zero		1


	//   ....[89]....
        /*17a0*/ 	.word	0x00022450
        /*17a4*/ 	.word	0x0000000d
        /*17a8*/ 	.word	0x00022850
        /*17ac*/ 	.short	0x010a
        /*17ae*/ 	.byte	0x3f
	.zero		1


	//   ....[90]....
        /*17b0*/ 	.word	0x000224a0
        /*17b4*/ 	.word	0x0000000f
        /*17b8*/ 	.word	0x00022850
        /*17bc*/ 	.short	0x010a
        /*17be*/ 	.byte	0x3f
	.zero		1


	//   ....[91]....
        /*17c0*/ 	.word	0x00024e50
        /*17c4*/ 	.word	0x00000017
        /*17c8*/ 	.word	0x00022820
        /*17cc*/ 	.short	0x010a
        /*17ce*/ 	.byte	0x3f
	.zero		1


	//   ....[92]....
        /*17d0*/ 	.word	0x00024ea0
        /*17d4*/ 	.word	0x00000008
        /*17d8*/ 	.word	0x000228a0
        /*17dc*/ 	.short	0x010a
        /*17de*/ 	.byte	0x3f
	.zero		1


	//   ....[93]....
        /*17e0*/ 	.word	0x00024ef0
        /*17e4*/ 	.word	0x00000008
        /*17e8*/ 	.word	0x000228c0
        /*17ec*/ 	.short	0x010a
        /*17ee*/ 	.byte	0x3f
	.zero		1


	//   ....[94]....
        /*17f0*/ 	.word	0x00024f40
        /*17f4*/ 	.word	0x00000008
        /*17f8*/ 	.word	0x000228a0
        /*17fc*/ 	.short	0x010a
        /*17fe*/ 	.byte	0x3f
	.zero		1


	//   ....[95]....
        /*1800*/ 	.word	0x00024f90
        /*1804*/ 	.word	0x00000008
        /*1808*/ 	.word	0x000228c0
        /*180c*/ 	.short	0x010a
        /*180e*/ 	.byte	0x3f
	.zero		1


	//   ....[96]....
        /*1810*/ 	.word	0x000250c0
        /*1814*/ 	.word	0x00000004
        /*1818*/ 	.word	0x00022880
        /*181c*/ 	.short	0x010a
        /*181e*/ 	.byte	0x3f
	.zero		1


	//   ....[97]....
        /*1820*/ 	.word	0x00025db0
        /*1824*/ 	.word	0x00000004
        /*1828*/ 	.word	0x00022840
        /*182c*/ 	.short	0x010a
        /*182e*/ 	.byte	0x3f
	.zero		1


	//   ....[98]....
        /*1830*/ 	.word	0x000273d0
        /*1834*/ 	.word	0x00000017
        /*1838*/ 	.word	0x00022820
        /*183c*/ 	.short	0x010a
        /*183e*/ 	.byte	0x3f
	.zero		1


	//   ....[99]....
        /*1840*/ 	.word	0x00027420
        /*1844*/ 	.word	0x00000000
        /*1848*/ 	.word	0x00022880
        /*184c*/ 	.short	0x010a
        /*184e*/ 	.byte	0x3f
	.zero		1


	//   ....[100]....
        /*1850*/ 	.word	0x00027f60
        /*1854*/ 	.word	0x00000000
        /*1858*/ 	.word	0x00022840
        /*185c*/ 	.short	0x010a
        /*185e*/ 	.byte	0x3f
	.zero		1


	//   ....[101]....
        /*1860*/ 	.word	0x00028a60
        /*1864*/ 	.word	0x00000003
        /*1868*/ 	.word	0x00022870
        /*186c*/ 	.short	0x010a
        /*186e*/ 	.byte	0x3f
	.zero		1


	//   ....[102]....
        /*1870*/ 	.word	0x00028ab0
        /*1874*/ 	.word	0x00000003
        /*1878*/ 	.word	0x00022860
        /*187c*/ 	.short	0x010a
        /*187e*/ 	.byte	0x3f
	.zero		1


	//   ....[103]....
        /*1880*/ 	.word	0x00028b00
        /*1884*/ 	.word	0x00000011
        /*1888*/ 	.word	0x00022870
        /*188c*/ 	.short	0x010a
        /*188e*/ 	.byte	0x3f
	.zero		1


	//   ....[104]....
        /*1890*/ 	.word	0x00028b50
        /*1894*/ 	.word	0x00000011
        /*1898*/ 	.word	0x00022860
        /*189c*/ 	.short	0x010a
        /*189e*/ 	.byte	0x3f
	.zero		1


	//   ....[105]....
        /*18a0*/ 	.word	0x00029580
        /*18a4*/ 	.word	0x00000004
        /*18a8*/ 	.word	0x00022820
        /*18ac*/ 	.short	0x010a
        /*18ae*/ 	.byte	0x3f
	.zero		1


	//   ....[106]....
        /*18b0*/ 	.word	0x00029720
        /*18b4*/ 	.word	0x00000005
        /*18b8*/ 	.word	0x00022840
        /*18bc*/ 	.short	0x010a
        /*18be*/ 	.byte	0x3f
	.zero		1


	//   ....[107]....
        /*18c0*/ 	.word	0x00029770
        /*18c4*/ 	.word	0x0000001f
        /*18c8*/ 	.word	0x00022840
        /*18cc*/ 	.short	0x010a
        /*18ce*/ 	.byte	0x3f
	.zero		1


	//   ....[108]....
        /*18d0*/ 	.word	0x000297c0
        /*18d4*/ 	.word	0x00000005
        /*18d8*/ 	.word	0x00022860
        /*18dc*/ 	.short	0x010a
        /*18de*/ 	.byte	0x3f
	.zero		1


	//   ....[109]....
        /*18e0*/ 	.word	0x00029810
        /*18e4*/ 	.word	0x0000001f
        /*18e8*/ 	.word	0x00022860
        /*18ec*/ 	.short	0x010a
        /*18ee*/ 	.byte	0x3f
	.zero		1


	//   ....[110]....
        /*18f0*/ 	.word	0x00029860
        /*18f4*/ 	.word	0x00000005
        /*18f8*/ 	.word	0x00022880
        /*18fc*/ 	.short	0x010a
        /*18fe*/ 	.byte	0x3f
	.zero		1


	//----- nvinfo : EIATTR_NUM_MBARRIERS
	.align		4
.L_151:
        /*1900*/ 	.byte	0x03, 0x38
        /*1902*/ 	.short	0x0016


	//----- nvinfo : EIATTR_EXIT_INSTR_OFFSETS
	.align		4
        /*1904*/ 	.byte	0x04, 0x1c
        /*1906*/ 	.short	(.L_153 - .L_152)


	//   ....[0]....
.L_152:
        /*1908*/ 	.word	0x00021310


	//----- nvinfo : EIATTR_MAX_THREADS
	.align		4
.L_153:
        /*190c*/ 	.byte	0x04, 0x05
        /*190e*/ 	.short	(.L_155 - .L_154)
.L_154:
        /*1910*/ 	.word	0x00000180
        /*1914*/ 	.word	0x00000001
        /*1918*/ 	.word	0x00000001


	//----- nvinfo : EIATTR_CRS_STACK_SIZE
	.align		4
.L_155:
        /*191c*/ 	.byte	0x04, 0x1e
        /*191e*/ 	.short	(.L_157 - .L_156)
.L_156:
        /*1920*/ 	.word	0x00000000


	//----- nvinfo : EIATTR_CBANK_PARAM_SIZE
	.align		4
.L_157:
        /*1924*/ 	.byte	0x03, 0x19
        /*1926*/ 	.short	0x0af0


	//----- nvinfo : EIATTR_PARAM_CBANK
	.align		4
        /*1928*/ 	.byte	0x04, 0x0a
        /*192a*/ 	.short	(.L_159 - .L_158)
	.align		4
.L_158:
        /*192c*/ 	.word	index@(.nv.constant0._ZN7cutlass13device_kernelIN5flash11enable_sm90INS1_16FlashAttnFwdSm90INS1_25CollectiveMainloopFwdSm90ILi2EN4cute5tupleIJNS5_1CILi1EEES8_S8_EEENS6_IJNS7_ILi128EEENS7_ILi160EEESA_EEELi128ENS_12float_e4m3_tEfNS_4arch4Sm90ELb0ELb0ELb0ELb1ELb1ELb1ELb0ELb1ELb1ELb1ELb1ELb0EEENS1_21CollectiveEpilogueFwdINS6_IJSA_SA_SB_EEES9_NS_10bfloat16_tESF_Li256ELb1ELb1ELb1ELb1EEENS1_36VarlenDynamicPersistentTileSchedulerILi128ELi160ELi256ELi128ELb1ELb1ELb1ELb0ELb1ELb1EEEEEEEEEvNT_6ParamsE)
        /*1930*/ 	.short	0x0210
        /*1932*/ 	.short	0x0af0


	//----- nvinfo : EIATTR_SW_WAR
	.align		4
.L_159:
        /*1934*/ 	.byte	0x04, 0x36
        /*1936*/ 	.short	(.L_161 - .L_160)
.L_160:
        /*1938*/ 	.word	0x00000008
.L_161:


//--------------------- .nv.info._ZN7cutlass13device_kernelIN5flash11enable_sm90INS1_16FlashAttnFwdSm90INS1_25CollectiveMainloopFwdSm90ILi2EN4cute5tupleIJNS5_1CILi1EEES8_S8_EEENS6_IJNS7_ILi128EEENS7_ILi160EEESA_EEELi128ENS_12float_e4m3_tEfNS_4arch4Sm90ELb0ELb1ELb0ELb0ELb1ELb0ELb0ELb1ELb1ELb1ELb1ELb0EEENS1_21CollectiveEpilogueFwdINS6_IJSA_SA_SB_EEES9_NS_10bfloat16_tESF_Li256ELb0ELb1ELb1ELb1EEENS1_19SingleTileSchedulerILb0ELb1ELb1ELi128EEEEEEEEEvNT_6ParamsE --------------------------
	.section	.nv.info._ZN7cutlass13device_kernelIN5flash11enable_sm90INS1_16FlashAttnFwdSm90INS1_25CollectiveMainloopFwdSm90ILi2EN4cute5tupleIJNS5_1CILi1EEES8_S8_EEENS6_IJNS7_ILi128EEENS7_ILi160EEESA_EEELi128ENS_12float_e4m3_tEfNS_4arch4Sm90ELb0ELb1ELb0ELb0ELb1ELb0ELb0ELb1ELb1ELb1ELb1ELb0EEENS1_21CollectiveEpilogueFwdINS6_IJSA_SA_SB_EEES9_NS_10bfloat16_tESF_Li256ELb0ELb1ELb1ELb1EEENS1_19SingleTileSchedulerILb0ELb1ELb1ELi128EEEEEEEEEvNT_6ParamsE,"",@"SHT_CUDA_INFO"
	.sectionflags	@""
	.align	4


	//----- nvinfo : EIATTR_CUDA_API_VERSION
	.align		4
        /*0000*/ 	.byte	0x04, 0x37
        /*0002*/ 	.short	(.L_163 - .L_162)
.L_162:
        /*0004*/ 	.word	0x00000082


	//----- nvinfo : EIATTR_KPARAM_INFO
	.align		4
.L_163:
        /*0008*/ 	.byte	0x04, 0x17
        /*000a*/ 	.short	(.L_165 - .L_164)
.L_164:
        /*000c*/ 	.word	0x00000000
        /*0010*/ 	.short	0x0000
        /*0012*/ 	.short	0x0070
        /*0014*/ 	.byte	0x00, 0xf0, 0x01, 0x28


	//----- nvinfo : EIATTR_SPARSE_MMA_MASK
	.align		4
.L_165:
        /*0018*/ 	.byte	0x03, 0x50
        /*001a*/ 	.short	0x0000


	//----- nvinfo : EIATTR_MAXREG_COUNT
	.align		4
        /*001c*/ 	.byte	0x03, 0x1b
        /*001e*/ 	.short	0x00a8


	//----- nvinfo : EIATTR_NUM_BARRIERS
	.align		4
        /*0020*/ 	.byte	0x02, 0x4c
        /*0022*/ 	.byte	0x10
	.zero		1


	//----- nvinfo : EIATTR_EXTERNS
	.align		4
        /*0024*/ 	.byte	0x04, 0x0f
        /*0026*/ 	.short	(.L_167 - .L_166)


	//   ....[0]....
	.align		4
.L_166:
        /*0028*/ 	.word	index@(__assertfail)


	//----- nvinfo : EIATTR_ANNOTATIONS
	.align		4
.L_167:
        /*002c*/ 	.byte	0x04, 0x55
        /*002e*/ 	.short	(.L_169 - .L_168)


	//   ....[0]....
.L_168:
        /*0030*/ 	.word	0x00000001
        /*0034*/ 	.byte	0x10, 0x5c, 0x01, 0x00, 0x01, 0x00, 0x00, 0x00, 0x40, 0x8a, 0x01, 0x00, 0x01, 0x00, 0x00, 0x00
        /*0044*/ 	.byte	0xf0, 0x90, 0x01, 0x00


	//----- nvinfo : EIATTR_MERCURY_ISA_VERSION
	.align		4
.L_169:
        /*0048*/ 	.byte	0x03, 0x5f
        /*004a*/ 	.short	0x0101


	//----- nvinfo : EIATTR_INT_WARP_WIDE_INSTR_OFFSETS
	.align		4
        /*004c*/ 	.byte	0x04, 0x31
        /*004e*/ 	.short	(.L_171 - .L_170)


	//   ....[0]....
.L_170:
        /*0050*/ 	.word	0x000000c0


	//   ....[1]....
        /*0054*/ 	.word	0x000000d0


	//   ....[2]....
        /*0058*/ 	.word	0x00000170


	//----- nvinfo : EIATTR_COOP_GROUP_MASK_REGIDS
	.align		4
.L_171:
        /*005c*/ 	.byte	0x04, 0x29
        /*005e*/ 	.short	(.L_173 - .L_172)


	//   ....[0]....
.L_172:
        /*0060*/ 	.word	0xffffffff


	//   ....[1]....
        /*0064*/ 	.word	0xffffffff


	//   ....[2]....
        /*0068*/ 	.word	0xffffffff


	//   ....[3]....
        /*006c*/ 	.word	0xffffffff


	//   ....[4]....
        /*0070*/ 	.word	0xffffffff


	//   ....[5]....
        /*0074*/ 	.word	0xffffffff


	//   ....[6]....
        /*0078*/ 	.word	0xffffffff


	//   ....[7]....
        /*007c*/ 	.word	0xffffffff


	//   ....[8]....
        /*0080*/ 	.word	0xffffffff


	//   ....[9]....
        /*0084*/ 	.word	0xffffffff


	//   ....[10]....
        /*0088*/ 	.word	0xffffffff


	//   ....[11]....
        /*008c*/ 	.word	0xffffffff


	//   ....[12]....
        /*0090*/ 	.word	0xffffffff


	//   ....[13]....
        /*0094*/ 	.word	0xffffffff


	//   ....[14]....
        /*0098*/ 	.word	0xffffffff


	//   ....[15]....
        /*009c*/ 	.word	0xffffffff


	//   ....[16]....
        /*00a0*/ 	.word	0xffffffff


	//   ....[17]....
        /*00a4*/ 	.word	0xffffffff


	//   ....[18]....
        /*00a8*/ 	.word	0xffffffff


	//   ....[19]....
        /*00ac*/ 	.word	0xffffffff


	//   ....[20]....
        /*00b0*/ 	.word	0xffffffff


	//   ....[21]....
        /*00b4*/ 	.word	0xffffffff


	//   ....[22]....
        /*00b8*/ 	.word	0xffffffff


	//   ....[23]....
        /*00bc*/ 	.word	0xffffffff


	//   ....[24]....
        /*00c0*/ 	.word	0xffffffff


	//   ....[25]....
        /*00c4*/ 	.word	0xffffffff


	//   ....[26]....
        /*00c8*/ 	.word	0xffffffff


	//   ....[27]....
        /*00cc*/ 	.word	0xffffffff


	//   ....[28]....
        /*00d0*/ 	.word	0xffffffff


	//   ....[29]....
        /*00d4*/ 	.word	0xffffffff


	//   ....[30]....
        /*00d8*/ 	.word	0xffffffff


	//   ....[31]....
        /*00dc*/ 	.word	0xffffffff


	//   ....[32]....
        /*00e0*/ 	.word	0xffffffff


	//   ....[33]....
        /*00e4*/ 	.word	0xffffffff


	//   ....[34]....
        /*00e8*/ 	.word	0xffffffff


	//   ....[35]....
        /*00ec*/ 	.word	0xffffffff


	//   ....[36]....
        /*00f0*/ 	.word	0xffffffff


	//   ....[37]....
        /*00f4*/ 	.word	0xffffffff


	//   ....[38]....
        /*00f8*/ 	.word	0xffffffff


	//   ....[39]....
        /*00fc*/ 	.word	0xffffffff


	//   ....[40]....
        /*0100*/ 	.word	0xffffffff


	//   ....[41]....
        /*0104*/ 	.word	0xffffffff


	//   ....[42]....
        /*0108*/ 	.word	0xffffffff


	//   ....[43]....
        /*010c*/ 	.word	0xffffffff


	//   ....[44]....
        /*0110*/ 	.word	0xffffffff


	//   ....[45]....
        /*0114*/ 	.word	0xffffffff


	//   ....[46]....
        /*0118*/ 	.word	0xffffffff


	//   ....[47]....
        /*011c*/ 	.word	0xffffffff


	//   ....[48]....
        /*0120*/ 	.word	0xffffffff


	//   ....[49]....
        /*0124*/ 	.word	0xffffffff


	//   ....[50]....
        /*0128*/ 	.word	0xffffffff


	//   ....[51]....
        /*012c*/ 	.word	0xffffffff


	//   ....[52]....
        /*0130*/ 	.word	0xffffffff


	//   ....[53]....
        /*0134*/ 	.word	0xffffffff


	//   ....[54]....
        /*0138*/ 	.word	0xffffffff


	//   ....[55]....
        /*013c*/ 	.word	0xffffffff


	//   ....[56]....
        /*0140*/ 	.word	0xffffffff


	//   ....[57]....
        /*0144*/ 	.word	0xffffffff


	//   ....[58]....
        /*0148*/ 	.word	0xffffffff


	//   ....[59]....
        /*014c*/ 	.word	0xffffffff


	//   ....[60]....
        /*0150*/ 	.word	0xffffffff


	//   ....[61]....
        /*0154*/ 	.word	0xffffffff


	//   ....[62]....
        /*0158*/ 	.word	0xffffffff


	//   ....[63]....
        /*015c*/ 	.word	0xffffffff


	//   ....[64]....
        /*0160*/ 	.word	0xffffffff


	//   ....[65]....
        /*0164*/ 	.word	0xffffffff


	//   ....[66]....
        /*0168*/ 	.word	0xffffffff


	//   ....[67]....
        /*016c*/ 	.word	0xffffffff


	//   ....[68]....
        /*0170*/ 	.word	0xffffffff


	//   ....[69]....
        /*0174*/ 	.word	0xffffffff


	//   ....[70]....
        /*0178*/ 	.word	0xffffffff


	//   ....[71]....
        /*017c*/ 	.word	0xffffffff


	//   ....[72]....
        /*0180*/ 	.word	0xffffffff


	//   ....[73]....
        /*0184*/ 	.word	0xffffffff


	//   ....[74]....
        /*0188*/ 	.word	0xffffffff


	//   ....[75]....
        /*018c*/ 	.word	0xffffffff


	//   ....[76]....
        /*0190*/ 	.word	0xffffffff


	//   ....[77]....
        /*0194*/ 	.word	0xffffffff


	//   ....[78]....
        /*0198*/ 	.word	0xffffffff


	//   ....[79]....
        /*019c*/ 	.word	0xffffffff


	//   ....[80]....
        /*01a0*/ 	.word	0xffffffff


	//   ....[81]....
        /*01a4*/ 	.word	0xffffffff


	//   ....[82]....
        /*01a8*/ 	.word	0xffffffff


	//   ....[83]....
        /*01ac*/ 	.word	0xffffffff


	//   ....[84]....
        /*01b0*/ 	.word	0xffffffff


	//   ....[85]....
        /*01b4*/ 	.word	0xffffffff


	//   ....[86]....
        /*01b8*/ 	.word	0xffffffff


	//   ....[87]....
        /*01bc*/ 	.word	0xffffffff


	//   ....[88]....
        /*01c0*/ 	.word	0xffffffff


	//   ....[89]....
        /*01c4*/ 	.word	0xffffffff


	//   ....[90]....
        /*01c8*/ 	.word	0xffffffff


	//   ....[91]....
        /*01cc*/ 	.word	0xffffffff


	//   ....[92]....
        /*01d0*/ 	.word	0xffffffff


	//   ....[93]....
        /*01d4*/ 	.word	0xffffffff


	//   ....[94]....
        /*01d8*/ 	.word	0xffffffff


	//   ....[95]....
        /*01dc*/ 	.word	0xffffffff


	//   ....[96]....
        /*01e0*/ 	.word	0xffffffff


	//   ....[97]....
        /*01e4*/ 	.word	0xffffffff


	//   ....[98]....
        /*01e8*/ 	.word	0xffffffff


	//   ....[99]....
        /*01ec*/ 	.word	0xffffffff


	//   ....[100]....
        /*01f0*/ 	.word	0xffffffff


	//   ....[101]....
        /*01f4*/ 	.word	0xffffffff


	//   ....[102]....
        /*01f8*/ 	.word	0xffffffff


	//   ....[103]....
        /*01fc*/ 	.word	0xffffffff


	//   ....[104]....
        /*0200*/ 	.word	0xffffffff


	//   ....[105]....
        /*0204*/ 	.word	0xffffffff


	//   ....[106]....
        /*0208*/ 	.word	0xffffffff


	//   ....[107]....
        /*020c*/ 	.word	0xffffffff


	//   ....[108]....
        /*0210*/ 	.word	0xffffffff


	//   ....[109]....
        /*0214*/ 	.word	0xffffffff


	//   ....[110]....
        /*0218*/ 	.word	0xffffffff


	//   ....[111]....
        /*021c*/ 	.word	0xffffffff


	//   ....[112]....
        /*0220*/ 	.word	0xffffffff


	//   ....[113]....
        /*0224*/ 	.word	0xffffffff


	//   ....[114]....
        /*0228*/ 	.word	0xffffffff


	//   ....[115]....
        /*022c*/ 	.word	0xffffffff


	//   ....[116]....
        /*0230*/ 	.word	0xffffffff


	//   ....[117]....
        /*0234*/ 	.word	0xffffffff


	//   ....[118]....
        /*0238*/ 	.word	0xffffffff


	//   ....[119]....
        /*023c*/ 	.word	0xffffffff


	//   ....[120]....
        /*0240*/ 	.word	0xffffffff


	//   ....[121]....
        /*0244*/ 	.word	0xffffffff


	//   ....[122]....
        /*0248*/ 	.word	0xffffffff


	//   ....[123]....
        /*024c*/ 	.word	0xffffffff


	//   ....[124]....
        /*0250*/ 	.word	0xffffffff


	//   ....[125]....
        /*0254*/ 	.word	0xffffffff


	//   ....[126]....
        /*0258*/ 	.word	0xffffffff


	//   ....[127]....
        /*025c*/ 	.word	0xffffffff


	//   ....[128]....
        /*0260*/ 	.word	0xffffffff


	//   ....[129]....
        /*0264*/ 	.word	0xffffffff


	//   ....[130]....
        /*0268*/ 	.word	0xffffffff


	//   ....[131]....
        /*026c*/ 	.word	0xffffffff


	//   ....[132]....
        /*0270*/ 	.word	0xffffffff


	//   ....[133]....
        /*0274*/ 	.word	0xffffffff


	//   ....[134]....
        /*0278*/ 	.word	0xffffffff


	//   ....[135]....
        /*027c*/ 	.word	0xffffffff


	//   ....[136]....
        /*0280*/ 	.word	0xffffffff


	//   ....[137]....
        /*0284*/ 	.word	0xffffffff


	//   ....[138]....
        /*0288*/ 	.word	0xffffffff


	//   ....[139]....
        /*028c*/ 	.word	0xffffffff


	//   ....[140]....
        /*0290*/ 	.word	0xffffffff


	//   ....[141]....
        /*0294*/ 	.word	0xffffffff


	//   ....[142]....
        /*0298*/ 	.word	0xffffffff


	//   ....[143]....
        /*029c*/ 	.word	0xffffffff


	//   ....[144]....
        /*02a0*/ 	.word	0xffffffff


	//   ....[145]....
        /*02a4*/ 	.word	0xffffffff


	//   ....[146]....
        /*02a8*/ 	.word	0xffffffff


	//   ....[147]....
        /*02ac*/ 	.word	0xffffffff


	//   ....[148]....
        /*02b0*/ 	.word	0xffffffff


	//   ....[149]....
        /*02b4*/ 	.word	0xffffffff


	//   ....[150]....
        /*02b8*/ 	.word	0xffffffff


	//   ....[151]....
        /*02bc*/ 	.word	0xffffffff


	//   ....[152]....
        /*02c0*/ 	.word	0xffffffff


	//   ....[153]....
        /*02c4*/ 	.word	0xffffffff


	//   ....[154]....
        /*02c8*/ 	.word	0xffffffff


	//   ....[155]....
        /*02cc*/ 	.word	0xffffffff


	//   ....[156]....
        /*02d0*/ 	.word	0xffffffff


	//   ....[157]....
        /*02d4*/ 	.word	0xffffffff


	//   ....[158]....
        /*02d8*/ 	.word	0xffffffff


	//   ....[159]....
        /*02dc*/ 	.word	0xffffffff


	//   ....[160]....
        /*02e0*/ 	.word	0xffffffff


	//   ....[161]....
        /*02e4*/ 	.word	0xffffffff


	//   ....[162]....
        /*02e8*/ 	.word	0xffffffff


	//   ....[163]....
        /*02ec*/ 	.word	0xffffffff


	//   ....[164]....
        /*02f0*/ 	.word	0xffffffff


	//   ....[165]....
        /*02f4*/ 	.word	0xffffffff


	//   ....[166]....
        /*02f8*/ 	.word	0xffffffff


	//   ....[167]....
        /*02fc*/ 	.word	0xffffffff


	//   ....[168]....
        /*0300*/ 	.word	0xffffffff


	//   ....[169]....
        /*0304*/ 	.word	0xffffffff


	//   ....[170]....
        /*0308*/ 	.word	0xffffffff


	//   ....[171]....
        /*030c*/ 	.word	0xffffffff


	//   ....[172]....
        /*0310*/ 	.word	0xffffffff


	//   ....[173]....
        /*0314*/ 	.word	0xffffffff


	//   ....[174]....
        /*0318*/ 	.word	0xffffffff


	//   ....[175]....
        /*031c*/ 	.word	0xffffffff


	//   ....[176]....
        /*0320*/ 	.word	0xffffffff


	//   ....[177]....
        /*0324*/ 	.word	0xffffffff


	//   ....[178]....
        /*0328*/ 	.word	0xffffffff


	//   ....[179]....
        /*032c*/ 	.word	0xffffffff


	//   ....[180]....
        /*0330*/ 	.word	0xffffffff


	//   ....[181]....
        /*0334*/ 	.word	0xffffffff


	//   ....[182]....
        /*0338*/ 	.word	0xffffffff


	//   ....[183]....
        /*033c*/ 	.word	0xffffffff


	//   ....[184]....
        /*0340*/ 	.word	0xffffffff


	//   ....[185]....
        /*0344*/ 	.word	0xffffffff


	//   ....[186]....
        /*0348*/ 	.word	0xffffffff


	//   ....[187]....
        /*034c*/ 	.word	0xffffffff


	//   ....[188]....
        /*0350*/ 	.word	0xffffffff


	//   ....[189]....
        /*0354*/ 	.word	0xffffffff


	//   ....[190]....
        /*0358*/ 	.word	0xffffffff


	//   ....[191]....
        /*035c*/ 	.word	0xffffffff


	//   ....[192]....
        /*0360*/ 	.word	0xffffffff


	//   ....[193]....
        /*0364*/ 	.word	0xffffffff


	//   ....[194]....
        /*0368*/ 	.word	0xffffffff


	//   ....[195]....
        /*036c*/ 	.word	0xffffffff


	//   ....[196]....
        /*0370*/ 	.word	0xffffffff


	//   ....[197]....
        /*0374*/ 	.word	0xffffffff


	//   ....[198]....
        /*0378*/ 	.word	0xffffffff


	//   ....[199]....
        /*037c*/ 	.word	0xffffffff


	//   ....[200]....
        /*0380*/ 	.word	0xffffffff


	//   ....[201]....
        /*0384*/ 	.word	0xffffffff


	//   ....[202]....
        /*0388*/ 	.word	0xffffffff


	//   ....[203]....
        /*038c*/ 	.word	0x0500000f


	//   ....[204]....
        /*0390*/ 	.word	0x0500000f


	//   ....[205]....
        /*0394*/ 	.word	0x0500000f


	//   ....[206]....
        /*0398*/ 	.word	0x0500000f


	//   ....[207]....
        /*039c*/ 	.word	0x0500000f


	//   ....[208]....
        /*03a0*/ 	.word	0x0500000f


	//   ....[209]....
        /*03a4*/ 	.word	0x0500000f


	//   ....[210]....
        /*03a8*/ 	.word	0x0500000f


	//   ....[211]....
        /*03ac*/ 	.word	0x0500000f


	//   ....[212]....
        /*03b0*/ 	.word	0x0500000f


	//   ....[213]....
        /*03b4*/ 	.word	0x0500000f


	//   ....[214]....
        /*03b8*/ 	.word	0x0500000f


	//   ....[215]....
        /*03bc*/ 	.word	0x0500000f


	//   ....[216]....
        /*03c0*/ 	.word	0x0500000f


	//   ....[217]....
        /*03c4*/ 	.word	0x0500000f


	//   ....[218]....
        /*03c8*/ 	.word	0x0500000f


	//   ....[219]....
        /*03cc*/ 	.word	0x0500000f


	//   ....[220]....
        /*03d0*/ 	.word	0x0500000f


	//   ....[221]....
        /*03d4*/ 	.word	0x0500000f


	//   ....[222]....
        /*03d8*/ 	.word	0x0500000f


	//   ....[223]....
        /*03dc*/ 	.word	0x0500000f


	//   ....[224]....
        /*03e0*/ 	.word	0x0500000f


	//   ....[225]....
        /*03e4*/ 	.word	0x0500000f


	//   ....[226]....
        /*03e8*/ 	.word	0x0500000f


	//   ....[227]....
        /*03ec*/ 	.word	0x0500000f


	//   ....[228]....
        /*03f0*/ 	.word	0x0500000f


	//   ....[229]....
        /*03f4*/ 	.word	0x0500000f


	//   ....[230]....
        /*03f8*/ 	.word	0x0500000f


	//   ....[231]....
        /*03fc*/ 	.word	0x0500000f


	//   ....[232]....
        /*0400*/ 	.word	0x0500000f


	//   ....[233]....
        /*0404*/ 	.word	0x0500000f


	//   ....[234]....
        /*0408*/ 	.word	0x0500000f


	//   ....[235]....
        /*040c*/ 	.word	0x0500000f


	//   ....[236]....
        /*0410*/ 	.word	0x0500000f


	//   ....[237]....
        /*0414*/ 	.word	0x0500000f


	//   ....[238]....
        /*0418*/ 	.word	0x0500000f


	//   ....[239]....
        /*041c*/ 	.word	0x0500000f


	//   ....[240]....
        /*0420*/ 	.word	0x0500000f


	//   ....[241]....
        /*0424*/ 	.word	0x0500000f


	//   ....[242]....
        /*0428*/ 	.word	0x0500000f


	//   ....[243]....
        /*042c*/ 	.word	0x0500000f


	//   ....[244]....
        /*0430*/ 	.word	0x0500000f


	//   ....[245]....
        /*0434*/ 	.word	0x0500000f


	//   ....[246]....
        /*0438*/ 	.word	0x0500000f


	//   ....[247]....
        /*043c*/ 	.word	0x0500000f


	//   ....[248]....
        /*0440*/ 	.word	0x0500000f


	//   ....[249]....
        /*0444*/ 	.word	0x0500000f


	//   ....[250]....
        /*0448*/ 	.word	0x0500000f


	//   ....[251]....
        /*044c*/ 	.word	0x0500000f


	//   ....[252]....
        /*0450*/ 	.word	0x0500000f


	//   ....[253]....
        /*0454*/ 	.word	0x0500000f


	//   ....[254]....
        /*0458*/ 	.word	0x0500000f


	//   ....[255]....
        /*045c*/ 	.word	0x0500000f


	//   ....[0]....
        /*0460*/ 	.word	0x0500000f


	//   ....[1]....
        /*0464*/ 	.word	0x0500000f


	//   ....[2]....
        /*0468*/ 	.word	0x0500000f


	//   ....[3]....
        /*046c*/ 	.word	0x0500000f


	//   ....[4]....
        /*0470*/ 	.word	0x0500000f


	//   ....[5]....
        /*0474*/ 	.word	0x0500000f


	//   ....[6]....
        /*0478*/ 	.word	0x0500000f


	//   ....[7]....
        /*047c*/ 	.word	0x0500000f


	//   ....[8]....
        /*0480*/ 	.word	0x0500000f


	//   ....[9]....
        /*0484*/ 	.word	0x0500000f


	//   ....[10]....
        /*0488*/ 	.word	0x0500000f


	//   ....[11]....
        /*048c*/ 	.word	0x0500000f


	//   ....[12]....
        /*0490*/ 	.word	0x0500000f


	//   ....[13]....
        /*0494*/ 	.word	0x0500000f


	//   ....[14]....
        /*0498*/ 	.word	0x0500000f


	//   ....[15]....
        /*049c*/ 	.word	0x0500000f


	//   ....[16]....
        /*04a0*/ 	.word	0x0500000f


	//   ....[17]....
        /*04a4*/ 	.word	0x0500000f


	//   ....[18]....
        /*04a8*/ 	.word	0x0500000f


	//   ....[19]....
        /*04ac*/ 	.word	0x0500000f


	//   ....[20]....
        /*04b0*/ 	.word	0x0500000f


	//   ....[21]....
        /*04b4*/ 	.word	0x0500000f


	//   ....[22]....
        /*04b8*/ 	.word	0x0500000f


	//   ....[23]....
        /*04bc*/ 	.word	0x0500000f


	//   ....[24]....
        /*04c0*/ 	.word	0x0500000f


	//   ....[25]....
        /*04c4*/ 	.word	0x0500000f


	//   ....[26]....
        /*04c8*/ 	.word	0x0500000f


	//   ....[27]....
        /*04cc*/ 	.word	0x0500000f


	//   ....[28]....
        /*04d0*/ 	.word	0x0500000f


	//   ....[29]....
        /*04d4*/ 	.word	0x0500000f


	//   ....[30]....
        /*04d8*/ 	.word	0x0500000f


	//   ....[31]....
        /*04dc*/ 	.word	0x0500000f


	//   ....[32]....
        /*04e0*/ 	.word	0x0500000f


	//   ....[33]....
        /*04e4*/ 	.word	0x0500000f


	//   ....[34]....
        /*04e8*/ 	.word	0x0500000f


	//   ....[35]....
        /*04ec*/ 	.word	0x0500000f


	//   ....[36]....
        /*04f0*/ 	.word	0x0500000f


	//   ....[37]....
        /*04f4*/ 	.word	0x0500000f


	//   ....[38]....
        /*04f8*/ 	.word	0x0500000f


	//   ....[39]....
        /*04fc*/ 	.word	0x0500000f


	//   ....[40]....
        /*0500*/ 	.word	0x0500000f


	//   ....[41]....
        /*0504*/ 	.word	0x0500000f


	//   ....[42]....
        /*0508*/ 	.word	0x0500000f


	//   ....[43]....
        /*050c*/ 	.word	0x0500000f


	//----- nvinfo : EIATTR_COOP_GROUP_INSTR_OFFSETS
	.align		4
.L_173:
        /*0510*/ 	.byte	0x04, 0x28
        /*0512*/ 	.short	(.L_175 - .L_174)


	//   ....[0]....
.L_174:
        /*0514*/ 	.word	0x00000080


	//   ....[1]....
        /*0518*/ 	.word	0x00000090


	//   ....[2]....
        /*051c*/ 	.word	0x000002d0


	//   ....[3]....
        /*0520*/ 	.word	0x00000430


	//   ....[4]....
        /*0524*/ 	.word	0x00000550


	//   ....[5]....
        /*0528*/ 	.word	0x000006b0


	//   ....[6]....
        /*052c*/ 	.word	0x00001820


	//   ....[7]....
        /*0530*/ 	.word	0x00002650


	//   ....[8]....
        /*0534*/ 	.word	0x000028c0


	//   ....[9]....
        /*0538*/ 	.word	0x00003d40


	//   ....[10]....
        /*053c*/ 	.word	0x00004270


	//   ....[11]....
        /*0540*/ 	.word	0x000049f0


	//   ....[12]....
        /*0544*/ 	.word	0x00004a40


	//   ....[13]....
        /*0548*/ 	.word	0x00006bf0


	//   ....[14]....
        /*054c*/ 	.word	0x00007c40


	//   ....[15]....
        /*0550*/ 	.word	0x00008460


	//   ....[16]....
        /*0554*/ 	.word	0x00008570


	//   ....[17]....
        /*0558*/ 	.word	0x000090c0


	//   ....[18]....
        /*055c*/ 	.word	0x00009110


	//   ....[19]....
        /*0560*/ 	.word	0x0000b910


	//   ....[20]....
        /*0564*/ 	.word	0x0000b920


	//   ....[21]....
        /*0568*/ 	.word	0x0000b950


	//   ....[22]....
        /*056c*/ 	.word	0x0000b960


	//   ....[23]....
        /*0570*/ 	.word	0x0000de20


	//   ....[24]....
        /*0574*/ 	.word	0x0000e020


	//   ....[25]....
        /*0578*/ 	.word	0x0000f680


	//   ....[26]....
        /*057c*/ 	.word	0x0000f790


	//   ....[27]....
        /*0580*/ 	.word	0x000102e0


	//   ....[28]....
        /*0584*/ 	.word	0x00010340


	//   ....[29]....
        /*0588*/ 	.word	0x00011a50


	//   ....[30]....
        /*058c*/ 	.word	0x00011a60


	//   ....[31]....
        /*0590*/ 	.word	0x00011ae0


	//   ....[32]....
        /*0594*/ 	.word	0x00011af0


	//   ....[33]....
        /*0598*/ 	.word	0x00012990


	//   ....[34]....
        /*059c*/ 	.word	0x000129a0


	//   ....[35]....
        /*05a0*/ 	.word	0x000129b0


	//   ....[36]....
        /*05a4*/ 	.word	0x000129d0


	//   ....[37]....
        /*05a8*/ 	.word	0x000129e0


	//   ....[38]....
        /*05ac*/ 	.word	0x000129f0


	//   ....[39]....
        /*05b0*/ 	.word	0x00012a00


	//   ....[40]....
        /*05b4*/ 	.word	0x00012a20


	//   ....[41]....
        /*05b8*/ 	.word	0x00012a30


	//   ....[42]....
        /*05bc*/ 	.word	0x00012a40


	//   ....[43]....
        /*05c0*/ 	.word	0x00012a50


	//   ....[44]....
        /*05c4*/ 	.word	0x00012a60


	//   ....[45]....
        /*05c8*/ 	.word	0x00012a70


	//   ....[46]....
        /*05cc*/ 	.word	0x00012a90


	//   ....[47]....
        /*05d0*/ 	.word	0x00012aa0


	//   ....[48]....
        /*05d4*/ 	.word	0x00012ab0


	//   ....[49]....
        /*05d8*/ 	.word	0x00012ac0


	//   ....[50]....
        /*05dc*/ 	.word	0x00012ad0


	//   ....[51]....
        /*05e0*/ 	.word	0x00012ae0


	//   ....[52]....
        /*05e4*/ 	.word	0x00012af0


	//   ....[53]....
        /*05e8*/ 	.word	0x00012b00


	//   ....[54]....
        /*05ec*/ 	.word	0x00012b10


	//   ....[55]....
        /*05f0*/ 	.word	0x00012b20


	//   ....[56]....
        /*05f4*/ 	.word	0x00012b30


	//   ....[57]....
        /*05f8*/ 	.word	0x00012b40


	//   ....[58]....
        /*05fc*/ 	.word	0x00012b50


	//   ....[59]....
        /*0600*/ 	.word	0x00012b60


	//   ....[60]....
        /*0604*/ 	.word	0x00012b70


	//   ....[61]....
        /*0608*/ 	.word	0x00012b90


	//   ....[62]....
        /*060c*/ 	.word	0x00012ba0


	//   ....[63]....
        /*0610*/ 	.word	0x00012bb0


	//   ....[64]....
        /*0614*/ 	.word	0x00012bc0


	//   ....[65]....
        /*0618*/ 	.word	0x00012bd0


	//   ....[66]....
        /*061c*/ 	.word	0x00012bf0


	//   ....[67]....
        /*0620*/ 	.word	0x00012c00


	//   ....[68]....
        /*0624*/ 	.word	0x00012c20


	//   ....[69]....
        /*0628*/ 	.word	0x00012c30


	//   ....[70]....
        /*062c*/ 	.word	0x00012c40


	//   ....[71]....
        /*0630*/ 	.word	0x00012c50


	//   ....[72]....
        /*0634*/ 	.word	0x00012c70


	//   ....[73]....
        /*0638*/ 	.word	0x00012c80


	//   ....[74]....
        /*063c*/ 	.word	0x00012c90


	//   ....[75]....
        /*0640*/ 	.word	0x00012ca0


	//   ....[76]....
        /*0644*/ 	.word	0x00012cb0


	//   ....[77]....
        /*0648*/ 	.word	0x00012cc0


	//   ....[78]....
        /*064c*/ 	.word	0x00012cd0


	//   ....[79]....
        /*0650*/ 	.word	0x00012ce0


	//   ....[80]....
        /*0654*/ 	.word	0x00012d00


	//   ....[81]....
        /*0658*/ 	.word	0x00012d30


	//   ....[82]....
        /*065c*/ 	.word	0x00012d60


	//   ....[83]....
        /*0660*/ 	.word	0x00012d90


	//   ....[84]....
        /*0664*/ 	.word	0x00012dc0


	//   ....[85]....
        /*0668*/ 	.word	0x00012df0


	//   ....[86]....
        /*066c*/ 	.word	0x00012e10


	//   ....[87]....
        /*0670*/ 	.word	0x00012e20


	//   ....[88]....
        /*0674*/ 	.word	0x00012e30


	//   ....[89]....
        /*0678*/ 	.word	0x00012e40


	//   ....[90]....
        /*067c*/ 	.word	0x00012e50


	//   ....[91]....
        /*0680*/ 	.word	0x00012e80


	//   ....[92]....
        /*0684*/ 	.word	0x00012eb0


	//   ....[93]....
        /*0688*/ 	.word	0x00012ee0


	//   ....[94]....
        /*068c*/ 	.word	0x00012ef0


	//   ....[95]....
        /*0690*/ 	.word	0x00012f00


	//   ....[96]....
        /*0694*/ 	.word	0x00012f10


	//   ....[97]....
        /*0698*/ 	.word	0x00013380


	//   ....[98]....
        /*069c*/ 	.word	0x000133c0


	//   ....[99]....
        /*06a0*/ 	.word	0x00013400


	//   ....[100]....
        /*06a4*/ 	.word	0x00013430


	//   ....[101]....
        /*06a8*/ 	.word	0x00013480


	//   ....[102]....
        /*06ac*/ 	.word	0x000134b0


	//   ....[103]....
        /*06b0*/ 	.word	0x00013b70


	//   ....[104]....
        /*06b4*/ 	.word	0x00013ba0


	//   ....[105]....
        /*06b8*/ 	.word	0x000146f0


	//   ....[106]....
        /*06bc*/ 	.word	0x00016050


	//   ....[107]....
        /*06c0*/ 	.word	0x00016090


	//   ....[108]....
        /*06c4*/ 	.word	0x000160c0


	//   ....[109]....
        /*06c8*/ 	.word	0x000160f0


	//   ....[110]....
        /*06cc*/ 	.word	0x00016100


	//   ....[111]....
        /*06d0*/ 	.word	0x00016110


	//   ....[112]....
        /*06d4*/ 	.word	0x00016130


	//   ....[113]....
        /*06d8*/ 	.word	0x00016180


	//   ....[114]....
        /*06dc*/ 	.word	0x000161a0


	//   ....[115]....
        /*06e0*/ 	.word	0x000161e0


	//   ....[116]....
        /*06e4*/ 	.word	0x00016200


	//   ....[117]....
        /*06e8*/ 	.word	0x00016240


	//   ....[118]....
        /*06ec*/ 	.word	0x00016260


	//   ....[119]....
        /*06f0*/ 	.word	0x000162a0


	//   ....[120]....
        /*06f4*/ 	.word	0x000162c0


	//   ....[121]....
        /*06f8*/ 	.word	0x000162f0


	//   ....[122]....
        /*06fc*/ 	.word	0x00016310


	//   ....[123]....
        /*0700*/ 	.word	0x00016330


	//   ....[124]....
        /*0704*/ 	.word	0x00016360


	//   ....[125]....
        /*0708*/ 	.word	0x00016380


	//   ....[126]....
        /*070c*/ 	.word	0x00016890


	//   ....[127]....
        /*0710*/ 	.word	0x000168c0


	//   ....[128]....
        /*0714*/ 	.word	0x00016950


	//   ....[129]....
        /*0718*/ 	.word	0x00016980


	//   ....[130]....
        /*071c*/ 	.word	0x000169a0


	//   ....[131]....
        /*0720*/ 	.word	0x000169e0


	//   ....[132]....
        /*0724*/ 	.word	0x00016a10


	//   ....[133]....
        /*0728*/ 	.word	0x00016a60


	//   ....[134]....
        /*072c*/ 	.word	0x00016a90


	//   ....[135]....
        /*0730*/ 	.word	0x00016ab0


	//   ....[136]....
        /*0734*/ 	.word	0x00016b10


	//   ....[137]....
        /*0738*/ 	.word	0x00016b30


	//   ....[138]....
        /*073c*/ 	.word	0x00016b80


	//   ....[139]....
        /*0740*/ 	.word	0x00016ba0


	//   ....[140]....
        /*0744*/ 	.word	0x00016bf0


	//   ....[141]....
        /*0748*/ 	.word	0x00016c10


	//   ....[142]....
        /*074c*/ 	.word	0x00016c50


	//   ....[143]....
        /*0750*/ 	.word	0x00016c70


	//   ....[144]....
        /*0754*/ 	.word	0x00016cc0


	//   ....[145]....
        /*0758*/ 	.word	0x00016cf0


	//   ....[146]....
        /*075c*/ 	.word	0x00017280


	//   ....[147]....
        /*0760*/ 	.word	0x000172b0


	//   ....[148]....
        /*0764*/ 	.word	0x000172e0


	//   ....[149]....
        /*0768*/ 	.word	0x00017310


	//   ....[150]....
        /*076c*/ 	.word	0x00017360


	//   ....[151]....
        /*0770*/ 	.word	0x000173b0


	//   ....[152]....
        /*0774*/ 	.word	0x000173e0


	//   ....[153]....
        /*0778*/ 	.word	0x00017400


	//   ....[154]....
        /*077c*/ 	.word	0x00017460


	//   ....[155]....
        /*0780*/ 	.word	0x00017480


	//   ....[156]....
        /*0784*/ 	.word	0x000174e0


	//   ....[157]....
        /*0788*/ 	.word	0x000174f0


	//   ....[158]....
        /*078c*/ 	.word	0x00017520


	//   ....[159]....
        /*0790*/ 	.word	0x00017550


	//   ....[160]....
        /*0794*/ 	.word	0x000175b0


	//   ....[161]....
        /*0798*/ 	.word	0x000175e0


	//   ....[162]....
        /*079c*/ 	.word	0x00017e60


	//   ....[163]....
        /*07a0*/ 	.word	0x00017e80


	//   ....[164]....
        /*07a4*/ 	.word	0x00017e90


	//   ....[165]....
        /*07a8*/ 	.word	0x00017ea0


	//   ....[166]....
        /*07ac*/ 	.word	0x00017eb0


	//   ....[167]....
        /*07b0*/ 	.word	0x00017f00


	//   ....[168]....
        /*07b4*/ 	.word	0x00017f20


	//   ....[169]....
        /*07b8*/ 	.word	0x00017f40


	//   ....[170]....
        /*07bc*/ 	.word	0x00017f50


	//   ....[171]....
        /*07c0*/ 	.word	0x00017f90


	//   ....[172]....
        /*07c4*/ 	.word	0x00017fa0


	//   ....[173]....
        /*07c8*/ 	.word	0x00017fe0


	//   ....[174]....
        /*07cc*/ 	.word	0x00017ff0


	//   ....[175]....
        /*07d0*/ 	.word	0x00018030


	//   ....[176]....
        /*07d4*/ 	.word	0x00018040


	//   ....[177]....
        /*07d8*/ 	.word	0x00018080


	//   ....[178]....
        /*07dc*/ 	.word	0x00018090


	//   ....[179]....
        /*07e0*/ 	.word	0x000180a0


	//   ....[180]....
        /*07e4*/ 	.word	0x000180e0


	//   ....[181]....
        /*07e8*/ 	.word	0x00018100


	//   ....[182]....
        /*07ec*/ 	.word	0x000184e0


	//   ....[183]....
        /*07f0*/ 	.word	0x00018500


	//   ....[184]....
        /*07f4*/ 	.word	0x00018520


	//   ....[185]....
        /*07f8*/ 	.word	0x00018530


	//   ....[186]....
        /*07fc*/ 	.word	0x00018540


	//   ....[187]....
        /*0800*/ 	.word	0x00018550


	//   ....[188]....
        /*0804*/ 	.word	0x00018570


	//   ....[189]....
        /*0808*/ 	.word	0x00018580


	//   ....[190]....
        /*080c*/ 	.word	0x000185c0


	//   ....[191]....
        /*0810*/ 	.word	0x000185e0


	//   ....[192]....
        /*0814*/ 	.word	0x00018610


	//   ....[193]....
        /*0818*/ 	.word	0x00018630


	//   ....[194]....
        /*081c*/ 	.word	0x00018660


	//   ....[195]....
        /*0820*/ 	.word	0x00018680


	//   ....[196]....
        /*0824*/ 	.word	0x000186a0


	//   ....[197]....
        /*0828*/ 	.word	0x000186c0


	//   ....[198]....
        /*082c*/ 	.word	0x000186e0


	//   ....[199]....
        /*0830*/ 	.word	0x00018710


	//   ....[200]....
        /*0834*/ 	.word	0x000187b0


	//   ....[201]....
        /*0838*/ 	.word	0x000187d0


	//   ....[202]....
        /*083c*/ 	.word	0x00019770


	//   ....[203]....
        /*0840*/ 	.word	0x00019df0


	//   ....[204]....
        /*0844*/ 	.word	0x00019ee0


	//   ....[205]....
        /*0848*/ 	.word	0x00019fd0


	//   ....[206]....
        /*084c*/ 	.word	0x0001a030


	//   ....[207]....
        /*0850*/ 	.word	0x0001a0e0


	//   ....[208]....
        /*0854*/ 	.word	0x0001a170


	//   ....[209]....
        /*0858*/ 	.word	0x0001a210


	//   ....[210]....
        /*085c*/ 	.word	0x0001a290


	//   ....[211]....
        /*0860*/ 	.word	0x0001a330


	//   ....[212]....
        /*0864*/ 	.word	0x0001a3c0


	//   ....[213]....
        /*0868*/ 	.word	0x0001a460


	//   ....[214]....
        /*086c*/ 	.word	0x0001a4e0


	//   ....[215]....
        /*0870*/ 	.word	0x0001a580


	//   ....[216]....
        /*0874*/ 	.word	0x0001a610


	//   ....[217]....
        /*0878*/ 	.word	0x0001a6b0


	//   ....[218]....
        /*087c*/ 	.word	0x0001a730


	//   ....[219]....
        /*0880*/ 	.word	0x0001a7d0


	//   ....[220]....
        /*0884*/ 	.word	0x0001a860


	//   ....[221]....
        /*0888*/ 	.word	0x0001a900


	//   ....[222]....
        /*088c*/ 	.word	0x0001a980


	//   ....[223]....
        /*0890*/ 	.word	0x0001aa60


	//   ....[224]....
        /*0894*/ 	.word	0x0001abd0


	//   ....[225]....
        /*0898*/ 	.word	0x0001aca0


	//   ....[226]....
        /*089c*/ 	.word	0x0001ad80


	//   ....[227]....
        /*08a0*/ 	.word	0x0001add0


	//   ....[228]....
        /*08a4*/ 	.word	0x0001aea0


	//   ....[229]....
        /*08a8*/ 	.word	0x0001aef0


	//   ....[230]....
        /*08ac*/ 	.word	0x0001afe0


	//   ....[231]....
        /*08b0*/ 	.word	0x0001b030


	//   ....[232]....
        /*08b4*/ 	.word	0x0001b120


	//   ....[233]....
        /*08b8*/ 	.word	0x0001b170


	//   ....[234]....
        /*08bc*/ 	.word	0x0001b1e0


	//   ....[235]....
        /*08c0*/ 	.word	0x0001b2a0


	//   ....[236]....
        /*08c4*/ 	.word	0x0001b310


	//   ....[237]....
        /*08c8*/ 	.word	0x0001b3c0


	//   ....[238]....
        /*08cc*/ 	.word	0x0001b430


	//   ....[239]....
        /*08d0*/ 	.word	0x0001b4e0


	//   ....[240]....
        /*08d4*/ 	.word	0x0001b540


	//   ....[241]....
        /*08d8*/ 	.word	0x0001b600


	//   ....[242]....
        /*08dc*/ 	.word	0x0001b660


	//   ....[243]....
        /*08e0*/ 	.word	0x0001b720


	//   ....[244]....
        /*08e4*/ 	.word	0x0001b7b0


	//   ....[245]....
        /*08e8*/ 	.word	0x0001b810


	//   ....[246]....
        /*08ec*/ 	.word	0x0001b8c0


	//   ....[247]....
        /*08f0*/ 	.word	0x0001b960


	//   ....[248]....
        /*08f4*/ 	.word	0x0001b9c0


	//   ....[249]....
        /*08f8*/ 	.word	0x0001bab0


	//   ....[250]....
        /*08fc*/ 	.word	0x0001bb20


	//   ....[251]....
        /*0900*/ 	.word	0x0001bbf0


	//   ....[252]....
        /*0904*/ 	.word	0x0001bc50


	//   ....[253]....
        /*0908*/ 	.word	0x0001bd10


	//   ....[254]....
        /*090c*/ 	.word	0x0001bd70


	//   ....[255]....
        /*0910*/ 	.word	0x0001be30


	//   ....[0]....
        /*0914*/ 	.word	0x0001be90


	//   ....[1]....
        /*0918*/ 	.word	0x0001bf40


	//   ....[2]....
        /*091c*/ 	.word	0x0001bfc0


	//   ....[3]....
        /*0920*/ 	.word	0x0001c080


	//   ....[4]....
        /*0924*/ 	.word	0x0001c1c0


	//   ....[5]....
        /*0928*/ 	.word	0x0001c260


	//   ....[6]....
        /*092c*/ 	.word	0x0001c2c0


	//   ....[7]....
        /*0930*/ 	.word	0x0001c370


	//   ....[8]....
        /*0934*/ 	.word	0x0001c400


	//   ....[9]....
        /*0938*/ 	.word	0x0001c490


	//   ....[10]....
        /*093c*/ 	.word	0x0001c4f0


	//   ....[11]....
        /*0940*/ 	.word	0x0001c5a0


	//   ....[12]....
        /*0944*/ 	.word	0x0001c600


	//   ....[13]....
        /*0948*/ 	.word	0x0001c6b0


	//   ....[14]....
        /*094c*/ 	.word	0x0001c710


	//   ....[15]....
        /*0950*/ 	.word	0x0001c7c0


	//   ....[16]....
        /*0954*/ 	.word	0x0001c820


	//   ....[17]....
        /*0958*/ 	.word	0x0001c8d0


	//   ....[18]....
        /*095c*/ 	.word	0x0001c930


	//   ....[19]....
        /*0960*/ 	.word	0x0001c9e0


	//   ....[20]....
        /*0964*/ 	.word	0x0001ca70


	//   ....[21]....
        /*0968*/ 	.word	0x0001cb00


	//   ....[22]....
        /*096c*/ 	.word	0x0001cb60


	//   ....[23]....
        /*0970*/ 	.word	0x0001cc10


	//   ....[24]....
        /*0974*/ 	.word	0x0001ccf0


	//   ....[25]....
        /*0978*/ 	.word	0x0001cd90


	//   ....[26]....
        /*097c*/ 	.word	0x0001ce00


	//   ....[27]....
        /*0980*/ 	.word	0x0001cea0


	//   ....[28]....
        /*0984*/ 	.word	0x0001cf00


	//   ....[29]....
        /*0988*/ 	.word	0x0001cfa0


	//   ....[30]....
        /*098c*/ 	.word	0x0001d000


	//   ....[31]....
        /*0990*/ 	.word	0x0001d0b0


	//   ....[32]....
        /*0994*/ 	.word	0x0001d110


	//   ....[33]....
        /*0998*/ 	.word	0x0001d1b0


	//   ....[34]....
        /*099c*/ 	.word	0x0001d210


	//   ....[35]....
        /*09a0*/ 	.word	0x0001d2c0


	//   ....[36]....
        /*09a4*/ 	.word	0x0001d320


	//   ....[37]....
        /*09a8*/ 	.word	0x0001d3c0


	//   ....[38]....
        /*09ac*/ 	.word	0x0001d420


	//   ....[39]....
        /*09b0*/ 	.word	0x0001d4d0


	//   ....[40]....
        /*09b4*/ 	.word	0x0001d560


	//   ....[41]....
        /*09b8*/ 	.word	0x0001d5f0


	//   ....[42]....
        /*09bc*/ 	.word	0x0001d650


	//   ....[43]....
        /*09c0*/ 	.word	0x0001d6f0


	//----- nvinfo : EIATTR_REG_RECONFIG
	.align		4
.L_175:
        /*09c4*/ 	.byte	0x01, 0x54
	.zero		2


	//----- nvinfo : EIATTR_SYSCALL_OFFSETS
	.align		4
        /*09c8*/ 	.byte	0x04, 0x46
        /*09ca*/ 	.short	(.L_177 - .L_176)


	//   ....[0]....
.L_176:
        /*09cc*/ 	.word	0x000019e0


	//   ....[1]....
        /*09d0*/ 	.word	0x000152e0


	//   ....[2]....
        /*09d4*/ 	.word	0x00015420


	//   ....[3]....
        /*09d8*/ 	.word	0x00015560


	//   ....[4]....
        /*09dc*/ 	.word	0x00015680


	//   ....[5]....
        /*09e0*/ 	.word	0x00017000


	//----- nvinfo : EIATTR_MBARRIER_INSTR_OFFSETS
	.align		4
.L_177:
        /*09e4*/ 	.byte	0x04, 0x39
        /*09e6*/ 	.short	(.L_179 - .L_178)


	//   ....[0]....
.L_178:
        /*09e8*/ 	.word	0x00000180
        /*09ec*/ 	.word	0x000000ff
        /*09f0*/ 	.word	0x00022800
        /*09f4*/ 	.short	0x0100
        /*09f6*/ 	.byte	0x08
	.zero		1


	//   ....[1]....
        /*09f8*/ 	.word	0x00000190
        /*09fc*/ 	.word	0x000000ff
        /*0a00*/ 	.word	0x00022820
        /*0a04*/ 	.short	0x0100
        /*0a06*/ 	.byte	0x08
	.zero		1


	//   ....[2]....
        /*0a08*/ 	.word	0x00000280
        /*0a0c*/ 	.word	0x000000ff
        /*0a10*/ 	.word	0x00022830
        /*0a14*/ 	.short	0x0100
        /*0a16*/ 	.byte	0x08
	.zero		1


	//   ....[3]....
        /*0a18*/ 	.word	0x00000290
        /*0a1c*/ 	.word	0x000000ff
        /*0a20*/ 	.word	0x00022840
        /*0a24*/ 	.short	0x0100
        /*0a26*/ 	.byte	0x08
	.zero		1


	//   ....[4]....
        /*0a28*/ 	.word	0x000002a0
        /*0a2c*/ 	.word	0x000000ff
        /*0a30*/ 	.word	0x00022838
        /*0a34*/ 	.short	0x0100
        /*0a36*/ 	.byte	0x08
	.zero		1


	//   ....[5]....
        /*0a38*/ 	.word	0x000002b0
        /*0a3c*/ 	.word	0x000000ff
        /*0a40*/ 	.word	0x00022848
        /*0a44*/ 	.short	0x0100
        /*0a46*/ 	.byte	0x08
	.zero		1


	//   ....[6]....
        /*0a48*/ 	.word	0x000003e0
        /*0a4c*/ 	.word	0x000000ff
        /*0a50*/ 	.word	0x00022850
        /*0a54*/ 	.short	0x0100
        /*0a56*/ 	.byte	0x08
	.zero		1


	//   ....[7]....
        /*0a58*/ 	.word	0x000003f0
        /*0a5c*/ 	.word	0x000000ff
        /*0a60*/ 	.word	0x00022860
        /*0a64*/ 	.short	0x0100
        /*0a66*/ 	.byte	0x08
	.zero		1


	//   ....[8]....
        /*0a68*/ 	.word	0x00000400
        /*0a6c*/ 	.word	0x000000ff
        /*0a70*/ 	.word	0x00022858
        /*0a74*/ 	.short	0x0100
        /*0a76*/ 	.byte	0x08
	.zero		1


	//   ....[9]....
        /*0a78*/ 	.word	0x00000410
        /*0a7c*/ 	.word	0x000000ff
        /*0a80*/ 	.word	0x00022868
        /*0a84*/ 	.short	0x0100
        /*0a86*/ 	.byte	0x08
	.zero		1


	//   ....[10]....
        /*0a88*/ 	.word	0x00000500
        /*0a8c*/ 	.word	0x000000ff
        /*0a90*/ 	.word	0x00022870
        /*0a94*/ 	.short	0x0100
        /*0a96*/ 	.byte	0x06
	.zero		1


	//   ....[11]....
        /*0a98*/ 	.word	0x00000510
        /*0a9c*/ 	.word	0x000000ff
        /*0aa0*/ 	.word	0x00022880
        /*0aa4*/ 	.short	0x0100
        /*0aa6*/ 	.byte	0x06
	.zero		1


	//   ....[12]....
        /*0aa8*/ 	.word	0x00000520
        /*0aac*/ 	.word	0x000000ff
        /*0ab0*/ 	.word	0x00022878
        /*0ab4*/ 	.short	0x0100
        /*0ab6*/ 	.byte	0x06
	.zero		1


	//   ....[13]....
        /*0ab8*/ 	.word	0x00000530
        /*0abc*/ 	.word	0x000000ff
        /*0ac0*/ 	.word	0x00022888
        /*0ac4*/ 	.short	0x0100
        /*0ac6*/ 	.byte	0x06
	.zero		1


	//   ....[14]....
        /*0ac8*/ 	.word	0x00000660
        /*0acc*/ 	.word	0x000000ff
        /*0ad0*/ 	.word	0x00022890
        /*0ad4*/ 	.short	0x0100
        /*0ad6*/ 	.byte	0x08
	.zero		1


	//   ....[15]....
        /*0ad8*/ 	.word	0x00000670
        /*0adc*/ 	.word	0x000000ff
        /*0ae0*/ 	.word	0x000228a0
        /*0ae4*/ 	.short	0x0100
        /*0ae6*/ 	.byte	0x08
	.zero		1


	//   ....[16]....
        /*0ae8*/ 	.word	0x00000680
        /*0aec*/ 	.word	0x000000ff
        /*0af0*/ 	.word	0x00022898
        /*0af4*/ 	.short	0x0100
        /*0af6*/ 	.byte	0x08
	.zero		1


	//   ....[17]....
        /*0af8*/ 	.word	0x00000690
        /*0afc*/ 	.word	0x000000ff
        /*0b00*/ 	.word	0x000228a8
        /*0b04*/ 	.short	0x0100
        /*0b06*/ 	.byte	0x08
	.zero		1


	//   ....[18]....
        /*0b08*/ 	.word	0x000007d0
        /*0b0c*/ 	.word	0x000000ff
        /*0b10*/ 	.word	0x000228b0
        /*0b14*/ 	.short	0x0100
        /*0b16*/ 	.byte	0x08
	.zero		1


	//   ....[19]....
        /*0b18*/ 	.word	0x000007e0
        /*0b1c*/ 	.word	0x000000ff
        /*0b20*/ 	.word	0x000228c0
        /*0b24*/ 	.short	0x0100
        /*0b26*/ 	.byte	0x08
	.zero		1


	//   ....[20]....
        /*0b28*/ 	.word	0x000007f0
        /*0b2c*/ 	.word	0x000000ff
        /*0b30*/ 	.word	0x000228b8
        /*0b34*/ 	.short	0x0100
        /*0b36*/ 	.byte	0x08
	.zero		1


	//   ....[21]....
        /*0b38*/ 	.word	0x00000800
        /*0b3c*/ 	.word	0x000000ff
        /*0b40*/ 	.word	0x000228c8
        /*0b44*/ 	.short	0x0100
        /*0b46*/ 	.byte	0x08
	.zero		1


	//   ....[22]....
        /*0b48*/ 	.word	0x00001a00
        /*0b4c*/ 	.word	0x000000ff
        /*0b50*/ 	.word	0x00022800
        /*0b54*/ 	.short	0x010a
        /*0b56*/ 	.byte	0x29
	.zero		1


	//   ....[23]....
        /*0b58*/ 	.word	0x00001a70
        /*0b5c*/ 	.word	0x000000ff
        /*0b60*/ 	.word	0x00022830
        /*0b64*/ 	.short	0x010a
        /*0b66*/ 	.byte	0x29
	.zero		1


	//   ....[24]....
        /*0b68*/ 	.word	0x00001ad0
        /*0b6c*/ 	.word	0x000000ff
        /*0b70*/ 	.word	0x00022830
        /*0b74*/ 	.short	0x010a
        /*0b76*/ 	.byte	0x29
	.zero		1


	//   ....[25]....
        /*0b78*/ 	.word	0x00002680
        /*0b7c*/ 	.word	0x000000ff
        /*0b80*/ 	.word	0x00000000
        /*0b84*/ 	.short	0x0101
        /*0b86*/ 	.byte	0x06
	.zero		1


	//   ....[26]....
        /*0b88*/ 	.word	0x00005f80
        /*0b8c*/ 	.word	0x000000ff
        /*0b90*/ 	.word	0x00022830
        /*0b94*/ 	.short	0x010a
        /*0b96*/ 	.byte	0x06
	.zero		1


	//   ....[27]....
        /*0b98*/ 	.word	0x00005fc0
        /*0b9c*/ 	.word	0x000000ff
        /*0ba0*/ 	.word	0x00022830
        /*0ba4*/ 	.short	0x010a
        /*0ba6*/ 	.byte	0x06
	.zero		1


	//   ....[28]....
        /*0ba8*/ 	.word	0x00006870
        /*0bac*/ 	.word	0x000000ff
        /*0bb0*/ 	.word	0x00022850
        /*0bb4*/ 	.short	0x010a
        /*0bb6*/ 	.byte	0x06
	.zero		1


	//   ....[29]....
        /*0bb8*/ 	.word	0x000068b0
        /*0bbc*/ 	.word	0x000000ff
        /*0bc0*/ 	.word	0x00022850
        /*0bc4*/ 	.short	0x010a
        /*0bc6*/ 	.byte	0x06
	.zero		1


	//   ....[30]....
        /*0bc8*/ 	.word	0x00006bc0
        /*0bcc*/ 	.word	0x000000ff
        /*0bd0*/ 	.word	0x00000000
        /*0bd4*/ 	.short	0x0101
        /*0bd6*/ 	.byte	0x06
	.zero		1


	//   ....[31]....
        /*0bd8*/ 	.word	0x00009e80
        /*0bdc*/ 	.word	0x000000ff
        /*0be0*/ 	.word	0x00000000
        /*0be4*/ 	.short	0x0101
        /*0be6*/ 	.byte	0x06
	.zero		1


	//   ....[32]....
        /*0be8*/ 	.word	0x0000a860
        /*0bec*/ 	.word	0x000000ff
        /*0bf0*/ 	.word	0x00022830
        /*0bf4*/ 	.short	0x010a
        /*0bf6*/ 	.byte	0x06
	.zero		1


	//   ....[33]....
        /*0bf8*/ 	.word	0x0000a8a0
        /*0bfc*/ 	.word	0x000000ff
        /*0c00*/ 	.word	0x00022830
        /*0c04*/ 	.short	0x010a
        /*0c06*/ 	.byte	0x06
	.zero		1


	//   ....[34]....
        /*0c08*/ 	.word	0x0000b150
        /*0c0c*/ 	.word	0x000000ff
        /*0c10*/ 	.word	0x00022850
        /*0c14*/ 	.short	0x010a
        /*0c16*/ 	.byte	0x06
	.zero		1


	//   ....[35]....
        /*0c18*/ 	.word	0x0000b190
        /*0c1c*/ 	.word	0x000000ff
        /*0c20*/ 	.word	0x00022850
        /*0c24*/ 	.short	0x010a
        /*0c26*/ 	.byte	0x06
	.zero		1


	//   ....[36]....
        /*0c28*/ 	.word	0x0000b4a0
        /*0c2c*/ 	.word	0x000000ff
        /*0c30*/ 	.word	0x00000000
        /*0c34*/ 	.short	0x0101
        /*0c36*/ 	.byte	0x06
	.zero		1


	//   ....[37]....
        /*0c38*/ 	.word	0x0000ca70
        /*0c3c*/ 	.word	0x000000ff
        /*0c40*/ 	.word	0x00000000
        /*0c44*/ 	.short	0x0101
        /*0c46*/ 	.byte	0x06
	.zero		1


	//   ....[38]....
        /*0c48*/ 	.word	0x0000d200
        /*0c4c*/ 	.word	0x000000ff
        /*0c50*/ 	.word	0x00022830
        /*0c54*/ 	.short	0x010a
        /*0c56*/ 	.byte	0x06
	.zero		1


	//   ....[39]....
        /*0c58*/ 	.word	0x0000d240
        /*0c5c*/ 	.word	0x000000ff
        /*0c60*/ 	.word	0x00022830
        /*0c64*/ 	.short	0x010a
        /*0c66*/ 	.byte	0x06
	.zero		1


	//   ....[40]....
        /*0c68*/ 	.word	0x0000dab0
        /*0c6c*/ 	.word	0x000000ff
        /*0c70*/ 	.word	0x00022850
        /*0c74*/ 	.short	0x010a
        /*0c76*/ 	.byte	0x06
	.zero		1


	//   ....[41]....
        /*0c78*/ 	.word	0x0000daf0
        /*0c7c*/ 	.word	0x000000ff
        /*0c80*/ 	.word	0x00022850
        /*0c84*/ 	.short	0x010a
        /*0c86*/ 	.byte	0x06
	.zero		1


	//   ....[42]....
        /*0c88*/ 	.word	0x0000ddf0
        /*0c8c*/ 	.word	0x000000ff
        /*0c90*/ 	.word	0x00000000
        /*0c94*/ 	.short	0x0101
        /*0c96*/ 	.byte	0x06
	.zero		1


	//   ....[43]....
        /*0c98*/ 	.word	0x000110a0
        /*0c9c*/ 	.word	0x000000ff
        /*0ca0*/ 	.word	0x00000000
        /*0ca4*/ 	.short	0x0101
        /*0ca6*/ 	.byte	0x06
	.zero		1


	//   ....[44]....
        /*0ca8*/ 	.word	0x00011710
        /*0cac*/ 	.word	0x000000ff
        /*0cb0*/ 	.word	0x00022850
        /*0cb4*/ 	.short	0x010a
        /*0cb6*/ 	.byte	0x09
	.zero		1


	//   ....[45]....
        /*0cb8*/ 	.word	0x00011750
        /*0cbc*/ 	.word	0x000000ff
        /*0cc0*/ 	.word	0x00022850
        /*0cc4*/ 	.short	0x010a
        /*0cc6*/ 	.byte	0x09
	.zero		1


	//   ....[46]....
        /*0cc8*/ 	.word	0x00011dd0
        /*0ccc*/ 	.word	0x000000ff
        /*0cd0*/ 	.word	0x00000000
        /*0cd4*/ 	.short	0x0101
        /*0cd6*/ 	.byte	0x04
	.zero		1


	//   ....[47]....
        /*0cd8*/ 	.word	0x00013470
        /*0cdc*/ 	.word	0x000000ff
        /*0ce0*/ 	.word	0x00000000
        /*0ce4*/ 	.short	0x0101
        /*0ce6*/ 	.byte	0x04
	.zero		1


	//   ....[48]....
        /*0ce8*/ 	.word	0x00015d00
        /*0cec*/ 	.word	0x000000ff
        /*0cf0*/ 	.word	0x00022880
        /*0cf4*/ 	.short	0x010a
        /*0cf6*/ 	.byte	0x2e
	.zero		1


	//   ....[49]....
        /*0cf8*/ 	.word	0x00016560
        /*0cfc*/ 	.word	0x000000ff
        /*0d00*/ 	.word	0x00022870
        /*0d04*/ 	.short	0x0107
        /*0d06*/ 	.byte	0x2e
	.zero		1


	//   ....[50]....
        /*0d08*/ 	.word	0x000165f0
        /*0d0c*/ 	.word	0x000000ff
        /*0d10*/ 	.word	0x00022870
        /*0d14*/ 	.short	0x0101
        /*0d16*/ 	.byte	0x2e
	.zero		1


	//   ....[51]....
        /*0d18*/ 	.word	0x00016620
        /*0d1c*/ 	.word	0x000000ff
        /*0d20*/ 	.word	0x00022840
        /*0d24*/ 	.short	0x010a
        /*0d26*/ 	.byte	0x2e
	.zero		1


	//   ....[52]....
        /*0d28*/ 	.word	0x00016da0
        /*0d2c*/ 	.word	0x000000ff
        /*0d30*/ 	.word	0x00022830
        /*0d34*/ 	.short	0x0107
        /*0d36*/ 	.byte	0x2e
	.zero		1


	//   ....[53]....
        /*0d38*/ 	.word	0x00016e30
        /*0d3c*/ 	.word	0x000000ff
        /*0d40*/ 	.word	0x00022830
        /*0d44*/ 	.short	0x0101
        /*0d46*/ 	.byte	0x2e
	.zero		1


	//   ....[54]....
        /*0d48*/ 	.word	0x000176d0
        /*0d4c*/ 	.word	0x000000ff
        /*0d50*/ 	.word	0x00022800
        /*0d54*/ 	.short	0x0107
        /*0d56*/ 	.byte	0x2e
	.zero		1


	//   ....[55]....
        /*0d58*/ 	.word	0x00017710
        /*0d5c*/ 	.word	0x000000ff
        /*0d60*/ 	.word	0x00022800
        /*0d64*/ 	.short	0x0101
        /*0d66*/ 	.byte	0x2e
	.zero		1


	//   ....[56]....
        /*0d68*/ 	.word	0x00017720
        /*0d6c*/ 	.word	0x000000ff
        /*0d70*/ 	.word	0x00022820
        /*0d74*/ 	.short	0x010a
        /*0d76*/ 	.byte	0x2e
	.zero		1


	//   ....[57]....
        /*0d78*/ 	.word	0x00017b90
        /*0d7c*/ 	.word	0x00000003
        /*0d80*/ 	.word	0x00022880
        /*0d84*/ 	.short	0x010a
        /*0d86*/ 	.byte	0x3f
	.zero		1


	//   ....[58]....
        /*0d88*/ 	.word	0x000181d0
        /*0d8c*/ 	.word	0x00000003
        /*0d90*/ 	.word	0x00022870
        /*0d94*/ 	.short	0x0107
        /*0d96*/ 	.byte	0x3f
	.zero		1


	//   ....[59]....
        /*0d98*/ 	.word	0x00018260
        /*0d9c*/ 	.word	0x00000003
        /*0da0*/ 	.word	0x00022870
        /*0da4*/ 	.short	0x0101
        /*0da6*/ 	.byte	0x3f
	.zero		1


	//   ....[60]....
        /*0da8*/ 	.word	0x00018290
        /*0dac*/ 	.word	0x00000003
        /*0db0*/ 	.word	0x00022840
        /*0db4*/ 	.short	0x010a
        /*0db6*/ 	.byte	0x3f
	.zero		1


	//   ....[61]....
        /*0db8*/ 	.word	0x00018860
        /*0dbc*/ 	.word	0x00000003
        /*0dc0*/ 	.word	0x00022830
        /*0dc4*/ 	.short	0x0107
        /*0dc6*/ 	.byte	0x3f
	.zero		1


	//   ....[62]....
        /*0dc8*/ 	.word	0x00018900
        /*0dcc*/ 	.word	0x00000003
        /*0dd0*/ 	.word	0x00022830
        /*0dd4*/ 	.short	0x0101
        /*0dd6*/ 	.byte	0x3f
	.zero		1


	//   ....[63]....
        /*0dd8*/ 	.word	0x00018980
        /*0ddc*/ 	.word	0x00000006
        /*0de0*/ 	.word	0x00022870
        /*0de4*/ 	.short	0x010a
        /*0de6*/ 	.byte	0x3f
	.zero		1


	//   ....[64]....
        /*0de8*/ 	.word	0x00018a10
        /*0dec*/ 	.word	0x00000006
        /*0df0*/ 	.word	0x00022860
        /*0df4*/ 	.short	0x010a
        /*0df6*/ 	.byte	0x3f
	.zero		1


	//   ....[65]....
        /*0df8*/ 	.word	0x00018f00
        /*0dfc*/ 	.word	0x00000006
        /*0e00*/ 	.word	0x00022850
        /*0e04*/ 	.short	0x0101
        /*0e06*/ 	.byte	0x3f
	.zero		1


	//   ....[66]....
        /*0e08*/ 	.word	0x00018fa0
        /*0e0c*/ 	.word	0x00000006
        /*0e10*/ 	.word	0x00000000
        /*0e14*/ 	.short	0x0101
        /*0e16*/ 	.byte	0x3f
	.zero		1


	//   ....[67]....
        /*0e18*/ 	.word	0x00019070
        /*0e1c*/ 	.word	0x00000003
        /*0e20*/ 	.word	0x00022870
        /*0e24*/ 	.short	0x010a
        /*0e26*/ 	.byte	0x3f
	.zero		1


	//   ....[68]....
        /*0e28*/ 	.word	0x00019120
        /*0e2c*/ 	.word	0x00000003
        /*0e30*/ 	.word	0x00022860
        /*0e34*/ 	.short	0x010a
        /*0e36*/ 	.byte	0x3f
	.zero		1


	//   ....[69]....
        /*0e38*/ 	.word	0x00019600
        /*0e3c*/ 	.word	0x00000003
        /*0e40*/ 	.word	0x00022850
        /*0e44*/ 	.short	0x0101
        /*0e46*/ 	.byte	0x3f
	.zero		1


	//   ....[70]....
        /*0e48*/ 	.word	0x00019690
        /*0e4c*/ 	.word	0x00000003
        /*0e50*/ 	.word	0x00000000
        /*0e54*/ 	.short	0x0101
        /*0e56*/ 	.byte	0x3f
	.zero		1


	//   ....[71]....
        /*0e58*/ 	.word	0x00019720
        /*0e5c*/ 	.word	0x00000007
        /*0e60*/ 	.word	0x00022820
        /*0e64*/ 	.short	0x010a
        /*0e66*/ 	.byte	0x3f
	.zero		1


	//   ....[72]....
        /*0e68*/ 	.word	0x00019840
        /*0e6c*/ 	.word	0x00000005
        /*0e70*/ 	.word	0x00022840
        /*0e74*/ 	.short	0x010a
        /*0e76*/ 	.byte	0x3f
	.zero		1


	//   ....[73]....
        /*0e78*/ 	.word	0x000198e0
        /*0e7c*/ 	.word	0x00000007
        /*0e80*/ 	.word	0x00022840
        /*0e84*/ 	.short	0x010a
        /*0e86*/ 	.byte	0x3f
	.zero		1


	//   ....[74]....
        /*0e88*/ 	.word	0x00019920
        /*0e8c*/ 	.word	0x00000005
        /*0e90*/ 	.word	0x00022860
        /*0e94*/ 	.short	0x010a
        /*0e96*/ 	.byte	0x3f
	.zero		1


	//   ....[75]....
        /*0e98*/ 	.word	0x00019960
        /*0e9c*/ 	.word	0x00000007
        /*0ea0*/ 	.word	0x00022860
        /*0ea4*/ 	.short	0x010a
        /*0ea6*/ 	.byte	0x3f
	.zero		1


	//   ....[76]....
        /*0ea8*/ 	.word	0x000199a0
        /*0eac*/ 	.word	0x00000005
        /*0eb0*/ 	.word	0x00022880
        /*0eb4*/ 	.short	0x010a
        /*0eb6*/ 	.byte	0x3f
	.zero		1


	//   ....[77]....
        /*0eb8*/ 	.word	0x000199e0
        /*0ebc*/ 	.word	0x00000007
        /*0ec0*/ 	.word	0x00022880
        /*0ec4*/ 	.short	0x010a
        /*0ec6*/ 	.byte	0x3f
	.zero		1


	//   ....[78]....
        /*0ec8*/ 	.word	0x00019a50
        /*0ecc*/ 	.word	0x00000003
        /*0ed0*/ 	.word	0x00022800
        /*0ed4*/ 	.short	0x010a
        /*0ed6*/ 	.byte	0x3f
	.zero		1


	//   ....[79]....
        /*0ed8*/ 	.word	0x00019ab0
        /*0edc*/ 	.word	0x00000003
        /*0ee0*/ 	.word	0x00022830
        /*0ee4*/ 	.short	0x010a
        /*0ee6*/ 	.byte	0x3f
	.zero		1


	//   ....[80]....
        /*0ee8*/ 	.word	0x00019b10
        /*0eec*/ 	.word	0x0000000e
        /*0ef0*/ 	.word	0x00022830
        /*0ef4*/ 	.short	0x010a
        /*0ef6*/ 	.byte	0x3f
	.zero		1


	//   ....[81]....
        /*0ef8*/ 	.word	0x00019b70
        /*0efc*/ 	.word	0x0000000e
        /*0f00*/ 	.word	0x00022850
        /*0f04*/ 	.short	0x010a
        /*0f06*/ 	.byte	0x3f
	.zero		1


	//   ....[82]....
        /*0f08*/ 	.word	0x00019bd0
        /*0f0c*/ 	.word	0x0000000e
        /*0f10*/ 	.word	0x00022830
        /*0f14*/ 	.short	0x010a
        /*0f16*/ 	.byte	0x3f
	.zero		1


	//   ....[83]....
        /*0f18*/ 	.word	0x00019c30
        /*0f1c*/ 	.word	0x0000000e
        /*0f20*/ 	.word	0x00022850
        /*0f24*/ 	.short	0x010a
        /*0f26*/ 	.byte	0x3f
	.zero		1


	//   ....[84]....
        /*0f28*/ 	.word	0x00019c90
        /*0f2c*/ 	.word	0x00000014
        /*0f30*/ 	.word	0x00022830
        /*0f34*/ 	.short	0x010a
        /*0f36*/ 	.byte	0x3f
	.zero		1


	//   ....[85]....
        /*0f38*/ 	.word	0x00019cf0
        /*0f3c*/ 	.word	0x00000014
        /*0f40*/ 	.word	0x00022850
        /*0f44*/ 	.short	0x010a
        /*0f46*/ 	.byte	0x3f
	.zero		1


	//   ....[86]....
        /*0f48*/ 	.word	0x00019d50
        /*0f4c*/ 	.word	0x00000005
        /*0f50*/ 	.word	0x00022850
        /*0f54*/ 	.short	0x010a
        /*0f56*/ 	.byte	0x3f
	.zero		1


	//   ....[87]....
        /*0f58*/ 	.word	0x00019e30
        /*0f5c*/ 	.word	0x00000003
        /*0f60*/ 	.word	0x00022880
        /*0f64*/ 	.short	0x010a
        /*0f66*/ 	.byte	0x3f
	.zero		1


	//   ....[88]....
        /*0f68*/ 	.word	0x0001ab20
        /*0f6c*/ 	.word	0x00000003
        /*0f70*/ 	.word	0x00022840
        /*0f74*/ 	.short	0x010a
        /*0f76*/ 	.byte	0x3f
	.zero		1


	//   ....[89]....
        /*0f78*/ 	.word	0x0001c0c0
        /*0f7c*/ 	.word	0x00000003
        /*0f80*/ 	.word	0x00022820
        /*0f84*/ 	.short	0x010a
        /*0f86*/ 	.byte	0x3f
	.zero		1


	//   ....[90]....
        /*0f88*/ 	.word	0x0001c110
        /*0f8c*/ 	.word	0x00000003
        /*0f90*/ 	.word	0x00022880
        /*0f94*/ 	.short	0x010a
        /*0f96*/ 	.byte	0x3f
	.zero		1


	//   ....[91]....
        /*0f98*/ 	.word	0x0001cc40
        /*0f9c*/ 	.word	0x00000003
        /*0fa0*/ 	.word	0x00022840
        /*0fa4*/ 	.short	0x010a
        /*0fa6*/ 	.byte	0x3f
	.zero		1


	//   ....[92]....
        /*0fa8*/ 	.word	0x0001d720
        /*0fac*/ 	.word	0x00000006
        /*0fb0*/ 	.word	0x00022870
        /*0fb4*/ 	.short	0x010a
        /*0fb6*/ 	.byte	0x3f
	.zero		1


	//   ....[93]....
        /*0fb8*/ 	.word	0x0001d770
        /*0fbc*/ 	.word	0x00000006
        /*0fc0*/ 	.word	0x00022860
        /*0fc4*/ 	.short	0x010a
        /*0fc6*/ 	.byte	0x3f
	.zero		1


	//   ....[94]....
        /*0fc8*/ 	.word	0x0001d7c0
        /*0fcc*/ 	.word	0x00000003
        /*0fd0*/ 	.word	0x00022870
        /*0fd4*/ 	.short	0x010a
        /*0fd6*/ 	.byte	0x3f
	.zero		1


	//   ....[95]....
        /*0fd8*/ 	.word	0x0001d810
        /*0fdc*/ 	.word	0x00000003
        /*0fe0*/ 	.word	0x00022860
        /*0fe4*/ 	.short	0x010a
        /*0fe6*/ 	.byte	0x3f
	.zero		1


	//   ....[96]....
        /*0fe8*/ 	.word	0x0001d860
        /*0fec*/ 	.word	0x00000007
        /*0ff0*/ 	.word	0x00022820
        /*0ff4*/ 	.short	0x010a
        /*0ff6*/ 	.byte	0x3f
	.zero		1


	//   ....[97]....
        /*0ff8*/ 	.word	0x0001d8b0
        /*0ffc*/ 	.word	0x00000005
        /*1000*/ 	.word	0x00022840
        /*1004*/ 	.short	0x010a
        /*1006*/ 	.byte	0x3f
	.zero		1


	//   ....[98]....
        /*1008*/ 	.word	0x0001d900
        /*100c*/ 	.word	0x00000007
        /*1010*/ 	.word	0x00022840
        /*1014*/ 	.short	0x010a
        /*1016*/ 	.byte	0x3f
	.zero		1


	//   ....[99]....
        /*1018*/ 	.word	0x0001d950
        /*101c*/ 	.word	0x00000005
        /*1020*/ 	.word	0x00022860
        /*1024*/ 	.short	0x010a
        /*1026*/ 	.byte	0x3f
	.zero		1


	//   ....[100]....
        /*1028*/ 	.word	0x0001d9a0
        /*102c*/ 	.word	0x00000007
        /*1030*/ 	.word	0x00022860
        /*1034*/ 	.short	0x010a
        /*1036*/ 	.byte	0x3f
	.zero		1


	//   ....[101]....
        /*1038*/ 	.word	0x0001d9f0
        /*103c*/ 	.word	0x00000005
        /*1040*/ 	.word	0x00022880
        /*1044*/ 	.short	0x010a
        /*1046*/ 	.byte	0x3f
	.zero		1


	//----- nvinfo : EIATTR_NUM_MBARRIERS
	.align		4
.L_179:
        /*1048*/ 	.byte	0x03, 0x38
        /*104a*/ 	.short	0x0016


	//----- nvinfo : EIATTR_EXIT_INSTR_OFFSETS
	.align		4
        /*104c*/ 	.byte	0x04, 0x1c
        /*104e*/ 	.short	(.L_181 - .L_180)


	//   ....[0]....
.L_180:
        /*1050*/ 	.word	0x00019a30


	//----- nvinfo : EIATTR_MAX_THREADS
	.align		4
.L_181:
        /*1054*/ 	.byte	0x04, 0x05
        /*1056*/ 	.short	(.L_183 - .L_182)
.L_182:
        /*1058*/ 	.word	0x00000180
        /*105c*/ 	.word	0x00000001
        /*1060*/ 	.word	0x00000001


	//----- nvinfo : EIATTR_CRS_STACK_SIZE
	.align		4
.L_183:
        /*1064*/ 	.byte	0x04, 0x1e
        /*1066*/ 	.short	(.L_185 - .L_184)
.L_184:
        /*1068*/ 	.word	0x00000000


	//----- nvinfo : EIATTR_CBANK_PARAM_SIZE
	.align		4
.L_185:
        /*106c*/ 	.byte	0x03, 0x19
        /*106e*/ 	.short	0x0a70


	//----- nvinfo : EIATTR_PARAM_CBANK
	.align		4
        /*1070*/ 	.byte	0x04, 0x0a
        /*1072*/ 	.short	(.L_187 - .L_186)
	.align		4
.L_186:
        /*1074*/ 	.word	index@(.nv.constant0._ZN7cutlass13device_kernelIN5flash11enable_sm90INS1_16FlashAttnFwdSm90INS1_25CollectiveMainloopFwdSm90ILi2EN4cute5tupleIJNS5_1CILi1EEES8_S8_EEENS6_IJNS7_ILi128EEENS7_ILi160EEESA_EEELi128ENS_12float_e4m3_tEfNS_4arch4Sm90ELb0ELb1ELb0ELb0ELb1ELb0ELb0ELb1ELb1ELb1ELb1ELb0EEENS1_21CollectiveEpilogueFwdINS6_IJSA_SA_SB_EEES9_NS_10bfloat16_tESF_Li256ELb0ELb1ELb1ELb1EEENS1_19SingleTileSchedulerILb0ELb1ELb1ELi128EEEEEEEEEvNT_6ParamsE)
        /*1078*/ 	.short	0x0210
        /*107a*/ 	.short	0x0a70


	//----- nvinfo : EIATTR_SW_WAR
	.align		4
.L_187:
        /*107c*/ 	.byte	0x04, 0x36
        /*107e*/ 	.short	(.L_189 - .L_188)
.L_188:
        /*1080*/ 	.word	0x00000008
.L_189:


//--------------------- .nv.info._ZN7cutlass13device_kernelIN5flash11enable_sm90INS1_16FlashAttnFwdSm90INS1_25CollectiveMainloopFwdSm90ILi2EN4cute5tupleIJNS5_1CILi1EEES8_S8_EEENS6_IJNS7_ILi128EEENS7_ILi160EEESA_EEELi128ENS_12float_e4m3_tEfNS_4arch4Sm90ELb0ELb1ELb0ELb1ELb1ELb0ELb0ELb1ELb1ELb1ELb1ELb0EEENS1_21CollectiveEpilogueFwdINS6_IJSA_SA_SB_EEES9_NS_10bfloat16_tESF_Li256ELb1ELb1ELb1ELb1EEENS1_36VarlenDynamicPersistentTileSchedulerILi128ELi160ELi256ELi128ELb1ELb1ELb1ELb1ELb0ELb1EEEEEEEEEvNT_6ParamsE --------------------------
	.section	.nv.info._ZN7cutlass13device_kernelIN5flash11enable_sm90INS1_16FlashAttnFwdSm90INS1_25CollectiveMainloopFwdSm90ILi2EN4cute5tupleIJNS5_1CILi1EEES8_S8_EEENS6_IJNS7_ILi128EEENS7_ILi160EEESA_EEELi128ENS_12float_e4m3_tEfNS_4arch4Sm90ELb0ELb1ELb0ELb1ELb1ELb0ELb0ELb1ELb1ELb1ELb1ELb0EEENS1_21CollectiveEpilogueFwdINS6_IJSA_SA_SB_EEES9_NS_10bfloat16_tESF_Li256ELb1ELb1ELb1ELb1EEENS1_36VarlenDynamicPersistentTileSchedulerILi128ELi160ELi256ELi128ELb1ELb1ELb1ELb1ELb0ELb1EEEEEEEEEvNT_6ParamsE,"",@"SHT_CUDA_INFO"
	.sectionflags	@""
	.align	4


	//----- nvinfo : EIATTR_CUDA_API_VERSION
	.align		4
        /*0000*/ 	.byte	0x04, 0x37
        /*0002*/ 	.short	(.L_191 - .L_190)
.L_190:
        /*0004*/ 	.word	0x00000082


	//----- nvinfo : EIATTR_KPARAM_INFO
	.align		4
.L_191:
        /*0008*/ 	.byte	0x04, 0x17
        /*000a*/ 	.short	(.L_193 - .L_192)
.L_192:
        /*000c*/ 	.word	0x00000000
        /*0010*/ 	.short	0x0000
        /*0012*/ 	.short	0x0070
        /*0014*/ 	.byte	0x00, 0xf0, 0x01, 0x2a


	//----- nvinfo : EIATTR_SPARSE_MMA_MASK
	.align		4
.L_193:
        /*0018*/ 	.byte	0x03, 0x50
        /*001a*/ 	.short	0x0000


	//----- nvinfo : EIATTR_MAXREG_COUNT
	.align		4
        /*001c*/ 	.byte	0x03, 0x1b
        /*001e*/ 	.short	0x00a8


	//----- nvinfo : EIATTR_NUM_BARRIERS
	.align		4
        /*0020*/ 	.byte	0x02, 0x4c
        /*0022*/ 	.byte	0x10
	.zero		1


	//----- nvinfo : EIATTR_EXTERNS
	.align		4
        /*0024*/ 	.byte	0x04, 0x0f
        /*0026*/ 	.short	(.L_195 - .L_194)


	//   ....[0]....
	.align		4
.L_194:
        /*0028*/ 	.word	index@(__assertfail)


	//----- nvinfo : EIATTR_ANNOTATIONS
	.align		4
.L_195:
        /*002c*/ 	.byte	0x04, 0x55
        /*002e*/ 	.short	(.L_197 - .L_196)


	//   ....[0]....
.L_196:
        /* <DEDUP_REMOVED lines=24> */


	//----- nvinfo : EIATTR_MERCURY_ISA_VERSION
	.align		4
.L_197:
        /*0198*/ 	.byte	0x03, 0x5f
        /*019a*/ 	.short	0x0101


	//----- nvinfo : EIATTR_UNUSED_LOAD_BYTE_OFFSET
	.align		4
        /*019c*/ 	.byte	0x04, 0x44
        /*019e*/ 	.short	(.L_199 - .L_198)


	//   ....[0]....
.L_198:
        /*01a0*/ 	.word	0x00000980
        /*01a4*/ 	.word	0x0000fff0


	//   ....[1]....
        /*01a8*/ 	.word	0x000126d0
        /*01ac*/ 	.word	0x0000fff0


	//----- nvinfo : EIATTR_INT_WARP_WIDE_INSTR_OFFSETS
	.align		4
.L_199:
        /*01b0*/ 	.byte	0x04, 0x31
        /*01b2*/ 	.short	(.L_201 - .L_200)


	//   ....[0]....
.L_200:
        /*01b4*/ 	.word	0x000000c0


	//   ....[1]....
        /*01b8*/ 	.word	0x000000d0


	//   ....[2]....
        /*01bc*/ 	.word	0x00000170


	//   ....[3]....
        /*01c0*/ 	.word	0x000183c0


	//   ....[4]....
        /*01c4*/ 	.word	0x00018450


	//   ....[5]....
        /*01c8*/ 	.word	0x0001c4b0


	//   ....[6]....
        /*01cc*/ 	.word	0x0001c540


	//----- nvinfo : EIATTR_COOP_GROUP_MASK_REGIDS
	.align		4
.L_201:
        /*01d0*/ 	.byte	0x04, 0x29
        /*01d2*/ 	.short	(.L_203 - .L_202)


	//   ....[0]....
.L_202:
        /*01d4*/ 	.word	0xffffffff


	//   ....[1]....
        /*01d8*/ 	.word	0xffffffff


	//   ....[2]....
        /*01dc*/ 	.word	0xffffffff


	//   ....[3]....
        /*01e0*/ 	.word	0xffffffff


	//   ....[4]....
        /*01e4*/ 	.word	0xffffffff


	//   ....[5]....
        /*01e8*/ 	.word	0xffffffff


	//   ....[6]....
        /*01ec*/ 	.word	0xffffffff


	//   ....[7]....
        /*01f0*/ 	.word	0xffffffff


	//   ....[8]....
        /*01f4*/ 	.word	0xffffffff


	//   ....[9]....
        /*01f8*/ 	.word	0xffffffff


	//   ....[10]....
        /*01fc*/ 	.word	0xffffffff


	//   ....[11]....
        /*0200*/ 	.word	0xffffffff


	//   ....[12]....
        /*0204*/ 	.word	0xffffffff


	//   ....[13]....
        /*0208*/ 	.word	0xffffffff


	//   ....[14]....
        /*020c*/ 	.word	0xffffffff


	//   ....[15]....
        /*0210*/ 	.word	0xffffffff


	//   ....[16]....
        /*0214*/ 	.word	0xffffffff


	//   ....[17]....
        /*0218*/ 	.word	0xffffffff


	//   ....[18]....
        /*021c*/ 	.word	0xffffffff


	//   ....[19]....
        /*0220*/ 	.word	0xffffffff


	//   ....[20]....
        /*0224*/ 	.word	0xffffffff


	//   ....[21]....
        /*0228*/ 	.word	0xffffffff


	//   ....[22]....
        /*022c*/ 	.word	0xffffffff


	//   ....[23]....
        /*0230*/ 	.word	0xffffffff


	//   ....[24]....
        /*0234*/ 	.word	0xffffffff


	//   ....[25]....
        /*0238*/ 	.word	0xffffffff


	//   ....[26]....
        /*023c*/ 	.word	0xffffffff


	//   ....[27]....
        /*0240*/ 	.word	0xffffffff


	//   ....[28]....
        /*0244*/ 	.word	0xffffffff


	//   ....[29]....
        /*0248*/ 	.word	0xffffffff


	//   ....[30]....
        /*024c*/ 	.word	0xffffffff


	//   ....[31]....
        /*0250*/ 	.word	0xffffffff


	//   ....[32]....
        /*0254*/ 	.word	0xffffffff


	//   ....[33]....
        /*0258*/ 	.word	0xffffffff


	//   ....[34]....
        /*025c*/ 	.word	0xffffffff


	//   ....[35]....
        /*0260*/ 	.word	0xffffffff


	//   ....[36]....
        /*0264*/ 	.word	0xffffffff


	//   ....[37]....
        /*0268*/ 	.word	0xffffffff


	//   ....[38]....
        /*026c*/ 	.word	0xffffffff


	//   ....[39]....
        /*0270*/ 	.word	0xffffffff


	//   ....[40]....
        /*0274*/ 	.word	0xffffffff


	//   ....[41]....
        /*0278*/ 	.word	0xffffffff


	//   ....[42]....
        /*027c*/ 	.word	0xffffffff


	//   ....[43]....
        /*0280*/ 	.word	0xffffffff


	//   ....[44]....
        /*0284*/ 	.word	0xffffffff


	//   ....[45]....
        /*0288*/ 	.word	0xffffffff


	//   ....[46]....
        /*028c*/ 	.word	0xffffffff


	//   ....[47]....
        /*0290*/ 	.word	0xffffffff


	//   ....[48]....
        /*0294*/ 	.word	0xffffffff


	//   ....[49]....
        /*0298*/ 	.word	0xffffffff


	//   ....[50]....
        /*029c*/ 	.word	0xffffffff


	//   ....[51]....
        /*02a0*/ 	.word	0xffffffff


	//   ....[52]....
        /*02a4*/ 	.word	0xffffffff


	//   ....[53]....
        /*02a8*/ 	.word	0xffffffff


	//   ....[54]....
        /*02ac*/ 	.word	0xffffffff


	//   ....[55]....
        /*02b0*/ 	.word	0xffffffff


	//   ....[56]....
        /*02b4*/ 	.word	0xffffffff


	//   ....[57]....
        /*02b8*/ 	.word	0xffffffff


	//   ....[58]....
        /*02bc*/ 	.word	0xffffffff


	//   ....[59]....
        /*02c0*/ 	.word	0xffffffff


	//   ....[60]....
        /*02c4*/ 	.word	0xffffffff


	//   ....[61]....
        /*02c8*/ 	.word	0xffffffff


	//   ....[62]....
        /*02cc*/ 	.word	0xffffffff


	//   ....[63]....
        /*02d0*/ 	.word	0xffffffff


	//   ....[64]....
        /*02d4*/ 	.word	0xffffffff


	//   ....[65]....
        /*02d8*/ 	.word	0xffffffff


	//   ....[66]....
        /*02dc*/ 	.word	0xffffffff


	//   ....[67]....
        /*02e0*/ 	.word	0xffffffff


	//   ....[68]....
        /*02e4*/ 	.word	0xffffffff


	//   ....[69]....
        /*02e8*/ 	.word	0xffffffff


	//   ....[70]....
        /*02ec*/ 	.word	0xffffffff


	//   ....[71]....
        /*02f0*/ 	.word	0xffffffff


	//   ....[72]....
        /*02f4*/ 	.word	0xffffffff


	//   ....[73]....
        /*02f8*/ 	.word	0xffffffff


	//   ....[74]....
        /*02fc*/ 	.word	0xffffffff


	//   ....[75]....
        /*0300*/ 	.word	0xffffffff


	//   ....[76]....
        /*0304*/ 	.word	0xffffffff


	//   ....[77]....
        /*0308*/ 	.word	0xffffffff


	//   ....[78]....
        /*030c*/ 	.word	0xffffffff


	//   ....[79]....
        /*0310*/ 	.word	0xffffffff


	//   ....[80]....
        /*0314*/ 	.word	0xffffffff


	//   ....[81]....
        /*0318*/ 	.word	0xffffffff


	//   ....[82]....
        /*031c*/ 	.word	0xffffffff


	//   ....[83]....
        /*0320*/ 	.word	0xffffffff


	//   ....[84]....
        /*0324*/ 	.word	0xffffffff


	//   ....[85]....
        /*0328*/ 	.word	0xffffffff


	//   ....[86]....
        /*032c*/ 	.word	0xffffffff


	//   ....[87]....
        /*0330*/ 	.word	0xffffffff


	//   ....[88]....
        /*0334*/ 	.word	0xffffffff


	//   ....[89]....
        /*0338*/ 	.word	0xffffffff


	//   ....[90]....
        /*033c*/ 	.word	0xffffffff


	//   ....[91]....
        /*0340*/ 	.word	0xffffffff


	//   ....[92]....
        /*0344*/ 	.word	0xffffffff


	//   ....[93]....
        /*0348*/ 	.word	0xffffffff


	//   ....[94]....
        /*034c*/ 	.word	0xffffffff


	//   ....[95]....
        /*0350*/ 	.word	0xffffffff


	//   ....[96]....
        /*0354*/ 	.word	0xffffffff


	//   ....[97]....
        /*0358*/ 	.word	0xffffffff


	//   ....[98]....
        /*035c*/ 	.word	0xffffffff


	//   ....[99]....
        /*0360*/ 	.word	0xffffffff


	//   ....[100]....
        /*0364*/ 	.word	0xffffffff


	//   ....[101]....
        /*0368*/ 	.word	0xffffffff


	//   ....[102]....
        /*036c*/ 	.word	0xffffffff


	//   ....[103]....
        /*0370*/ 	.word	0xffffffff


	//   ....[104]....
        /*0374*/ 	.word	0xffffffff


	//   ....[105]....
        /*0378*/ 	.word	0xffffffff


	//   ....[106]....
        /*037c*/ 	.word	0xffffffff


	//   ....[107]....
        /*0380*/ 	.word	0xffffffff


	//   ....[108]....
        /*0384*/ 	.word	0xffffffff


	//   ....[109]....
        /*0388*/ 	.word	0xffffffff


	//   ....[110]....
        /*038c*/ 	.word	0xffffffff


	//   ....[111]....
        /*0390*/ 	.word	0xffffffff


	//   ....[112]....
        /*0394*/ 	.word	0xffffffff


	//   ....[113]....
        /*0398*/ 	.word	0xffffffff


	//   ....[114]....
        /*039c*/ 	.word	0xffffffff


	//   ....[115]....
        /*03a0*/ 	.word	0xffffffff


	//   ....[116]....
        /*03a4*/ 	.word	0xffffffff


	//   ....[117]....
        /*03a8*/ 	.word	0xffffffff


	//   ....[118]....
        /*03ac*/ 	.word	0xffffffff


	//   ....[119]....
        /*03b0*/ 	.word	0xffffffff


	//   ....[120]....
        /*03b4*/ 	.word	0xffffffff


	//   ....[121]....
        /*03b8*/ 	.word	0xffffffff


	//   ....[122]....
        /*03bc*/ 	.word	0xffffffff


	//   ....[123]....
        /*03c0*/ 	.word	0xffffffff


	//   ....[124]....
        /*03c4*/ 	.word	0xffffffff


	//   ....[125]....
        /*03c8*/ 	.word	0xffffffff


	//   ....[126]....
        /*03cc*/ 	.word	0xffffffff


	//   ....[127]....
        /*03d0*/ 	.word	0xffffffff


	//   ....[128]....
        /*03d4*/ 	.word	0xffffffff


	//   ....[129]....
        /*03d8*/ 	.word	0xffffffff


	//   ....[130]....
        /*03dc*/ 	.word	0xffffffff


	//   ....[131]....
        /*03e0*/ 	.word	0xffffffff


	//   ....[132]....
        /*03e4*/ 	.word	0xffffffff


	//   ....[133]....
        /*03e8*/ 	.word	0xffffffff


	//   ....[134]....
        /*03ec*/ 	.word	0xffffffff


	//   ....[135]....
        /*03f0*/ 	.word	0xffffffff


	//   ....[136]....
        /*03f4*/ 	.word	0xffffffff


	//   ....[137]....
        /*03f8*/ 	.word	0xffffffff


	//   ....[138]....
        /*03fc*/ 	.word	0xffffffff


	//   ....[139]....
        /*0400*/ 	.word	0xffffffff


	//   ....[140]....
        /*0404*/ 	.word	0xffffffff


	//   ....[141]....
        /*0408*/ 	.word	0xffffffff


	//   ....[142]....
        /*040c*/ 	.word	0xffffffff


	//   ....[143]....
        /*0410*/ 	.word	0xffffffff


	//   ....[144]....
        /*0414*/ 	.word	0xffffffff


	//   ....[145]....
        /*0418*/ 	.word	0xffffffff


	//   ....[146]....
        /*041c*/ 	.word	0xffffffff


	//   ....[147]....
        /*0420*/ 	.word	0xffffffff


	//   ....[148]....
        /*0424*/ 	.word	0xffffffff


	//   ....[149]....
        /*0428*/ 	.word	0xffffffff


	//   ....[150]....
        /*042c*/ 	.word	0xffffffff


	//   ....[151]....
        /*0430*/ 	.word	0xffffffff


	//   ....[152]....
        /*0434*/ 	.word	0xffffffff


	//   ....[153]....
        /*0438*/ 	.word	0xffffffff


	//   ....[154]....
        /*043c*/ 	.word	0xffffffff


	//   ....[155]....
        /*0440*/ 	.word	0xffffffff


	//   ....[156]....
        /*0444*/ 	.word	0xffffffff


	//   ....[157]....
        /*0448*/ 	.word	0xffffffff


	//   ....[158]....
        /*044c*/ 	.word	0xffffffff


	//   ....[159]....
        /*0450*/ 	.word	0xffffffff


	//   ....[160]....
        /*0454*/ 	.word	0xffffffff


	//   ....[161]....
        /*0458*/ 	.word	0xffffffff


	//   ....[162]....
        /*045c*/ 	.word	0xffffffff


	//   ....[163]....
        /*0460*/ 	.word	0xffffffff


	//   ....[164]....
        /*0464*/ 	.word	0xffffffff


	//   ....[165]....
        /*0468*/ 	.word	0xffffffff


	//   ....[166]....
        /*046c*/ 	.word	0xffffffff


	//   ....[167]....
        /*0470*/ 	.word	0xffffffff


	//   ....[168]....
        /*0474*/ 	.word	0xffffffff


	//   ....[169]....
        /*0478*/ 	.word	0xffffffff


	//   ....[170]....
        /*047c*/ 	.word	0xffffffff


	//   ....[171]....
        /*0480*/ 	.word	0xffffffff


	//   ....[172]....
        /*0484*/ 	.word	0xffffffff


	//   ....[173]....
        /*0488*/ 	.word	0xffffffff


	//   ....[174]....
        /*048c*/ 	.word	0xffffffff


	//   ....[175]....
        /*0490*/ 	.word	0xffffffff


	//   ....[176]....
        /*0494*/ 	.word	0xffffffff


	//   ....[177]....
        /*0498*/ 	.word	0xffffffff


	//   ....[178]....
        /*049c*/ 	.word	0xffffffff


	//   ....[179]....
        /*04a0*/ 	.word	0xffffffff


	//   ....[180]....
        /*04a4*/ 	.word	0xffffffff


	//   ....[181]....
        /*04a8*/ 	.word	0xffffffff


	//   ....[182]....
        /*04ac*/ 	.word	0xffffffff


	//   ....[183]....
        /*04b0*/ 	.word	0xffffffff


	//   ....[184]....
        /*04b4*/ 	.word	0xffffffff


	//   ....[185]....
        /*04b8*/ 	.word	0xffffffff


	//   ....[186]....
        /*04bc*/ 	.word	0xffffffff


	//   ....[187]....
        /*04c0*/ 	.word	0xffffffff


	//   ....[188]....
        /*04c4*/ 	.word	0xffffffff


	//   ....[189]....
        /*04c8*/ 	.word	0xffffffff


	//   ....[190]....
        /*04cc*/ 	.word	0xffffffff


	//   ....[191]....
        /*04d0*/ 	.word	0xffffffff


	//   ....[192]....
        /*04d4*/ 	.word	0xffffffff


	//   ....[193]....
        /*04d8*/ 	.word	0xffffffff


	//   ....[194]....
        /*04dc*/ 	.word	0xffffffff


	//   ....[195]....
        /*04e0*/ 	.word	0xffffffff


	//   ....[196]....
        /*04e4*/ 	.word	0xffffffff


	//   ....[197]....
        /*04e8*/ 	.word	0xffffffff


	//   ....[198]....
        /*04ec*/ 	.word	0xffffffff


	//   ....[199]....
        /*04f0*/ 	.word	0xffffffff


	//   ....[200]....
        /*04f4*/ 	.word	0xffffffff


	//   ....[201]....
        /*04f8*/ 	.word	0xffffffff


	//   ....[202]....
        /*04fc*/ 	.word	0xffffffff


	//   ....[203]....
        /*0500*/ 	.word	0xffffffff


	//   ....[204]....
        /*0504*/ 	.word	0xffffffff


	//   ....[205]....
        /*0508*/ 	.word	0xffffffff


	//   ....[206]....
        /*050c*/ 	.word	0xffffffff


	//   ....[207]....
        /*0510*/ 	.word	0xffffffff


	//   ....[208]....
        /*0514*/ 	.word	0xffffffff


	//   ....[209]....
        /*0518*/ 	.word	0xffffffff


	//   ....[210]....
        /*051c*/ 	.word	0xffffffff


	//   ....[211]....
        /*0520*/ 	.word	0xffffffff


	//   ....[212]....
        /*0524*/ 	.word	0xffffffff


	//   ....[213]....
        /*0528*/ 	.word	0xffffffff


	//   ....[214]....
        /*052c*/ 	.word	0xffffffff


	//   ....[215]....
        /*0530*/ 	.word	0xffffffff


	//   ....[216]....
        /*0534*/ 	.word	0xffffffff


	//   ....[217]....
        /*0538*/ 	.word	0xffffffff


	//   ....[218]....
        /*053c*/ 	.word	0xffffffff


	//   ....[219]....
        /*0540*/ 	.word	0xffffffff


	//   ....[220]....
        /*0544*/ 	.word	0xffffffff


	//   ....[221]....
        /*0548*/ 	.word	0xffffffff


	//   ....[222]....
        /*054c*/ 	.word	0xffffffff


	//   ....[223]....
        /*0550*/ 	.word	0xffffffff


	//   ....[224]....
        /*0554*/ 	.word	0xffffffff


	//   ....[225]....
        /*0558*/ 	.word	0xffffffff


	//   ....[226]....
        /*055c*/ 	.word	0xffffffff


	//   ....[227]....
        /*0560*/ 	.word	0xffffffff


	//   ....[228]....
        /*0564*/ 	.word	0xffffffff


	//   ....[229]....
        /*0568*/ 	.word	0xffffffff


	//   ....[230]....
        /*056c*/ 	.word	0xffffffff


	//   ....[231]....
        /*0570*/ 	.word	0xffffffff


	//   ....[232]....
        /*0574*/ 	.word	0xffffffff


	//   ....[233]....
        /*0578*/ 	.word	0xffffffff


	//   ....[234]....
        /*057c*/ 	.word	0xffffffff


	//   ....[235]....
        /*0580*/ 	.word	0xffffffff


	//   ....[236]....
        /*0584*/ 	.word	0xffffffff


	//   ....[237]....
        /*0588*/ 	.word	0xffffffff


	//   ....[238]....
        /*058c*/ 	.word	0xffffffff


	//   ....[239]....
        /*0590*/ 	.word	0xffffffff


	//   ....[240]....
        /*0594*/ 	.word	0xffffffff


	//   ....[241]....
        /*0598*/ 	.word	0xffffffff


	//   ....[242]....
        /*059c*/ 	.word	0xffffffff


	//   ....[243]....
        /*05a0*/ 	.word	0xffffffff


	//   ....[244]....
        /*05a4*/ 	.word	0xffffffff


	//   ....[245]....
        /*05a8*/ 	.word	0xffffffff


	//   ....[246]....
        /*05ac*/ 	.word	0xffffffff


	//   ....[247]....
        /*05b0*/ 	.word	0xffffffff


	//   ....[248]....
        /*05b4*/ 	.word	0xffffffff


	//   ....[249]....
        /*05b8*/ 	.word	0xffffffff


	//   ....[250]....
        /*05bc*/ 	.word	0xffffffff


	//   ....[251]....
        /*05c0*/ 	.word	0xffffffff


	//   ....[252]....
        /*05c4*/ 	.word	0xffffffff


	//   ....[253]....
        /*05c8*/ 	.word	0x0500000f


	//   ....[254]....
        /*05cc*/ 	.word	0x0500000f


	//   ....[255]....
        /*05d0*/ 	.word	0x0500000f


	//   ....[0]....
        /*05d4*/ 	.word	0x0500000f


	//   ....[1]....
        /*05d8*/ 	.word	0x0500000f


	//   ....[2]....
        /*05dc*/ 	.word	0x0500000f


	//   ....[3]....
        /*05e0*/ 	.word	0x0500000f


	//   ....[4]....
        /*05e4*/ 	.word	0x0500000f


	//   ....[5]....
        /*05e8*/ 	.word	0x0500000f


	//   ....[6]....
        /*05ec*/ 	.word	0x0500000f


	//   ....[7]....
        /*05f0*/ 	.word	0x0500000f


	//   ....[8]....
        /*05f4*/ 	.word	0x0500000f


	//   ....[9]....
        /*05f8*/ 	.word	0x0500000f


	//   ....[10]....
        /*05fc*/ 	.word	0x0500000f


	//   ....[11]....
        /*0600*/ 	.word	0x0500000f


	//   ....[12]....
        /*0604*/ 	.word	0x0500000f


	//   ....[13]....
        /*0608*/ 	.word	0x0500000f


	//   ....[14]....
        /*060c*/ 	.word	0x0500000f


	//   ....[15]....
        /*0610*/ 	.word	0x0500000f


	//   ....[16]....
        /*0614*/ 	.word	0x0500000f


	//   ....[17]....
        /*0618*/ 	.word	0x0500000f


	//   ....[18]....
        /*061c*/ 	.word	0x0500000f


	//   ....[19]....
        /*0620*/ 	.word	0x0500000f


	//   ....[20]....
        /*0624*/ 	.word	0x0500000f


	//   ....[21]....
        /*0628*/ 	.word	0x0500000f


	//   ....[22]....
        /*062c*/ 	.word	0x0500000f


	//   ....[23]....
        /*0630*/ 	.word	0x0500000f


	//   ....[24]....
        /*0634*/ 	.word	0x0500000f


	//   ....[25]....
        /*0638*/ 	.word	0x0500000f


	//   ....[26]....
        /*063c*/ 	.word	0x0500000f


	//   ....[27]....
        /*0640*/ 	.word	0x0500000f


	//   ....[28]....
        /*0644*/ 	.word	0x0500000f


	//   ....[29]....
        /*0648*/ 	.word	0x0500000f


	//   ....[30]....
        /*064c*/ 	.word	0x0500000f


	//   ....[31]....
        /*0650*/ 	.word	0x0500000f


	//   ....[32]....
        /*0654*/ 	.word	0x0500000f


	//   ....[33]....
        /*0658*/ 	.word	0x0500000f


	//   ....[34]....
        /*065c*/ 	.word	0x0500000f


	//   ....[35]....
        /*0660*/ 	.word	0x0500000f


	//   ....[36]....
        /*0664*/ 	.word	0x0500000f


	//   ....[37]....
        /*0668*/ 	.word	0x0500000f


	//   ....[38]....
        /*066c*/ 	.word	0x0500000f


	//   ....[39]....
        /*0670*/ 	.word	0x0500000f


	//   ....[40]....
        /*0674*/ 	.word	0x0500000f


	//   ....[41]....
        /*0678*/ 	.word	0x0500000f


	//   ....[42]....
        /*067c*/ 	.word	0x0500000f


	//   ....[43]....
        /*0680*/ 	.word	0x0500000f


	//   ....[44]....
        /*0684*/ 	.word	0x0500000f


	//   ....[45]....
        /*0688*/ 	.word	0x0500000f


	//   ....[46]....
        /*068c*/ 	.word	0x0500000f


	//   ....[47]....
        /*0690*/ 	.word	0x0500000f


	//   ....[48]....
        /*0694*/ 	.word	0x0500000f


	//   ....[49]....
        /*0698*/ 	.word	0x0500000f


	//   ....[50]....
        /*069c*/ 	.word	0x0500000f


	//   ....[51]....
        /*06a0*/ 	.word	0x0500000f


	//   ....[52]....
        /*06a4*/ 	.word	0x0500000f


	//   ....[53]....
        /*06a8*/ 	.word	0x0500000f


	//   ....[54]....
        /*06ac*/ 	.word	0x0500000f


	//   ....[55]....
        /*06b0*/ 	.word	0x0500000f


	//   ....[56]....
        /*06b4*/ 	.word	0x0500000f


	//   ....[57]....
        /*06b8*/ 	.word	0x0500000f


	//   ....[58]....
        /*06bc*/ 	.word	0x0500000f


	//   ....[59]....
        /*06c0*/ 	.word	0x0500000f


	//   ....[60]....
        /*06c4*/ 	.word	0x0500000f


	//   ....[61]....
        /*06c8*/ 	.word	0x0500000f


	//   ....[62]....
        /*06cc*/ 	.word	0x0500000f


	//   ....[63]....
        /*06d0*/ 	.word	0x0500000f


	//   ....[64]....
        /*06d4*/ 	.word	0x0500000f


	//   ....[65]....
        /*06d8*/ 	.word	0x0500000f


	//   ....[66]....
        /*06dc*/ 	.word	0x0500000f


	//   ....[67]....
        /*06e0*/ 	.word	0x0500000f


	//   ....[68]....
        /*06e4*/ 	.word	0x0500000f


	//   ....[69]....
        /*06e8*/ 	.word	0x0500000f


	//   ....[70]....
        /*06ec*/ 	.word	0x0500000f


	//   ....[71]....
        /*06f0*/ 	.word	0x0500000f


	//   ....[72]....
        /*06f4*/ 	.word	0x0500000f


	//   ....[73]....
        /*06f8*/ 	.word	0x0500000f


	//   ....[74]....
        /*06fc*/ 	.word	0x0500000f


	//   ....[75]....
        /*0700*/ 	.word	0x0500000f


	//   ....[76]....
        /*0704*/ 	.word	0x0500000f


	//   ....[77]....
        /*0708*/ 	.word	0x0500000f


	//   ....[78]....
        /*070c*/ 	.word	0x0500000f


	//   ....[79]....
        /*0710*/ 	.word	0x0500000f


	//   ....[80]....
        /*0714*/ 	.word	0x0500000f


	//   ....[81]....
        /*0718*/ 	.word	0x0500000f


	//   ....[82]....
        /*071c*/ 	.word	0x0500000f


	//   ....[83]....
        /*0720*/ 	.word	0x0500000f


	//   ....[84]....
        /*0724*/ 	.word	0x0500000f


	//   ....[85]....
        /*0728*/ 	.word	0x0500000f


	//   ....[86]....
        /*072c*/ 	.word	0x0500000f


	//   ....[87]....
        /*0730*/ 	.word	0x0500000f


	//   ....[88]....
        /*0734*/ 	.word	0x0500000f


	//   ....[89]....
        /*0738*/ 	.word	0x0500000f


	//   ....[90]....
        /*073c*/ 	.word	0x0500000f


	//   ....[91]....
        /*0740*/ 	.word	0x0500000f


	//   ....[92]....
        /*0744*/ 	.word	0x0500000f


	//   ....[93]....
        /*0748*/ 	.word	0x0500000f


	//   ....[94]....
        /*074c*/ 	.word	0x0500000f


	//----- nvinfo : EIATTR_COOP_GROUP_INSTR_OFFSETS
	.align		4
.L_203:
        /*0750*/ 	.byte	0x04, 0x28
        /*0752*/ 	.short	(.L_205 - .L_204)


	//   ....[0]....
.L_204:
        /*0754*/ 	.word	0x00000080


	//   ....[1]....
        /*0758*/ 	.word	0x00000090


	//   ....[2]....
        /*075c*/ 	.word	0x000002d0


	//   ....[3]....
        /*0760*/ 	.word	0x00000430


	//   ....[4]....
        /*0764*/ 	.word	0x00000550


	//   ....[5]....
        /*0768*/ 	.word	0x000006b0


	//   ....[6]....
        /*076c*/ 	.word	0x00001f40


	//   ....[7]....
        /*0770*/ 	.word	0x00002c60


	//   ....[8]....
        /*0774*/ 	.word	0x00002e60


	//   ....[9]....
        /*0778*/ 	.word	0x000042f0


	//   ....[10]....
        /*077c*/ 	.word	0x00004400


	//   ....[11]....
        /*0780*/ 	.word	0x00004fc0


	//   ....[12]....
        /*0784*/ 	.word	0x00005020


	//   ....[13]....
        /*0788*/ 	.word	0x00007170


	//   ....[14]....
        /*078c*/ 	.word	0x00008190


	//   ....[15]....
        /*0790*/ 	.word	0x00008990


	//   ....[16]....
        /*0794*/ 	.word	0x00008aa0


	//   ....[17]....
        /*0798*/ 	.word	0x000095f0


	//   ....[18]....
        /*079c*/ 	.word	0x00009680


	//   ....[19]....
        /*07a0*/ 	.word	0x0000be20


	//   ....[20]....
        /*07a4*/ 	.word	0x0000be30


	//   ....[21]....
        /*07a8*/ 	.word	0x0000be60


	//   ....[22]....
        /*07ac*/ 	.word	0x0000be70


	//   ....[23]....
        /*07b0*/ 	.word	0x0000e360


	//   ....[24]....
        /*07b4*/ 	.word	0x0000f380


	//   ....[25]....
        /*07b8*/ 	.word	0x0000fb80


	//   ....[26]....
        /*07bc*/ 	.word	0x0000fc90


	//   ....[27]....
        /*07c0*/ 	.word	0x000107e0


	//   ....[28]....
        /*07c4*/ 	.word	0x00010870


	//   ....[29]....
        /*07c8*/ 	.word	0x00011f10


	//   ....[30]....
        /*07cc*/ 	.word	0x00011f20


	//   ....[31]....
        /*07d0*/ 	.word	0x00011fa0


	//   ....[32]....
        /*07d4*/ 	.word	0x00011fb0


	//   ....[33]....
        /*07d8*/ 	.word	0x00012f30


	//   ....[34]....
        /*07dc*/ 	.word	0x00012f40


	//   ....[35]....
        /*07e0*/ 	.word	0x00012f50


	//   ....[36]....
        /*07e4*/ 	.word	0x00012f60


	//   ....[37]....
        /*07e8*/ 	.word	0x00012f70


	//   ....[38]....
        /*07ec*/ 	.word	0x00012f80


	//   ....[39]....
        /*07f0*/ 	.word	0x00012f90


	//   ....[40]....
        /*07f4*/ 	.word	0x00012fa0


	//   ....[41]....
        /*07f8*/ 	.word	0x00012fb0


	//   ....[42]....
        /*07fc*/ 	.word	0x00012fc0


	//   ....[43]....
        /*0800*/ 	.word	0x00012fd0


	//   ....[44]....
        /*0804*/ 	.word	0x00012fe0


	//   ....[45]....
        /*0808*/ 	.word	0x00012ff0


	//   ....[46]....
        /*080c*/ 	.word	0x00013000


	//   ....[47]....
        /*0810*/ 	.word	0x00013010


	//   ....[48]....
        /*0814*/ 	.word	0x00013020


	//   ....[49]....
        /*0818*/ 	.word	0x00013030


	//   ....[50]....
        /*081c*/ 	.word	0x00013040


	//   ....[51]....
        /*0820*/ 	.word	0x00013050


	//   ....[52]....
        /*0824*/ 	.word	0x00013060


	//   ....[53]....
        /*0828*/ 	.word	0x00013070


	//   ....[54]....
        /*082c*/ 	.word	0x00013090


	//   ....[55]....
        /*0830*/ 	.word	0x000130b0


	//   ....[56]....
        /*0834*/ 	.word	0x000130c0


	//   ....[57]....
        /*0838*/ 	.word	0x000130d0


	//   ....[58]....
        /*083c*/ 	.word	0x000130e0


	//   ....[59]....
        /*0840*/ 	.word	0x000130f0


	//   ....[60]....
        /*0844*/ 	.word	0x00013110


	//   ....[61]....
        /*0848*/ 	.word	0x00013120


	//   ....[62]....
        /*084c*/ 	.word	0x00013130


	//   ....[63]....
        /*0850*/ 	.word	0x00013140


	//   ....[64]....
        /*0854*/ 	.word	0x00013160


	//   ....[65]....
        /*0858*/ 	.word	0x00013170


	//   ....[66]....
        /*085c*/ 	.word	0x00013180


	//   ....[67]....
        /*0860*/ 	.word	0x00013190


	//   ....[68]....
        /*0864*/ 	.word	0x000131b0


	//   ....[69]....
        /*0868*/ 	.word	0x000131d0


	//   ....[70]....
        /*086c*/ 	.word	0x00013200


	//   ....[71]....
        /*0870*/ 	.word	0x00013210


	//   ....[72]....
        /*0874*/ 	.word	0x00013230


	//   ....[73]....
        /*0878*/ 	.word	0x00013250


	//   ....[74]....
        /*087c*/ 	.word	0x00013280


	//   ....[75]....
        /*0880*/ 	.word	0x00013290


	//   ....[76]....
        /*0884*/ 	.word	0x000132a0


	//   ....[77]....
        /*0888*/ 	.word	0x000132c0


	//   ....[78]....
        /*088c*/ 	.word	0x000132f0


	//   ....[79]....
        /*0890*/ 	.word	0x00013310


	//   ....[80]....
        /*0894*/ 	.word	0x00013330


	//   ....[81]....
        /*0898*/ 	.word	0x00013360


	//   ....[82]....
        /*089c*/ 	.word	0x00013390


	//   ....[83]....
        /*08a0*/ 	.word	0x000133c0


	//   ....[84]....
        /*08a4*/ 	.word	0x000133e0


	//   ....[85]....
        /*08a8*/ 	.word	0x00013400


	//   ....[86]....
        /*08ac*/ 	.word	0x00013410


	//   ....[87]....
        /*08b0*/ 	.word	0x00013420


	//   ....[88]....
        /*08b4*/ 	.word	0x00013430


	//   ....[89]....
        /*08b8*/ 	.word	0x00013440


	//   ....[90]....
        /*08bc*/ 	.word	0x00013460


	//   ....[91]....
        /*08c0*/ 	.word	0x00013490


	//   ....[92]....
        /*08c4*/ 	.word	0x000134c0


	//   ....[93]....
        /*08c8*/ 	.word	0x000134f0


	//   ....[94]....
        /*08cc*/ 	.word	0x00013520


	//   ....[95]....
        /*08d0*/ 	.word	0x00013550


	//   ....[96]....
        /*08d4*/ 	.word	0x00013580


	//   ....[97]....
        /*08d8*/ 	.word	0x00013e90


	//   ....[98]....
        /*08dc*/ 	.word	0x00013ed0


	//   ....[99]....
        /*08e0*/ 	.word	0x00013f00


	//   ....[100]....
        /*08e4*/ 	.word	0x00013f30


	//   ....[101]....
        /*08e8*/ 	.word	0x000145f0


	//   ....[102]....
        /*08ec*/ 	.word	0x00014630


	//   ....[103]....
        /*08f0*/ 	.word	0x000146f0


	//   ....[104]....
        /*08f4*/ 	.word	0x00014710


	//   ....[105]....
        /*08f8*/ 	.word	0x000147d0


	//   ....[106]....
        /*08fc*/ 	.word	0x000147f0


	//   ....[107]....
        /*0900*/ 	.word	0x000148c0


	//   ....[108]....
        /*0904*/ 	.word	0x000148e0


	//   ....[109]....
        /*0908*/ 	.word	0x00014d30


	//   ....[110]....
        /*090c*/ 	.word	0x00014d40


	//   ....[111]....
        /*0910*/ 	.word	0x00015170


	//   ....[112]....
        /*0914*/ 	.word	0x00015180


	//   ....[113]....
        /*0918*/ 	.word	0x00015ef0


	//   ....[114]....
        /*091c*/ 	.word	0x00015f10


	//   ....[115]....
        /*0920*/ 	.word	0x00015fd0


	//   ....[116]....
        /*0924*/ 	.word	0x00015ff0


	//   ....[117]....
        /*0928*/ 	.word	0x000160b0


	//   ....[118]....
        /*092c*/ 	.word	0x000160d0


	//   ....[119]....
        /*0930*/ 	.word	0x000161a0


	//   ....[120]....
        /*0934*/ 	.word	0x000161c0


	//   ....[121]....
        /*0938*/ 	.word	0x00016310


	//   ....[122]....
        /*093c*/ 	.word	0x00016520


	//   ....[123]....
        /*0940*/ 	.word	0x00016550


	//   ....[124]....
        /*0944*/ 	.word	0x00016580


	//   ....[125]....
        /*0948*/ 	.word	0x000165b0


	//   ....[126]....
        /*094c*/ 	.word	0x000165e0


	//   ....[127]....
        /*0950*/ 	.word	0x00016630


	//   ....[128]....
        /*0954*/ 	.word	0x000167b0


	//   ....[129]....
        /*0958*/ 	.word	0x000167e0


	//   ....[130]....
        /*095c*/ 	.word	0x00016810


	//   ....[131]....
        /*0960*/ 	.word	0x00016840


	//   ....[132]....
        /*0964*/ 	.word	0x00016870


	//   ....[133]....
        /*0968*/ 	.word	0x000168a0


	//   ....[134]....
        /*096c*/ 	.word	0x00016930


	//   ....[135]....
        /*0970*/ 	.word	0x00016990


	//   ....[136]....
        /*0974*/ 	.word	0x000169a0


	//   ....[137]....
        /*0978*/ 	.word	0x000169f0


	//   ....[138]....
        /*097c*/ 	.word	0x000192d0


	//   ....[139]....
        /*0980*/ 	.word	0x00019300


	//   ....[140]....
        /*0984*/ 	.word	0x000193a0


	//   ....[141]....
        /*0988*/ 	.word	0x000193b0


	//   ....[142]....
        /*098c*/ 	.word	0x00019400


	//   ....[143]....
        /*0990*/ 	.word	0x00019410


	//   ....[144]....
        /*0994*/ 	.word	0x00019460


	//   ....[145]....
        /*0998*/ 	.word	0x00019470


	//   ....[146]....
        /*099c*/ 	.word	0x000194c0


	//   ....[147]....
        /*09a0*/ 	.word	0x000194d0


	//   ....[148]....
        /*09a4*/ 	.word	0x00019520


	//   ....[149]....
        /*09a8*/ 	.word	0x00019530


	//   ....[150]....
        /*09ac*/ 	.word	0x00019580


	//   ....[151]....
        /*09b0*/ 	.word	0x00019590


	//   ....[152]....
        /*09b4*/ 	.word	0x000195a0


	//   ....[153]....
        /*09b8*/ 	.word	0x000195f0


	//   ....[154]....
        /*09bc*/ 	.word	0x00019640


	//   ....[155]....
        /*09c0*/ 	.word	0x00019650


	//   ....[156]....
        /*09c4*/ 	.word	0x00019660


	//   ....[157]....
        /*09c8*/ 	.word	0x000196c0


	//   ....[158]....
        /*09cc*/ 	.word	0x00019b40


	//   ....[159]....
        /*09d0*/ 	.word	0x00019b70


	//   ....[160]....
        /*09d4*/ 	.word	0x00019bc0


	//   ....[161]....
        /*09d8*/ 	.word	0x00019bf0


	//   ....[162]....
        /*09dc*/ 	.word	0x00019c30


	//   ....[163]....
        /*09e0*/ 	.word	0x00019c60


	//   ....[164]....
        /*09e4*/ 	.word	0x00019cb0


	//   ....[165]....
        /*09e8*/ 	.word	0x00019ce0


	//   ....[166]....
        /*09ec*/ 	.word	0x00019d30


	//   ....[167]....
        /*09f0*/ 	.word	0x00019d60


	//   ....[168]....
        /*09f4*/ 	.word	0x00019db0


	//   ....[169]....
        /*09f8*/ 	.word	0x00019dd0


	//   ....[170]....
        /*09fc*/ 	.word	0x00019e20


	//   ....[171]....
        /*0a00*/ 	.word	0x00019e40


	//   ....[172]....
        /*0a04*/ 	.word	0x00019e80


	//   ....[173]....
        /*0a08*/ 	.word	0x00019ea0


	//   ....[174]....
        /*0a0c*/ 	.word	0x00019ec0


	//   ....[175]....
        /*0a10*/ 	.word	0x00019f00


	//   ....[176]....
        /*0a14*/ 	.word	0x00019f20


	//   ....[177]....
        /*0a18*/ 	.word	0x00019f80


	//   ....[178]....
        /*0a1c*/ 	.word	0x0001a670


	//   ....[179]....
        /*0a20*/ 	.word	0x0001a6a0


	//   ....[180]....
        /*0a24*/ 	.word	0x0001a6d0


	//   ....[181]....
        /*0a28*/ 	.word	0x0001a710


	//   ....[182]....
        /*0a2c*/ 	.word	0x0001a760


	//   ....[183]....
        /*0a30*/ 	.word	0x0001a780


	//   ....[184]....
        /*0a34*/ 	.word	0x0001a7d0


	//   ....[185]....
        /*0a38*/ 	.word	0x0001a7f0


	//   ....[186]....
        /*0a3c*/ 	.word	0x0001a840


	//   ....[187]....
        /*0a40*/ 	.word	0x0001a860


	//   ....[188]....
        /*0a44*/ 	.word	0x0001a8b0


	//   ....[189]....
        /*0a48*/ 	.word	0x0001a8d0


	//   ....[190]....
        /*0a4c*/ 	.word	0x0001a920


	//   ....[191]....
        /*0a50*/ 	.word	0x0001a940


	//   ....[192]....
        /*0a54*/ 	.word	0x0001a980


	//   ....[193]....
        /*0a58*/ 	.word	0x0001a9a0


	//   ....[194]....
        /*0a5c*/ 	.word	0x0001b2c0


	//   ....[195]....
        /*0a60*/ 	.word	0x0001b2e0


	//   ....[196]....
        /*0a64*/ 	.word	0x0001b2f0


	//   ....[197]....
        /*0a68*/ 	.word	0x0001b300


	//   ....[198]....
        /*0a6c*/ 	.word	0x0001b310


	//   ....[199]....
        /*0a70*/ 	.word	0x0001b320


	//   ....[200]....
        /*0a74*/ 	.word	0x0001b380


	//   ....[201]....
        /*0a78*/ 	.word	0x0001b3c0


	//   ....[202]....
        /*0a7c*/ 	.word	0x0001b3e0


	//   ....[203]....
        /*0a80*/ 	.word	0x0001b3f0


	//   ....[204]....
        /*0a84*/ 	.word	0x0001b430


	//   ....[205]....
        /*0a88*/ 	.word	0x0001b440


	//   ....[206]....
        /*0a8c*/ 	.word	0x0001b480


	//   ....[207]....
        /*0a90*/ 	.word	0x0001b490


	//   ....[208]....
        /*0a94*/ 	.word	0x0001b4d0


	//   ....[209]....
        /*0a98*/ 	.word	0x0001b4e0


	//   ....[210]....
        /*0a9c*/ 	.word	0x0001b4f0


	//   ....[211]....
        /*0aa0*/ 	.word	0x0001b500


	//   ....[212]....
        /*0aa4*/ 	.word	0x0001b510


	//   ....[213]....
        /*0aa8*/ 	.word	0x0001b5b0


	//   ....[214]....
        /*0aac*/ 	.word	0x0001b950


	//   ....[215]....
        /*0ab0*/ 	.word	0x0001b960


	//   ....[216]....
        /*0ab4*/ 	.word	0x0001b970


	//   ....[217]....
        /*0ab8*/ 	.word	0x0001b980


	//   ....[218]....
        /*0abc*/ 	.word	0x0001b990


	//   ....[219]....
        /*0ac0*/ 	.word	0x0001b9a0


	//   ....[220]....
        /*0ac4*/ 	.word	0x0001b9c0


	//   ....[221]....
        /*0ac8*/ 	.word	0x0001b9e0


	//   ....[222]....
        /*0acc*/ 	.word	0x0001ba00


	//   ....[223]....
        /*0ad0*/ 	.word	0x0001ba10


	//   ....[224]....
        /*0ad4*/ 	.word	0x0001ba30


	//   ....[225]....
        /*0ad8*/ 	.word	0x0001ba50


	//   ....[226]....
        /*0adc*/ 	.word	0x0001ba80


	//   ....[227]....
        /*0ae0*/ 	.word	0x0001baa0


	//   ....[228]....
        /*0ae4*/ 	.word	0x0001bad0


	//   ....[229]....
        /*0ae8*/ 	.word	0x0001baf0


	//   ....[230]....
        /*0aec*/ 	.word	0x0001bb10


	//   ....[231]....
        /*0af0*/ 	.word	0x0001bb20


	//   ....[232]....
        /*0af4*/ 	.word	0x0001bb50


	//   ....[233]....
        /*0af8*/ 	.word	0x0001bb70


	//   ....[234]....
        /*0afc*/ 	.word	0x0001ce80


	//   ....[235]....
        /*0b00*/ 	.word	0x0001cea0


	//   ....[236]....
        /*0b04*/ 	.word	0x0001ced0


	//   ....[237]....
        /*0b08*/ 	.word	0x0001cf00


	//   ....[238]....
        /*0b0c*/ 	.word	0x0001cf30


	//   ....[239]....
        /*0b10*/ 	.word	0x0001cf40


	//   ....[240]....
        /*0b14*/ 	.word	0x0001cf70


	//   ....[241]....
        /*0b18*/ 	.word	0x0001cfb0


	//   ....[242]....
        /*0b1c*/ 	.word	0x0001d120


	//   ....[243]....
        /*0b20*/ 	.word	0x0001d150


	//   ....[244]....
        /*0b24*/ 	.word	0x0001d190


	//   ....[245]....
        /*0b28*/ 	.word	0x0001d1c0


	//   ....[246]....
        /*0b2c*/ 	.word	0x0001d1f0


	//   ....[247]....
        /*0b30*/ 	.word	0x0001d220


	//   ....[248]....
        /*0b34*/ 	.word	0x0001d2b0


	//   ....[249]....
        /*0b38*/ 	.word	0x0001d300


	//   ....[250]....
        /*0b3c*/ 	.word	0x0001d310


	//   ....[251]....
        /*0b40*/ 	.word	0x0001d350


	//   ....[252]....
        /*0b44*/ 	.word	0x0001de20


	//   ....[253]....
        /*0b48*/ 	.word	0x0001e4f0


	//   ....[254]....
        /*0b4c*/ 	.word	0x0001e5d0


	//   ....[255]....
        /*0b50*/ 	.word	0x0001e6c0


	//   ....[0]....
        /*0b54*/ 	.word	0x0001e720


	//   ....[1]....
        /*0b58*/ 	.word	0x0001e7e0


	//   ....[2]....
        /*0b5c*/ 	.word	0x0001e840


	//   ....[3]....
        /*0b60*/ 	.word	0x0001e900


	//   ....[4]....
        /*0b64*/ 	.word	0x0001e960


	//   ....[5]....
        /*0b68*/ 	.word	0x0001ea20


	//   ....[6]....
        /*0b6c*/ 	.word	0x0001ea80


	//   ....[7]....
        /*0b70*/ 	.word	0x0001eb40


	//   ....[8]....
        /*0b74*/ 	.word	0x0001eba0


	//   ....[9]....
        /*0b78*/ 	.word	0x0001ec60


	//   ....[10]....
        /*0b7c*/ 	.word	0x0001ecc0


	//   ....[11]....
        /*0b80*/ 	.word	0x0001ed80


	//   ....[12]....
        /*0b84*/ 	.word	0x0001ede0


	//   ....[13]....
        /*0b88*/ 	.word	0x0001eea0


	//   ....[14]....
        /*0b8c*/ 	.word	0x0001ef00


	//   ....[15]....
        /*0b90*/ 	.word	0x0001efc0


	//   ....[16]....
        /*0b94*/ 	.word	0x0001f020


	//   ....[17]....
        /*0b98*/ 	.word	0x0001f0f0


	//   ....[18]....
        /*0b9c*/ 	.word	0x0001f2b0


	//   ....[19]....
        /*0ba0*/ 	.word	0x0001f340


	//   ....[20]....
        /*0ba4*/ 	.word	0x0001f410


	//   ....[21]....
        /*0ba8*/ 	.word	0x0001f460


	//   ....[22]....
        /*0bac*/ 	.word	0x0001f530


	//   ....[23]....
        /*0bb0*/ 	.word	0x0001f580


	//   ....[24]....
        /*0bb4*/ 	.word	0x0001f600


	//   ....[25]....
        /*0bb8*/ 	.word	0x0001f6b0


	//   ....[26]....
        /*0bbc*/ 	.word	0x0001f730


	//   ....[27]....
        /*0bc0*/ 	.word	0x0001f7e0


	//   ....[28]....
        /*0bc4*/ 	.word	0x0001f860


	//   ....[29]....
        /*0bc8*/ 	.word	0x0001f910


	//   ....[30]....
        /*0bcc*/ 	.word	0x0001f990


	//   ....[31]....
        /*0bd0*/ 	.word	0x0001fa30


	//   ....[32]....
        /*0bd4*/ 	.word	0x0001fab0


	//   ....[33]....
        /*0bd8*/ 	.word	0x0001fb50


	//   ....[34]....
        /*0bdc*/ 	.word	0x0001fbc0


	//   ....[35]....
        /*0be0*/ 	.word	0x0001fc70


	//   ....[36]....
        /*0be4*/ 	.word	0x0001fce0


	//   ....[37]....
        /*0be8*/ 	.word	0x0001fd90


	//   ....[38]....
        /*0bec*/ 	.word	0x0001fe30


	//   ....[39]....
        /*0bf0*/ 	.word	0x0001fea0


	//   ....[40]....
        /*0bf4*/ 	.word	0x0001ff20


	//   ....[41]....
        /*0bf8*/ 	.word	0x0001ffd0


	//   ....[42]....
        /*0bfc*/ 	.word	0x00020030


	//   ....[43]....
        /*0c00*/ 	.word	0x000200f0


	//   ....[44]....
        /*0c04*/ 	.word	0x00020150


	//   ....[45]....
        /*0c08*/ 	.word	0x00020210


	//   ....[46]....
        /*0c0c*/ 	.word	0x00020270


	//   ....[47]....
        /*0c10*/ 	.word	0x00020330


	//   ....[48]....
        /*0c14*/ 	.word	0x00020390


	//   ....[49]....
        /*0c18*/ 	.word	0x00020440


	//   ....[50]....
        /*0c1c*/ 	.word	0x000204a0


	//   ....[51]....
        /*0c20*/ 	.word	0x00020560


	//   ....[52]....
        /*0c24*/ 	.word	0x000205c0


	//   ....[53]....
        /*0c28*/ 	.word	0x00020660


	//   ....[54]....
        /*0c2c*/ 	.word	0x00020790


	//   ....[55]....
        /*0c30*/ 	.word	0x00020830


	//   ....[56]....
        /*0c34*/ 	.word	0x00020890


	//   ....[57]....
        /*0c38*/ 	.word	0x00020940


	//   ....[58]....
        /*0c3c*/ 	.word	0x000209c0


	//   ....[59]....
        /*0c40*/ 	.word	0x00020a50


	//   ....[60]....
        /*0c44*/ 	.word	0x00020ae0


	//   ....[61]....
        /*0c48*/ 	.word	0x00020b70


	//   ....[62]....
        /*0c4c*/ 	.word	0x00020bd0


	//   ....[63]....
        /*0c50*/ 	.word	0x00020c80


	//   ....[64]....
        /*0c54*/ 	.word	0x00020ce0


	//   ....[65]....
        /*0c58*/ 	.word	0x00020d90


	//   ....[66]....
        /*0c5c*/ 	.word	0x00020df0


	//   ....[67]....
        /*0c60*/ 	.word	0x00020ea0


	//   ....[68]....
        /*0c64*/ 	.word	0x00020f00


	//   ....[69]....
        /*0c68*/ 	.word	0x00020fb0


	//   ....[70]....
        /*0c6c*/ 	.word	0x00021010


	//   ....[71]....
        /*0c70*/ 	.word	0x000210c0


	//   ....[72]....
        /*0c74*/ 	.word	0x00021120


	//   ....[73]....
        /*0c78*/ 	.word	0x000211d0


	//   ....[74]....
        /*0c7c*/ 	.word	0x000212c0


	//   ....[75]....
        /*0c80*/ 	.word	0x00021350


	//   ....[76]....
        /*0c84*/ 	.word	0x000213b0


	//   ....[77]....
        /*0c88*/ 	.word	0x00021450


	//   ....[78]....
        /*0c8c*/ 	.word	0x000214e0


	//   ....[79]....
        /*0c90*/ 	.word	0x00021570


	//   ....[80]....
        /*0c94*/ 	.word	0x000215f0


	//   ....[81]....
        /*0c98*/ 	.word	0x00021680


	//   ....[82]....
        /*0c9c*/ 	.word	0x00021710


	//   ....[83]....
        /*0ca0*/ 	.word	0x000217a0


	//   ....[84]....
        /*0ca4*/ 	.word	0x00021820


	//   ....[85]....
        /*0ca8*/ 	.word	0x000218b0


	//   ....[86]....
        /*0cac*/ 	.word	0x00021930


	//   ....[87]....
        /*0cb0*/ 	.word	0x000219c0


	//   ....[88]....
        /*0cb4*/ 	.word	0x00021a20


	//   ....[89]....
        /*0cb8*/ 	.word	0x00021ad0


	//   ....[90]....
        /*0cbc*/ 	.word	0x00021b60


	//   ....[91]....
        /*0cc0*/ 	.word	0x00021bf0


	//   ....[92]....
        /*0cc4*/ 	.word	0x00021c50


	//   ....[93]....
        /*0cc8*/ 	.word	0x00021d00


	//   ....[94]....
        /*0ccc*/ 	.word	0x00021f50


	//----- nvinfo : EIATTR_REG_RECONFIG
	.align		4
.L_205:
        /*0cd0*/ 	.byte	0x01, 0x54
	.zero		2


	//----- nvinfo : EIATTR_SYSCALL_OFFSETS
	.align		4
        /*0cd4*/ 	.byte	0x04, 0x46
        /*0cd6*/ 	.short	(.L_207 - .L_206)


	//   ....[0]....
.L_206:
        /*0cd8*/ 	.word	0x00002120


	//   ....[1]....
        /*0cdc*/ 	.word	0x000185c0


	//   ....[2]....
        /*0ce0*/ 	.word	0x00018730


	//   ....[3]....
        /*0ce4*/ 	.word	0x00018880


	//   ....[4]....
        /*0ce8*/ 	.word	0x000189c0


	//   ....[5]....
        /*0cec*/ 	.word	0x0001a2a0


	//----- nvinfo : EIATTR_MBARRIER_INSTR_OFFSETS
	.align		4
.L_207:
        /*0cf0*/ 	.byte	0x04, 0x39
        /*0cf2*/ 	.short	(.L_209 - .L_208)


	//   ....[0]....
.L_208:
        /*0cf4*/ 	.word	0x00000180
        /*0cf8*/ 	.word	0x000000ff
        /*0cfc*/ 	.word	0x00022800
        /*0d00*/ 	.short	0x0100
        /*0d02*/ 	.byte	0x08
	.zero		1


	//   ....[1]....
        /*0d04*/ 	.word	0x00000190
        /*0d08*/ 	.word	0x000000ff
        /*0d0c*/ 	.word	0x00022820
        /*0d10*/ 	.short	0x0100
        /*0d12*/ 	.byte	0x08
	.zero		1


	//   ....[2]....
        /*0d14*/ 	.word	0x00000280
        /*0d18*/ 	.word	0x000000ff
        /*0d1c*/ 	.word	0x00022830
        /*0d20*/ 	.short	0x0100
        /*0d22*/ 	.byte	0x08
	.zero		1


	//   ....[3]....
        /*0d24*/ 	.word	0x00000290
        /*0d28*/ 	.word	0x000000ff
        /*0d2c*/ 	.word	0x00022840
        /*0d30*/ 	.short	0x0100
        /*0d32*/ 	.byte	0x08
	.zero		1


	//   ....[4]....
        /*0d34*/ 	.word	0x000002a0
        /*0d38*/ 	.word	0x000000ff
        /*0d3c*/ 	.word	0x00022838
        /*0d40*/ 	.short	0x0100
        /*0d42*/ 	.byte	0x08
	.zero		1


	//   ....[5]....
        /*0d44*/ 	.word	0x000002b0
        /*0d48*/ 	.word	0x000000ff
        /*0d4c*/ 	.word	0x00022848
        /*0d50*/ 	.short	0x0100
        /*0d52*/ 	.byte	0x08
	.zero		1


	//   ....[6]....
        /*0d54*/ 	.word	0x000003e0
        /*0d58*/ 	.word	0x000000ff
        /*0d5c*/ 	.word	0x00022850
        /*0d60*/ 	.short	0x0100
        /*0d62*/ 	.byte	0x08
	.zero		1


	//   ....[7]....
        /*0d64*/ 	.word	0x000003f0
        /*0d68*/ 	.word	0x000000ff
        /*0d6c*/ 	.word	0x00022860
        /*0d70*/ 	.short	0x0100
        /*0d72*/ 	.byte	0x08
	.zero		1


	//   ....[8]....
        /*0d74*/ 	.word	0x00000400
        /*0d78*/ 	.word	0x000000ff
        /*0d7c*/ 	.word	0x00022858
        /*0d80*/ 	.short	0x0100
        /*0d82*/ 	.byte	0x08
	.zero		1


	//   ....[9]....
        /*0d84*/ 	.word	0x00000410
        /*0d88*/ 	.word	0x000000ff
        /*0d8c*/ 	.word	0x00022868
        /*0d90*/ 	.short	0x0100
        /*0d92*/ 	.byte	0x08
	.zero		1


	//   ....[10]....
        /*0d94*/ 	.word	0x00000500
        /*0d98*/ 	.word	0x000000ff
        /*0d9c*/ 	.word	0x00022870
        /*0da0*/ 	.short	0x0100
        /*0da2*/ 	.byte	0x06
	.zero		1


	//   ....[11]....
        /*0da4*/ 	.word	0x00000510
        /*0da8*/ 	.word	0x000000ff
        /*0dac*/ 	.word	0x00022880
        /*0db0*/ 	.short	0x0100
        /*0db2*/ 	.byte	0x06
	.zero		1


	//   ....[12]....
        /*0db4*/ 	.word	0x00000520
        /*0db8*/ 	.word	0x000000ff
        /*0dbc*/ 	.word	0x00022878
        /*0dc0*/ 	.short	0x0100
        /*0dc2*/ 	.byte	0x06
	.zero		1


	//   ....[13]....
        /*0dc4*/ 	.word	0x00000530
        /*0dc8*/ 	.word	0x000000ff
        /*0dcc*/ 	.word	0x00022888
        /*0dd0*/ 	.short	0x0100
        /*0dd2*/ 	.byte	0x06
	.zero		1


	//   ....[14]....
        /*0dd4*/ 	.word	0x00000660
        /*0dd8*/ 	.word	0x000000ff
        /*0ddc*/ 	.word	0x00022890
        /*0de0*/ 	.short	0x0100
        /*0de2*/ 	.byte	0x08
	.zero		1


	//   ....[15]....
        /*0de4*/ 	.word	0x00000670
        /*0de8*/ 	.word	0x000000ff
        /*0dec*/ 	.word	0x000228a0
        /*0df0*/ 	.short	0x0100
        /*0df2*/ 	.byte	0x08
	.zero		1


	//   ....[16]....
        /*0df4*/ 	.word	0x00000680
        /*0df8*/ 	.word	0x000000ff
        /*0dfc*/ 	.word	0x00022898
        /*0e00*/ 	.short	0x0100
        /*0e02*/ 	.byte	0x08
	.zero		1


	//   ....[17]....
        /*0e04*/ 	.word	0x00000690
        /*0e08*/ 	.word	0x000000ff
        /*0e0c*/ 	.word	0x000228a8
        /*0e10*/ 	.short	0x0100
        /*0e12*/ 	.byte	0x08
	.zero		1


	//   ....[18]....
        /*0e14*/ 	.word	0x000007e0
        /*0e18*/ 	.word	0x000000ff
        /*0e1c*/ 	.word	0x000228b0
        /*0e20*/ 	.short	0x0100
        /*0e22*/ 	.byte	0x08
	.zero		1


	//   ....[19]....
        /*0e24*/ 	.word	0x000007f0
        /*0e28*/ 	.word	0x000000ff
        /*0e2c*/ 	.word	0x000228c0
        /*0e30*/ 	.short	0x0100
        /*0e32*/ 	.byte	0x08
	.zero		1


	//   ....[20]....
        /*0e34*/ 	.word	0x00000800
        /*0e38*/ 	.word	0x000000ff
        /*0e3c*/ 	.word	0x000228b8
        /*0e40*/ 	.short	0x0100
        /*0e42*/ 	.byte	0x08
	.zero		1


	//   ....[21]....
        /*0e44*/ 	.word	0x00000810
        /*0e48*/ 	.word	0x000000ff
        /*0e4c*/ 	.word	0x000228c8
        /*0e50*/ 	.short	0x0100
        /*0e52*/ 	.byte	0x08
	.zero		1


	//   ....[22]....
        /*0e54*/ 	.word	0x000021a0
        /*0e58*/ 	.word	0x000000ff
        /*0e5c*/ 	.word	0x00022800
        /*0e60*/ 	.short	0x010a
        /*0e62*/ 	.byte	0x2b
	.zero		1


	//   ....[23]....
        /*0e64*/ 	.word	0x00002220
        /*0e68*/ 	.word	0x00000003
        /*0e6c*/ 	.word	0x00022830
        /*0e70*/ 	.short	0x010a
        /*0e72*/ 	.byte	0x3f
	.zero		1


	//   ....[24]....
        /*0e74*/ 	.word	0x00002260
        /*0e78*/ 	.word	0x00000003
        /*0e7c*/ 	.word	0x00022830
        /*0e80*/ 	.short	0x010a
        /*0e82*/ 	.byte	0x3f
	.zero		1


	//   ....[25]....
        /*0e84*/ 	.word	0x00002c70
        /*0e88*/ 	.word	0x000000ff
        /*0e8c*/ 	.word	0x00000000
        /*0e90*/ 	.short	0x0101
        /*0e92*/ 	.byte	0x06
	.zero		1


	//   ....[26]....
        /*0e94*/ 	.word	0x000064f0
        /*0e98*/ 	.word	0x000000ff
        /*0e9c*/ 	.word	0x00022830
        /*0ea0*/ 	.short	0x010a
        /*0ea2*/ 	.byte	0x06
	.zero		1


	//   ....[27]....
        /*0ea4*/ 	.word	0x00006530
        /*0ea8*/ 	.word	0x000000ff
        /*0eac*/ 	.word	0x00022830
        /*0eb0*/ 	.short	0x010a
        /*0eb2*/ 	.byte	0x06
	.zero		1


	//   ....[28]....
        /*0eb4*/ 	.word	0x00006dc0
        /*0eb8*/ 	.word	0x000000ff
        /*0ebc*/ 	.word	0x00022850
        /*0ec0*/ 	.short	0x010a
        /*0ec2*/ 	.byte	0x06
	.zero		1


	//   ....[29]....
        /*0ec4*/ 	.word	0x00006e00
        /*0ec8*/ 	.word	0x000000ff
        /*0ecc*/ 	.word	0x00022850
        /*0ed0*/ 	.short	0x010a
        /*0ed2*/ 	.byte	0x06
	.zero		1


	//   ....[30]....
        /*0ed4*/ 	.word	0x00007130
        /*0ed8*/ 	.word	0x000000ff
        /*0edc*/ 	.word	0x00000000
        /*0ee0*/ 	.short	0x0101
        /*0ee2*/ 	.byte	0x06
	.zero		1


	//   ....[31]....
        /*0ee4*/ 	.word	0x0000a3c0
        /*0ee8*/ 	.word	0x000000ff
        /*0eec*/ 	.word	0x00000000
        /*0ef0*/ 	.short	0x0101
        /*0ef2*/ 	.byte	0x06
	.zero		1


	//   ....[32]....
        /*0ef4*/ 	.word	0x0000ad60
        /*0ef8*/ 	.word	0x000000ff
        /*0efc*/ 	.word	0x00022830
        /*0f00*/ 	.short	0x010a
        /*0f02*/ 	.byte	0x06
	.zero		1


	//   ....[33]....
        /*0f04*/ 	.word	0x0000ada0
        /*0f08*/ 	.word	0x000000ff
        /*0f0c*/ 	.word	0x00022830
        /*0f10*/ 	.short	0x010a
        /*0f12*/ 	.byte	0x06
	.zero		1


	//   ....[34]....
        /*0f14*/ 	.word	0x0000b630
        /*0f18*/ 	.word	0x000000ff
        /*0f1c*/ 	.word	0x00022850
        /*0f20*/ 	.short	0x010a
        /*0f22*/ 	.byte	0x06
	.zero		1


	//   ....[35]....
        /*0f24*/ 	.word	0x0000b670
        /*0f28*/ 	.word	0x000000ff
        /*0f2c*/ 	.word	0x00022850
        /*0f30*/ 	.short	0x010a
        /*0f32*/ 	.byte	0x06
	.zero		1


	//   ....[36]....
        /*0f34*/ 	.word	0x0000b9c0
        /*0f38*/ 	.word	0x000000ff
        /*0f3c*/ 	.word	0x00000000
        /*0f40*/ 	.short	0x0101
        /*0f42*/ 	.byte	0x06
	.zero		1


	//   ....[37]....
        /*0f44*/ 	.word	0x0000cf70
        /*0f48*/ 	.word	0x000000ff
        /*0f4c*/ 	.word	0x00000000
        /*0f50*/ 	.short	0x0101
        /*0f52*/ 	.byte	0x06
	.zero		1


	//   ....[38]....
        /*0f54*/ 	.word	0x0000d6e0
        /*0f58*/ 	.word	0x000000ff
        /*0f5c*/ 	.word	0x00022830
        /*0f60*/ 	.short	0x010a
        /*0f62*/ 	.byte	0x06
	.zero		1


	//   ....[39]....
        /*0f64*/ 	.word	0x0000d720
        /*0f68*/ 	.word	0x000000ff
        /*0f6c*/ 	.word	0x00022830
        /*0f70*/ 	.short	0x010a
        /*0f72*/ 	.byte	0x06
	.zero		1


	//   ....[40]....
        /*0f74*/ 	.word	0x0000dfb0
        /*0f78*/ 	.word	0x000000ff
        /*0f7c*/ 	.word	0x00022850
        /*0f80*/ 	.short	0x010a
        /*0f82*/ 	.byte	0x06
	.zero		1


	//   ....[41]....
        /*0f84*/ 	.word	0x0000dff0
        /*0f88*/ 	.word	0x000000ff
        /*0f8c*/ 	.word	0x00022850
        /*0f90*/ 	.short	0x010a
        /*0f92*/ 	.byte	0x06
	.zero		1


	//   ....[42]....
        /*0f94*/ 	.word	0x0000e320
        /*0f98*/ 	.word	0x000000ff
        /*0f9c*/ 	.word	0x00000000
        /*0fa0*/ 	.short	0x0101
        /*0fa2*/ 	.byte	0x06
	.zero		1


	//   ....[43]....
        /*0fa4*/ 	.word	0x000115b0
        /*0fa8*/ 	.word	0x000000ff
        /*0fac*/ 	.word	0x00000000
        /*0fb0*/ 	.short	0x0101
        /*0fb2*/ 	.byte	0x06
	.zero		1


	//   ....[44]....
        /*0fb4*/ 	.word	0x00011c20
        /*0fb8*/ 	.word	0x000000ff
        /*0fbc*/ 	.word	0x00022850
        /*0fc0*/ 	.short	0x010a
        /*0fc2*/ 	.byte	0x09
	.zero		1


	//   ....[45]....
        /*0fc4*/ 	.word	0x00011c60
        /*0fc8*/ 	.word	0x000000ff
        /*0fcc*/ 	.word	0x00022850
        /*0fd0*/ 	.short	0x010a
        /*0fd2*/ 	.byte	0x09
	.zero		1


	//   ....[46]....
        /*0fd4*/ 	.word	0x00012290
        /*0fd8*/ 	.word	0x000000ff
        /*0fdc*/ 	.word	0x00000000
        /*0fe0*/ 	.short	0x0101
        /*0fe2*/ 	.byte	0x04
	.zero		1


	//   ....[47]....
        /*0fe4*/ 	.word	0x00014620
        /*0fe8*/ 	.word	0x00000011
        /*0fec*/ 	.word	0x00000000
        /*0ff0*/ 	.short	0x0101
        /*0ff2*/ 	.byte	0x3f
	.zero		1


	//   ....[48]....
        /*0ff4*/ 	.word	0x00014ac0
        /*0ff8*/ 	.word	0x00000011
        /*0ffc*/ 	.word	0x00000000
        /*1000*/ 	.short	0x0101
        /*1002*/ 	.byte	0x3f
	.zero		1


	//   ....[49]....
        /*1004*/ 	.word	0x00018fa0
        /*1008*/ 	.word	0x00000000
        /*100c*/ 	.word	0x00022880
        /*1010*/ 	.short	0x010a
        /*1012*/ 	.byte	0x3f
	.zero		1


	//   ....[50]....
        /*1014*/ 	.word	0x00019820
        /*1018*/ 	.word	0x00000000
        /*101c*/ 	.word	0x00022870
        /*1020*/ 	.short	0x0107
        /*1022*/ 	.byte	0x3f
	.zero		1


	//   ....[51]....
        /*1024*/ 	.word	0x000198e0
        /*1028*/ 	.word	0x00000000
        /*102c*/ 	.word	0x00022870
        /*1030*/ 	.short	0x0101
        /*1032*/ 	.byte	0x3f
	.zero		1


	//   ....[52]....
        /*1034*/ 	.word	0x00019910
        /*1038*/ 	.word	0x00000000
        /*103c*/ 	.word	0x00022840
        /*1040*/ 	.short	0x010a
        /*1042*/ 	.byte	0x3f
	.zero		1


	//   ....[53]....
        /*1044*/ 	.word	0x0001a020
        /*1048*/ 	.word	0x00000000
        /*104c*/ 	.word	0x00022830
        /*1050*/ 	.short	0x0107
        /*1052*/ 	.byte	0x3f
	.zero		1


	//   ....[54]....
        /*1054*/ 	.word	0x0001a0e0
        /*1058*/ 	.word	0x00000000
        /*105c*/ 	.word	0x00022830
        /*1060*/ 	.short	0x0101
        /*1062*/ 	.byte	0x3f
	.zero		1


	//   ....[55]....
        /*1064*/ 	.word	0x0001aa50
        /*1068*/ 	.word	0x00000011
        /*106c*/ 	.word	0x00022800
        /*1070*/ 	.short	0x0107
        /*1072*/ 	.byte	0x3f
	.zero		1


	//   ....[56]....
        /*1074*/ 	.word	0x0001ab40
        /*1078*/ 	.word	0x00000011
        /*107c*/ 	.word	0x00022800
        /*1080*/ 	.short	0x0101
        /*1082*/ 	.byte	0x3f
	.zero		1


	//   ....[57]....
        /*1084*/ 	.word	0x0001ab60
        /*1088*/ 	.word	0x00000011
        /*108c*/ 	.word	0x00022820
        /*1090*/ 	.short	0x010a
        /*1092*/ 	.byte	0x3f
	.zero		1


	//   ....[58]....
        /*1094*/ 	.word	0x0001b060
        /*1098*/ 	.word	0x00000000
        /*109c*/ 	.word	0x00022880
        /*10a0*/ 	.short	0x010a
        /*10a2*/ 	.byte	0x3f
	.zero		1


	//   ....[59]....
        /*10a4*/ 	.word	0x0001b630
        /*10a8*/ 	.word	0x00000000
        /*10ac*/ 	.word	0x00022870
        /*10b0*/ 	.short	0x0107
        /*10b2*/ 	.byte	0x3f
	.zero		1


	//   ....[60]....
        /*10b4*/ 	.word	0x0001b6f0
        /*10b8*/ 	.word	0x00000000
        /*10bc*/ 	.word	0x00022870
        /*10c0*/ 	.short	0x0101
        /*10c2*/ 	.byte	0x3f
	.zero		1


	//   ....[61]....
        /*10c4*/ 	.word	0x0001b720
        /*10c8*/ 	.word	0x00000000
        /*10cc*/ 	.word	0x00022840
        /*10d0*/ 	.short	0x010a
        /*10d2*/ 	.byte	0x3f
	.zero		1


	//   ....[62]....
        /*10d4*/ 	.word	0x0001bcb0
        /*10d8*/ 	.word	0x00000000
        /*10dc*/ 	.word	0x00022830
        /*10e0*/ 	.short	0x0107
        /*10e2*/ 	.byte	0x3f
	.zero		1


	//   ....[63]....
        /*10e4*/ 	.word	0x0001bd70
        /*10e8*/ 	.word	0x00000000
        /*10ec*/ 	.word	0x00022830
        /*10f0*/ 	.short	0x0101
        /*10f2*/ 	.byte	0x3f
	.zero		1


	//   ....[64]....
        /*10f4*/ 	.word	0x0001be00
        /*10f8*/ 	.word	0x00000013
        /*10fc*/ 	.word	0x00022870
        /*1100*/ 	.short	0x010a
        /*1102*/ 	.byte	0x3f
	.zero		1


	//   ....[65]....
        /*1104*/ 	.word	0x0001be90
        /*1108*/ 	.word	0x00000013
        /*110c*/ 	.word	0x00022860
        /*1110*/ 	.short	0x010a
        /*1112*/ 	.byte	0x3f
	.zero		1


	//   ....[66]....
        /*1114*/ 	.word	0x0001c390
        /*1118*/ 	.word	0x00000013
        /*111c*/ 	.word	0x00022850
        /*1120*/ 	.short	0x0101
        /*1122*/ 	.byte	0x3f
	.zero		1


	//   ....[67]....
        /*1124*/ 	.word	0x0001c410
        /*1128*/ 	.word	0x00000013
        /*112c*/ 	.word	0x00000000
        /*1130*/ 	.short	0x0101
        /*1132*/ 	.byte	0x3f
	.zero		1


	//   ....[68]....
        /*1134*/ 	.word	0x0001c5e0
        /*1138*/ 	.word	0x00000012
        /*113c*/ 	.word	0x00022870
        /*1140*/ 	.short	0x010a
        /*1142*/ 	.byte	0x3f
	.zero		1


	//   ....[69]....
        /*1144*/ 	.word	0x0001c670
        /*1148*/ 	.word	0x00000012
        /*114c*/ 	.word	0x00022860
        /*1150*/ 	.short	0x010a
        /*1152*/ 	.byte	0x3f
	.zero		1


	//   ....[70]....
        /*1154*/ 	.word	0x0001cb70
        /*1158*/ 	.word	0x00000012
        /*115c*/ 	.word	0x00022850
        /*1160*/ 	.short	0x0101
        /*1162*/ 	.byte	0x3f
	.zero		1


	//   ....[71]....
        /*1164*/ 	.word	0x0001cbf0
        /*1168*/ 	.word	0x00000003
        /*116c*/ 	.word	0x00000000
        /*1170*/ 	.short	0x0101
        /*1172*/ 	.byte	0x3f
	.zero		1


	//   ....[72]....
        /*1174*/ 	.word	0x0001dda0
        /*1178*/ 	.word	0x00000007
        /*117c*/ 	.word	0x00022820
        /*1180*/ 	.short	0x010a
        /*1182*/ 	.byte	0x3f
	.zero		1


	//   ....[73]....
        /*1184*/ 	.word	0x0001df20
        /*1188*/ 	.word	0x00000005
        /*118c*/ 	.word	0x00022840
        /*1190*/ 	.short	0x010a
        /*1192*/ 	.byte	0x3f
	.zero		1


	//   ....[74]....
        /*1194*/ 	.word	0x0001dfc0
        /*1198*/ 	.word	0x00000003
        /*119c*/ 	.word	0x00022840
        /*11a0*/ 	.short	0x010a
        /*11a2*/ 	.byte	0x3f
	.zero		1


	//   ....[75]....
        /*11a4*/ 	.word	0x0001e000
        /*11a8*/ 	.word	0x00000005
        /*11ac*/ 	.word	0x00022860
        /*11b0*/ 	.short	0x010a
        /*11b2*/ 	.byte	0x3f
	.zero		1


	//   ....[76]....
        /*11b4*/ 	.word	0x0001e040
        /*11b8*/ 	.word	0x00000003
        /*11bc*/ 	.word	0x00022860
        /*11c0*/ 	.short	0x010a
        /*11c2*/ 	.byte	0x3f
	.zero		1


	//   ....[77]....
        /*11c4*/ 	.word	0x0001e080
        /*11c8*/ 	.word	0x00000005
        /*11cc*/ 	.word	0x00022880
        /*11d0*/ 	.short	0x010a
        /*11d2*/ 	.byte	0x3f
	.zero		1


	//   ....[78]....
        /*11d4*/ 	.word	0x0001e0c0
        /*11d8*/ 	.word	0x00000003
        /*11dc*/ 	.word	0x00022880
        /*11e0*/ 	.short	0x010a
        /*11e2*/ 	.byte	0x3f
	.zero		1


	//   ....[79]....
        /*11e4*/ 	.word	0x0001e130
        /*11e8*/ 	.word	0x00000003
        /*11ec*/ 	.word	0x00022800
        /*11f0*/ 	.short	0x010a
        /*11f2*/ 	.byte	0x3f
	.zero		1


	//   ....[80]....
        /*11f4*/ 	.word	0x0001e180
        /*11f8*/ 	.word	0x00000003
        /*11fc*/ 	.word	0x00022830
        /*1200*/ 	.short	0x010a
        /*1202*/ 	.byte	0x3f
	.zero		1


	//   ....[81]....
        /*1204*/ 	.word	0x0001e1e0
        /*1208*/ 	.word	0x00000006
        /*120c*/ 	.word	0x00022830
        /*1210*/ 	.short	0x010a
        /*1212*/ 	.byte	0x3f
	.zero		1


	//   ....[82]....
        /*1214*/ 	.word	0x0001e240
        /*1218*/ 	.word	0x00000006
        /*121c*/ 	.word	0x00022850
        /*1220*/ 	.short	0x010a
        /*1222*/ 	.byte	0x3f
	.zero		1


	//   ....[83]....
        /*1224*/ 	.word	0x0001e2a0
        /*1228*/ 	.word	0x00000006
        /*122c*/ 	.word	0x00022830
        /*1230*/ 	.short	0x010a
        /*1232*/ 	.byte	0x3f
	.zero		1


	//   ....[84]....
        /*1234*/ 	.word	0x0001e300
        /*1238*/ 	.word	0x00000006
        /*123c*/ 	.word	0x00022850
        /*1240*/ 	.short	0x010a
        /*1242*/ 	.byte	0x3f
	.zero		1


	//   ....[85]....
        /*1244*/ 	.word	0x0001e360
        /*1248*/ 	.word	0x00000006
        /*124c*/ 	.word	0x00022830
        /*1250*/ 	.short	0x010a
        /*1252*/ 	.byte	0x3f
	.zero		1


	//   ....[86]....
        /*1254*/ 	.word	0x0001e3c0
        /*1258*/ 	.word	0x00000006
        /*125c*/ 	.word	0x00022850
        /*1260*/ 	.short	0x010a
        /*1262*/ 	.byte	0x3f
	.zero		1


	//   ....[87]....
        /*1264*/ 	.word	0x0001e420
        /*1268*/ 	.word	0x00000007
        /*126c*/ 	.word	0x00022850
        /*1270*/ 	.short	0x010a
        /*1272*/ 	.byte	0x3f
	.zero		1


	//   ....[88]....
        /*1274*/ 	.word	0x0001e520
        /*1278*/ 	.word	0x00000000
        /*127c*/ 	.word	0x00022880
        /*1280*/ 	.short	0x010a
        /*1282*/ 	.byte	0x3f
	.zero		1


	//   ....[89]....
        /*1284*/ 	.word	0x0001f200
        /*1288*/ 	.word	0x00000000
        /*128c*/ 	.word	0x00022840
        /*1290*/ 	.short	0x010a
        /*1292*/ 	.byte	0x3f
	.zero		1


	//   ....[90]....
        /*1294*/ 	.word	0x00020690
        /*1298*/ 	.word	0x00000011
        /*129c*/ 	.word	0x00022820
        /*12a0*/ 	.short	0x010a
        /*12a2*/ 	.byte	0x3f
	.zero		1


	//   ....[91]....
        /*12a4*/ 	.word	0x000206e0
        /*12a8*/ 	.word	0x00000000
        /*12ac*/ 	.word	0x00022880
        /*12b0*/ 	.short	0x010a
        /*12b2*/ 	.byte	0x3f
	.zero		1


	//   ....[92]....
        /*12b4*/ 	.word	0x00021210
        /*12b8*/ 	.word	0x00000000
        /*12bc*/ 	.word	0x00022840
        /*12c0*/ 	.short	0x010a
        /*12c2*/ 	.byte	0x3f
	.zero		1


	//   ....[93]....
        /*12c4*/ 	.word	0x00021d30
        /*12c8*/ 	.word	0x00000013
        /*12cc*/ 	.word	0x00022870
        /*12d0*/ 	.short	0x010a
        /*12d2*/ 	.byte	0x3f
	.zero		1


	//   ....[94]....
        /*12d4*/ 	.word	0x00021d80
        /*12d8*/ 	.word	0x00000013
        /*12dc*/ 	.word	0x00022860
        /*12e0*/ 	.short	0x010a
        /*12e2*/ 	.byte	0x3f
	.zero		1


	//   ....[95]....
        /*12e4*/ 	.word	0x00021dd0
        /*12e8*/ 	.word	0x00000012
        /*12ec*/ 	.word	0x00022870
        /*12f0*/ 	.short	0x010a
        /*12f2*/ 	.byte	0x3f
	.zero		1


	//   ....[96]....
        /*12f4*/ 	.word	0x00021e20
        /*12f8*/ 	.word	0x00000012
        /*12fc*/ 	.word	0x00022860
        /*1300*/ 	.short	0x010a
        /*1302*/ 	.byte	0x3f
	.zero		1


	//   ....[97]....
        /*1304*/ 	.word	0x00021e70
        /*1308*/ 	.word	0x00000007
        /*130c*/ 	.word	0x00022820
        /*1310*/ 	.short	0x010a
        /*1312*/ 	.byte	0x3f
	.zero		1


	//   ....[98]....
        /*1314*/ 	.word	0x00022010
        /*1318*/ 	.word	0x00000005
        /*131c*/ 	.word	0x00022840
        /*1320*/ 	.short	0x010a
        /*1322*/ 	.byte	0x3f
	.zero		1


	//   ....[99]....
        /*1324*/ 	.word	0x00022060
        /*1328*/ 	.word	0x00000003
        /*132c*/ 	.word	0x00022840
        /*1330*/ 	.short	0x010a
        /*1332*/ 	.byte	0x3f
	.zero		1


	//   ....[100]....
        /*1334*/ 	.word	0x000220b0
        /*1338*/ 	.word	0x00000005
        /*133c*/ 	.word	0x00022860
        /*1340*/ 	.short	0x010a
        /*1342*/ 	.byte	0x3f
	.zero		1


	//   ....[101]....
        /*1344*/ 	.word	0x00022100
        /*1348*/ 	.word	0x00000003
        /*134c*/ 	.word	0x00022860
        /*1350*/ 	.short	0x010a
        /*1352*/ 	.byte	0x3f
	.zero		1


	//   ....[102]....
        /*1354*/ 	.word	0x00022150
        /*1358*/ 	.word	0x00000005
        /*135c*/ 	.word	0x00022880
        /*1360*/ 	.short	0x010a
        /*1362*/ 	.byte	0x3f
	.zero		1


	//----- nvinfo : EIATTR_NUM_MBARRIERS
	.align		4
.L_209:
        /*1364*/ 	.byte	0x03, 0x38
        /*1366*/ 	.short	0x0016


	//----- nvinfo : EIATTR_EXIT_INSTR_OFFSETS
	.align		4
        /*1368*/ 	.byte	0x04, 0x1c
        /*136a*/ 	.short	(.L_211 - .L_210)


	//   ....[0]....
.L_210:
        /*136c*/ 	.word	0x000009c0


	//   ....[1]....
        /*1370*/ 	.word	0x000162c0


	//   ....[2]....
        /*1374*/ 	.word	0x0001e110


	//----- nvinfo : EIATTR_MAX_THREADS
	.align		4
.L_211:
        /*1378*/ 	.byte	0x04, 0x05
        /*137a*/ 	.short	(.L_213 - .L_212)
.L_212:
        /*137c*/ 	.word	0x00000180
        /*1380*/ 	.word	0x00000001
        /*1384*/ 	.word	0x00000001


	//----- nvinfo : EIATTR_CRS_STACK_SIZE
	.align		4
.L_213:
        /*1388*/ 	.byte	0x04, 0x1e
        /*138a*/ 	.short	(.L_215 - .L_214)
.L_214:
        /*138c*/ 	.word	0x00000000


	//----- nvinfo : EIATTR_CBANK_PARAM_SIZE
	.align		4
.L_215:
        /*1390*/ 	.byte	0x03, 0x19
        /*1392*/ 	.short	0x0af0


	//----- nvinfo : EIATTR_PARAM_CBANK
	.align		4
        /*1394*/ 	.byte	0x04, 0x0a
        /*1396*/ 	.short	(.L_217 - .L_216)
	.align		4
.L_216:
        /*1398*/ 	.word	index@(.nv.constant0._ZN7cutlass13device_kernelIN5flash11enable_sm90INS1_16FlashAttnFwdSm90INS1_25CollectiveMainloopFwdSm90ILi2EN4cute5tupleIJNS5_1CILi1EEES8_S8_EEENS6_IJNS7_ILi128EEENS7_ILi160EEESA_EEELi128ENS_12float_e4m3_tEfNS_4arch4Sm90ELb0ELb1ELb0ELb1ELb1ELb0ELb0ELb1ELb1ELb1ELb1ELb0EEENS1_21CollectiveEpilogueFwdINS6_IJSA_SA_SB_EEES9_NS_10bfloat16_tESF_Li256ELb1ELb1ELb1ELb1EEENS1_36VarlenDynamicPersistentTileSchedulerILi128ELi160ELi256ELi128ELb1ELb1ELb1ELb1ELb0ELb1EEEEEEEEEvNT_6ParamsE)
        /*139c*/ 	.short	0x0210
        /*139e*/ 	.short	0x0af0


	//----- nvinfo : EIATTR_SW_WAR
	.align		4
.L_217:
        /*13a0*/ 	.byte	0x04, 0x36
        /*13a2*/ 	.short	(.L_219 - .L_218)
.L_218:
        /*13a4*/ 	.word	0x00000008
.L_219:


//--------------------- .nv.info._ZN7cutlass13device_kernelIN5flash11enable_sm90INS1_16FlashAttnFwdSm90INS1_25CollectiveMainloopFwdSm90ILi2EN4cute5tupleIJNS5_1CILi1EEES8_S8_EEENS6_IJNS7_ILi128EEENS7_ILi160EEESA_EEELi128ENS_12float_e4m3_tEfNS_4arch4Sm90ELb0ELb1ELb0ELb1ELb1ELb1ELb0ELb1ELb1ELb1ELb1ELb0EEENS1_21CollectiveEpilogueFwdINS6_IJSA_SA_SB_EEES9_NS_10bfloat16_tESF_Li256ELb1ELb1ELb1ELb1EEENS1_36VarlenDynamicPersistentTileSchedulerILi128ELi160ELi256ELi128ELb1ELb1ELb1ELb1ELb0ELb1EEEEEEEEEvNT_6ParamsE --------------------------
	.section	.nv.info._ZN7cutlass13device_kernelIN5flash11enable_sm90INS1_16FlashAttnFwdSm90INS1_25CollectiveMainloopFwdSm90ILi2EN4cute5tupleIJNS5_1CILi1EEES8_S8_EEENS6_IJNS7_ILi128EEENS7_ILi160EEESA_EEELi128ENS_12float_e4m3_tEfNS_4arch4Sm90ELb0ELb1ELb0ELb1ELb1ELb1ELb0ELb1ELb1ELb1ELb1ELb0EEENS1_21CollectiveEpilogueFwdINS6_IJSA_SA_SB_EEES9_NS_10bfloat16_tESF_Li256ELb1ELb1ELb1ELb1EEENS1_36VarlenDynamicPersistentTileSchedulerILi128ELi160ELi256ELi128ELb1ELb1ELb1ELb1ELb0ELb1EEEEEEEEEvNT_6ParamsE,"",@"SHT_CUDA_INFO"
	.sectionflags	@""
	.align	4


	//----- nvinfo : EIATTR_CUDA_API_VERSION
	.align		4
        /*0000*/ 	.byte	0x04, 0x37
        /*0002*/ 	.short	(.L_221 - .L_220)
.L_220:
        /*0004*/ 	.word	0x00000082


	//----- nvinfo : EIATTR_KPARAM_INFO
	.align		4
.L_221:
        /*0008*/ 	.byte	0x04, 0x17
        /*000a*/ 	.short	(.L_223 - .L_222)
.L_222:
        /*000c*/ 	.word	0x00000000
        /*0010*/ 	.short	0x0000
        /*0012*/ 	.short	0x0070
        /*0014*/ 	.byte	0x00, 0xf0, 0x01, 0x2a


	//----- nvinfo : EIATTR_SPARSE_MMA_MASK
	.align		4
.L_223:
        /*0018*/ 	.byte	0x03, 0x50
        /*001a*/ 	.short	0x0000


	//----- nvinfo : EIATTR_MAXREG_COUNT
	.align		4
        /*001c*/ 	.byte	0x03, 0x1b
        /*001e*/ 	.short	0x00a8


	//----- nvinfo : EIATTR_NUM_BARRIERS
	.align		4
        /*0020*/ 	.byte	0x02, 0x4c
        /*0022*/ 	.byte	0x10
	.zero		1


	//----- nvinfo : EIATTR_EXTERNS
	.align		4
        /*0024*/ 	.byte	0x04, 0x0f
        /*0026*/ 	.short	(.L_225 - .L_224)


	//   ....[0]....
	.align		4
.L_224:
        /*0028*/ 	.word	index@(__assertfail)


	//----- nvinfo : EIATTR_ANNOTATIONS
	.align		4
.L_225:
        /*002c*/ 	.byte	0x04, 0x55
        /*002e*/ 	.short	(.L_227 - .L_226)


	//   ....[0]....
.L_226:
        /* <DEDUP_REMOVED lines=39> */


	//----- nvinfo : EIATTR_MERCURY_ISA_VERSION
	.align		4
.L_227:
        /*0288*/ 	.byte	0x03, 0x5f
        /*028a*/ 	.short	0x0101


	//----- nvinfo : EIATTR_UNUSED_LOAD_BYTE_OFFSET
	.align		4
        /*028c*/ 	.byte	0x04, 0x44
        /*028e*/ 	.short	(.L_229 - .L_228)


	//   ....[0]....
.L_228:
        /*0290*/ 	.word	0x00000ae0
        /*0294*/ 	.word	0x0000fff0


	//   ....[1]....
        /*0298*/ 	.word	0x00021270
        /*029c*/ 	.word	0x0000fff0


	//----- nvinfo : EIATTR_INT_WARP_WIDE_INSTR_OFFSETS
	.align		4
.L_229:
        /*02a0*/ 	.byte	0x04, 0x31
        /*02a2*/ 	.short	(.L_231 - .L_230)


	//   ....[0]....
.L_230:
        /*02a4*/ 	.word	0x00000130


	//   ....[1]....
        /*02a8*/ 	.word	0x00000170


	//   ....[2]....
        /*02ac*/ 	.word	0x000001e0


	//   ....[3]....
        /*02b0*/ 	.word	0x00028330


	//   ....[4]....
        /*02b4*/ 	.word	0x000283c0


	//   ....[5]....
        /*02b8*/ 	.word	0x0002c490


	//   ....[6]....
        /*02bc*/ 	.word	0x0002c520


	//----- nvinfo : EIATTR_COOP_GROUP_MASK_REGIDS
	.align		4
.L_231:
        /*02c0*/ 	.byte	0x04, 0x29
        /*02c2*/ 	.short	(.L_233 - .L_232)


	//   ....[0]....
.L_232:
        /*02c4*/ 	.word	0xffffffff


	//   ....[1]....
        /*02c8*/ 	.word	0xffffffff


	//   ....[2]....
        /*02cc*/ 	.word	0xffffffff


	//   ....[3]....
        /*02d0*/ 	.word	0xffffffff


	//   ....[4]....
        /*02d4*/ 	.word	0xffffffff


	//   ....[5]....
        /*02d8*/ 	.word	0xffffffff


	//   ....[6]....
        /*02dc*/ 	.word	0xffffffff


	//   ....[7]....
        /*02e0*/ 	.word	0xffffffff


	//   ....[8]....
        /*02e4*/ 	.word	0xffffffff


	//   ....[9]....
        /*02e8*/ 	.word	0xffffffff


	//   ....[10]....
        /*02ec*/ 	.word	0xffffffff


	//   ....[11]....
        /*02f0*/ 	.word	0xffffffff


	//   ....[12]....
        /*02f4*/ 	.word	0xffffffff


	//   ....[13]....
        /*02f8*/ 	.word	0xffffffff


	//   ....[14]....
        /*02fc*/ 	.word	0xffffffff


	//   ....[15]....
        /*0300*/ 	.word	0xffffffff


	//   ....[16]....
        /*0304*/ 	.word	0xffffffff


	//   ....[17]....
        /*0308*/ 	.word	0xffffffff


	//   ....[18]....
        /*030c*/ 	.word	0xffffffff


	//   ....[19]....
        /*0310*/ 	.word	0xffffffff


	//   ....[20]....
        /*0314*/ 	.word	0xffffffff


	//   ....[21]....
        /*0318*/ 	.word	0xffffffff


	//   ....[22]....
        /*031c*/ 	.word	0xffffffff


	//   ....[23]....
        /*0320*/ 	.word	0xffffffff


	//   ....[24]....
        /*0324*/ 	.word	0xffffffff


	//   ....[25]....
        /*0328*/ 	.word	0xffffffff


	//   ....[26]....
        /*032c*/ 	.word	0xffffffff


	//   ....[27]....
        /*0330*/ 	.word	0xffffffff


	//   ....[28]....
        /*0334*/ 	.word	0xffffffff


	//   ....[29]....
        /*0338*/ 	.word	0xffffffff


	//   ....[30]....
        /*033c*/ 	.word	0xffffffff


	//   ....[31]....
        /*0340*/ 	.word	0xffffffff


	//   ....[32]....
        /*0344*/ 	.word	0xffffffff


	//   ....[33]....
        /*0348*/ 	.word	0xffffffff


	//   ....[34]....
        /*034c*/ 	.word	0xffffffff


	//   ....[35]....
        /*0350*/ 	.word	0xffffffff


	//   ....[36]....
        /*0354*/ 	.word	0xffffffff


	//   ....[37]....
        /*0358*/ 	.word	0xffffffff


	//   ....[38]....
        /*035c*/ 	.word	0xffffffff


	//   ....[39]....
        /*0360*/ 	.word	0xffffffff


	//   ....[40]....
        /*0364*/ 	.word	0xffffffff


	//   ....[41]....
        /*0368*/ 	.word	0xffffffff


	//   ....[42]....
        /*036c*/ 	.word	0xffffffff


	//   ....[43]....
        /*0370*/ 	.word	0xffffffff


	//   ....[44]....
        /*0374*/ 	.word	0xffffffff


	//   ....[45]....
        /*0378*/ 	.word	0xffffffff


	//   ....[46]....
        /*037c*/ 	.word	0xffffffff


	//   ....[47]....
        /*0380*/ 	.word	0xffffffff


	//   ....[48]....
        /*0384*/ 	.word	0xffffffff


	//   ....[49]....
        /*0388*/ 	.word	0xffffffff


	//   ....[50]....
        /*038c*/ 	.word	0xffffffff


	//   ....[51]....
        /*0390*/ 	.word	0xffffffff


	//   ....[52]....
        /*0394*/ 	.word	0xffffffff


	//   ....[53]....
        /*0398*/ 	.word	0xffffffff


	//   ....[54]....
        /*039c*/ 	.word	0xffffffff


	//   ....[55]....
        /*03a0*/ 	.word	0xffffffff


	//   ....[56]....
        /*03a4*/ 	.word	0xffffffff


	//   ....[57]....
        /*03a8*/ 	.word	0xffffffff


	//   ....[58]....
        /*03ac*/ 	.word	0xffffffff


	//   ....[59]....
        /*03b0*/ 	.word	0xffffffff


	//   ....[60]....
        /*03b4*/ 	.word	0xffffffff


	//   ....[61]....
        /*03b8*/ 	.word	0xffffffff


	//   ....[62]....
        /*03bc*/ 	.word	0xffffffff


	//   ....[63]....
        /*03c0*/ 	.word	0xffffffff


	//   ....[64]....
        /*03c4*/ 	.word	0xffffffff


	//   ....[65]....
        /*03c8*/ 	.word	0xffffffff


	//   ....[66]....
        /*03cc*/ 	.word	0xffffffff


	//   ....[67]....
        /*03d0*/ 	.word	0xffffffff


	//   ....[68]....
        /*03d4*/ 	.word	0xffffffff


	//   ....[69]....
        /*03d8*/ 	.word	0xffffffff


	//   ....[70]....
        /*03dc*/ 	.word	0xffffffff


	//   ....[71]....
        /*03e0*/ 	.word	0xffffffff


	//   ....[72]....
        /*03e4*/ 	.word	0xffffffff


	//   ....[73]....
        /*03e8*/ 	.word	0xffffffff


	//   ....[74]....
        /*03ec*/ 	.word	0xffffffff


	//   ....[75]....
        /*03f0*/ 	.word	0xffffffff


	//   ....[76]....
        /*03f4*/ 	.word	0xffffffff


	//   ....[77]....
        /*03f8*/ 	.word	0xffffffff


	//   ....[78]....
        /*03fc*/ 	.word	0xffffffff


	//   ....[79]....
        /*0400*/ 	.word	0xffffffff


	//   ....[80]....
        /*0404*/ 	.word	0xffffffff


	//   ....[81]....
        /*0408*/ 	.word	0xffffffff


	//   ....[82]....
        /*040c*/ 	.word	0xffffffff


	//   ....[83]....
        /*0410*/ 	.word	0xffffffff


	//   ....[84]....
        /*0414*/ 	.word	0xffffffff


	//   ....[85]....
        /*0418*/ 	.word	0xffffffff


	//   ....[86]....
        /*041c*/ 	.word	0xffffffff


	//   ....[87]....
        /*0420*/ 	.word	0xffffffff


	//   ....[88]....
        /*0424*/ 	.word	0xffffffff


	//   ....[89]....
        /*0428*/ 	.word	0xffffffff


	//   ....[90]....
        /*042c*/ 	.word	0xffffffff


	//   ....[91]....
        /*0430*/ 	.word	0xffffffff


	//   ....[92]....
        /*0434*/ 	.word	0xffffffff


	//   ....[93]....
        /*0438*/ 	.word	0xffffffff


	//   ....[94]....
        /*043c*/ 	.word	0xffffffff


	//   ....[95]....
        /*0440*/ 	.word	0xffffffff


	//   ....[96]....
        /*0444*/ 	.word	0xffffffff


	//   ....[97]....
        /*0448*/ 	.word	0xffffffff


	//   ....[98]....
        /*044c*/ 	.word	0xffffffff


	//   ....[99]....
        /*0450*/ 	.word	0xffffffff


	//   ....[100]....
        /*0454*/ 	.word	0xffffffff


	//   ....[101]....
        /*0458*/ 	.word	0xffffffff


	//   ....[102]....
        /*045c*/ 	.word	0xffffffff


	//   ....[103]....
        /*0460*/ 	.word	0xffffffff


	//   ....[104]....
        /*0464*/ 	.word	0xffffffff


	//   ....[105]....
        /*0468*/ 	.word	0xffffffff


	//   ....[106]....
        /*046c*/ 	.word	0xffffffff


	//   ....[107]....
        /*0470*/ 	.word	0xffffffff


	//   ....[108]....
        /*0474*/ 	.word	0xffffffff


	//   ....[109]....
        /*0478*/ 	.word	0xffffffff


	//   ....[110]....
        /*047c*/ 	.word	0xffffffff


	//   ....[111]....
        /*0480*/ 	.word	0xffffffff


	//   ....[112]....
        /*0484*/ 	.word	0xffffffff


	//   ....[113]....
        /*0488*/ 	.word	0xffffffff


	//   ....[114]....
        /*048c*/ 	.word	0xffffffff


	//   ....[115]....
        /*0490*/ 	.word	0xffffffff


	//   ....[116]....
        /*0494*/ 	.word	0xffffffff


	//   ....[117]....
        /*0498*/ 	.word	0xffffffff


	//   ....[118]....
        /*049c*/ 	.word	0xffffffff


	//   ....[119]....
        /*04a0*/ 	.word	0xffffffff


	//   ....[120]....
        /*04a4*/ 	.word	0xffffffff


	//   ....[121]....
        /*04a8*/ 	.word	0xffffffff


	//   ....[122]....
        /*04ac*/ 	.word	0xffffffff


	//   ....[123]....
        /*04b0*/ 	.word	0xffffffff


	//   ....[124]....
        /*04b4*/ 	.word	0xffffffff


	//   ....[125]....
        /*04b8*/ 	.word	0xffffffff


	//   ....[126]....
        /*04bc*/ 	.word	0xffffffff


	//   ....[127]....
        /*04c0*/ 	.word	0xffffffff


	//   ....[128]....
        /*04c4*/ 	.word	0xffffffff


	//   ....[129]....
        /*04c8*/ 	.word	0xffffffff


	//   ....[130]....
        /*04cc*/ 	.word	0xffffffff


	//   ....[131]....
        /*04d0*/ 	.word	0xffffffff


	//   ....[132]....
        /*04d4*/ 	.word	0xffffffff


	//   ....[133]....
        /*04d8*/ 	.word	0xffffffff


	//   ....[134]....
        /*04dc*/ 	.word	0xffffffff


	//   ....[135]....
        /*04e0*/ 	.word	0xffffffff


	//   ....[136]....
        /*04e4*/ 	.word	0xffffffff


	//   ....[137]....
        /*04e8*/ 	.word	0xffffffff


	//   ....[138]....
        /*04ec*/ 	.word	0xffffffff


	//   ....[139]....
        /*04f0*/ 	.word	0xffffffff


	//   ....[140]....
        /*04f4*/ 	.word	0xffffffff


	//   ....[141]....
        /*04f8*/ 	.word	0xffffffff


	//   ....[142]....
        /*04fc*/ 	.word	0xffffffff


	//   ....[143]....
        /*0500*/ 	.word	0xffffffff


	//   ....[144]....
        /*0504*/ 	.word	0xffffffff


	//   ....[145]....
        /*0508*/ 	.word	0xffffffff


	//   ....[146]....
        /*050c*/ 	.word	0xffffffff


	//   ....[147]....
        /*0510*/ 	.word	0xffffffff


	//   ....[148]....
        /*0514*/ 	.word	0xffffffff


	//   ....[149]....
        /*0518*/ 	.word	0xffffffff


	//   ....[150]....
        /*051c*/ 	.word	0xffffffff


	//   ....[151]....
        /*0520*/ 	.word	0xffffffff


	//   ....[152]....
        /*0524*/ 	.word	0xffffffff


	//   ....[153]....
        /*0528*/ 	.word	0xffffffff


	//   ....[154]....
        /*052c*/ 	.word	0xffffffff


	//   ....[155]....
        /*0530*/ 	.word	0xffffffff


	//   ....[156]....
        /*0534*/ 	.word	0xffffffff


	//   ....[157]....
        /*0538*/ 	.word	0xffffffff


	//   ....[158]....
        /*053c*/ 	.word	0xffffffff


	//   ....[159]....
        /*0540*/ 	.word	0xffffffff


	//   ....[160]....
        /*0544*/ 	.word	0xffffffff


	//   ....[161]....
        /*0548*/ 	.word	0xffffffff


	//   ....[162]....
        /*054c*/ 	.word	0xffffffff


	//   ....[163]....
        /*0550*/ 	.word	0xffffffff


	//   ....[164]....
        /*0554*/ 	.word	0xffffffff


	//   ....[165]....
        /*0558*/ 	.word	0xffffffff


	//   ....[166]....
        /*055c*/ 	.word	0xffffffff


	//   ....[167]....
        /*0560*/ 	.word	0xffffffff


	//   ....[168]....
        /*0564*/ 	.word	0xffffffff


	//   ....[169]....
        /*0568*/ 	.word	0xffffffff


	//   ....[170]....
        /*056c*/ 	.word	0xffffffff


	//   ....[171]....
        /*0570*/ 	.word	0xffffffff


	//   ....[172]....
        /*0574*/ 	.word	0xffffffff


	//   ....[173]....
        /*0578*/ 	.word	0xffffffff


	//   ....[174]....
        /*057c*/ 	.word	0xffffffff


	//   ....[175]....
        /*0580*/ 	.word	0xffffffff


	//   ....[176]....
        /*0584*/ 	.word	0xffffffff


	//   ....[177]....
        /*0588*/ 	.word	0xffffffff


	//   ....[178]....
        /*058c*/ 	.word	0xffffffff


	//   ....[179]....
        /*0590*/ 	.word	0xffffffff


	//   ....[180]....
        /*0594*/ 	.word	0xffffffff


	//   ....[181]....
        /*0598*/ 	.word	0xffffffff


	//   ....[182]....
        /*059c*/ 	.word	0xffffffff


	//   ....[183]....
        /*05a0*/ 	.word	0xffffffff


	//   ....[184]....
        /*05a4*/ 	.word	0xffffffff


	//   ....[185]....
        /*05a8*/ 	.word	0xffffffff


	//   ....[186]....
        /*05ac*/ 	.word	0xffffffff


	//   ....[187]....
        /*05b0*/ 	.word	0xffffffff


	//   ....[188]....
        /*05b4*/ 	.word	0xffffffff


	//   ....[189]....
        /*05b8*/ 	.word	0xffffffff


	//   ....[190]....
        /*05bc*/ 	.word	0xffffffff


	//   ....[191]....
        /*05c0*/ 	.word	0xffffffff


	//   ....[192]....
        /*05c4*/ 	.word	0xffffffff


	//   ....[193]....
        /*05c8*/ 	.word	0xffffffff


	//   ....[194]....
        /*05cc*/ 	.word	0xffffffff


	//   ....[195]....
        /*05d0*/ 	.word	0xffffffff


	//   ....[196]....
        /*05d4*/ 	.word	0xffffffff


	//   ....[197]....
        /*05d8*/ 	.word	0xffffffff


	//   ....[198]....
        /*05dc*/ 	.word	0xffffffff


	//   ....[199]....
        /*05e0*/ 	.word	0xffffffff


	//   ....[200]....
        /*05e4*/ 	.word	0xffffffff


	//   ....[201]....
        /*05e8*/ 	.word	0xffffffff


	//   ....[202]....
        /*05ec*/ 	.word	0xffffffff


	//   ....[203]....
        /*05f0*/ 	.word	0xffffffff


	//   ....[204]....
        /*05f4*/ 	.word	0xffffffff


	//   ....[205]....
        /*05f8*/ 	.word	0xffffffff


	//   ....[206]....
        /*05fc*/ 	.word	0xffffffff


	//   ....[207]....
        /*0600*/ 	.word	0xffffffff


	//   ....[208]....
        /*0604*/ 	.word	0xffffffff


	//   ....[209]....
        /*0608*/ 	.word	0xffffffff


	//   ....[210]....
        /*060c*/ 	.word	0xffffffff


	//   ....[211]....
        /*0610*/ 	.word	0xffffffff


	//   ....[212]....
        /*0614*/ 	.word	0xffffffff


	//   ....[213]....
        /*0618*/ 	.word	0xffffffff


	//   ....[214]....
        /*061c*/ 	.word	0xffffffff


	//   ....[215]....
        /*0620*/ 	.word	0xffffffff


	//   ....[216]....
        /*0624*/ 	.word	0xffffffff


	//   ....[217]....
        /*0628*/ 	.word	0xffffffff


	//   ....[218]....
        /*062c*/ 	.word	0xffffffff


	//   ....[219]....
        /*0630*/ 	.word	0xffffffff


	//   ....[220]....
        /*0634*/ 	.word	0xffffffff


	//   ....[221]....
        /*0638*/ 	.word	0xffffffff


	//   ....[222]....
        /*063c*/ 	.word	0xffffffff


	//   ....[223]....
        /*0640*/ 	.word	0xffffffff


	//   ....[224]....
        /*0644*/ 	.word	0xffffffff


	//   ....[225]....
        /*0648*/ 	.word	0xffffffff


	//   ....[226]....
        /*064c*/ 	.word	0xffffffff


	//   ....[227]....
        /*0650*/ 	.word	0xffffffff


	//   ....[228]....
        /*0654*/ 	.word	0xffffffff


	//   ....[229]....
        /*0658*/ 	.word	0xffffffff


	//   ....[230]....
        /*065c*/ 	.word	0xffffffff


	//   ....[231]....
        /*0660*/ 	.word	0xffffffff


	//   ....[232]....
        /*0664*/ 	.word	0xffffffff


	//   ....[233]....
        /*0668*/ 	.word	0xffffffff


	//   ....[234]....
        /*066c*/ 	.word	0xffffffff


	//   ....[235]....
        /*0670*/ 	.word	0xffffffff


	//   ....[236]....
        /*0674*/ 	.word	0xffffffff


	//   ....[237]....
        /*0678*/ 	.word	0xffffffff


	//   ....[238]....
        /*067c*/ 	.word	0xffffffff


	//   ....[239]....
        /*0680*/ 	.word	0xffffffff


	//   ....[240]....
        /*0684*/ 	.word	0xffffffff


	//   ....[241]....
        /*0688*/ 	.word	0xffffffff


	//   ....[242]....
        /*068c*/ 	.word	0xffffffff


	//   ....[243]....
        /*0690*/ 	.word	0xffffffff


	//   ....[244]....
        /*0694*/ 	.word	0xffffffff


	//   ....[245]....
        /*0698*/ 	.word	0xffffffff


	//   ....[246]....
        /*069c*/ 	.word	0xffffffff


	//   ....[247]....
        /*06a0*/ 	.word	0xffffffff


	//   ....[248]....
        /*06a4*/ 	.word	0xffffffff


	//   ....[249]....
        /*06a8*/ 	.word	0xffffffff


	//   ....[250]....
        /*06ac*/ 	.word	0xffffffff


	//   ....[251]....
        /*06b0*/ 	.word	0xffffffff


	//   ....[252]....
        /*06b4*/ 	.word	0xffffffff


	//   ....[253]....
        /*06b8*/ 	.word	0xffffffff


	//   ....[254]....
        /*06bc*/ 	.word	0xffffffff


	//   ....[255]....
        /*06c0*/ 	.word	0xffffffff


	//   ....[0]....
        /*06c4*/ 	.word	0xffffffff


	//   ....[1]....
        /*06c8*/ 	.word	0xffffffff


	//   ....[2]....
        /*06cc*/ 	.word	0xffffffff


	//   ....[3]....
        /*06d0*/ 	.word	0xffffffff


	//   ....[4]....
        /*06d4*/ 	.word	0xffffffff


	//   ....[5]....
        /*06d8*/ 	.word	0xffffffff


	//   ....[6]....
        /*06dc*/ 	.word	0xffffffff


	//   ....[7]....
        /*06e0*/ 	.word	0xffffffff


	//   ....[8]....
        /*06e4*/ 	.word	0xffffffff


	//   ....[9]....
        /*06e8*/ 	.word	0xffffffff


	//   ....[10]....
        /*06ec*/ 	.word	0xffffffff


	//   ....[11]....
        /*06f0*/ 	.word	0xffffffff


	//   ....[12]....
        /*06f4*/ 	.word	0xffffffff


	//   ....[13]....
        /*06f8*/ 	.word	0xffffffff


	//   ....[14]....
        /*06fc*/ 	.word	0xffffffff


	//   ....[15]....
        /*0700*/ 	.word	0xffffffff


	//   ....[16]....
        /*0704*/ 	.word	0xffffffff


	//   ....[17]....
        /*0708*/ 	.word	0xffffffff


	//   ....[18]....
        /*070c*/ 	.word	0xffffffff


	//   ....[19]....
        /*0710*/ 	.word	0xffffffff


	//   ....[20]....
        /*0714*/ 	.word	0xffffffff


	//   ....[21]....
        /*0718*/ 	.word	0xffffffff


	//   ....[22]....
        /*071c*/ 	.word	0xffffffff


	//   ....[23]....
        /*0720*/ 	.word	0xffffffff


	//   ....[24]....
        /*0724*/ 	.word	0xffffffff


	//   ....[25]....
        /*0728*/ 	.word	0xffffffff


	//   ....[26]....
        /*072c*/ 	.word	0xffffffff


	//   ....[27]....
        /*0730*/ 	.word	0xffffffff


	//   ....[28]....
        /*0734*/ 	.word	0xffffffff


	//   ....[29]....
        /*0738*/ 	.word	0xffffffff


	//   ....[30]....
        /*073c*/ 	.word	0xffffffff


	//   ....[31]....
        /*0740*/ 	.word	0xffffffff


	//   ....[32]....
        /*0744*/ 	.word	0xffffffff


	//   ....[33]....
        /*0748*/ 	.word	0xffffffff


	//   ....[34]....
        /*074c*/ 	.word	0xffffffff


	//   ....[35]....
        /*0750*/ 	.word	0xffffffff


	//   ....[36]....
        /*0754*/ 	.word	0xffffffff


	//   ....[37]....
        /*0758*/ 	.word	0xffffffff


	//   ....[38]....
        /*075c*/ 	.word	0xffffffff


	//   ....[39]....
        /*0760*/ 	.word	0x0500000f


	//   ....[40]....
        /*0764*/ 	.word	0x0500000f


	//   ....[41]....
        /*0768*/ 	.word	0x0500000f


	//   ....[42]....
        /*076c*/ 	.word	0x0500000f


	//   ....[43]....
        /*0770*/ 	.word	0x0500000f


	//   ....[44]....
        /*0774*/ 	.word	0x0500000f


	//   ....[45]....
        /*0778*/ 	.word	0x0500000f


	//   ....[46]....
        /*077c*/ 	.word	0x0500000f


	//   ....[47]....
        /*0780*/ 	.word	0x0500000f


	//   ....[48]....
        /*0784*/ 	.word	0x0500000f


	//   ....[49]....
        /*0788*/ 	.word	0x0500000f


	//   ....[50]....
        /*078c*/ 	.word	0x0500000f


	//   ....[51]....
        /*0790*/ 	.word	0x0500000f


	//   ....[52]....
        /*0794*/ 	.word	0x0500000f


	//   ....[53]....
        /*0798*/ 	.word	0x0500000f


	//   ....[54]....
        /*079c*/ 	.word	0x0500000f


	//   ....[55]....
        /*07a0*/ 	.word	0x0500000f


	//   ....[56]....
        /*07a4*/ 	.word	0x0500000f


	//   ....[57]....
        /*07a8*/ 	.word	0x0500000f


	//   ....[58]....
        /*07ac*/ 	.word	0x0500000f


	//   ....[59]....
        /*07b0*/ 	.word	0x0500000f


	//   ....[60]....
        /*07b4*/ 	.word	0x0500000f


	//   ....[61]....
        /*07b8*/ 	.word	0x0500000f


	//   ....[62]....
        /*07bc*/ 	.word	0x0500000f


	//   ....[63]....
        /*07c0*/ 	.word	0x0500000f


	//   ....[64]....
        /*07c4*/ 	.word	0x0500000f


	//   ....[65]....
        /*07c8*/ 	.word	0x0500000f


	//   ....[66]....
        /*07cc*/ 	.word	0x0500000f


	//   ....[67]....
        /*07d0*/ 	.word	0x0500000f


	//   ....[68]....
        /*07d4*/ 	.word	0x0500000f


	//   ....[69]....
        /*07d8*/ 	.word	0x0500000f


	//   ....[70]....
        /*07dc*/ 	.word	0x0500000f


	//   ....[71]....
        /*07e0*/ 	.word	0x0500000f


	//   ....[72]....
        /*07e4*/ 	.word	0x0500000f


	//   ....[73]....
        /*07e8*/ 	.word	0x0500000f


	//   ....[74]....
        /*07ec*/ 	.word	0x0500000f


	//   ....[75]....
        /*07f0*/ 	.word	0x0500000f


	//   ....[76]....
        /*07f4*/ 	.word	0x0500000f


	//   ....[77]....
        /*07f8*/ 	.word	0x0500000f


	//   ....[78]....
        /*07fc*/ 	.word	0x0500000f


	//   ....[79]....
        /*0800*/ 	.word	0x0500000f


	//   ....[80]....
        /*0804*/ 	.word	0x0500000f


	//   ....[81]....
        /*0808*/ 	.word	0x0500000f


	//   ....[82]....
        /*080c*/ 	.word	0x0500000f


	//   ....[83]....
        /*0810*/ 	.word	0x0500000f


	//   ....[84]....
        /*0814*/ 	.word	0x0500000f


	//   ....[85]....
        /*0818*/ 	.word	0x0500000f


	//   ....[86]....
        /*081c*/ 	.word	0x0500000f


	//   ....[87]....
        /*0820*/ 	.word	0x0500000f


	//   ....[88]....
        /*0824*/ 	.word	0x0500000f


	//   ....[89]....
        /*0828*/ 	.word	0x0500000f


	//   ....[90]....
        /*082c*/ 	.word	0x0500000f


	//   ....[91]....
        /*0830*/ 	.word	0x0500000f


	//   ....[92]....
        /*0834*/ 	.word	0x0500000f


	//   ....[93]....
        /*0838*/ 	.word	0x0500000f


	//   ....[94]....
        /*083c*/ 	.word	0x0500000f


	//   ....[95]....
        /*0840*/ 	.word	0x0500000f


	//   ....[96]....
        /*0844*/ 	.word	0x0500000f


	//   ....[97]....
        /*0848*/ 	.word	0x0500000f


	//   ....[98]....
        /*084c*/ 	.word	0x0500000f


	//   ....[99]....
        /*0850*/ 	.word	0x0500000f


	//   ....[100]....
        /*0854*/ 	.word	0x0500000f


	//   ....[101]....
        /*0858*/ 	.word	0x0500000f


	//   ....[102]....
        /*085c*/ 	.word	0x0500000f


	//   ....[103]....
        /*0860*/ 	.word	0x0500000f


	//   ....[104]....
        /*0864*/ 	.word	0x0500000f


	//   ....[105]....
        /*0868*/ 	.word	0x0500000f


	//   ....[106]....
        /*086c*/ 	.word	0x0500000f


	//   ....[107]....
        /*0870*/ 	.word	0x0500000f


	//   ....[108]....
        /*0874*/ 	.word	0x0500000f


	//   ....[109]....
        /*0878*/ 	.word	0x0500000f


	//   ....[110]....
        /*087c*/ 	.word	0x0500000f


	//   ....[111]....
        /*0880*/ 	.word	0x0500000f


	//   ....[112]....
        /*0884*/ 	.word	0x0500000f


	//   ....[113]....
        /*0888*/ 	.word	0x0500000f


	//   ....[114]....
        /*088c*/ 	.word	0x0500000f


	//   ....[115]....
        /*0890*/ 	.word	0x0500000f


	//   ....[116]....
        /*0894*/ 	.word	0x0500000f


	//   ....[117]....
        /*0898*/ 	.word	0x0500000f


	//   ....[118]....
        /*089c*/ 	.word	0x0500000f


	//   ....[119]....
        /*08a0*/ 	.word	0x0500000f


	//   ....[120]....
        /*08a4*/ 	.word	0x0500000f


	//   ....[121]....
        /*08a8*/ 	.word	0x0500000f


	//   ....[122]....
        /*08ac*/ 	.word	0x0500000f


	//   ....[123]....
        /*08b0*/ 	.word	0x0500000f


	//   ....[124]....
        /*08b4*/ 	.word	0x0500000f


	//   ....[125]....
        /*08b8*/ 	.word	0x0500000f


	//   ....[126]....
        /*08bc*/ 	.word	0x0500000f


	//   ....[127]....
        /*08c0*/ 	.word	0x0500000f


	//   ....[128]....
        /*08c4*/ 	.word	0x0500000f


	//   ....[129]....
        /*08c8*/ 	.word	0x0500000f


	//   ....[130]....
        /*08cc*/ 	.word	0x0500000f


	//   ....[131]....
        /*08d0*/ 	.word	0x0500000f


	//   ....[132]....
        /*08d4*/ 	.word	0x0500000f


	//   ....[133]....
        /*08d8*/ 	.word	0x0500000f


	//   ....[134]....
        /*08dc*/ 	.word	0x0500000f


	//   ....[135]....
        /*08e0*/ 	.word	0x0500000f


	//   ....[136]....
        /*08e4*/ 	.word	0x0500000f


	//   ....[137]....
        /*08e8*/ 	.word	0x0500000f


	//   ....[138]....
        /*08ec*/ 	.word	0x0500000f


	//   ....[139]....
        /*08f0*/ 	.word	0x0500000f


	//   ....[140]....
        /*08f4*/ 	.word	0x0500000f


	//   ....[141]....
        /*08f8*/ 	.word	0x0500000f


	//   ....[142]....
        /*08fc*/ 	.word	0x0500000f


	//   ....[143]....
        /*0900*/ 	.word	0x0500000f


	//   ....[144]....
        /*0904*/ 	.word	0x0500000f


	//   ....[145]....
        /*0908*/ 	.word	0x0500000f


	//   ....[146]....
        /*090c*/ 	.word	0x0500000f


	//   ....[147]....
        /*0910*/ 	.word	0x0500000f


	//   ....[148]....
        /*0914*/ 	.word	0x0500000f


	//   ....[149]....
        /*0918*/ 	.word	0x0500000f


	//   ....[150]....
        /*091c*/ 	.word	0x0500000f


	//   ....[151]....
        /*0920*/ 	.word	0x0500000f


	//   ....[152]....
        /*0924*/ 	.word	0x0500000f


	//   ....[153]....
        /*0928*/ 	.word	0x0500000f


	//   ....[154]....
        /*092c*/ 	.word	0x0500000f


	//   ....[155]....
        /*0930*/ 	.word	0x0500000f


	//   ....[156]....
        /*0934*/ 	.word	0x0500000f


	//   ....[157]....
        /*0938*/ 	.word	0x0500000f


	//   ....[158]....
        /*093c*/ 	.word	0x0500000f


	//   ....[159]....
        /*0940*/ 	.word	0x0500000f


	//   ....[160]....
        /*0944*/ 	.word	0x0500000f


	//   ....[161]....
        /*0948*/ 	.word	0x0500000f


	//   ....[162]....
        /*094c*/ 	.word	0x0500000f


	//   ....[163]....
        /*0950*/ 	.word	0x0500000f


	//   ....[164]....
        /*0954*/ 	.word	0x0500000f


	//   ....[165]....
        /*0958*/ 	.word	0x0500000f


	//   ....[166]....
        /*095c*/ 	.word	0x0500000f


	//   ....[167]....
        /*0960*/ 	.word	0x0500000f


	//   ....[168]....
        /*0964*/ 	.word	0x0500000f


	//   ....[169]....
        /*0968*/ 	.word	0x0500000f


	//   ....[170]....
        /*096c*/ 	.word	0x0500000f


	//   ....[171]....
        /*0970*/ 	.word	0x0500000f


	//   ....[172]....
        /*0974*/ 	.word	0x0500000f


	//   ....[173]....
        /*0978*/ 	.word	0x0500000f


	//   ....[174]....
        /*097c*/ 	.word	0x0500000f


	//   ....[175]....
        /*0980*/ 	.word	0x0500000f


	//   ....[176]....
        /*0984*/ 	.word	0x0500000f


	//   ....[177]....
        /*0988*/ 	.word	0x0500000f


	//   ....[178]....
        /*098c*/ 	.word	0x0500000f


	//   ....[179]....
        /*0990*/ 	.word	0x0500000f


	//   ....[180]....
        /*0994*/ 	.word	0x0500000f


	//   ....[181]....
        /*0998*/ 	.word	0x0500000f


	//   ....[182]....
        /*099c*/ 	.word	0x0500000f


	//   ....[183]....
        /*09a0*/ 	.word	0x0500000f


	//   ....[184]....
        /*09a4*/ 	.word	0x0500000f


	//   ....[185]....
        /*09a8*/ 	.word	0x0500000f


	//   ....[186]....
        /*09ac*/ 	.word	0x0500000f


	//   ....[187]....
        /*09b0*/ 	.word	0x0500000f


	//   ....[188]....
        /*09b4*/ 	.word	0x0500000f


	//   ....[189]....
        /*09b8*/ 	.word	0x0500000f


	//   ....[190]....
        /*09bc*/ 	.word	0x0500000f


	//   ....[191]....
        /*09c0*/ 	.word	0x0500000f


	//   ....[192]....
        /*09c4*/ 	.word	0x0500000f


	//   ....[193]....
        /*09c8*/ 	.word	0x0500000f


	//   ....[194]....
        /*09cc*/ 	.word	0x0500000f


	//   ....[195]....
        /*09d0*/ 	.word	0x0500000f


	//   ....[196]....
        /*09d4*/ 	.word	0x0500000f


	//   ....[197]....
        /*09d8*/ 	.word	0x0500000f


	//   ....[198]....
        /*09dc*/ 	.word	0x0500000f


	//   ....[199]....
        /*09e0*/ 	.word	0x0500000f


	//   ....[200]....
        /*09e4*/ 	.word	0x0500000f


	//   ....[201]....
        /*09e8*/ 	.word	0x0500000f


	//   ....[202]....
        /*09ec*/ 	.word	0x0500000f


	//   ....[203]....
        /*09f0*/ 	.word	0x0500000f


	//   ....[204]....
        /*09f4*/ 	.word	0x0500000f


	//   ....[205]....
        /*09f8*/ 	.word	0x0500000f


	//   ....[206]....
        /*09fc*/ 	.word	0x0500000f


	//   ....[207]....
        /*0a00*/ 	.word	0x0500000f


	//   ....[208]....
        /*0a04*/ 	.word	0x0500000f


	//   ....[209]....
        /*0a08*/ 	.word	0x0500000f


	//   ....[210]....
        /*0a0c*/ 	.word	0x0500000f


	//   ....[211]....
        /*0a10*/ 	.word	0x0500000f


	//   ....[212]....
        /*0a14*/ 	.word	0x0500000f


	//   ....[213]....
        /*0a18*/ 	.word	0x0500000f


	//   ....[214]....
        /*0a1c*/ 	.word	0x0500000f


	//   ....[215]....
        /*0a20*/ 	.word	0x0500000f


	//   ....[216]....
        /*0a24*/ 	.word	0x0500000f


	//   ....[217]....
        /*0a28*/ 	.word	0x0500000f


	//   ....[218]....
        /*0a2c*/ 	.word	0x0500000f


	//   ....[219]....
        /*0a30*/ 	.word	0x0500000f


	//   ....[220]....
        /*0a34*/ 	.word	0x0500000f


	//   ....[221]....
        /*0a38*/ 	.word	0x0500000f


	//   ....[222]....
        /*0a3c*/ 	.word	0x0500000f


	//   ....[223]....
        /*0a40*/ 	.word	0x0500000f


	//   ....[224]....
        /*0a44*/ 	.word	0x0500000f


	//   ....[225]....
        /*0a48*/ 	.word	0x0500000f


	//   ....[226]....
        /*0a4c*/ 	.word	0x0500000f


	//   ....[227]....
        /*0a50*/ 	.word	0x0500000f


	//   ....[228]....
        /*0a54*/ 	.word	0x0500000f


	//   ....[229]....
        /*0a58*/ 	.word	0x0500000f


	//   ....[230]....
        /*0a5c*/ 	.word	0x0500000f


	//   ....[231]....
        /*0a60*/ 	.word	0x0500000f


	//   ....[232]....
        /*0a64*/ 	.word	0x0500000f


	//   ....[233]....
        /*0a68*/ 	.word	0x0500000f


	//   ....[234]....
        /*0a6c*/ 	.word	0x0500000f


	//   ....[235]....
        /*0a70*/ 	.word	0x0500000f


	//   ....[236]....
        /*0a74*/ 	.word	0x0500000f


	//   ....[237]....
        /*0a78*/ 	.word	0x0500000f


	//   ....[238]....
        /*0a7c*/ 	.word	0x0500000f


	//   ....[239]....
        /*0a80*/ 	.word	0x0500000f


	//   ....[240]....
        /*0a84*/ 	.word	0x0500000f


	//   ....[241]....
        /*0a88*/ 	.word	0x0500000f


	//   ....[242]....
        /*0a8c*/ 	.word	0x0500000f


	//   ....[243]....
        /*0a90*/ 	.word	0x0500000f


	//   ....[244]....
        /*0a94*/ 	.word	0x0500000f


	//   ....[245]....
        /*0a98*/ 	.word	0x0500000f


	//   ....[246]....
        /*0a9c*/ 	.word	0x0500000f


	//   ....[247]....
        /*0aa0*/ 	.word	0x0500000f


	//   ....[248]....
        /*0aa4*/ 	.word	0x0500000f


	//   ....[249]....
        /*0aa8*/ 	.word	0x0500000f


	//   ....[250]....
        /*0aac*/ 	.word	0x0500000f


	//   ....[251]....
        /*0ab0*/ 	.word	0x0500000f


	//   ....[252]....
        /*0ab4*/ 	.word	0x0500000f


	//   ....[253]....
        /*0ab8*/ 	.word	0x0500000f


	//   ....[254]....
        /*0abc*/ 	.word	0x0500000f


	//   ....[255]....
        /*0ac0*/ 	.word	0x0500000f


	//   ....[0]....
        /*0ac4*/ 	.word	0x0500000f


	//   ....[1]....
        /*0ac8*/ 	.word	0x0500000f


	//   ....[2]....
        /*0acc*/ 	.word	0x0500000f


	//   ....[3]....
        /*0ad0*/ 	.word	0x0500000f


	//   ....[4]....
        /*0ad4*/ 	.word	0x0500000f


	//   ....[5]....
        /*0ad8*/ 	.word	0x0500000f


	//   ....[6]....
        /*0adc*/ 	.word	0x0500000f


	//   ....[7]....
        /*0ae0*/ 	.word	0x0500000f


	//   ....[8]....
        /*0ae4*/ 	.word	0x0500000f


	//   ....[9]....
        /*0ae8*/ 	.word	0x0500000f


	//   ....[10]....
        /*0aec*/ 	.word	0x0500000f


	//   ....[11]....
        /*0af0*/ 	.word	0x0500000f


	//   ....[12]....
        /*0af4*/ 	.word	0x0500000f


	//   ....[13]....
        /*0af8*/ 	.word	0x0500000f


	//   ....[14]....
        /*0afc*/ 	.word	0x0500000f


	//   ....[15]....
        /*0b00*/ 	.word	0x0500000f


	//   ....[16]....
        /*0b04*/ 	.word	0x0500000f


	//   ....[17]....
        /*0b08*/ 	.word	0x0500000f


	//   ....[18]....
        /*0b0c*/ 	.word	0x0500000f


	//----- nvinfo : EIATTR_COOP_GROUP_INSTR_OFFSETS
	.align		4
.L_233:
        /*0b10*/ 	.byte	0x04, 0x28
        /*0b12*/ 	.short	(.L_235 - .L_234)


	//   ....[0]....
.L_234:
        /*0b14*/ 	.word	0x00000070


	//   ....[1]....
        /*0b18*/ 	.word	0x00000140


	//   ....[2]....
        /*0b1c*/ 	.word	0x00000190


	//   ....[3]....
        /*0b20*/ 	.word	0x000003c0


	//   ....[4]....
        /*0b24*/ 	.word	0x00000520


	//   ....[5]....
        /*0b28*/ 	.word	0x00000640


	//   ....[6]....
        /*0b2c*/ 	.word	0x000007a0


	//   ....[7]....
        /*0b30*/ 	.word	0x00003110


	//   ....[8]....
        /*0b34*/ 	.word	0x00003120


	//   ....[9]....
        /*0b38*/ 	.word	0x00003fd0


	//   ....[10]....
        /*0b3c*/ 	.word	0x00003fe0


	//   ....[11]....
        /*0b40*/ 	.word	0x00004ea0


	//   ....[12]....
        /*0b44*/ 	.word	0x00004eb0


	//   ....[13]....
        /*0b48*/ 	.word	0x00006250


	//   ....[14]....
        /*0b4c*/ 	.word	0x00006260


	//   ....[15]....
        /*0b50*/ 	.word	0x00007130


	//   ....[16]....
        /*0b54*/ 	.word	0x00007140


	//   ....[17]....
        /*0b58*/ 	.word	0x00008090


	//   ....[18]....
        /*0b5c*/ 	.word	0x000080a0


	//   ....[19]....
        /*0b60*/ 	.word	0x00009200


	//   ....[20]....
        /*0b64*/ 	.word	0x00009210


	//   ....[21]....
        /*0b68*/ 	.word	0x00009320


	//   ....[22]....
        /*0b6c*/ 	.word	0x00009330


	//   ....[23]....
        /*0b70*/ 	.word	0x00009450


	//   ....[24]....
        /*0b74*/ 	.word	0x00009460


	//   ....[25]....
        /*0b78*/ 	.word	0x000097c0


	//   ....[26]....
        /*0b7c*/ 	.word	0x000097e0


	//   ....[27]....
        /*0b80*/ 	.word	0x000098d0


	//   ....[28]....
        /*0b84*/ 	.word	0x000098f0


	//   ....[29]....
        /*0b88*/ 	.word	0x000099e0


	//   ....[30]....
        /*0b8c*/ 	.word	0x00009a00


	//   ....[31]....
        /*0b90*/ 	.word	0x0000a890


	//   ....[32]....
        /*0b94*/ 	.word	0x0000afb0


	//   ....[33]....
        /*0b98*/ 	.word	0x0000afc0


	//   ....[34]....
        /*0b9c*/ 	.word	0x0000afd0


	//   ....[35]....
        /*0ba0*/ 	.word	0x0000afe0


	//   ....[36]....
        /*0ba4*/ 	.word	0x0000b1f0


	//   ....[37]....
        /*0ba8*/ 	.word	0x0000b200


	//   ....[38]....
        /*0bac*/ 	.word	0x0000b210


	//   ....[39]....
        /*0bb0*/ 	.word	0x0000b220


	//   ....[40]....
        /*0bb4*/ 	.word	0x0000d680


	//   ....[41]....
        /*0bb8*/ 	.word	0x0000d6a0


	//   ....[42]....
        /*0bbc*/ 	.word	0x0000d6b0


	//   ....[43]....
        /*0bc0*/ 	.word	0x0000d6c0


	//   ....[44]....
        /*0bc4*/ 	.word	0x0000d7b0


	//   ....[45]....
        /*0bc8*/ 	.word	0x0000d7d0


	//   ....[46]....
        /*0bcc*/ 	.word	0x0000d7e0


	//   ....[47]....
        /*0bd0*/ 	.word	0x0000d7f0


	//   ....[48]....
        /*0bd4*/ 	.word	0x000108e0


	//   ....[49]....
        /*0bd8*/ 	.word	0x00010af0


	//   ....[50]....
        /*0bdc*/ 	.word	0x00012050


	//   ....[51]....
        /*0be0*/ 	.word	0x000123c0


	//   ....[52]....
        /*0be4*/ 	.word	0x00012b70


	//   ....[53]....
        /*0be8*/ 	.word	0x00012c00


	//   ....[54]....
        /*0bec*/ 	.word	0x00015120


	//   ....[55]....
        /*0bf0*/ 	.word	0x000161c0


	//   ....[56]....
        /*0bf4*/ 	.word	0x00016fc0


	//   ....[57]....
        /*0bf8*/ 	.word	0x00016fe0


	//   ....[58]....
        /*0bfc*/ 	.word	0x00017660


	//   ....[59]....
        /*0c00*/ 	.word	0x000176b0


	//   ....[60]....
        /*0c04*/ 	.word	0x0001a360


	//   ....[61]....
        /*0c08*/ 	.word	0x0001a370


	//   ....[62]....
        /*0c0c*/ 	.word	0x0001a3a0


	//   ....[63]....
        /*0c10*/ 	.word	0x0001a3b0


	//   ....[64]....
        /*0c14*/ 	.word	0x0001cd50


	//   ....[65]....
        /*0c18*/ 	.word	0x0001de10


	//   ....[66]....
        /*0c1c*/ 	.word	0x0001e630


	//   ....[67]....
        /*0c20*/ 	.word	0x0001e740


	//   ....[68]....
        /*0c24*/ 	.word	0x0001f280


	//   ....[69]....
        /*0c28*/ 	.word	0x0001f300


	//   ....[70]....
        /*0c2c*/ 	.word	0x00020a20


	//   ....[71]....
        /*0c30*/ 	.word	0x00020a30


	//   ....[72]....
        /*0c34*/ 	.word	0x00020ab0


	//   ....[73]....
        /*0c38*/ 	.word	0x00020ac0


	//   ....[74]....
        /*0c3c*/ 	.word	0x000216d0


	//   ....[75]....
        /*0c40*/ 	.word	0x00021700


	//   ....[76]....
        /*0c44*/ 	.word	0x00021750


	//   ....[77]....
        /*0c48*/ 	.word	0x00021780


	//   ....[78]....
        /*0c4c*/ 	.word	0x000217b0


	//   ....[79]....
        /*0c50*/ 	.word	0x000217e0


	//   ....[80]....
        /*0c54*/ 	.word	0x00021810


	//   ....[81]....
        /*0c58*/ 	.word	0x00021840


	//   ....[82]....
        /*0c5c*/ 	.word	0x00021870


	//   ....[83]....
        /*0c60*/ 	.word	0x000218a0


	//   ....[84]....
        /*0c64*/ 	.word	0x000218d0


	//   ....[85]....
        /*0c68*/ 	.word	0x00021900


	//   ....[86]....
        /*0c6c*/ 	.word	0x00021930


	//   ....[87]....
        /*0c70*/ 	.word	0x00021960


	//   ....[88]....
        /*0c74*/ 	.word	0x00021990


	//   ....[89]....
        /*0c78*/ 	.word	0x000219c0


	//   ....[90]....
        /*0c7c*/ 	.word	0x000219f0


	//   ....[91]....
        /*0c80*/ 	.word	0x00021a20


	//   ....[92]....
        /*0c84*/ 	.word	0x00021a50


	//   ....[93]....
        /*0c88*/ 	.word	0x00021a80


	//   ....[94]....
        /*0c8c*/ 	.word	0x00021ab0


	//   ....[95]....
        /*0c90*/ 	.word	0x00021ae0


	//   ....[96]....
        /*0c94*/ 	.word	0x00021b10


	//   ....[97]....
        /*0c98*/ 	.word	0x00021b40


	//   ....[98]....
        /*0c9c*/ 	.word	0x00021b70


	//   ....[99]....
        /*0ca0*/ 	.word	0x00021ba0


	//   ....[100]....
        /*0ca4*/ 	.word	0x00021bd0


	//   ....[101]....
        /*0ca8*/ 	.word	0x00021c00


	//   ....[102]....
        /*0cac*/ 	.word	0x00021c30


	//   ....[103]....
        /*0cb0*/ 	.word	0x00021c60


	//   ....[104]....
        /*0cb4*/ 	.word	0x00021c90


	//   ....[105]....
        /*0cb8*/ 	.word	0x00021cc0


	//   ....[106]....
        /*0cbc*/ 	.word	0x00021cf0


	//   ....[107]....
        /*0cc0*/ 	.word	0x00021d20


	//   ....[108]....
        /*0cc4*/ 	.word	0x00021d50


	//   ....[109]....
        /*0cc8*/ 	.word	0x00021d80


	//   ....[110]....
        /*0ccc*/ 	.word	0x00021db0


	//   ....[111]....
        /*0cd0*/ 	.word	0x00021de0


	//   ....[112]....
        /*0cd4*/ 	.word	0x00021e10


	//   ....[113]....
        /*0cd8*/ 	.word	0x00021e40


	//   ....[114]....
        /*0cdc*/ 	.word	0x00021e50


	//   ....[115]....
        /*0ce0*/ 	.word	0x00021e60


	//   ....[116]....
        /*0ce4*/ 	.word	0x00021e80


	//   ....[117]....
        /*0ce8*/ 	.word	0x00021eb0


	//   ....[118]....
        /*0cec*/ 	.word	0x00021ee0


	//   ....[119]....
        /*0cf0*/ 	.word	0x00021f10


	//   ....[120]....
        /*0cf4*/ 	.word	0x00021f40


	//   ....[121]....
        /*0cf8*/ 	.word	0x00021f70


	//   ....[122]....
        /*0cfc*/ 	.word	0x00021fa0


	//   ....[123]....
        /*0d00*/ 	.word	0x00021fe0


	//   ....[124]....
        /*0d04*/ 	.word	0x00022000


	//   ....[125]....
        /*0d08*/ 	.word	0x00022030


	//   ....[126]....
        /*0d0c*/ 	.word	0x00022060


	//   ....[127]....
        /*0d10*/ 	.word	0x00022080


	//   ....[128]....
        /*0d14*/ 	.word	0x00022090


	//   ....[129]....
        /*0d18*/ 	.word	0x000220b0


	//   ....[130]....
        /*0d1c*/ 	.word	0x000220c0


	//   ....[131]....
        /*0d20*/ 	.word	0x000220d0


	//   ....[132]....
        /*0d24*/ 	.word	0x000220e0


	//   ....[133]....
        /*0d28*/ 	.word	0x00022110


	//   ....[134]....
        /*0d2c*/ 	.word	0x00022140


	//   ....[135]....
        /*0d30*/ 	.word	0x00022170


	//   ....[136]....
        /*0d34*/ 	.word	0x000221a0


	//   ....[137]....
        /*0d38*/ 	.word	0x000221d0


	//   ....[138]....
        /*0d3c*/ 	.word	0x000229a0


	//   ....[139]....
        /*0d40*/ 	.word	0x000229c0


	//   ....[140]....
        /*0d44*/ 	.word	0x000229e0


	//   ....[141]....
        /*0d48*/ 	.word	0x000229f0


	//   ....[142]....
        /*0d4c*/ 	.word	0x000230a0


	//   ....[143]....
        /*0d50*/ 	.word	0x000230b0


	//   ....[144]....
        /*0d54*/ 	.word	0x000231c0


	//   ....[145]....
        /*0d58*/ 	.word	0x000231d0


	//   ....[146]....
        /*0d5c*/ 	.word	0x000232e0


	//   ....[147]....
        /*0d60*/ 	.word	0x000232f0


	//   ....[148]....
        /*0d64*/ 	.word	0x00023400


	//   ....[149]....
        /*0d68*/ 	.word	0x00023410


	//   ....[150]....
        /*0d6c*/ 	.word	0x000239a0


	//   ....[151]....
        /*0d70*/ 	.word	0x000239b0


	//   ....[152]....
        /*0d74*/ 	.word	0x00023f40


	//   ....[153]....
        /*0d78*/ 	.word	0x00023f50


	//   ....[154]....
        /*0d7c*/ 	.word	0x00024bb0


	//   ....[155]....
        /*0d80*/ 	.word	0x00024bc0


	//   ....[156]....
        /*0d84*/ 	.word	0x00024ce0


	//   ....[157]....
        /*0d88*/ 	.word	0x00024cf0


	//   ....[158]....
        /*0d8c*/ 	.word	0x00024e00


	//   ....[159]....
        /*0d90*/ 	.word	0x00024e10


	//   ....[160]....
        /*0d94*/ 	.word	0x00024f20


	//   ....[161]....
        /*0d98*/ 	.word	0x00024f30


	//   ....[162]....
        /*0d9c*/ 	.word	0x00025090


	//   ....[163]....
        /*0da0*/ 	.word	0x00025270


	//   ....[164]....
        /*0da4*/ 	.word	0x000252a0


	//   ....[165]....
        /*0da8*/ 	.word	0x000252d0


	//   ....[166]....
        /*0dac*/ 	.word	0x00025300


	//   ....[167]....
        /*0db0*/ 	.word	0x00025330


	//   ....[168]....
        /*0db4*/ 	.word	0x00025360


	//   ....[169]....
        /*0db8*/ 	.word	0x000254e0


	//   ....[170]....
        /*0dbc*/ 	.word	0x00025510


	//   ....[171]....
        /*0dc0*/ 	.word	0x00025540


	//   ....[172]....
        /*0dc4*/ 	.word	0x00025570


	//   ....[173]....
        /*0dc8*/ 	.word	0x000255a0


	//   ....[174]....
        /*0dcc*/ 	.word	0x000255d0


	//   ....[175]....
        /*0dd0*/ 	.word	0x00025660


	//   ....[176]....
        /*0dd4*/ 	.word	0x00025690


	//   ....[177]....
        /*0dd8*/ 	.word	0x000256a0


	//   ....[178]....
        /*0ddc*/ 	.word	0x000256e0


	//   ....[179]....
        /*0de0*/ 	.word	0x00026ff0


	//   ....[180]....
        /*0de4*/ 	.word	0x000291e0


	//   ....[181]....
        /*0de8*/ 	.word	0x00029210


	//   ....[182]....
        /*0dec*/ 	.word	0x00029290


	//   ....[183]....
        /*0df0*/ 	.word	0x000292b0


	//   ....[184]....
        /*0df4*/ 	.word	0x000292f0


	//   ....[185]....
        /*0df8*/ 	.word	0x00029310


	//   ....[186]....
        /*0dfc*/ 	.word	0x00029350


	//   ....[187]....
        /*0e00*/ 	.word	0x00029370


	//   ....[188]....
        /*0e04*/ 	.word	0x000293b0


	//   ....[189]....
        /*0e08*/ 	.word	0x000293d0


	//   ....[190]....
        /*0e0c*/ 	.word	0x00029410


	//   ....[191]....
        /*0e10*/ 	.word	0x00029430


	//   ....[192]....
        /*0e14*/ 	.word	0x00029470


	//   ....[193]....
        /*0e18*/ 	.word	0x00029480


	//   ....[194]....
        /*0e1c*/ 	.word	0x000294a0


	//   ....[195]....
        /*0e20*/ 	.word	0x000294b0


	//   ....[196]....
        /*0e24*/ 	.word	0x00029530


	//   ....[197]....
        /*0e28*/ 	.word	0x00029550


	//   ....[198]....
        /*0e2c*/ 	.word	0x00029560


	//   ....[199]....
        /*0e30*/ 	.word	0x000295a0


	//   ....[200]....
        /*0e34*/ 	.word	0x00029a60


	//   ....[201]....
        /*0e38*/ 	.word	0x00029a90


	//   ....[202]....
        /*0e3c*/ 	.word	0x00029ba0


	//   ....[203]....
        /*0e40*/ 	.word	0x00029bb0


	//   ....[204]....
        /*0e44*/ 	.word	0x00029c30


	//   ....[205]....
        /*0e48*/ 	.word	0x00029c40


	//   ....[206]....
        /*0e4c*/ 	.word	0x00029cc0


	//   ....[207]....
        /*0e50*/ 	.word	0x00029cd0


	//   ....[208]....
        /*0e54*/ 	.word	0x00029d50


	//   ....[209]....
        /*0e58*/ 	.word	0x00029d60


	//   ....[210]....
        /*0e5c*/ 	.word	0x00029dd0


	//   ....[211]....
        /*0e60*/ 	.word	0x00029de0


	//   ....[212]....
        /*0e64*/ 	.word	0x00029e50


	//   ....[213]....
        /*0e68*/ 	.word	0x00029e60


	//   ....[214]....
        /*0e6c*/ 	.word	0x00029e70


	//   ....[215]....
        /*0e70*/ 	.word	0x00029ee0


	//   ....[216]....
        /*0e74*/ 	.word	0x00029ef0


	//   ....[217]....
        /*0e78*/ 	.word	0x00029f00


	//   ....[218]....
        /*0e7c*/ 	.word	0x00029f30


	//   ....[219]....
        /*0e80*/ 	.word	0x00029f50


	//   ....[220]....
        /*0e84*/ 	.word	0x0002a5f0


	//   ....[221]....
        /*0e88*/ 	.word	0x0002a620


	//   ....[222]....
        /*0e8c*/ 	.word	0x0002a650


	//   ....[223]....
        /*0e90*/ 	.word	0x0002a670


	//   ....[224]....
        /*0e94*/ 	.word	0x0002a6a0


	//   ....[225]....
        /*0e98*/ 	.word	0x0002a750


	//   ....[226]....
        /*0e9c*/ 	.word	0x0002a760


	//   ....[227]....
        /*0ea0*/ 	.word	0x0002a7e0


	//   ....[228]....
        /*0ea4*/ 	.word	0x0002a7f0


	//   ....[229]....
        /*0ea8*/ 	.word	0x0002a860


	//   ....[230]....
        /*0eac*/ 	.word	0x0002a870


	//   ....[231]....
        /*0eb0*/ 	.word	0x0002a8e0


	//   ....[232]....
        /*0eb4*/ 	.word	0x0002a8f0


	//   ....[233]....
        /*0eb8*/ 	.word	0x0002a960


	//   ....[234]....
        /*0ebc*/ 	.word	0x0002a970


	//   ....[235]....
        /*0ec0*/ 	.word	0x0002a980


	//   ....[236]....
        /*0ec4*/ 	.word	0x0002b2b0


	//   ....[237]....
        /*0ec8*/ 	.word	0x0002b2d0


	//   ....[238]....
        /*0ecc*/ 	.word	0x0002b2e0


	//   ....[239]....
        /*0ed0*/ 	.word	0x0002b2f0


	//   ....[240]....
        /*0ed4*/ 	.word	0x0002b340


	//   ....[241]....
        /*0ed8*/ 	.word	0x0002b360


	//   ....[242]....
        /*0edc*/ 	.word	0x0002b380


	//   ....[243]....
        /*0ee0*/ 	.word	0x0002b390


	//   ....[244]....
        /*0ee4*/ 	.word	0x0002b3d0


	//   ....[245]....
        /*0ee8*/ 	.word	0x0002b3e0


	//   ....[246]....
        /*0eec*/ 	.word	0x0002b420


	//   ....[247]....
        /*0ef0*/ 	.word	0x0002b430


	//   ....[248]....
        /*0ef4*/ 	.word	0x0002b470


	//   ....[249]....
        /*0ef8*/ 	.word	0x0002b480


	//   ....[250]....
        /*0efc*/ 	.word	0x0002b4c0


	//   ....[251]....
        /*0f00*/ 	.word	0x0002b4d0


	//   ....[252]....
        /*0f04*/ 	.word	0x0002b4e0


	//   ....[253]....
        /*0f08*/ 	.word	0x0002b520


	//   ....[254]....
        /*0f0c*/ 	.word	0x0002b540


	//   ....[255]....
        /*0f10*/ 	.word	0x0002b5a0


	//   ....[0]....
        /*0f14*/ 	.word	0x0002b940


	//   ....[1]....
        /*0f18*/ 	.word	0x0002b950


	//   ....[2]....
        /*0f1c*/ 	.word	0x0002b960


	//   ....[3]....
        /*0f20*/ 	.word	0x0002b970


	//   ....[4]....
        /*0f24*/ 	.word	0x0002b980


	//   ....[5]....
        /*0f28*/ 	.word	0x0002b9d0


	//   ....[6]....
        /*0f2c*/ 	.word	0x0002b9f0


	//   ....[7]....
        /*0f30*/ 	.word	0x0002ba10


	//   ....[8]....
        /*0f34*/ 	.word	0x0002ba20


	//   ....[9]....
        /*0f38*/ 	.word	0x0002ba60


	//   ....[10]....
        /*0f3c*/ 	.word	0x0002ba70


	//   ....[11]....
        /*0f40*/ 	.word	0x0002bab0


	//   ....[12]....
        /*0f44*/ 	.word	0x0002bac0


	//   ....[13]....
        /*0f48*/ 	.word	0x0002bb00


	//   ....[14]....
        /*0f4c*/ 	.word	0x0002bb10


	//   ....[15]....
        /*0f50*/ 	.word	0x0002bb50


	//   ....[16]....
        /*0f54*/ 	.word	0x0002bb60


	//   ....[17]....
        /*0f58*/ 	.word	0x0002bb70


	//   ....[18]....
        /*0f5c*/ 	.word	0x0002bbb0


	//   ....[19]....
        /*0f60*/ 	.word	0x0002bbd0


	//   ....[20]....
        /*0f64*/ 	.word	0x0002cde0


	//   ....[21]....
        /*0f68*/ 	.word	0x0002ce10


	//   ....[22]....
        /*0f6c*/ 	.word	0x0002ce70


	//   ....[23]....
        /*0f70*/ 	.word	0x0002cea0


	//   ....[24]....
        /*0f74*/ 	.word	0x0002ced0


	//   ....[25]....
        /*0f78*/ 	.word	0x0002cf00


	//   ....[26]....
        /*0f7c*/ 	.word	0x0002cf30


	//   ....[27]....
        /*0f80*/ 	.word	0x0002cf60


	//   ....[28]....
        /*0f84*/ 	.word	0x0002d100


	//   ....[29]....
        /*0f88*/ 	.word	0x0002d130


	//   ....[30]....
        /*0f8c*/ 	.word	0x0002d160


	//   ....[31]....
        /*0f90*/ 	.word	0x0002d190


	//   ....[32]....
        /*0f94*/ 	.word	0x0002d1c0


	//   ....[33]....
        /*0f98*/ 	.word	0x0002d1f0


	//   ....[34]....
        /*0f9c*/ 	.word	0x0002d2b0


	//   ....[35]....
        /*0fa0*/ 	.word	0x0002d2d0


	//   ....[36]....
        /*0fa4*/ 	.word	0x0002d2f0


	//   ....[37]....
        /*0fa8*/ 	.word	0x0002d350


	//   ....[38]....
        /*0fac*/ 	.word	0x0002dd90


	//   ....[39]....
        /*0fb0*/ 	.word	0x0002e150


	//   ....[40]....
        /*0fb4*/ 	.word	0x0002e1e0


	//   ....[41]....
        /*0fb8*/ 	.word	0x0002e270


	//   ....[42]....
        /*0fbc*/ 	.word	0x0002e300


	//   ....[43]....
        /*0fc0*/ 	.word	0x0002e390


	//   ....[44]....
        /*0fc4*/ 	.word	0x0002e420


	//   ....[45]....
        /*0fc8*/ 	.word	0x0002e500


	//   ....[46]....
        /*0fcc*/ 	.word	0x0002e590


	//   ....[47]....
        /*0fd0*/ 	.word	0x0002e630


	//   ....[48]....
        /*0fd4*/ 	.word	0x0002e6c0


	//   ....[49]....
        /*0fd8*/ 	.word	0x0002e750


	//   ....[50]....
        /*0fdc*/ 	.word	0x0002e7e0


	//   ....[51]....
        /*0fe0*/ 	.word	0x0002e8c0


	//   ....[52]....
        /*0fe4*/ 	.word	0x0002e950


	//   ....[53]....
        /*0fe8*/ 	.word	0x0002e9e0


	//   ....[54]....
        /*0fec*/ 	.word	0x0002ea70


	//   ....[55]....
        /*0ff0*/ 	.word	0x0002eb00


	//   ....[56]....
        /*0ff4*/ 	.word	0x0002eb90


	//   ....[57]....
        /*0ff8*/ 	.word	0x0002ecc0


	//   ....[58]....
        /*0ffc*/ 	.word	0x0002ed70


	//   ....[59]....
        /*1000*/ 	.word	0x0002ee00


	//   ....[60]....
        /*1004*/ 	.word	0x0002ee50


	//   ....[61]....
        /*1008*/ 	.word	0x0002eea0


	//   ....[62]....
        /*100c*/ 	.word	0x0002ef30


	//   ....[63]....
        /*1010*/ 	.word	0x0002efc0


	//   ....[64]....
        /*1014*/ 	.word	0x0002f010


	//   ....[65]....
        /*1018*/ 	.word	0x0002f060


	//   ....[66]....
        /*101c*/ 	.word	0x0002f150


	//   ....[67]....
        /*1020*/ 	.word	0x0002f200


	//   ....[68]....
        /*1024*/ 	.word	0x0002f260


	//   ....[69]....
        /*1028*/ 	.word	0x0002f2e0


	//   ....[70]....
        /*102c*/ 	.word	0x0002f3d0


	//   ....[71]....
        /*1030*/ 	.word	0x0002f420


	//   ....[72]....
        /*1034*/ 	.word	0x0002f470


	//   ....[73]....
        /*1038*/ 	.word	0x0002f4c0


	//   ....[74]....
        /*103c*/ 	.word	0x0002f8f0


	//   ....[75]....
        /*1040*/ 	.word	0x0002fa10


	//   ....[76]....
        /*1044*/ 	.word	0x0002fb40


	//   ....[77]....
        /*1048*/ 	.word	0x0002fc60


	//   ....[78]....
        /*104c*/ 	.word	0x0002fd90


	//   ....[79]....
        /*1050*/ 	.word	0x0002fe50


	//   ....[80]....
        /*1054*/ 	.word	0x0002feb0


	//   ....[81]....
        /*1058*/ 	.word	0x0002ff00


	//   ....[82]....
        /*105c*/ 	.word	0x0002ff60


	//   ....[83]....
        /*1060*/ 	.word	0x0002ffe0


	//   ....[84]....
        /*1064*/ 	.word	0x00030040


	//   ....[85]....
        /*1068*/ 	.word	0x00030090


	//   ....[86]....
        /*106c*/ 	.word	0x00030110


	//   ....[87]....
        /*1070*/ 	.word	0x00030180


	//   ....[88]....
        /*1074*/ 	.word	0x000301e0


	//   ....[89]....
        /*1078*/ 	.word	0x00030240


	//   ....[90]....
        /*107c*/ 	.word	0x000302b0


	//   ....[91]....
        /*1080*/ 	.word	0x00030320


	//   ....[92]....
        /*1084*/ 	.word	0x00030380


	//   ....[93]....
        /*1088*/ 	.word	0x000303e0


	//   ....[94]....
        /*108c*/ 	.word	0x00030440


	//   ....[95]....
        /*1090*/ 	.word	0x000304b0


	//   ....[96]....
        /*1094*/ 	.word	0x00030510


	//   ....[97]....
        /*1098*/ 	.word	0x00030570


	//   ....[98]....
        /*109c*/ 	.word	0x000305e0


	//   ....[99]....
        /*10a0*/ 	.word	0x00030650


	//   ....[100]....
        /*10a4*/ 	.word	0x000306b0


	//   ....[101]....
        /*10a8*/ 	.word	0x00030710


	//   ....[102]....
        /*10ac*/ 	.word	0x00030790


	//   ....[103]....
        /*10b0*/ 	.word	0x00030800


	//   ....[104]....
        /*10b4*/ 	.word	0x00030860


	//   ....[105]....
        /*10b8*/ 	.word	0x000308b0


	//   ....[106]....
        /*10bc*/ 	.word	0x00030930


	//   ....[107]....
        /*10c0*/ 	.word	0x000309a0


	//   ....[108]....
        /*10c4*/ 	.word	0x00030a00


	//   ....[109]....
        /*10c8*/ 	.word	0x00030a60


	//   ....[110]....
        /*10cc*/ 	.word	0x00030ae0


	//   ....[111]....
        /*10d0*/ 	.word	0x00030b50


	//   ....[112]....
        /*10d4*/ 	.word	0x00030bb0


	//   ....[113]....
        /*10d8*/ 	.word	0x00030c00


	//   ....[114]....
        /*10dc*/ 	.word	0x00030c60


	//   ....[115]....
        /*10e0*/ 	.word	0x00030cd0


	//   ....[116]....
        /*10e4*/ 	.word	0x00030d40


	//   ....[117]....
        /*10e8*/ 	.word	0x00030da0


	//   ....[118]....
        /*10ec*/ 	.word	0x00030e00


	//   ....[119]....
        /*10f0*/ 	.word	0x00030e70


	//   ....[120]....
        /*10f4*/ 	.word	0x00030ed0


	//   ....[121]....
        /*10f8*/ 	.word	0x00030f20


	//   ....[122]....
        /*10fc*/ 	.word	0x00030f90


	//   ....[123]....
        /*1100*/ 	.word	0x00030ff0


	//   ....[124]....
        /*1104*/ 	.word	0x00031070


	//   ....[125]....
        /*1108*/ 	.word	0x000310d0


	//   ....[126]....
        /*110c*/ 	.word	0x00031140


	//   ....[127]....
        /*1110*/ 	.word	0x000311b0


	//   ....[128]....
        /*1114*/ 	.word	0x00031240


	//   ....[129]....
        /*1118*/ 	.word	0x00031290


	//   ....[130]....
        /*111c*/ 	.word	0x00031310


	//   ....[131]....
        /*1120*/ 	.word	0x00031380


	//   ....[132]....
        /*1124*/ 	.word	0x000313e0


	//   ....[133]....
        /*1128*/ 	.word	0x00031430


	//   ....[134]....
        /*112c*/ 	.word	0x000314b0


	//   ....[135]....
        /*1130*/ 	.word	0x00031520


	//   ....[136]....
        /*1134*/ 	.word	0x00031580


	//   ....[137]....
        /*1138*/ 	.word	0x000315d0


	//   ....[138]....
        /*113c*/ 	.word	0x00031650


	//   ....[139]....
        /*1140*/ 	.word	0x000316a0


	//   ....[140]....
        /*1144*/ 	.word	0x00031730


	//   ....[141]....
        /*1148*/ 	.word	0x000317c0


	//   ....[142]....
        /*114c*/ 	.word	0x00031850


	//   ....[143]....
        /*1150*/ 	.word	0x000318e0


	//   ....[144]....
        /*1154*/ 	.word	0x00031970


	//   ....[145]....
        /*1158*/ 	.word	0x00031a00


	//   ....[146]....
        /*115c*/ 	.word	0x00031a80


	//   ....[147]....
        /*1160*/ 	.word	0x00031ad0


	//   ....[148]....
        /*1164*/ 	.word	0x00031b60


	//   ....[149]....
        /*1168*/ 	.word	0x00031bf0


	//   ....[150]....
        /*116c*/ 	.word	0x00031c70


	//   ....[151]....
        /*1170*/ 	.word	0x00031cc0


	//   ....[152]....
        /*1174*/ 	.word	0x00031d50


	//   ....[153]....
        /*1178*/ 	.word	0x00031de0


	//   ....[154]....
        /*117c*/ 	.word	0x00031e70


	//   ....[155]....
        /*1180*/ 	.word	0x00031f00


	//   ....[156]....
        /*1184*/ 	.word	0x00031f90


	//   ....[157]....
        /*1188*/ 	.word	0x00032020


	//   ....[158]....
        /*118c*/ 	.word	0x000320e0


	//   ....[159]....
        /*1190*/ 	.word	0x000323c0


	//   ....[160]....
        /*1194*/ 	.word	0x000324c0


	//   ....[161]....
        /*1198*/ 	.word	0x000325a0


	//   ....[162]....
        /*119c*/ 	.word	0x00032620


	//   ....[163]....
        /*11a0*/ 	.word	0x000326d0


	//   ....[164]....
        /*11a4*/ 	.word	0x00032750


	//   ....[165]....
        /*11a8*/ 	.word	0x000327f0


	//   ....[166]....
        /*11ac*/ 	.word	0x00032870


	//   ....[167]....
        /*11b0*/ 	.word	0x00032910


	//   ....[168]....
        /*11b4*/ 	.word	0x00032990


	//   ....[169]....
        /*11b8*/ 	.word	0x00032a30


	//   ....[170]....
        /*11bc*/ 	.word	0x00032ab0


	//   ....[171]....
        /*11c0*/ 	.word	0x00032b50


	//   ....[172]....
        /*11c4*/ 	.word	0x00032bd0


	//   ....[173]....
        /*11c8*/ 	.word	0x00032c70


	//   ....[174]....
        /*11cc*/ 	.word	0x00032cf0


	//   ....[175]....
        /*11d0*/ 	.word	0x00032d90


	//   ....[176]....
        /*11d4*/ 	.word	0x00032df0


	//   ....[177]....
        /*11d8*/ 	.word	0x00032eb0


	//   ....[178]....
        /*11dc*/ 	.word	0x00032f10


	//   ....[179]....
        /*11e0*/ 	.word	0x00032fe0


	//   ....[180]....
        /*11e4*/ 	.word	0x000331b0


	//   ....[181]....
        /*11e8*/ 	.word	0x00033240


	//   ....[182]....
        /*11ec*/ 	.word	0x00033340


	//   ....[183]....
        /*11f0*/ 	.word	0x00033390


	//   ....[184]....
        /*11f4*/ 	.word	0x00033490


	//   ....[185]....
        /*11f8*/ 	.word	0x000334e0


	//   ....[186]....
        /*11fc*/ 	.word	0x000335e0


	//   ....[187]....
        /*1200*/ 	.word	0x00033630


	//   ....[188]....
        /*1204*/ 	.word	0x00033690


	//   ....[189]....
        /*1208*/ 	.word	0x00033780


	//   ....[190]....
        /*120c*/ 	.word	0x00033880


	//   ....[191]....
        /*1210*/ 	.word	0x000338d0


	//   ....[192]....
        /*1214*/ 	.word	0x00033930


	//   ....[193]....
        /*1218*/ 	.word	0x00033a10


	//   ....[194]....
        /*121c*/ 	.word	0x00033a70


	//   ....[195]....
        /*1220*/ 	.word	0x00033b10


	//   ....[196]....
        /*1224*/ 	.word	0x00033bb0


	//   ....[197]....
        /*1228*/ 	.word	0x00033c60


	//   ....[198]....
        /*122c*/ 	.word	0x00033cc0


	//   ....[199]....
        /*1230*/ 	.word	0x00033d70


	//   ....[200]....
        /*1234*/ 	.word	0x00033e20


	//   ....[201]....
        /*1238*/ 	.word	0x00033e90


	//   ....[202]....
        /*123c*/ 	.word	0x00033ef0


	//   ....[203]....
        /*1240*/ 	.word	0x00033fd0


	//   ....[204]....
        /*1244*/ 	.word	0x00034030


	//   ....[205]....
        /*1248*/ 	.word	0x00034120


	//   ....[206]....
        /*124c*/ 	.word	0x00034180


	//   ....[207]....
        /*1250*/ 	.word	0x00034280


	//   ....[208]....
        /*1254*/ 	.word	0x000342e0


	//   ....[209]....
        /*1258*/ 	.word	0x000343c0


	//   ....[210]....
        /*125c*/ 	.word	0x00034420


	//   ....[211]....
        /*1260*/ 	.word	0x00034500


	//   ....[212]....
        /*1264*/ 	.word	0x00034560


	//   ....[213]....
        /*1268*/ 	.word	0x00034630


	//   ....[214]....
        /*126c*/ 	.word	0x00034690


	//   ....[215]....
        /*1270*/ 	.word	0x00034750


	//   ....[216]....
        /*1274*/ 	.word	0x00034880


	//   ....[217]....
        /*1278*/ 	.word	0x00034920


	//   ....[218]....
        /*127c*/ 	.word	0x00034980


	//   ....[219]....
        /*1280*/ 	.word	0x00034a30


	//   ....[220]....
        /*1284*/ 	.word	0x00034ac0


	//   ....[221]....
        /*1288*/ 	.word	0x00034b50


	//   ....[222]....
        /*128c*/ 	.word	0x00034bb0


	//   ....[223]....
        /*1290*/ 	.word	0x00034c60


	//   ....[224]....
        /*1294*/ 	.word	0x00034cc0


	//   ....[225]....
        /*1298*/ 	.word	0x00034d70


	//   ....[226]....
        /*129c*/ 	.word	0x00034dd0


	//   ....[227]....
        /*12a0*/ 	.word	0x00034e80


	//   ....[228]....
        /*12a4*/ 	.word	0x00034ee0


	//   ....[229]....
        /*12a8*/ 	.word	0x00034f90


	//   ....[230]....
        /*12ac*/ 	.word	0x00034ff0


	//   ....[231]....
        /*12b0*/ 	.word	0x000350a0


	//   ....[232]....
        /*12b4*/ 	.word	0x00035130


	//   ....[233]....
        /*12b8*/ 	.word	0x000351c0


	//   ....[234]....
        /*12bc*/ 	.word	0x00035220


	//   ....[235]....
        /*12c0*/ 	.word	0x000352d0


	//   ....[236]....
        /*12c4*/ 	.word	0x000353c0


	//   ....[237]....
        /*12c8*/ 	.word	0x00035450


	//   ....[238]....
        /*12cc*/ 	.word	0x000354b0


	//   ....[239]....
        /*12d0*/ 	.word	0x00035560


	//   ....[240]....
        /*12d4*/ 	.word	0x000355c0


	//   ....[241]....
        /*12d8*/ 	.word	0x00035670


	//   ....[242]....
        /*12dc*/ 	.word	0x000356d0


	//   ....[243]....
        /*12e0*/ 	.word	0x00035780


	//   ....[244]....
        /*12e4*/ 	.word	0x000357e0


	//   ....[245]....
        /*12e8*/ 	.word	0x00035890


	//   ....[246]....
        /*12ec*/ 	.word	0x000358f0


	//   ....[247]....
        /*12f0*/ 	.word	0x000359a0


	//   ....[248]....
        /*12f4*/ 	.word	0x00035a00


	//   ....[249]....
        /*12f8*/ 	.word	0x00035ab0


	//   ....[250]....
        /*12fc*/ 	.word	0x00035b10


	//   ....[251]....
        /*1300*/ 	.word	0x00035bc0


	//   ....[252]....
        /*1304*/ 	.word	0x00035c20


	//   ....[253]....
        /*1308*/ 	.word	0x00035cd0


	//   ....[254]....
        /*130c*/ 	.word	0x00035d30


	//   ....[255]....
        /*1310*/ 	.word	0x00035de0


	//   ....[0]....
        /*1314*/ 	.word	0x00035fb0


	//   ....[1]....
        /*1318*/ 	.word	0x00036050


	//   ....[2]....
        /*131c*/ 	.word	0x000361c0


	//   ....[3]....
        /*1320*/ 	.word	0x00036230


	//   ....[4]....
        /*1324*/ 	.word	0x000362a0


	//   ....[5]....
        /*1328*/ 	.word	0x00036310


	//   ....[6]....
        /*132c*/ 	.word	0x00036380


	//   ....[7]....
        /*1330*/ 	.word	0x00036400


	//   ....[8]....
        /*1334*/ 	.word	0x00036480


	//   ....[9]....
        /*1338*/ 	.word	0x00036510


	//   ....[10]....
        /*133c*/ 	.word	0x00036580


	//   ....[11]....
        /*1340*/ 	.word	0x000365f0


	//   ....[12]....
        /*1344*/ 	.word	0x00036660


	//   ....[13]....
        /*1348*/ 	.word	0x000366e0


	//   ....[14]....
        /*134c*/ 	.word	0x00036750


	//   ....[15]....
        /*1350*/ 	.word	0x00036800


	//   ....[16]....
        /*1354*/ 	.word	0x00036850


	//   ....[17]....
        /*1358*/ 	.word	0x000368e0


	//   ....[18]....
        /*135c*/ 	.word	0x00036a10


	//----- nvinfo : EIATTR_REG_RECONFIG
	.align		4
.L_235:
        /*1360*/ 	.byte	0x01, 0x54
	.zero		2


	//----- nvinfo : EIATTR_SYSCALL_OFFSETS
	.align		4
        /*1364*/ 	.byte	0x04, 0x46
        /*1366*/ 	.short	(.L_237 - .L_236)


	//   ....[0]....
.L_236:
        /*1368*/ 	.word	0x00001ee0


	//   ....[1]....
        /*136c*/ 	.word	0x00002030


	//   ....[2]....
        /*1370*/ 	.word	0x0000aa30


	//   ....[3]....
        /*1374*/ 	.word	0x0000ad70


	//   ....[4]....
        /*1378*/ 	.word	0x00028520


	//   ....[5]....
        /*137c*/ 	.word	0x00028690


	//   ....[6]....
        /*1380*/ 	.word	0x000287e0


	//   ....[7]....
        /*1384*/ 	.word	0x00028920


	//   ....[8]....
        /*1388*/ 	.word	0x0002a2e0


	//----- nvinfo : EIATTR_MBARRIER_INSTR_OFFSETS
	.align		4
.L_237:
        /*138c*/ 	.byte	0x04, 0x39
        /*138e*/ 	.short	(.L_239 - .L_238)


	//   ....[0]....
.L_238:
        /*1390*/ 	.word	0x00000270
        /*1394*/ 	.word	0x000000ff
        /*1398*/ 	.word	0x00022800
        /*139c*/ 	.short	0x0100
        /*139e*/ 	.byte	0x08
	.zero		1


	//   ....[1]....
        /*13a0*/ 	.word	0x00000280
        /*13a4*/ 	.word	0x000000ff
        /*13a8*/ 	.word	0x00022820
        /*13ac*/ 	.short	0x0100
        /*13ae*/ 	.byte	0x08
	.zero		1


	//   ....[2]....
        /*13b0*/ 	.word	0x00000370
        /*13b4*/ 	.word	0x000000ff
        /*13b8*/ 	.word	0x00022830
        /*13bc*/ 	.short	0x0100
        /*13be*/ 	.byte	0x08
	.zero		1


	//   ....[3]....
        /*13c0*/ 	.word	0x00000380
        /*13c4*/ 	.word	0x000000ff
        /*13c8*/ 	.word	0x00022840
        /*13cc*/ 	.short	0x0100
        /*13ce*/ 	.byte	0x08
	.zero		1


	//   ....[4]....
        /*13d0*/ 	.word	0x00000390
        /*13d4*/ 	.word	0x000000ff
        /*13d8*/ 	.word	0x00022838
        /*13dc*/ 	.short	0x0100
        /*13de*/ 	.byte	0x08
	.zero		1


	//   ....[5]....
        /*13e0*/ 	.word	0x000003a0
        /*13e4*/ 	.word	0x000000ff
        /*13e8*/ 	.word	0x00022848
        /*13ec*/ 	.short	0x0100
        /*13ee*/ 	.byte	0x08
	.zero		1


	//   ....[6]....
        /*13f0*/ 	.word	0x000004d0
        /*13f4*/ 	.word	0x000000ff
        /*13f8*/ 	.word	0x00022850
        /*13fc*/ 	.short	0x0100
        /*13fe*/ 	.byte	0x08
	.zero		1


	//   ....[7]....
        /*1400*/ 	.word	0x000004e0
        /*1404*/ 	.word	0x000000ff
        /*1408*/ 	.word	0x00022860
        /*140c*/ 	.short	0x0100
        /*140e*/ 	.byte	0x08
	.zero		1


	//   ....[8]....
        /*1410*/ 	.word	0x000004f0
        /*1414*/ 	.word	0x000000ff
        /*1418*/ 	.word	0x00022858
        /*141c*/ 	.short	0x0100
        /*141e*/ 	.byte	0x08
	.zero		1


	//   ....[9]....
        /*1420*/ 	.word	0x00000500
        /*1424*/ 	.word	0x000000ff
        /*1428*/ 	.word	0x00022868
        /*142c*/ 	.short	0x0100
        /*142e*/ 	.byte	0x08
	.zero		1


	//   ....[10]....
        /*1430*/ 	.word	0x000005f0
        /*1434*/ 	.word	0x000000ff
        /*1438*/ 	.word	0x00022870
        /*143c*/ 	.short	0x0100
        /*143e*/ 	.byte	0x06
	.zero		1


	//   ....[11]....
        /*1440*/ 	.word	0x00000600
        /*1444*/ 	.word	0x000000ff
        /*1448*/ 	.word	0x00022880
        /*144c*/ 	.short	0x0100
        /*144e*/ 	.byte	0x06
	.zero		1


	//   ....[12]....
        /*1450*/ 	.word	0x00000610
        /*1454*/ 	.word	0x000000ff
        /*1458*/ 	.word	0x00022878
        /*145c*/ 	.short	0x0100
        /*145e*/ 	.byte	0x06
	.zero		1


	//   ....[13]....
        /*1460*/ 	.word	0x00000620
        /*1464*/ 	.word	0x000000ff
        /*1468*/ 	.word	0x00022888
        /*146c*/ 	.short	0x0100
        /*146e*/ 	.byte	0x06
	.zero		1


	//   ....[14]....
        /*1470*/ 	.word	0x00000750
        /*1474*/ 	.word	0x000000ff
        /*1478*/ 	.word	0x00022890
        /*147c*/ 	.short	0x0100
        /*147e*/ 	.byte	0x08
	.zero		1


	//   ....[15]....
        /*1480*/ 	.word	0x00000760
        /*1484*/ 	.word	0x000000ff
        /*1488*/ 	.word	0x000228a0
        /*148c*/ 	.short	0x0100
        /*148e*/ 	.byte	0x08
	.zero		1


	//   ....[16]....
        /*1490*/ 	.word	0x00000770
        /*1494*/ 	.word	0x000000ff
        /*1498*/ 	.word	0x00022898
        /*149c*/ 	.short	0x0100
        /*149e*/ 	.byte	0x08
	.zero		1


	//   ....[17]....
        /*14a0*/ 	.word	0x00000780
        /*14a4*/ 	.word	0x000000ff
        /*14a8*/ 	.word	0x000228a8
        /*14ac*/ 	.short	0x0100
        /*14ae*/ 	.byte	0x08
	.zero		1


	//   ....[18]....
        /*14b0*/ 	.word	0x000008c0
        /*14b4*/ 	.word	0x000000ff
        /*14b8*/ 	.word	0x000228b0
        /*14bc*/ 	.short	0x0100
        /*14be*/ 	.byte	0x08
	.zero		1


	//   ....[19]....
        /*14c0*/ 	.word	0x000008d0
        /*14c4*/ 	.word	0x000000ff
        /*14c8*/ 	.word	0x000228c0
        /*14cc*/ 	.short	0x0100
        /*14ce*/ 	.byte	0x08
	.zero		1


	//   ....[20]....
        /*14d0*/ 	.word	0x000008e0
        /*14d4*/ 	.word	0x000000ff
        /*14d8*/ 	.word	0x000228b8
        /*14dc*/ 	.short	0x0100
        /*14de*/ 	.byte	0x08
	.zero		1


	//   ....[21]....
        /*14e0*/ 	.word	0x000008f0
        /*14e4*/ 	.word	0x000000ff
        /*14e8*/ 	.word	0x000228c8
        /*14ec*/ 	.short	0x0100
        /*14ee*/ 	.byte	0x08
	.zero		1


	//   ....[22]....
        /*14f0*/ 	.word	0x000030c0
        /*14f4*/ 	.word	0x00000056
        /*14f8*/ 	.word	0x00022890
        /*14fc*/ 	.short	0x010a
        /*14fe*/ 	.byte	0x3f
	.zero		1


	//   ....[23]....
        /*1500*/ 	.word	0x000061f0
        /*1504*/ 	.word	0x00000056
        /*1508*/ 	.word	0x00022890
        /*150c*/ 	.short	0x010a
        /*150e*/ 	.byte	0x3f
	.zero		1


	//   ....[24]....
        /*1510*/ 	.word	0x00009060
        /*1514*/ 	.word	0x00000056
        /*1518*/ 	.word	0x00022890
        /*151c*/ 	.short	0x010a
        /*151e*/ 	.byte	0x3f
	.zero		1


	//   ....[25]....
        /*1520*/ 	.word	0x00009620
        /*1524*/ 	.word	0x00000004
        /*1528*/ 	.word	0x00000000
        /*152c*/ 	.short	0x0101
        /*152e*/ 	.byte	0x3f
	.zero		1


	//   ....[26]....
        /*1530*/ 	.word	0x00009660
        /*1534*/ 	.word	0x00000056
        /*1538*/ 	.word	0x000228b0
        /*153c*/ 	.short	0x010a
        /*153e*/ 	.byte	0x3f
	.zero		1


	//   ....[27]....
        /*1540*/ 	.word	0x00009b90
        /*1544*/ 	.word	0x00000056
        /*1548*/ 	.word	0x00000000
        /*154c*/ 	.short	0x0101
        /*154e*/ 	.byte	0x3f
	.zero		1


	//   ....[28]....
        /*1550*/ 	.word	0x0000aaf0
        /*1554*/ 	.word	0x00000011
        /*1558*/ 	.word	0x00022800
        /*155c*/ 	.short	0x010a
        /*155e*/ 	.byte	0x3f
	.zero		1


	//   ....[29]....
        /*1560*/ 	.word	0x0000ab40
        /*1564*/ 	.word	0x00000011
        /*1568*/ 	.word	0x00022800
        /*156c*/ 	.short	0x010a
        /*156e*/ 	.byte	0x3f
	.zero		1


	//   ....[30]....
        /*1570*/ 	.word	0x0000b520
        /*1574*/ 	.word	0x00000011
        /*1578*/ 	.word	0x00022800
        /*157c*/ 	.short	0x010a
        /*157e*/ 	.byte	0x3f
	.zero		1


	//   ....[31]....
        /*1580*/ 	.word	0x0000da70
        /*1584*/ 	.word	0x00000011
        /*1588*/ 	.word	0x00022800
        /*158c*/ 	.short	0x010a
        /*158e*/ 	.byte	0x3f
	.zero		1


	//   ....[32]....
        /*1590*/ 	.word	0x0000faf0
        /*1594*/ 	.word	0x0000000e
        /*1598*/ 	.word	0x00022830
        /*159c*/ 	.short	0x010a
        /*159e*/ 	.byte	0x3f
	.zero		1


	//   ....[33]....
        /*15a0*/ 	.word	0x0000fb80
        /*15a4*/ 	.word	0x0000000e
        /*15a8*/ 	.word	0x00022830
        /*15ac*/ 	.short	0x010a
        /*15ae*/ 	.byte	0x3f
	.zero		1


	//   ....[34]....
        /*15b0*/ 	.word	0x00010920
        /*15b4*/ 	.word	0x00000000
        /*15b8*/ 	.word	0x00000000
        /*15bc*/ 	.short	0x0101
        /*15be*/ 	.byte	0x3f
	.zero		1


	//   ....[35]....
        /*15c0*/ 	.word	0x00014050
        /*15c4*/ 	.word	0x00000015
        /*15c8*/ 	.word	0x00022830
        /*15cc*/ 	.short	0x010a
        /*15ce*/ 	.byte	0x3f
	.zero		1


	//   ....[36]....
        /*15d0*/ 	.word	0x000140a0
        /*15d4*/ 	.word	0x00000015
        /*15d8*/ 	.word	0x00022830
        /*15dc*/ 	.short	0x010a
        /*15de*/ 	.byte	0x3f
	.zero		1


	//   ....[37]....
        /*15e0*/ 	.word	0x00014d10
        /*15e4*/ 	.word	0x00000015
        /*15e8*/ 	.word	0x00022850
        /*15ec*/ 	.short	0x010a
        /*15ee*/ 	.byte	0x3f
	.zero		1


	//   ....[38]....
        /*15f0*/ 	.word	0x00014d50
        /*15f4*/ 	.word	0x00000015
        /*15f8*/ 	.word	0x00022850
        /*15fc*/ 	.short	0x010a
        /*15fe*/ 	.byte	0x3f
	.zero		1


	//   ....[39]....
        /*1600*/ 	.word	0x00015180
        /*1604*/ 	.word	0x0000000d
        /*1608*/ 	.word	0x00000000
        /*160c*/ 	.short	0x0101
        /*160e*/ 	.byte	0x3f
	.zero		1


	//   ....[40]....
        /*1610*/ 	.word	0x00018440
        /*1614*/ 	.word	0x00000014
        /*1618*/ 	.word	0x00000000
        /*161c*/ 	.short	0x0101
        /*161e*/ 	.byte	0x3f
	.zero		1


	//   ....[41]....
        /*1620*/ 	.word	0x00018e20
        /*1624*/ 	.word	0x00000000
        /*1628*/ 	.word	0x00022830
        /*162c*/ 	.short	0x010a
        /*162e*/ 	.byte	0x3f
	.zero		1


	//   ....[42]....
        /*1630*/ 	.word	0x00018e70
        /*1634*/ 	.word	0x00000000
        /*1638*/ 	.word	0x00022830
        /*163c*/ 	.short	0x010a
        /*163e*/ 	.byte	0x3f
	.zero		1


	//   ....[43]....
        /*1640*/ 	.word	0x00019b10
        /*1644*/ 	.word	0x00000003
        /*1648*/ 	.word	0x00022850
        /*164c*/ 	.short	0x010a
        /*164e*/ 	.byte	0x3f
	.zero		1


	//   ....[44]....
        /*1650*/ 	.word	0x00019b50
        /*1654*/ 	.word	0x00000003
        /*1658*/ 	.word	0x00022850
        /*165c*/ 	.short	0x010a
        /*165e*/ 	.byte	0x3f
	.zero		1


	//   ....[45]....
        /*1660*/ 	.word	0x0001b1d0
        /*1664*/ 	.word	0x0000000e
        /*1668*/ 	.word	0x00000000
        /*166c*/ 	.short	0x0101
        /*166e*/ 	.byte	0x3f
	.zero		1


	//   ....[46]....
        /*1670*/ 	.word	0x0001b550
        /*1674*/ 	.word	0x0000005c
        /*1678*/ 	.word	0x00000000
        /*167c*/ 	.short	0x0101
        /*167e*/ 	.byte	0x3f
	.zero		1


	//   ....[47]....
        /*1680*/ 	.word	0x0001bc60
        /*1684*/ 	.word	0x00000000
        /*1688*/ 	.word	0x00022830
        /*168c*/ 	.short	0x010a
        /*168e*/ 	.byte	0x3f
	.zero		1


	//   ....[48]....
        /*1690*/ 	.word	0x0001bcb0
        /*1694*/ 	.word	0x00000000
        /*1698*/ 	.word	0x00022830
        /*169c*/ 	.short	0x010a
        /*169e*/ 	.byte	0x3f
	.zero		1


	//   ....[49]....
        /*16a0*/ 	.word	0x0001c950
        /*16a4*/ 	.word	0x00000003
        /*16a8*/ 	.word	0x00022850
        /*16ac*/ 	.short	0x010a
        /*16ae*/ 	.byte	0x3f
	.zero		1


	//   ....[50]....
        /*16b0*/ 	.word	0x0001c990
        /*16b4*/ 	.word	0x00000003
        /*16b8*/ 	.word	0x00022850
        /*16bc*/ 	.short	0x010a
        /*16be*/ 	.byte	0x3f
	.zero		1


	//   ....[51]....
        /*16c0*/ 	.word	0x0001cdc0
        /*16c4*/ 	.word	0x00000000
        /*16c8*/ 	.word	0x00000000
        /*16cc*/ 	.short	0x0101
        /*16ce*/ 	.byte	0x3f
	.zero		1


	//   ....[52]....
        /*16d0*/ 	.word	0x00020090
        /*16d4*/ 	.word	0x00000014
        /*16d8*/ 	.word	0x00000000
        /*16dc*/ 	.short	0x0101
        /*16de*/ 	.byte	0x3f
	.zero		1


	//   ....[53]....
        /*16e0*/ 	.word	0x000206d0
        /*16e4*/ 	.word	0x0000000d
        /*16e8*/ 	.word	0x00022850
        /*16ec*/ 	.short	0x010a
        /*16ee*/ 	.byte	0x3f
	.zero		1


	//   ....[54]....
        /*16f0*/ 	.word	0x00020750
        /*16f4*/ 	.word	0x0000000d
        /*16f8*/ 	.word	0x00022850
        /*16fc*/ 	.short	0x010a
        /*16fe*/ 	.byte	0x3f
	.zero		1


	//   ....[55]....
        /*1700*/ 	.word	0x00021140
        /*1704*/ 	.word	0x00000000
        /*1708*/ 	.word	0x00000000
        /*170c*/ 	.short	0x0101
        /*170e*/ 	.byte	0x3f
	.zero		1


	//   ....[56]....
        /*1710*/ 	.word	0x00022fd0
        /*1714*/ 	.word	0x00000000
        /*1718*/ 	.word	0x00000000
        /*171c*/ 	.short	0x0101
        /*171e*/ 	.byte	0x3f
	.zero		1


	//   ....[57]....
        /*1720*/ 	.word	0x000237f0
        /*1724*/ 	.word	0x0000000a
        /*1728*/ 	.word	0x00000000
        /*172c*/ 	.short	0x0101
        /*172e*/ 	.byte	0x3f
	.zero		1


	//   ....[58]....
        /*1730*/ 	.word	0x000270d0
        /*1734*/ 	.word	0x00000011
        /*1738*/ 	.word	0x00022820
        /*173c*/ 	.short	0x010a
        /*173e*/ 	.byte	0x3f
	.zero		1


	//   ....[59]....
        /*1740*/ 	.word	0x00027190
        /*1744*/ 	.word	0x00000005
        /*1748*/ 	.word	0x000228a0
        /*174c*/ 	.short	0x010a
        /*174e*/ 	.byte	0x3f
	.zero		1


	//   ....[60]....
        /*1750*/ 	.word	0x000273c0
        /*1754*/ 	.word	0x00000005
        /*1758*/ 	.word	0x000228c0
        /*175c*/ 	.short	0x010a
        /*175e*/ 	.byte	0x3f
	.zero		1


	//   ....[61]....
        /*1760*/ 	.word	0x00027740
        /*1764*/ 	.word	0x00000005
        /*1768*/ 	.word	0x000228a0
        /*176c*/ 	.short	0x010a
        /*176e*/ 	.byte	0x3f
	.zero		1


	//   ....[62]....
        /*1770*/ 	.word	0x00027960
        /*1774*/ 	.word	0x00000005
        /*1778*/ 	.word	0x000228c0
        /*177c*/ 	.short	0x010a
        /*177e*/ 	.byte	0x3f
	.zero		1


	//   ....[63]....
        /*1780*/ 	.word	0x00028e90
        /*1784*/ 	.word	0x00000004
        /*1788*/ 	.word	0x00022880
        /*178c*/ 	.short	0x010a
        /*178e*/ 	.byte	0x3f
	.zero		1


	//   ....[64]....
        /*1790*/ 	.word	0x00029720
        /*1794*/ 	.word	0x00000004
        /*1798*/ 	.word	0x00022870
        /*179c*/ 	.short	0x0107
        /*179e*/ 	.byte	0x3f
	.zero		1


	//   ....[65]....
        /*17a0*/ 	.word	0x000297d0
        /*17a4*/ 	.word	0x00000004
        /*17a8*/ 	.word	0x00022870
        /*17ac*/ 	.short	0x0101
        /*17ae*/ 	.byte	0x3f
	.zero		1


	//   ....[66]....
        /*17b0*/ 	.word	0x00029820
        /*17b4*/ 	.word	0x00000004
        /*17b8*/ 	.word	0x00022840
        /*17bc*/ 	.short	0x010a
        /*17be*/ 	.byte	0x3f
	.zero		1


	//   ....[67]....
        /*17c0*/ 	.word	0x0002a010
        /*17c4*/ 	.word	0x00000004
        /*17c8*/ 	.word	0x00022830
        /*17cc*/ 	.short	0x0107
        /*17ce*/ 	.byte	0x3f
	.zero		1


	//   ....[68]....
        /*17d0*/ 	.word	0x0002a0e0
        /*17d4*/ 	.word	0x00000004
        /*17d8*/ 	.word	0x00022830
        /*17dc*/ 	.short	0x0101
        /*17de*/ 	.byte	0x3f
	.zero		1


	//   ....[69]....
        /*17e0*/ 	.word	0x0002aa60
        /*17e4*/ 	.word	0x00000011
        /*17e8*/ 	.word	0x00022800
        /*17ec*/ 	.short	0x0107
        /*17ee*/ 	.byte	0x3f
	.zero		1


	//   ....[70]....
        /*17f0*/ 	.word	0x0002ab60
        /*17f4*/ 	.word	0x00000011
        /*17f8*/ 	.word	0x00022800
        /*17fc*/ 	.short	0x0101
        /*17fe*/ 	.byte	0x3f
	.zero		1


	//   ....[71]....
        /*1800*/ 	.word	0x0002ab90
        /*1804*/ 	.word	0x00000011
        /*1808*/ 	.word	0x00022820
        /*180c*/ 	.short	0x010a
        /*180e*/ 	.byte	0x3f
	.zero		1


	//   ....[72]....
        /*1810*/ 	.word	0x0002b040
        /*1814*/ 	.word	0x00000000
        /*1818*/ 	.word	0x00022880
        /*181c*/ 	.short	0x010a
        /*181e*/ 	.byte	0x3f
	.zero		1


	//   ....[73]....
        /*1820*/ 	.word	0x0002b620
        /*1824*/ 	.word	0x00000000
        /*1828*/ 	.word	0x00022870
        /*182c*/ 	.short	0x0107
        /*182e*/ 	.byte	0x3f
	.zero		1


	//   ....[74]....
        /*1830*/ 	.word	0x0002b6d0
        /*1834*/ 	.word	0x00000000
        /*1838*/ 	.word	0x00022870
        /*183c*/ 	.short	0x0101
        /*183e*/ 	.byte	0x3f
	.zero		1


	//   ....[75]....
        /*1840*/ 	.word	0x0002b700
        /*1844*/ 	.word	0x00000000
        /*1848*/ 	.word	0x00022840
        /*184c*/ 	.short	0x010a
        /*184e*/ 	.byte	0x3f
	.zero		1


	//   ....[76]....
        /*1850*/ 	.word	0x0002bca0
        /*1854*/ 	.word	0x00000000
        /*1858*/ 	.word	0x00022830
        /*185c*/ 	.short	0x0107
        /*185e*/ 	.byte	0x3f
	.zero		1


	//   ....[77]....
        /*1860*/ 	.word	0x0002bd50
        /*1864*/ 	.word	0x00000000
        /*1868*/ 	.word	0x00022830
        /*186c*/ 	.short	0x0101
        /*186e*/ 	.byte	0x3f
	.zero		1


	//   ....[78]....
        /*1870*/ 	.word	0x0002bde0
        /*1874*/ 	.word	0x00000003
        /*1878*/ 	.word	0x00022870
        /*187c*/ 	.short	0x010a
        /*187e*/ 	.byte	0x3f
	.zero		1


	//   ....[79]....
        /*1880*/ 	.word	0x0002be60
        /*1884*/ 	.word	0x00000003
        /*1888*/ 	.word	0x00022860
        /*188c*/ 	.short	0x010a
        /*188e*/ 	.byte	0x3f
	.zero		1


	//   ....[80]....
        /*1890*/ 	.word	0x0002c360
        /*1894*/ 	.word	0x00000003
        /*1898*/ 	.word	0x00022850
        /*189c*/ 	.short	0x0101
        /*189e*/ 	.byte	0x3f
	.zero		1


	//   ....[81]....
        /*18a0*/ 	.word	0x0002c3f0
        /*18a4*/ 	.word	0x00000003
        /*18a8*/ 	.word	0x00000000
        /*18ac*/ 	.short	0x0101
        /*18ae*/ 	.byte	0x3f
	.zero		1


	//   ....[82]....
        /*18b0*/ 	.word	0x0002c5b0
        /*18b4*/ 	.word	0x00000012
        /*18b8*/ 	.word	0x00022870
        /*18bc*/ 	.short	0x010a
        /*18be*/ 	.byte	0x3f
	.zero		1


	//   ....[83]....
        /*18c0*/ 	.word	0x0002c620
        /*18c4*/ 	.word	0x00000012
        /*18c8*/ 	.word	0x00022860
        /*18cc*/ 	.short	0x010a
        /*18ce*/ 	.byte	0x3f
	.zero		1


	//   ....[84]....
        /*18d0*/ 	.word	0x0002cb30
        /*18d4*/ 	.word	0x00000012
        /*18d8*/ 	.word	0x00022850
        /*18dc*/ 	.short	0x0101
        /*18de*/ 	.byte	0x3f
	.zero		1


	//   ....[85]....
        /*18e0*/ 	.word	0x0002cbe0
        /*18e4*/ 	.word	0x00000012
        /*18e8*/ 	.word	0x00000000
        /*18ec*/ 	.short	0x0101
        /*18ee*/ 	.byte	0x3f
	.zero		1


	//   ....[86]....
        /*18f0*/ 	.word	0x0002dd10
        /*18f4*/ 	.word	0x00000005
        /*18f8*/ 	.word	0x00022820
        /*18fc*/ 	.short	0x010a
        /*18fe*/ 	.byte	0x3f
	.zero		1


	//   ....[87]....
        /*1900*/ 	.word	0x0002dea0
        /*1904*/ 	.word	0x00000003
        /*1908*/ 	.word	0x00022840
        /*190c*/ 	.short	0x010a
        /*190e*/ 	.byte	0x3f
	.zero		1


	//   ....[88]....
        /*1910*/ 	.word	0x0002df40
        /*1914*/ 	.word	0x00000021
        /*1918*/ 	.word	0x00022840
        /*191c*/ 	.short	0x010a
        /*191e*/ 	.byte	0x3f
	.zero		1


	//   ....[89]....
        /*1920*/ 	.word	0x0002df80
        /*1924*/ 	.word	0x00000003
        /*1928*/ 	.word	0x00022860
        /*192c*/ 	.short	0x010a
        /*192e*/ 	.byte	0x3f
	.zero		1


	//   ....[90]....
        /*1930*/ 	.word	0x0002dfc0
        /*1934*/ 	.word	0x00000021
        /*1938*/ 	.word	0x00022860
        /*193c*/ 	.short	0x010a
        /*193e*/ 	.byte	0x3f
	.zero		1


	//   ....[91]....
        /*1940*/ 	.word	0x0002e000
        /*1944*/ 	.word	0x00000003
        /*1948*/ 	.word	0x00022880
        /*194c*/ 	.short	0x010a
        /*194e*/ 	.byte	0x3f
	.zero		1


	//   ....[92]....
        /*1950*/ 	.word	0x0002e040
        /*1954*/ 	.word	0x00000021
        /*1958*/ 	.word	0x00022880
        /*195c*/ 	.short	0x010a
        /*195e*/ 	.byte	0x3f
	.zero		1


	//   ....[93]....
        /*1960*/ 	.word	0x0002e0a0
        /*1964*/ 	.word	0x00000056
        /*1968*/ 	.word	0x00022890
        /*196c*/ 	.short	0x010a
        /*196e*/ 	.byte	0x3f
	.zero		1


	//   ....[94]....
        /*1970*/ 	.word	0x0002e450
        /*1974*/ 	.word	0x00000056
        /*1978*/ 	.word	0x00022890
        /*197c*/ 	.short	0x010a
        /*197e*/ 	.byte	0x3f
	.zero		1


	//   ....[95]....
        /*1980*/ 	.word	0x0002e810
        /*1984*/ 	.word	0x00000056
        /*1988*/ 	.word	0x00022890
        /*198c*/ 	.short	0x010a
        /*198e*/ 	.byte	0x3f
	.zero		1


	//   ....[96]....
        /*1990*/ 	.word	0x0002ebc0
        /*1994*/ 	.word	0x00000056
        /*1998*/ 	.word	0x000228b0
        /*199c*/ 	.short	0x010a
        /*199e*/ 	.byte	0x3f
	.zero		1


	//   ....[97]....
        /*19a0*/ 	.word	0x0002f090
        /*19a4*/ 	.word	0x00000011
        /*19a8*/ 	.word	0x00022800
        /*19ac*/ 	.short	0x010a
        /*19ae*/ 	.byte	0x3f
	.zero		1


	//   ....[98]....
        /*19b0*/ 	.word	0x0002f580
        /*19b4*/ 	.word	0x00000011
        /*19b8*/ 	.word	0x00022800
        /*19bc*/ 	.short	0x010a
        /*19be*/ 	.byte	0x3f
	.zero		1


	//   ....[99]....
        /*19c0*/ 	.word	0x0002f5d0
        /*19c4*/ 	.word	0x0000000e
        /*19c8*/ 	.word	0x00022830
        /*19cc*/ 	.short	0x010a
        /*19ce*/ 	.byte	0x3f
	.zero		1


	//   ....[100]....
        /*19d0*/ 	.word	0x0002f620
        /*19d4*/ 	.word	0x00000015
        /*19d8*/ 	.word	0x00022830
        /*19dc*/ 	.short	0x010a
        /*19de*/ 	.byte	0x3f
	.zero		1


	//   ....[101]....
        /*19e0*/ 	.word	0x0002f670
        /*19e4*/ 	.word	0x00000015
        /*19e8*/ 	.word	0x00022850
        /*19ec*/ 	.short	0x010a
        /*19ee*/ 	.byte	0x3f
	.zero		1


	//   ....[102]....
        /*19f0*/ 	.word	0x0002f6c0
        /*19f4*/ 	.word	0x00000000
        /*19f8*/ 	.word	0x00022830
        /*19fc*/ 	.short	0x010a
        /*19fe*/ 	.byte	0x3f
	.zero		1


	//   ....[103]....
        /*1a00*/ 	.word	0x0002f710
        /*1a04*/ 	.word	0x00000003
        /*1a08*/ 	.word	0x00022850
        /*1a0c*/ 	.short	0x010a
        /*1a0e*/ 	.byte	0x3f
	.zero		1


	//   ....[104]....
        /*1a10*/ 	.word	0x0002f760
        /*1a14*/ 	.word	0x00000000
        /*1a18*/ 	.word	0x00022830
        /*1a1c*/ 	.short	0x010a
        /*1a1e*/ 	.byte	0x3f
	.zero		1


	//   ....[105]....
        /*1a20*/ 	.word	0x0002f7b0
        /*1a24*/ 	.word	0x00000003
        /*1a28*/ 	.word	0x00022850
        /*1a2c*/ 	.short	0x010a
        /*1a2e*/ 	.byte	0x3f
	.zero		1


	//   ....[106]....
        /*1a30*/ 	.word	0x0002f800
        /*1a34*/ 	.word	0x0000000d
        /*1a38*/ 	.word	0x00022850
        /*1a3c*/ 	.short	0x010a
        /*1a3e*/ 	.byte	0x3f
	.zero		1


	//   ....[107]....
        /*1a40*/ 	.word	0x000321a0
        /*1a44*/ 	.word	0x00000011
        /*1a48*/ 	.word	0x00022820
        /*1a4c*/ 	.short	0x010a
        /*1a4e*/ 	.byte	0x3f
	.zero		1


	//   ....[108]....
        /*1a50*/ 	.word	0x000321f0
        /*1a54*/ 	.word	0x00000005
        /*1a58*/ 	.word	0x000228a0
        /*1a5c*/ 	.short	0x010a
        /*1a5e*/ 	.byte	0x3f
	.zero		1


	//   ....[109]....
        /*1a60*/ 	.word	0x00032240
        /*1a64*/ 	.word	0x00000005
        /*1a68*/ 	.word	0x000228c0
        /*1a6c*/ 	.short	0x010a
        /*1a6e*/ 	.byte	0x3f
	.zero		1


	//   ....[110]....
        /*1a70*/ 	.word	0x00032290
        /*1a74*/ 	.word	0x00000005
        /*1a78*/ 	.word	0x000228a0
        /*1a7c*/ 	.short	0x010a
        /*1a7e*/ 	.byte	0x3f
	.zero		1


	//   ....[111]....
        /*1a80*/ 	.word	0x000322e0
        /*1a84*/ 	.word	0x00000005
        /*1a88*/ 	.word	0x000228c0
        /*1a8c*/ 	.short	0x010a
        /*1a8e*/ 	.byte	0x3f
	.zero		1


	//   ....[112]....
        /*1a90*/ 	.word	0x00032410
        /*1a94*/ 	.word	0x00000004
        /*1a98*/ 	.word	0x00022880
        /*1a9c*/ 	.short	0x010a
        /*1a9e*/ 	.byte	0x3f
	.zero		1


	//   ....[113]....
        /*1aa0*/ 	.word	0x00033100
        /*1aa4*/ 	.word	0x00000004
        /*1aa8*/ 	.word	0x00022840
        /*1aac*/ 	.short	0x010a
        /*1aae*/ 	.byte	0x3f
	.zero		1


	//   ....[114]....
        /*1ab0*/ 	.word	0x00034780
        /*1ab4*/ 	.word	0x00000011
        /*1ab8*/ 	.word	0x00022820
        /*1abc*/ 	.short	0x010a
        /*1abe*/ 	.byte	0x3f
	.zero		1


	//   ....[115]....
        /*1ac0*/ 	.word	0x000347d0
        /*1ac4*/ 	.word	0x00000000
        /*1ac8*/ 	.word	0x00022880
        /*1acc*/ 	.short	0x010a
        /*1ace*/ 	.byte	0x3f
	.zero		1


	//   ....[116]....
        /*1ad0*/ 	.word	0x00035310
        /*1ad4*/ 	.word	0x00000000
        /*1ad8*/ 	.word	0x00022840
        /*1adc*/ 	.short	0x010a
        /*1ade*/ 	.byte	0x3f
	.zero		1


	//   ....[117]....
        /*1ae0*/ 	.word	0x00035e10
        /*1ae4*/ 	.word	0x00000003
        /*1ae8*/ 	.word	0x00022870
        /*1aec*/ 	.short	0x010a
        /*1aee*/ 	.byte	0x3f
	.zero		1


	//   ....[118]....
        /*1af0*/ 	.word	0x00035e60
        /*1af4*/ 	.word	0x00000003
        /*1af8*/ 	.word	0x00022860
        /*1afc*/ 	.short	0x010a
        /*1afe*/ 	.byte	0x3f
	.zero		1


	//   ....[119]....
        /*1b00*/ 	.word	0x00035eb0
        /*1b04*/ 	.word	0x00000012
        /*1b08*/ 	.word	0x00022870
        /*1b0c*/ 	.short	0x010a
        /*1b0e*/ 	.byte	0x3f
	.zero		1


	//   ....[120]....
        /*1b10*/ 	.word	0x00035f00
        /*1b14*/ 	.word	0x00000012
        /*1b18*/ 	.word	0x00022860
        /*1b1c*/ 	.short	0x010a
        /*1b1e*/ 	.byte	0x3f
	.zero		1


	//   ....[121]....
        /*1b20*/ 	.word	0x00036930
        /*1b24*/ 	.word	0x00000005
        /*1b28*/ 	.word	0x00022820
        /*1b2c*/ 	.short	0x010a
        /*1b2e*/ 	.byte	0x3f
	.zero		1


	//   ....[122]....
        /*1b30*/ 	.word	0x00036ad0
        /*1b34*/ 	.word	0x00000003
        /*1b38*/ 	.word	0x00022840
        /*1b3c*/ 	.short	0x010a
        /*1b3e*/ 	.byte	0x3f
	.zero		1


	//   ....[123]....
        /*1b40*/ 	.word	0x00036b20
        /*1b44*/ 	.word	0x00000021
        /*1b48*/ 	.word	0x00022840
        /*1b4c*/ 	.short	0x010a
        /*1b4e*/ 	.byte	0x3f
	.zero		1


	//   ....[124]....
        /*1b50*/ 	.word	0x00036b70
        /*1b54*/ 	.word	0x00000003
        /*1b58*/ 	.word	0x00022860
        /*1b5c*/ 	.short	0x010a
        /*1b5e*/ 	.byte	0x3f
	.zero		1


	//   ....[125]....
        /*1b60*/ 	.word	0x00036bc0
        /*1b64*/ 	.word	0x00000021
        /*1b68*/ 	.word	0x00022860
        /*1b6c*/ 	.short	0x010a
        /*1b6e*/ 	.byte	0x3f
	.zero		1


	//   ....[126]....
        /*1b70*/ 	.word	0x00036c10
        /*1b74*/ 	.word	0x00000003
        /*1b78*/ 	.word	0x00022880
        /*1b7c*/ 	.short	0x010a
        /*1b7e*/ 	.byte	0x3f
	.zero		1


	//----- nvinfo : EIATTR_NUM_MBARRIERS
	.align		4
.L_239:
        /*1b80*/ 	.byte	0x03, 0x38
        /*1b82*/ 	.short	0x0016


	//----- nvinfo : EIATTR_EXIT_INSTR_OFFSETS
	.align		4
        /*1b84*/ 	.byte	0x04, 0x1c
        /*1b86*/ 	.short	(.L_241 - .L_240)


	//   ....[0]....
.L_240:
        /*1b88*/ 	.word	0x0002e090


	//----- nvinfo : EIATTR_MAX_THREADS
	.align		4
.L_241:
        /*1b8c*/ 	.byte	0x04, 0x05
        /*1b8e*/ 	.short	(.L_243 - .L_242)
.L_242:
        /*1b90*/ 	.word	0x00000180
        /*1b94*/ 	.word	0x00000001
        /*1b98*/ 	.word	0x00000001


	//----- nvinfo : EIATTR_CRS_STACK_SIZE
	.align		4
.L_243:
        /*1b9c*/ 	.byte	0x04, 0x1e
        /*1b9e*/ 	.short	(.L_245 - .L_244)
.L_244:
        /*1ba0*/ 	.word	0x00000000


	//----- nvinfo : EIATTR_CBANK_PARAM_SIZE
	.align		4
.L_245:
        /*1ba4*/ 	.byte	0x03, 0x19
        /*1ba6*/ 	.short	0x0af0


	//----- nvinfo : EIATTR_PARAM_CBANK
	.align		4
        /*1ba8*/ 	.byte	0x04, 0x0a
        /*1baa*/ 	.short	(.L_247 - .L_246)
	.align		4
.L_246:
        /*1bac*/ 	.word	index@(.nv.constant0._ZN7cutlass13device_kernelIN5flash11enable_sm90INS1_16FlashAttnFwdSm90INS1_25CollectiveMainloopFwdSm90ILi2EN4cute5tupleIJNS5_1CILi1EEES8_S8_EEENS6_IJNS7_ILi128EEENS7_ILi160EEESA_EEELi128ENS_12float_e4m3_tEfNS_4arch4Sm90ELb0ELb1ELb0ELb1ELb1ELb1ELb0ELb1ELb1ELb1ELb1ELb0EEENS1_21CollectiveEpilogueFwdINS6_IJSA_SA_SB_EEES9_NS_10bfloat16_tESF_Li256ELb1ELb1ELb1ELb1EEENS1_36VarlenDynamicPersistentTileSchedulerILi128ELi160ELi256ELi128ELb1ELb1ELb1ELb1ELb0ELb1EEEEEEEEEvNT_6ParamsE)
        /*1bb0*/ 	.short	0x0210
        /*1bb2*/ 	.short	0x0af0


	//----- nvinfo : EIATTR_SW_WAR
	.align		4
.L_247:
        /*1bb4*/ 	.byte	0x04, 0x36
        /*1bb6*/ 	.short	(.L_249 - .L_248)
.L_248:
        /*1bb8*/ 	.word	0x00000008
.L_249:


//--------------------- .nv.info._ZN7cutlass13device_kernelIN5flash11enable_sm90INS1_16FlashAttnFwdSm90INS1_25CollectiveMainloopFwdSm90ILi2EN4cute5tupleIJNS5_1CILi1EEES8_S8_EEENS6_IJNS7_ILi128EEENS7_ILi160EEESA_EEELi128ENS_12float_e4m3_tEfNS_4arch4Sm90ELb1ELb0ELb0ELb0ELb1ELb0ELb0ELb1ELb1ELb1ELb1ELb0EEENS1_21CollectiveEpilogueFwdINS6_IJSA_SA_SB_EEES9_NS_10bfloat16_tESF_Li256ELb0ELb1ELb1ELb1EEENS1_19SingleTileSchedulerILb0ELb1ELb1ELi128EEEEEEEEEvNT_6ParamsE --------------------------
	.section	.nv.info._ZN7cutlass13device_kernelIN5flash11enable_sm90INS1_16FlashAttnFwdSm90INS1_25CollectiveMainloopFwdSm90ILi2EN4cute5tupleIJNS5_1CILi1EEES8_S8_EEENS6_IJNS7_ILi128EEENS7_ILi160EEESA_EEELi128ENS_12float_e4m3_tEfNS_4arch4Sm90ELb1ELb0ELb0ELb0ELb1ELb0ELb0ELb1ELb1ELb1ELb1ELb0EEENS1_21CollectiveEpilogueFwdINS6_IJSA_SA_SB_EEES9_NS_10bfloat16_tESF_Li256ELb0ELb1ELb1ELb1EEENS1_19SingleTileSchedulerILb0ELb1ELb1ELi128EEEEEEEEEvNT_6ParamsE,"",@"SHT_CUDA_INFO"
	.sectionflags	@""
	.align	4


	//----- nvinfo : EIATTR_CUDA_API_VERSION
	.align		4
        /*0000*/ 	.byte	0x04, 0x37
        /*0002*/ 	.short	(.L_251 - .L_250)
.L_250:
        /*0004*/ 	.word	0x00000082


	//----- nvinfo : EIATTR_KPARAM_INFO
	.align		4
.L_251:
        /*0008*/ 	.byte	0x04, 0x17
        /*000a*/ 	.short	(.L_253 - .L_252)
.L_252:
        /*000c*/ 	.word	0x00000000
        /*0010*/ 	.short	0x0000
        /*0012*/ 	.short	0x0070
        /*0014*/ 	.byte	0x00, 0xf0, 0x01, 0x28


	//----- nvinfo : EIATTR_SPARSE_MMA_MASK
	.align		4
.L_253:
        /*0018*/ 	.byte	0x03, 0x50
        /*001a*/ 	.short	0x0000


	//----- nvinfo : EIATTR_MAXREG_COUNT
	.align		4
        /*001c*/ 	.byte	0x03, 0x1b
        /*001e*/ 	.short	0x00a8


	//----- nvinfo : EIATTR_NUM_BARRIERS
	.align		4
        /*0020*/ 	.byte	0x02, 0x4c
        /*0022*/ 	.byte	0x10
	.zero		1


	//----- nvinfo : EIATTR_EXTERNS
	.align		4
        /*0024*/ 	.byte	0x04, 0x0f
        /*0026*/ 	.short	(.L_255 - .L_254)


	//   ....[0]....
	.align		4
.L_254:
        /*0028*/ 	.word	index@(__assertfail)


	//----- nvinfo : EIATTR_ANNOTATIONS
	.align		4
.L_255:
        /*002c*/ 	.byte	0x04, 0x55
        /*002e*/ 	.short	(.L_257 - .L_256)


	//   ....[0]....
.L_256:
        /*0030*/ 	.word	0x00000001
        /*0034*/ 	.byte	0x70, 0xe9, 0x00, 0x00, 0x01, 0x00, 0x00, 0x00, 0xb0, 0x17, 0x01, 0x00, 0x01, 0x00, 0x00, 0x00
        /*0044*/ 	.byte	0x60, 0x1e, 0x01, 0x00


	//----- nvinfo : EIATTR_MERCURY_ISA_VERSION
	.align		4
.L_257:
        /*0048*/ 	.byte	0x03, 0x5f
        /*004a*/ 	.short	0x0101


	//----- nvinfo : EIATTR_INT_WARP_WIDE_INSTR_OFFSETS
	.align		4
        /*004c*/ 	.byte	0x04, 0x31
        /*004e*/ 	.short	(.L_259 - .L_258)


	//   ....[0]....
.L_258:
        /*0050*/ 	.word	0x000000c0


	//   ....[1]....
        /*0054*/ 	.word	0x000000d0


	//   ....[2]....
        /*0058*/ 	.word	0x00000170


	//----- nvinfo : EIATTR_COOP_GROUP_MASK_REGIDS
	.align		4
.L_259:
        /*005c*/ 	.byte	0x04, 0x29
        /*005e*/ 	.short	(.L_261 - .L_260)


	//   ....[0]....
.L_260:
        /*0060*/ 	.word	0xffffffff


	//   ....[1]....
        /*0064*/ 	.word	0xffffffff


	//   ....[2]....
        /*0068*/ 	.word	0xffffffff


	//   ....[3]....
        /*006c*/ 	.word	0xffffffff


	//   ....[4]....
        /*0070*/ 	.word	0xffffffff


	//   ....[5]....
        /*0074*/ 	.word	0xffffffff


	//   ....[6]....
        /*0078*/ 	.word	0xffffffff


	//   ....[7]....
        /*007c*/ 	.word	0xffffffff


	//   ....[8]....
        /*0080*/ 	.word	0xffffffff


	//   ....[9]....
        /*0084*/ 	.word	0xffffffff


	//   ....[10]....
        /*0088*/ 	.word	0xffffffff


	//   ....[11]....
        /*008c*/ 	.word	0xffffffff


	//   ....[12]....
        /*0090*/ 	.word	0xffffffff


	//   ....[13]....
        /*0094*/ 	.word	0xffffffff


	//   ....[14]....
        /*0098*/ 	.word	0xffffffff


	//   ....[15]....
        /*009c*/ 	.word	0xffffffff


	//   ....[16]....
        /*00a0*/ 	.word	0xffffffff


	//   ....[17]....
        /*00a4*/ 	.word	0xffffffff


	//   ....[18]....
        /*00a8*/ 	.word	0xffffffff


	//   ....[19]....
        /*00ac*/ 	.word	0xffffffff


	//   ....[20]....
        /*00b0*/ 	.word	0xffffffff


	//   ....[21]....
        /*00b4*/ 	.word	0xffffffff


	//   ....[22]....
        /*00b8*/ 	.word	0xffffffff


	//   ....[23]....
        /*00bc*/ 	.word	0xffffffff


	//   ....[24]....
        /*00c0*/ 	.word	0xffffffff


	//   ....[25]....
        /*00c4*/ 	.word	0xffffffff


	//   ....[26]....
        /*00c8*/ 	.word	0xffffffff


	//   ....[27]....
        /*00cc*/ 	.word	0xffffffff


	//   ....[28]....
        /*00d0*/ 	.word	0xffffffff


	//   ....[29]....
        /*00d4*/ 	.word	0xffffffff


	//   ....[30]....
        /*00d8*/ 	.word	0xffffffff


	//   ....[31]....
        /*00dc*/ 	.word	0xffffffff


	//   ....[32]....
        /*00e0*/ 	.word	0xffffffff


	//   ....[33]....
        /*00e4*/ 	.word	0xffffffff


	//   ....[34]....
        /*00e8*/ 	.word	0xffffffff


	//   ....[35]....
        /*00ec*/ 	.word	0xffffffff


	//   ....[36]....
        /*00f0*/ 	.word	0xffffffff


	//   ....[37]....
        /*00f4*/ 	.word	0xffffffff


	//   ....[38]....
        /*00f8*/ 	.word	0xffffffff


	//   ....[39]....
        /*00fc*/ 	.word	0xffffffff


	//   ....[40]....
        /*0100*/ 	.word	0xffffffff


	//   ....[41]....
        /*0104*/ 	.word	0xffffffff


	//   ....[42]....
        /*0108*/ 	.word	0xffffffff


	//   ....[43]....
        /*010c*/ 	.word	0xffffffff


	//   ....[44]....
        /*0110*/ 	.word	0xffffffff


	//   ....[45]....
        /*0114*/ 	.word	0xffffffff


	//   ....[46]....
        /*0118*/ 	.word	0xffffffff


	//   ....[47]....
        /*011c*/ 	.word	0xffffffff


	//   ....[48]....
        /*0120*/ 	.word	0xffffffff


	//   ....[49]....
        /*0124*/ 	.word	0xffffffff


	//   ....[50]....
        /*0128*/ 	.word	0xffffffff


	//   ....[51]....
        /*012c*/ 	.word	0xffffffff


	//   ....[52]....
        /*0130*/ 	.word	0xffffffff


	//   ....[53]....
        /*0134*/ 	.word	0xffffffff


	//   ....[54]....
        /*0138*/ 	.word	0xffffffff


	//   ....[55]....
        /*013c*/ 	.word	0xffffffff


	//   ....[56]....
        /*0140*/ 	.word	0xffffffff


	//   ....[57]....
        /*0144*/ 	.word	0xffffffff


	//   ....[58]....
        /*0148*/ 	.word	0xffffffff


	//   ....[59]....
        /*014c*/ 	.word	0xffffffff


	//   ....[60]....
        /*0150*/ 	.word	0xffffffff


	//   ....[61]....
        /*0154*/ 	.word	0xffffffff


	//   ....[62]....
        /*0158*/ 	.word	0xffffffff


	//   ....[63]....
        /*015c*/ 	.word	0xffffffff


	//   ....[64]....
        /*0160*/ 	.word	0xffffffff


	//   ....[65]....
        /*0164*/ 	.word	0xffffffff


	//   ....[66]....
        /*0168*/ 	.word	0xffffffff


	//   ....[67]....
        /*016c*/ 	.word	0xffffffff


	//   ....[68]....
        /*0170*/ 	.word	0xffffffff


	//   ....[69]....
        /*0174*/ 	.word	0xffffffff


	//   ....[70]....
        /*0178*/ 	.word	0xffffffff


	//   ....[71]....
        /*017c*/ 	.word	0xffffffff


	//   ....[72]....
        /*0180*/ 	.word	0xffffffff


	//   ....[73]....
        /*0184*/ 	.word	0xffffffff


	//   ....[74]....
        /*0188*/ 	.word	0xffffffff


	//   ....[75]....
        /*018c*/ 	.word	0xffffffff


	//   ....[76]....
        /*0190*/ 	.word	0xffffffff


	//   ....[77]....
        /*0194*/ 	.word	0xffffffff


	//   ....[78]....
        /*0198*/ 	.word	0xffffffff


	//   ....[79]....
        /*019c*/ 	.word	0xffffffff


	//   ....[80]....
        /*01a0*/ 	.word	0xffffffff


	//   ....[81]....
        /*01a4*/ 	.word	0xffffffff


	//   ....[82]....
        /*01a8*/ 	.word	0xffffffff


	//   ....[83]....
        /*01ac*/ 	.word	0xffffffff


	//   ....[84]....
        /*01b0*/ 	.word	0xffffffff


	//   ....[85]....
        /*01b4*/ 	.word	0xffffffff


	//   ....[86]....
        /*01b8*/ 	.word	0xffffffff


	//   ....[87]....
        /*01bc*/ 	.word	0xffffffff


	//   ....[88]....
        /*01c0*/ 	.word	0xffffffff


	//   ....[89]....
        /*01c4*/ 	.word	0xffffffff


	//   ....[90]....
        /*01c8*/ 	.word	0xffffffff


	//   ....[91]....
        /*01cc*/ 	.word	0xffffffff


	//   ....[92]....
        /*01d0*/ 	.word	0xffffffff


	//   ....[93]....
        /*01d4*/ 	.word	0xffffffff


	//   ....[94]....
        /*01d8*/ 	.word	0xffffffff


	//   ....[95]....
        /*01dc*/ 	.word	0xffffffff


	//   ....[96]....
        /*01e0*/ 	.word	0xffffffff


	//   ....[97]....
        /*01e4*/ 	.word	0xffffffff


	//   ....[98]....
        /*01e8*/ 	.word	0xffffffff


	//   ....[99]....
        /*01ec*/ 	.word	0xffffffff


	//   ....[100]....
        /*01f0*/ 	.word	0xffffffff


	//   ....[101]....
        /*01f4*/ 	.word	0xffffffff


	//   ....[102]....
        /*01f8*/ 	.word	0xffffffff


	//   ....[103]....
        /*01fc*/ 	.word	0xffffffff


	//   ....[104]....
        /*0200*/ 	.word	0xffffffff


	//   ....[105]....
        /*0204*/ 	.word	0xffffffff


	//   ....[106]....
        /*0208*/ 	.word	0xffffffff


	//   ....[107]....
        /*020c*/ 	.word	0xffffffff


	//   ....[108]....
        /*0210*/ 	.word	0xffffffff


	//   ....[109]....
        /*0214*/ 	.word	0xffffffff


	//   ....[110]....
        /*0218*/ 	.word	0xffffffff


	//   ....[111]....
        /*021c*/ 	.word	0xffffffff


	//   ....[112]....
        /*0220*/ 	.word	0xffffffff


	//   ....[113]....
        /*0224*/ 	.word	0xffffffff


	//   ....[114]....
        /*0228*/ 	.word	0xffffffff


	//   ....[115]....
        /*022c*/ 	.word	0xffffffff


	//   ....[116]....
        /*0230*/ 	.word	0xffffffff


	//   ....[117]....
        /*0234*/ 	.word	0xffffffff


	//   ....[118]....
        /*0238*/ 	.word	0xffffffff


	//   ....[119]....
        /*023c*/ 	.word	0xffffffff


	//   ....[120]....
        /*0240*/ 	.word	0xffffffff


	//   ....[121]....
        /*0244*/ 	.word	0xffffffff


	//   ....[122]....
        /*0248*/ 	.word	0xffffffff


	//   ....[123]....
        /*024c*/ 	.word	0xffffffff


	//   ....[124]....
        /*0250*/ 	.word	0xffffffff


	//   ....[125]....
        /*0254*/ 	.word	0xffffffff


	//   ....[126]....
        /*0258*/ 	.word	0xffffffff


	//   ....[127]....
        /*025c*/ 	.word	0xffffffff


	//   ....[128]....
        /*0260*/ 	.word	0xffffffff


	//   ....[129]....
        /*0264*/ 	.word	0xffffffff


	//   ....[130]....
        /*0268*/ 	.word	0xffffffff


	//   ....[131]....
        /*026c*/ 	.word	0xffffffff


	//   ....[132]....
        /*0270*/ 	.word	0xffffffff


	//   ....[133]....
        /*0274*/ 	.word	0xffffffff


	//   ....[134]....
        /*0278*/ 	.word	0xffffffff


	//   ....[135]....
        /*027c*/ 	.word	0xffffffff


	//   ....[136]....
        /*0280*/ 	.word	0xffffffff


	//   ....[137]....
        /*0284*/ 	.word	0xffffffff


	//   ....[138]....
        /*0288*/ 	.word	0xffffffff


	//   ....[139]....
        /*028c*/ 	.word	0xffffffff


	//   ....[140]....
        /*0290*/ 	.word	0xffffffff


	//   ....[141]....
        /*0294*/ 	.word	0xffffffff


	//   ....[142]....
        /*0298*/ 	.word	0xffffffff


	//   ....[143]....
        /*029c*/ 	.word	0xffffffff


	//   ....[144]....
        /*02a0*/ 	.word	0xffffffff


	//   ....[145]....
        /*02a4*/ 	.word	0xffffffff


	//   ....[146]....
        /*02a8*/ 	.word	0xffffffff


	//   ....[147]....
        /*02ac*/ 	.word	0xffffffff


	//   ....[148]....
        /*02b0*/ 	.word	0xffffffff


	//   ....[149]....
        /*02b4*/ 	.word	0xffffffff


	//   ....[150]....
        /*02b8*/ 	.word	0xffffffff


	//   ....[151]....
        /*02bc*/ 	.word	0xffffffff


	//   ....[152]....
        /*02c0*/ 	.word	0xffffffff


	//   ....[153]....
        /*02c4*/ 	.word	0xffffffff


	//   ....[154]....
        /*02c8*/ 	.word	0xffffffff


	//   ....[155]....
        /*02cc*/ 	.word	0xffffffff


	//   ....[156]....
        /*02d0*/ 	.word	0xffffffff


	//   ....[157]....
        /*02d4*/ 	.word	0xffffffff


	//   ....[158]....
        /*02d8*/ 	.word	0xffffffff


	//   ....[159]....
        /*02dc*/ 	.word	0xffffffff


	//   ....[160]....
        /*02e0*/ 	.word	0xffffffff


	//   ....[161]....
        /*02e4*/ 	.word	0xffffffff


	//   ....[162]....
        /*02e8*/ 	.word	0xffffffff


	//   ....[163]....
        /*02ec*/ 	.word	0xffffffff


	//   ....[164]....
        /*02f0*/ 	.word	0xffffffff


	//   ....[165]....
        /*02f4*/ 	.word	0xffffffff


	//   ....[166]....
        /*02f8*/ 	.word	0xffffffff


	//   ....[167]....
        /*02fc*/ 	.word	0xffffffff


	//   ....[168]....
        /*0300*/ 	.word	0xffffffff


	//   ....[169]....
        /*0304*/ 	.word	0xffffffff


	//   ....[170]....
        /*0308*/ 	.word	0xffffffff


	//   ....[171]....
        /*030c*/ 	.word	0xffffffff


	//   ....[172]....
        /*0310*/ 	.word	0xffffffff


	//   ....[173]....
        /*0314*/ 	.word	0xffffffff


	//   ....[174]....
        /*0318*/ 	.word	0xffffffff


	//   ....[175]....
        /*031c*/ 	.word	0xffffffff


	//   ....[176]....
        /*0320*/ 	.word	0xffffffff


	//   ....[177]....
        /*0324*/ 	.word	0xffffffff


	//   ....[178]....
        /*0328*/ 	.word	0xffffffff


	//   ....[179]....
        /*032c*/ 	.word	0xffffffff


	//   ....[180]....
        /*0330*/ 	.word	0xffffffff


	//   ....[181]....
        /*0334*/ 	.word	0xffffffff


	//   ....[182]....
        /*0338*/ 	.word	0xffffffff


	//   ....[183]....
        /*033c*/ 	.word	0xffffffff


	//   ....[184]....
        /*0340*/ 	.word	0xffffffff


	//   ....[185]....
        /*0344*/ 	.word	0xffffffff


	//   ....[186]....
        /*0348*/ 	.word	0xffffffff


	//   ....[187]....
        /*034c*/ 	.word	0xffffffff


	//   ....[188]....
        /*0350*/ 	.word	0xffffffff


	//   ....[189]....
        /*0354*/ 	.word	0xffffffff


	//   ....[190]....
        /*0358*/ 	.word	0xffffffff


	//   ....[191]....
        /*035c*/ 	.word	0xffffffff


	//   ....[192]....
        /*0360*/ 	.word	0xffffffff


	//   ....[193]....
        /*0364*/ 	.word	0xffffffff


	//   ....[194]....
        /*0368*/ 	.word	0xffffffff


	//   ....[195]....
        /*036c*/ 	.word	0xffffffff


	//   ....[196]....
        /*0370*/ 	.word	0xffffffff


	//   ....[197]....
        /*0374*/ 	.word	0x0500000f


	//   ....[198]....
        /*0378*/ 	.word	0x0500000f


	//   ....[199]....
        /*037c*/ 	.word	0x0500000f


	//   ....[200]....
        /*0380*/ 	.word	0x0500000f


	//   ....[201]....
        /*0384*/ 	.word	0x0500000f


	//   ....[202]....
        /*0388*/ 	.word	0x0500000f


	//   ....[203]....
        /*038c*/ 	.word	0x0500000f


	//   ....[204]....
        /*0390*/ 	.word	0x0500000f


	//   ....[205]....
        /*0394*/ 	.word	0x0500000f


	//   ....[206]....
        /*0398*/ 	.word	0x0500000f


	//   ....[207]....
        /*039c*/ 	.word	0x0500000f


	//   ....[208]....
        /*03a0*/ 	.word	0x0500000f


	//   ....[209]....
        /*03a4*/ 	.word	0x0500000f


	//   ....[210]....
        /*03a8*/ 	.word	0x0500000f


	//   ....[211]....
        /*03ac*/ 	.word	0x0500000f


	//   ....[212]....
        /*03b0*/ 	.word	0x0500000f


	//   ....[213]....
        /*03b4*/ 	.word	0x0500000f


	//   ....[214]....
        /*03b8*/ 	.word	0x0500000f


	//   ....[215]....
        /*03bc*/ 	.word	0x0500000f


	//   ....[216]....
        /*03c0*/ 	.word	0x0500000f


	//   ....[217]....
        /*03c4*/ 	.word	0x0500000f


	//   ....[218]....
        /*03c8*/ 	.word	0x0500000f


	//   ....[219]....
        /*03cc*/ 	.word	0x0500000f


	//   ....[220]....
        /*03d0*/ 	.word	0x0500000f


	//   ....[221]....
        /*03d4*/ 	.word	0x0500000f


	//   ....[222]....
        /*03d8*/ 	.word	0x0500000f


	//   ....[223]....
        /*03dc*/ 	.word	0x0500000f


	//   ....[224]....
        /*03e0*/ 	.word	0x0500000f


	//   ....[225]....
        /*03e4*/ 	.word	0x0500000f


	//   ....[226]....
        /*03e8*/ 	.word	0x0500000f


	//   ....[227]....
        /*03ec*/ 	.word	0x0500000f


	//   ....[228]....
        /*03f0*/ 	.word	0x0500000f


	//   ....[229]....
        /*03f4*/ 	.word	0x0500000f


	//   ....[230]....
        /*03f8*/ 	.word	0x0500000f


	//   ....[231]....
        /*03fc*/ 	.word	0x0500000f


	//   ....[232]....
        /*0400*/ 	.word	0x0500000f


	//   ....[233]....
        /*0404*/ 	.word	0x0500000f


	//   ....[234]....
        /*0408*/ 	.word	0x0500000f


	//   ....[235]....
        /*040c*/ 	.word	0x0500000f


	//   ....[236]....
        /*0410*/ 	.word	0x0500000f


	//   ....[237]....
        /*0414*/ 	.word	0x0500000f


	//   ....[238]....
        /*0418*/ 	.word	0x0500000f


	//   ....[239]....
        /*041c*/ 	.word	0x0500000f


	//   ....[240]....
        /*0420*/ 	.word	0x0500000f


	//   ....[241]....
        /*0424*/ 	.word	0x0500000f


	//   ....[242]....
        /*0428*/ 	.word	0x0500000f


	//   ....[243]....
        /*042c*/ 	.word	0x0500000f


	//   ....[244]....
        /*0430*/ 	.word	0x0500000f


	//   ....[245]....
        /*0434*/ 	.word	0x0500000f


	//   ....[246]....
        /*0438*/ 	.word	0x0500000f


	//   ....[247]....
        /*043c*/ 	.word	0x0500000f


	//   ....[248]....
        /*0440*/ 	.word	0x0500000f


	//   ....[249]....
        /*0444*/ 	.word	0x0500000f


	//   ....[250]....
        /*0448*/ 	.word	0x0500000f


	//   ....[251]....
        /*044c*/ 	.word	0x0500000f


	//   ....[252]....
        /*0450*/ 	.word	0x0500000f


	//   ....[253]....
        /*0454*/ 	.word	0x0500000f


	//   ....[254]....
        /*0458*/ 	.word	0x0500000f


	//   ....[255]....
        /*045c*/ 	.word	0x0500000f


	//   ....[0]....
        /*0460*/ 	.word	0x0500000f


	//   ....[1]....
        /*0464*/ 	.word	0x0500000f


	//   ....[2]....
        /*0468*/ 	.word	0x0500000f


	//   ....[3]....
        /*046c*/ 	.word	0x0500000f


	//   ....[4]....
        /*0470*/ 	.word	0x0500000f


	//   ....[5]....
        /*0474*/ 	.word	0x0500000f


	//   ....[6]....
        /*0478*/ 	.word	0x0500000f


	//   ....[7]....
        /*047c*/ 	.word	0x0500000f


	//   ....[8]....
        /*0480*/ 	.word	0x0500000f


	//   ....[9]....
        /*0484*/ 	.word	0x0500000f


	//   ....[10]....
        /*0488*/ 	.word	0x0500000f


	//   ....[11]....
        /*048c*/ 	.word	0x0500000f


	//   ....[12]....
        /*0490*/ 	.word	0x0500000f


	//   ....[13]....
        /*0494*/ 	.word	0x0500000f


	//   ....[14]....
        /*0498*/ 	.word	0x0500000f


	//   ....[15]....
        /*049c*/ 	.word	0x0500000f


	//   ....[16]....
        /*04a0*/ 	.word	0x0500000f


	//   ....[17]....
        /*04a4*/ 	.word	0x0500000f


	//   ....[18]....
        /*04a8*/ 	.word	0x0500000f


	//   ....[19]....
        /*04ac*/ 	.word	0x0500000f


	//   ....[20]....
        /*04b0*/ 	.word	0x0500000f


	//   ....[21]....
        /*04b4*/ 	.word	0x0500000f


	//   ....[22]....
        /*04b8*/ 	.word	0x0500000f


	//   ....[23]....
        /*04bc*/ 	.word	0x0500000f


	//   ....[24]....
        /*04c0*/ 	.word	0x0500000f


	//   ....[25]....
        /*04c4*/ 	.word	0x0500000f


	//   ....[26]....
        /*04c8*/ 	.word	0x0500000f


	//   ....[27]....
        /*04cc*/ 	.word	0x0500000f


	//   ....[28]....
        /*04d0*/ 	.word	0x0500000f


	//   ....[29]....
        /*04d4*/ 	.word	0x0500000f


	//   ....[30]....
        /*04d8*/ 	.word	0x0500000f


	//   ....[31]....
        /*04dc*/ 	.word	0x0500000f


	//   ....[32]....
        /*04e0*/ 	.word	0x0500000f


	//   ....[33]....
        /*04e4*/ 	.word	0x0500000f


	//   ....[34]....
        /*04e8*/ 	.word	0x0500000f


	//   ....[35]....
        /*04ec*/ 	.word	0x0500000f


	//   ....[36]....
        /*04f0*/ 	.word	0x0500000f


	//   ....[37]....
        /*04f4*/ 	.word	0x0500000f


	//----- nvinfo : EIATTR_COOP_GROUP_INSTR_OFFSETS
	.align		4
.L_261:
        /*04f8*/ 	.byte	0x04, 0x28
        /*04fa*/ 	.short	(.L_263 - .L_262)


	//   ....[0]....
.L_262:
        /*04fc*/ 	.word	0x00000080


	//   ....[1]....
        /*0500*/ 	.word	0x00000090


	//   ....[2]....
        /*0504*/ 	.word	0x000002d0


	//   ....[3]....
        /*0508*/ 	.word	0x00000430


	//   ....[4]....
        /*050c*/ 	.word	0x00000550


	//   ....[5]....
        /*0510*/ 	.word	0x000006b0


	//   ....[6]....
        /*0514*/ 	.word	0x00001480


	//   ....[7]....
        /*0518*/ 	.word	0x000022f0


	//   ....[8]....
        /*051c*/ 	.word	0x00002320


	//   ....[9]....
        /*0520*/ 	.word	0x00002bc0


	//   ....[10]....
        /*0524*/ 	.word	0x00002c90


	//   ....[11]....
        /*0528*/ 	.word	0x00003740


	//   ....[12]....
        /*052c*/ 	.word	0x000037a0


	//   ....[13]....
        /*0530*/ 	.word	0x000056e0


	//   ....[14]....
        /*0534*/ 	.word	0x00005700


	//   ....[15]....
        /*0538*/ 	.word	0x00006000


	//   ....[16]....
        /*053c*/ 	.word	0x00006170


	//   ....[17]....
        /*0540*/ 	.word	0x00006a10


	//   ....[18]....
        /*0544*/ 	.word	0x00006a80


	//   ....[19]....
        /*0548*/ 	.word	0x00009040


	//   ....[20]....
        /*054c*/ 	.word	0x00009050


	//   ....[21]....
        /*0550*/ 	.word	0x00009080


	//   ....[22]....
        /*0554*/ 	.word	0x00009090


	//   ....[23]....
        /*0558*/ 	.word	0x0000ab50


	//   ....[24]....
        /*055c*/ 	.word	0x0000ab60


	//   ....[25]....
        /*0560*/ 	.word	0x0000abe0


	//   ....[26]....
        /*0564*/ 	.word	0x0000abf0


	//   ....[27]....
        /*0568*/ 	.word	0x0000ba90


	//   ....[28]....
        /*056c*/ 	.word	0x0000baa0


	//   ....[29]....
        /*0570*/ 	.word	0x0000bab0


	//   ....[30]....
        /*0574*/ 	.word	0x0000bad0


	//   ....[31]....
        /*0578*/ 	.word	0x0000bae0


	//   ....[32]....
        /*057c*/ 	.word	0x0000baf0


	//   ....[33]....
        /*0580*/ 	.word	0x0000bb00


	//   ....[34]....
        /*0584*/ 	.word	0x0000bb20


	//   ....[35]....
        /*0588*/ 	.word	0x0000bb30


	//   ....[36]....
        /*058c*/ 	.word	0x0000bb40


	//   ....[37]....
        /*0590*/ 	.word	0x0000bb50


	//   ....[38]....
        /*0594*/ 	.word	0x0000bb60


	//   ....[39]....
        /*0598*/ 	.word	0x0000bb70


	//   ....[40]....
        /*059c*/ 	.word	0x0000bb90


	//   ....[41]....
        /*05a0*/ 	.word	0x0000bba0


	//   ....[42]....
        /*05a4*/ 	.word	0x0000bbb0


	//   ....[43]....
        /*05a8*/ 	.word	0x0000bbc0


	//   ....[44]....
        /*05ac*/ 	.word	0x0000bbd0


	//   ....[45]....
        /*05b0*/ 	.word	0x0000bbe0


	//   ....[46]....
        /*05b4*/ 	.word	0x0000bbf0


	//   ....[47]....
        /*05b8*/ 	.word	0x0000bc00


	//   ....[48]....
        /*05bc*/ 	.word	0x0000bc10


	//   ....[49]....
        /*05c0*/ 	.word	0x0000bc20


	//   ....[50]....
        /*05c4*/ 	.word	0x0000bc30


	//   ....[51]....
        /*05c8*/ 	.word	0x0000bc40


	//   ....[52]....
        /*05cc*/ 	.word	0x0000bc50


	//   ....[53]....
        /*05d0*/ 	.word	0x0000bc60


	//   ....[54]....
        /*05d4*/ 	.word	0x0000bc70


	//   ....[55]....
        /*05d8*/ 	.word	0x0000bc90


	//   ....[56]....
        /*05dc*/ 	.word	0x0000bca0


	//   ....[57]....
        /*05e0*/ 	.word	0x0000bcb0


	//   ....[58]....
        /*05e4*/ 	.word	0x0000bcc0


	//   ....[59]....
        /*05e8*/ 	.word	0x0000bcd0


	//   ....[60]....
        /*05ec*/ 	.word	0x0000bcf0


	//   ....[61]....
        /*05f0*/ 	.word	0x0000bd00


	//   ....[62]....
        /*05f4*/ 	.word	0x0000bd20


	//   ....[63]....
        /*05f8*/ 	.word	0x0000bd30


	//   ....[64]....
        /*05fc*/ 	.word	0x0000bd40


	//   ....[65]....
        /*0600*/ 	.word	0x0000bd50


	//   ....[66]....
        /*0604*/ 	.word	0x0000bd70


	//   ....[67]....
        /*0608*/ 	.word	0x0000bd80


	//   ....[68]....
        /*060c*/ 	.word	0x0000bd90


	//   ....[69]....
        /*0610*/ 	.word	0x0000bda0


	//   ....[70]....
        /*0614*/ 	.word	0x0000bdb0


	//   ....[71]....
        /*0618*/ 	.word	0x0000bdc0


	//   ....[72]....
        /*061c*/ 	.word	0x0000bdd0


	//   ....[73]....
        /*0620*/ 	.word	0x0000bde0


	//   ....[74]....
        /*0624*/ 	.word	0x0000be00


	//   ....[75]....
        /*0628*/ 	.word	0x0000be30


	//   ....[76]....
        /*062c*/ 	.word	0x0000be60


	//   ....[77]....
        /*0630*/ 	.word	0x0000be90


	//   ....[78]....
        /*0634*/ 	.word	0x0000bec0


	//   ....[79]....
        /*0638*/ 	.word	0x0000bef0


	//   ....[80]....
        /*063c*/ 	.word	0x0000bf10


	//   ....[81]....
        /*0640*/ 	.word	0x0000bf20


	//   ....[82]....
        /*0644*/ 	.word	0x0000bf30


	//   ....[83]....
        /*0648*/ 	.word	0x0000bf40


	//   ....[84]....
        /*064c*/ 	.word	0x0000bf50


	//   ....[85]....
        /*0650*/ 	.word	0x0000bf80


	//   ....[86]....
        /*0654*/ 	.word	0x0000bfb0


	//   ....[87]....
        /*0658*/ 	.word	0x0000bfe0


	//   ....[88]....
        /*065c*/ 	.word	0x0000bff0


	//   ....[89]....
        /*0660*/ 	.word	0x0000c000


	//   ....[90]....
        /*0664*/ 	.word	0x0000c010


	//   ....[91]....
        /*0668*/ 	.word	0x0000c480


	//   ....[92]....
        /*066c*/ 	.word	0x0000c4c0


	//   ....[93]....
        /*0670*/ 	.word	0x0000c500


	//   ....[94]....
        /*0674*/ 	.word	0x0000c530


	//   ....[95]....
        /*0678*/ 	.word	0x0000c580


	//   ....[96]....
        /*067c*/ 	.word	0x0000c5b0


	//   ....[97]....
        /*0680*/ 	.word	0x0000cc70


	//   ....[98]....
        /*0684*/ 	.word	0x0000cca0


	//   ....[99]....
        /*0688*/ 	.word	0x0000d7f0


	//   ....[100]....
        /*068c*/ 	.word	0x0000edb0


	//   ....[101]....
        /*0690*/ 	.word	0x0000edf0


	//   ....[102]....
        /*0694*/ 	.word	0x0000ee20


	//   ....[103]....
        /*0698*/ 	.word	0x0000ee50


	//   ....[104]....
        /*069c*/ 	.word	0x0000ee60


	//   ....[105]....
        /*06a0*/ 	.word	0x0000ee70


	//   ....[106]....
        /*06a4*/ 	.word	0x0000ee90


	//   ....[107]....
        /*06a8*/ 	.word	0x0000eee0


	//   ....[108]....
        /*06ac*/ 	.word	0x0000ef00


	//   ....[109]....
        /*06b0*/ 	.word	0x0000ef40


	//   ....[110]....
        /*06b4*/ 	.word	0x0000ef60


	//   ....[111]....
        /*06b8*/ 	.word	0x0000efa0


	//   ....[112]....
        /*06bc*/ 	.word	0x0000efc0


	//   ....[113]....
        /*06c0*/ 	.word	0x0000f000


	//   ....[114]....
        /*06c4*/ 	.word	0x0000f020


	//   ....[115]....
        /*06c8*/ 	.word	0x0000f050


	//   ....[116]....
        /*06cc*/ 	.word	0x0000f070


	//   ....[117]....
        /*06d0*/ 	.word	0x0000f090


	//   ....[118]....
        /*06d4*/ 	.word	0x0000f0c0


	//   ....[119]....
        /*06d8*/ 	.word	0x0000f0e0


	//   ....[120]....
        /*06dc*/ 	.word	0x0000f5f0


	//   ....[121]....
        /*06e0*/ 	.word	0x0000f620


	//   ....[122]....
        /*06e4*/ 	.word	0x0000f6b0


	//   ....[123]....
        /*06e8*/ 	.word	0x0000f6e0


	//   ....[124]....
        /*06ec*/ 	.word	0x0000f700


	//   ....[125]....
        /*06f0*/ 	.word	0x0000f740


	//   ....[126]....
        /*06f4*/ 	.word	0x0000f770


	//   ....[127]....
        /*06f8*/ 	.word	0x0000f7c0


	//   ....[128]....
        /*06fc*/ 	.word	0x0000f7f0


	//   ....[129]....
        /*0700*/ 	.word	0x0000f810


	//   ....[130]....
        /*0704*/ 	.word	0x0000f870


	//   ....[131]....
        /*0708*/ 	.word	0x0000f890


	//   ....[132]....
        /*070c*/ 	.word	0x0000f8e0


	//   ....[133]....
        /*0710*/ 	.word	0x0000f900


	//   ....[134]....
        /*0714*/ 	.word	0x0000f950


	//   ....[135]....
        /*0718*/ 	.word	0x0000f970


	//   ....[136]....
        /*071c*/ 	.word	0x0000f9b0


	//   ....[137]....
        /*0720*/ 	.word	0x0000f9d0


	//   ....[138]....
        /*0724*/ 	.word	0x0000fa20


	//   ....[139]....
        /*0728*/ 	.word	0x0000fa50


	//   ....[140]....
        /*072c*/ 	.word	0x0000fff0


	//   ....[141]....
        /*0730*/ 	.word	0x00010020


	//   ....[142]....
        /*0734*/ 	.word	0x00010050


	//   ....[143]....
        /*0738*/ 	.word	0x00010080


	//   ....[144]....
        /*073c*/ 	.word	0x000100e0


	//   ....[145]....
        /*0740*/ 	.word	0x00010130


	//   ....[146]....
        /*0744*/ 	.word	0x00010160


	//   ....[147]....
        /*0748*/ 	.word	0x00010180


	//   ....[148]....
        /*074c*/ 	.word	0x000101e0


	//   ....[149]....
        /*0750*/ 	.word	0x00010200


	//   ....[150]....
        /*0754*/ 	.word	0x00010260


	//   ....[151]....
        /*0758*/ 	.word	0x00010270


	//   ....[152]....
        /*075c*/ 	.word	0x000102a0


	//   ....[153]....
        /*0760*/ 	.word	0x000102d0


	//   ....[154]....
        /*0764*/ 	.word	0x00010330


	//   ....[155]....
        /*0768*/ 	.word	0x00010360


	//   ....[156]....
        /*076c*/ 	.word	0x00010bd0


	//   ....[157]....
        /*0770*/ 	.word	0x00010bf0


	//   ....[158]....
        /*0774*/ 	.word	0x00010c00


	//   ....[159]....
        /*0778*/ 	.word	0x00010c10


	//   ....[160]....
        /*077c*/ 	.word	0x00010c20


	//   ....[161]....
        /*0780*/ 	.word	0x00010c70


	//   ....[162]....
        /*0784*/ 	.word	0x00010c90


	//   ....[163]....
        /*0788*/ 	.word	0x00010cb0


	//   ....[164]....
        /*078c*/ 	.word	0x00010cc0


	//   ....[165]....
        /*0790*/ 	.word	0x00010d00


	//   ....[166]....
        /*0794*/ 	.word	0x00010d10


	//   ....[167]....
        /*0798*/ 	.word	0x00010d50


	//   ....[168]....
        /*079c*/ 	.word	0x00010d60


	//   ....[169]....
        /*07a0*/ 	.word	0x00010da0


	//   ....[170]....
        /*07a4*/ 	.word	0x00010db0


	//   ....[171]....
        /*07a8*/ 	.word	0x00010df0


	//   ....[172]....
        /*07ac*/ 	.word	0x00010e00


	//   ....[173]....
        /*07b0*/ 	.word	0x00010e10


	//   ....[174]....
        /*07b4*/ 	.word	0x00010e50


	//   ....[175]....
        /*07b8*/ 	.word	0x00010e70


	//   ....[176]....
        /*07bc*/ 	.word	0x00011250


	//   ....[177]....
        /*07c0*/ 	.word	0x00011270


	//   ....[178]....
        /*07c4*/ 	.word	0x00011290


	//   ....[179]....
        /*07c8*/ 	.word	0x000112a0


	//   ....[180]....
        /*07cc*/ 	.word	0x000112b0


	//   ....[181]....
        /*07d0*/ 	.word	0x000112c0


	//   ....[182]....
        /*07d4*/ 	.word	0x000112e0


	//   ....[183]....
        /*07d8*/ 	.word	0x000112f0


	//   ....[184]....
        /*07dc*/ 	.word	0x00011330


	//   ....[185]....
        /*07e0*/ 	.word	0x00011350


	//   ....[186]....
        /*07e4*/ 	.word	0x00011380


	//   ....[187]....
        /*07e8*/ 	.word	0x000113a0


	//   ....[188]....
        /*07ec*/ 	.word	0x000113d0


	//   ....[189]....
        /*07f0*/ 	.word	0x000113f0


	//   ....[190]....
        /*07f4*/ 	.word	0x00011410


	//   ....[191]....
        /*07f8*/ 	.word	0x00011430


	//   ....[192]....
        /*07fc*/ 	.word	0x00011450


	//   ....[193]....
        /*0800*/ 	.word	0x00011480


	//   ....[194]....
        /*0804*/ 	.word	0x00011520


	//   ....[195]....
        /*0808*/ 	.word	0x00011540


	//   ....[196]....
        /*080c*/ 	.word	0x000124e0


	//   ....[197]....
        /*0810*/ 	.word	0x00012aa0


	//   ....[198]....
        /*0814*/ 	.word	0x00012b90


	//   ....[199]....
        /*0818*/ 	.word	0x00012c80


	//   ....[200]....
        /*081c*/ 	.word	0x00012ce0


	//   ....[201]....
        /*0820*/ 	.word	0x00012d90


	//   ....[202]....
        /*0824*/ 	.word	0x00012e20


	//   ....[203]....
        /*0828*/ 	.word	0x00012ec0


	//   ....[204]....
        /*082c*/ 	.word	0x00012f40


	//   ....[205]....
        /*0830*/ 	.word	0x00012fe0


	//   ....[206]....
        /*0834*/ 	.word	0x00013070


	//   ....[207]....
        /*0838*/ 	.word	0x00013110


	//   ....[208]....
        /*083c*/ 	.word	0x00013190


	//   ....[209]....
        /*0840*/ 	.word	0x00013230


	//   ....[210]....
        /*0844*/ 	.word	0x000132c0


	//   ....[211]....
        /*0848*/ 	.word	0x00013360


	//   ....[212]....
        /*084c*/ 	.word	0x000133e0


	//   ....[213]....
        /*0850*/ 	.word	0x00013480


	//   ....[214]....
        /*0854*/ 	.word	0x00013510


	//   ....[215]....
        /*0858*/ 	.word	0x000135b0


	//   ....[216]....
        /*085c*/ 	.word	0x00013630


	//   ....[217]....
        /*0860*/ 	.word	0x00013710


	//   ....[218]....
        /*0864*/ 	.word	0x00013880


	//   ....[219]....
        /*0868*/ 	.word	0x00013950


	//   ....[220]....
        /*086c*/ 	.word	0x00013a30


	//   ....[221]....
        /*0870*/ 	.word	0x00013a80


	//   ....[222]....
        /*0874*/ 	.word	0x00013b50


	//   ....[223]....
        /*0878*/ 	.word	0x00013ba0


	//   ....[224]....
        /*087c*/ 	.word	0x00013c90


	//   ....[225]....
        /*0880*/ 	.word	0x00013ce0


	//   ....[226]....
        /*0884*/ 	.word	0x00013dd0


	//   ....[227]....
        /*0888*/ 	.word	0x00013e20


	//   ....[228]....
        /*088c*/ 	.word	0x00013e90


	//   ....[229]....
        /*0890*/ 	.word	0x00013f50


	//   ....[230]....
        /*0894*/ 	.word	0x00013fc0


	//   ....[231]....
        /*0898*/ 	.word	0x00014070


	//   ....[232]....
        /*089c*/ 	.word	0x000140e0


	//   ....[233]....
        /*08a0*/ 	.word	0x00014190


	//   ....[234]....
        /*08a4*/ 	.word	0x000141f0


	//   ....[235]....
        /*08a8*/ 	.word	0x000142b0


	//   ....[236]....
        /*08ac*/ 	.word	0x00014310


	//   ....[237]....
        /*08b0*/ 	.word	0x000143d0


	//   ....[238]....
        /*08b4*/ 	.word	0x00014460


	//   ....[239]....
        /*08b8*/ 	.word	0x000144d0


	//   ....[240]....
        /*08bc*/ 	.word	0x00014580


	//   ....[241]....
        /*08c0*/ 	.word	0x00014620


	//   ....[242]....
        /*08c4*/ 	.word	0x00014680


	//   ....[243]....
        /*08c8*/ 	.word	0x00014770


	//   ....[244]....
        /*08cc*/ 	.word	0x000147e0


	//   ....[245]....
        /*08d0*/ 	.word	0x000148b0


	//   ....[246]....
        /*08d4*/ 	.word	0x00014910


	//   ....[247]....
        /*08d8*/ 	.word	0x000149d0


	//   ....[248]....
        /*08dc*/ 	.word	0x00014a30


	//   ....[249]....
        /*08e0*/ 	.word	0x00014af0


	//   ....[250]....
        /*08e4*/ 	.word	0x00014b50


	//   ....[251]....
        /*08e8*/ 	.word	0x00014c00


	//   ....[252]....
        /*08ec*/ 	.word	0x00014c80


	//   ....[253]....
        /*08f0*/ 	.word	0x00014d40


	//   ....[254]....
        /*08f4*/ 	.word	0x00014e80


	//   ....[255]....
        /*08f8*/ 	.word	0x00014f20


	//   ....[0]....
        /*08fc*/ 	.word	0x00014f80


	//   ....[1]....
        /*0900*/ 	.word	0x00015030


	//   ....[2]....
        /*0904*/ 	.word	0x000150c0


	//   ....[3]....
        /*0908*/ 	.word	0x00015150


	//   ....[4]....
        /*090c*/ 	.word	0x000151b0


	//   ....[5]....
        /*0910*/ 	.word	0x00015260


	//   ....[6]....
        /*0914*/ 	.word	0x000152c0


	//   ....[7]....
        /*0918*/ 	.word	0x00015370


	//   ....[8]....
        /*091c*/ 	.word	0x000153d0


	//   ....[9]....
        /*0920*/ 	.word	0x00015480


	//   ....[10]....
        /*0924*/ 	.word	0x000154e0


	//   ....[11]....
        /*0928*/ 	.word	0x00015590


	//   ....[12]....
        /*092c*/ 	.word	0x000155f0


	//   ....[13]....
        /*0930*/ 	.word	0x000156a0


	//   ....[14]....
        /*0934*/ 	.word	0x00015730


	//   ....[15]....
        /*0938*/ 	.word	0x000157c0


	//   ....[16]....
        /*093c*/ 	.word	0x00015820


	//   ....[17]....
        /*0940*/ 	.word	0x000158d0


	//   ....[18]....
        /*0944*/ 	.word	0x000159b0


	//   ....[19]....
        /*0948*/ 	.word	0x00015a50


	//   ....[20]....
        /*094c*/ 	.word	0x00015ac0


	//   ....[21]....
        /*0950*/ 	.word	0x00015b60


	//   ....[22]....
        /*0954*/ 	.word	0x00015bc0


	//   ....[23]....
        /*0958*/ 	.word	0x00015c60


	//   ....[24]....
        /*095c*/ 	.word	0x00015cc0


	//   ....[25]....
        /*0960*/ 	.word	0x00015d70


	//   ....[26]....
        /*0964*/ 	.word	0x00015dd0


	//   ....[27]....
        /*0968*/ 	.word	0x00015e70


	//   ....[28]....
        /*096c*/ 	.word	0x00015ed0


	//   ....[29]....
        /*0970*/ 	.word	0x00015f80


	//   ....[30]....
        /*0974*/ 	.word	0x00015fe0


	//   ....[31]....
        /*0978*/ 	.word	0x00016080


	//   ....[32]....
        /*097c*/ 	.word	0x000160e0


	//   ....[33]....
        /*0980*/ 	.word	0x00016190


	//   ....[34]....
        /*0984*/ 	.word	0x00016220


	//   ....[35]....
        /*0988*/ 	.word	0x000162b0


	//   ....[36]....
        /*098c*/ 	.word	0x00016310


	//   ....[37]....
        /*0990*/ 	.word	0x000163b0


	//----- nvinfo : EIATTR_REG_RECONFIG
	.align		4
.L_263:
        /*0994*/ 	.byte	0x01, 0x54
	.zero		2


	//----- nvinfo : EIATTR_SYSCALL_OFFSETS
	.align		4
        /*0998*/ 	.byte	0x04, 0x46
        /*099a*/ 	.short	(.L_265 - .L_264)


	//   ....[0]....
.L_264:
        /*099c*/ 	.word	0x00001640


	//   ....[1]....
        /*09a0*/ 	.word	0x0000e040


	//   ....[2]....
        /*09a4*/ 	.word	0x0000e180


	//   ....[3]....
        /*09a8*/ 	.word	0x0000e2c0


	//   ....[4]....
        /*09ac*/ 	.word	0x0000e3e0


	//   ....[5]....
        /*09b0*/ 	.word	0x0000fd60


	//----- nvinfo : EIATTR_MBARRIER_INSTR_OFFSETS
	.align		4
.L_265:
        /*09b4*/ 	.byte	0x04, 0x39
        /*09b6*/ 	.short	(.L_267 - .L_266)


	//   ....[0]....
.L_266:
        /*09b8*/ 	.word	0x00000180
        /*09bc*/ 	.word	0x000000ff
        /*09c0*/ 	.word	0x00022800
        /*09c4*/ 	.short	0x0100
        /*09c6*/ 	.byte	0x08
	.zero		1


	//   ....[1]....
        /*09c8*/ 	.word	0x00000190
        /*09cc*/ 	.word	0x000000ff
        /*09d0*/ 	.word	0x00022820
        /*09d4*/ 	.short	0x0100
        /*09d6*/ 	.byte	0x08
	.zero		1


	//   ....[2]....
        /*09d8*/ 	.word	0x00000280
        /*09dc*/ 	.word	0x000000ff
        /*09e0*/ 	.word	0x00022830
        /*09e4*/ 	.short	0x0100
        /*09e6*/ 	.byte	0x08
	.zero		1


	//   ....[3]....
        /*09e8*/ 	.word	0x00000290
        /*09ec*/ 	.word	0x000000ff
        /*09f0*/ 	.word	0x00022840
        /*09f4*/ 	.short	0x0100
        /*09f6*/ 	.byte	0x08
	.zero		1


	//   ....[4]....
        /*09f8*/ 	.word	0x000002a0
        /*09fc*/ 	.word	0x000000ff
        /*0a00*/ 	.word	0x00022838
        /*0a04*/ 	.short	0x0100
        /*0a06*/ 	.byte	0x08
	.zero		1


	//   ....[5]....
        /*0a08*/ 	.word	0x000002b0
        /*0a0c*/ 	.word	0x000000ff
        /*0a10*/ 	.word	0x00022848
        /*0a14*/ 	.short	0x0100
        /*0a16*/ 	.byte	0x08
	.zero		1


	//   ....[6]....
        /*0a18*/ 	.word	0x000003e0
        /*0a1c*/ 	.word	0x000000ff
        /*0a20*/ 	.word	0x00022850
        /*0a24*/ 	.short	0x0100
        /*0a26*/ 	.byte	0x08
	.zero		1


	//   ....[7]....
        /*0a28*/ 	.word	0x000003f0
        /*0a2c*/ 	.word	0x000000ff
        /*0a30*/ 	.word	0x00022860
        /*0a34*/ 	.short	0x0100
        /*0a36*/ 	.byte	0x08
	.zero		1


	//   ....[8]....
        /*0a38*/ 	.word	0x00000400
        /*0a3c*/ 	.word	0x000000ff
        /*0a40*/ 	.word	0x00022858
        /*0a44*/ 	.short	0x0100
        /*0a46*/ 	.byte	0x08
	.zero		1


	//   ....[9]....
        /*0a48*/ 	.word	0x00000410
        /*0a4c*/ 	.word	0x000000ff
        /*0a50*/ 	.word	0x00022868
        /*0a54*/ 	.short	0x0100
        /*0a56*/ 	.byte	0x08
	.zero		1


	//   ....[10]....
        /*0a58*/ 	.word	0x00000500
        /*0a5c*/ 	.word	0x000000ff
        /*0a60*/ 	.word	0x00022870
        /*0a64*/ 	.short	0x0100
        /*0a66*/ 	.byte	0x06
	.zero		1


	//   ....[11]....
        /*0a68*/ 	.word	0x00000510
        /*0a6c*/ 	.word	0x000000ff
        /*0a70*/ 	.word	0x00022880
        /*0a74*/ 	.short	0x0100
        /*0a76*/ 	.byte	0x06
	.zero		1


	//   ....[12]....
        /*0a78*/ 	.word	0x00000520
        /*0a7c*/ 	.word	0x000000ff
        /*0a80*/ 	.word	0x00022878
        /*0a84*/ 	.short	0x0100
        /*0a86*/ 	.byte	0x06
	.zero		1


	//   ....[13]....
        /*0a88*/ 	.word	0x00000530
        /*0a8c*/ 	.word	0x000000ff
        /*0a90*/ 	.word	0x00022888
        /*0a94*/ 	.short	0x0100
        /*0a96*/ 	.byte	0x06
	.zero		1


	//   ....[14]....
        /*0a98*/ 	.word	0x00000660
        /*0a9c*/ 	.word	0x000000ff
        /*0aa0*/ 	.word	0x00022890
        /*0aa4*/ 	.short	0x0100
        /*0aa6*/ 	.byte	0x08
	.zero		1


	//   ....[15]....
        /*0aa8*/ 	.word	0x00000670
        /*0aac*/ 	.word	0x000000ff
        /*0ab0*/ 	.word	0x000228a0
        /*0ab4*/ 	.short	0x0100
        /*0ab6*/ 	.byte	0x08
	.zero		1


	//   ....[16]....
        /*0ab8*/ 	.word	0x00000680
        /*0abc*/ 	.word	0x000000ff
        /*0ac0*/ 	.word	0x00022898
        /*0ac4*/ 	.short	0x0100
        /*0ac6*/ 	.byte	0x08
	.zero		1


	//   ....[17]....
        /*0ac8*/ 	.word	0x00000690
        /*0acc*/ 	.word	0x000000ff
        /*0ad0*/ 	.word	0x000228a8
        /*0ad4*/ 	.short	0x0100
        /*0ad6*/ 	.byte	0x08
	.zero		1


	//   ....[18]....
        /*0ad8*/ 	.word	0x000007d0
        /*0adc*/ 	.word	0x000000ff
        /*0ae0*/ 	.word	0x000228b0
        /*0ae4*/ 	.short	0x0100
        /*0ae6*/ 	.byte	0x08
	.zero		1


	//   ....[19]....
        /*0ae8*/ 	.word	0x000007e0
        /*0aec*/ 	.word	0x000000ff
        /*0af0*/ 	.word	0x000228c0
        /*0af4*/ 	.short	0x0100
        /*0af6*/ 	.byte	0x08
	.zero		1


	//   ....[20]....
        /*0af8*/ 	.word	0x000007f0
        /*0afc*/ 	.word	0x000000ff
        /*0b00*/ 	.word	0x000228b8
        /*0b04*/ 	.short	0x0100
        /*0b06*/ 	.byte	0x08
	.zero		1


	//   ....[21]....
        /*0b08*/ 	.word	0x00000800
        /*0b0c*/ 	.word	0x000000ff
        /*0b10*/ 	.word	0x000228c8
        /*0b14*/ 	.short	0x0100
        /*0b16*/ 	.byte	0x08
	.zero		1


	//   ....[22]....
        /*0b18*/ 	.word	0x00001660
        /*0b1c*/ 	.word	0x000000ff
        /*0b20*/ 	.word	0x00022800
        /*0b24*/ 	.short	0x010a
        /*0b26*/ 	.byte	0x29
	.zero		1


	//   ....[23]....
        /*0b28*/ 	.word	0x000016d0
        /*0b2c*/ 	.word	0x000000ff
        /*0b30*/ 	.word	0x00022830
        /*0b34*/ 	.short	0x010a
        /*0b36*/ 	.byte	0x29
	.zero		1


	//   ....[24]....
        /*0b38*/ 	.word	0x00001730
        /*0b3c*/ 	.word	0x000000ff
        /*0b40*/ 	.word	0x00022830
        /*0b44*/ 	.short	0x010a
        /*0b46*/ 	.byte	0x29
	.zero		1


	//   ....[25]....
        /*0b48*/ 	.word	0x00002210
        /*0b4c*/ 	.word	0x000000ff
        /*0b50*/ 	.word	0x00000000
        /*0b54*/ 	.short	0x0101
        /*0b56*/ 	.byte	0x0a
	.zero		1


	//   ....[26]....
        /*0b58*/ 	.word	0x00004ac0
        /*0b5c*/ 	.word	0x000000ff
        /*0b60*/ 	.word	0x00022830
        /*0b64*/ 	.short	0x010a
        /*0b66*/ 	.byte	0x06
	.zero		1


	//   ....[27]....
        /*0b68*/ 	.word	0x00004b00
        /*0b6c*/ 	.word	0x000000ff
        /*0b70*/ 	.word	0x00022830
        /*0b74*/ 	.short	0x010a
        /*0b76*/ 	.byte	0x06
	.zero		1


	//   ....[28]....
        /*0b78*/ 	.word	0x000053b0
        /*0b7c*/ 	.word	0x000000ff
        /*0b80*/ 	.word	0x00022850
        /*0b84*/ 	.short	0x010a
        /*0b86*/ 	.byte	0x06
	.zero		1


	//   ....[29]....
        /*0b88*/ 	.word	0x000053f0
        /*0b8c*/ 	.word	0x000000ff
        /*0b90*/ 	.word	0x00022850
        /*0b94*/ 	.short	0x010a
        /*0b96*/ 	.byte	0x06
	.zero		1


	//   ....[30]....
        /*0b98*/ 	.word	0x00005760
        /*0b9c*/ 	.word	0x000000ff
        /*0ba0*/ 	.word	0x00000000
        /*0ba4*/ 	.short	0x0101
        /*0ba6*/ 	.byte	0x06
	.zero		1


	//   ....[31]....
        /*0ba8*/ 	.word	0x00007870
        /*0bac*/ 	.word	0x000000ff
        /*0bb0*/ 	.word	0x00000000
        /*0bb4*/ 	.short	0x0101
        /*0bb6*/ 	.byte	0x06
	.zero		1


	//   ....[32]....
        /*0bb8*/ 	.word	0x00007fd0
        /*0bbc*/ 	.word	0x000000ff
        /*0bc0*/ 	.word	0x00022830
        /*0bc4*/ 	.short	0x010a
        /*0bc6*/ 	.byte	0x06
	.zero		1


	//   ....[33]....
        /*0bc8*/ 	.word	0x00008010
        /*0bcc*/ 	.word	0x000000ff
        /*0bd0*/ 	.word	0x00022830
        /*0bd4*/ 	.short	0x010a
        /*0bd6*/ 	.byte	0x06
	.zero		1


	//   ....[34]....
        /*0bd8*/ 	.word	0x00008880
        /*0bdc*/ 	.word	0x000000ff
        /*0be0*/ 	.word	0x00022850
        /*0be4*/ 	.short	0x010a
        /*0be6*/ 	.byte	0x06
	.zero		1


	//   ....[35]....
        /*0be8*/ 	.word	0x000088c0
        /*0bec*/ 	.word	0x000000ff
        /*0bf0*/ 	.word	0x00022850
        /*0bf4*/ 	.short	0x010a
        /*0bf6*/ 	.byte	0x06
	.zero		1


	//   ....[36]....
        /*0bf8*/ 	.word	0x00008be0
        /*0bfc*/ 	.word	0x000000ff
        /*0c00*/ 	.word	0x00000000
        /*0c04*/ 	.short	0x0101
        /*0c06*/ 	.byte	0x06
	.zero		1


	//   ....[37]....
        /*0c08*/ 	.word	0x0000a1b0
        /*0c0c*/ 	.word	0x000000ff
        /*0c10*/ 	.word	0x00000000
        /*0c14*/ 	.short	0x0101
        /*0c16*/ 	.byte	0x06
	.zero		1


	//   ....[38]....
        /*0c18*/ 	.word	0x0000a810
        /*0c1c*/ 	.word	0x000000ff
        /*0c20*/ 	.word	0x00022850
        /*0c24*/ 	.short	0x010a
        /*0c26*/ 	.byte	0x09
	.zero		1


	//   ....[39]....
        /*0c28*/ 	.word	0x0000a850
        /*0c2c*/ 	.word	0x000000ff
        /*0c30*/ 	.word	0x00022850
        /*0c34*/ 	.short	0x010a
        /*0c36*/ 	.byte	0x09
	.zero		1


	//   ....[40]....
        /*0c38*/ 	.word	0x0000aed0
        /*0c3c*/ 	.word	0x000000ff
        /*0c40*/ 	.word	0x00000000
        /*0c44*/ 	.short	0x0101
        /*0c46*/ 	.byte	0x04
	.zero		1


	//   ....[41]....
        /*0c48*/ 	.word	0x0000c570
        /*0c4c*/ 	.word	0x000000ff
        /*0c50*/ 	.word	0x00000000
        /*0c54*/ 	.short	0x0101
        /*0c56*/ 	.byte	0x04
	.zero		1


	//   ....[42]....
        /*0c58*/ 	.word	0x0000ea60
        /*0c5c*/ 	.word	0x000000ff
        /*0c60*/ 	.word	0x00022880
        /*0c64*/ 	.short	0x010a
        /*0c66*/ 	.byte	0x2c
	.zero		1


	//   ....[43]....
        /*0c68*/ 	.word	0x0000f2c0
        /*0c6c*/ 	.word	0x000000ff
        /*0c70*/ 	.word	0x00022870
        /*0c74*/ 	.short	0x0107
        /*0c76*/ 	.byte	0x2c
	.zero		1


	//   ....[44]....
        /*0c78*/ 	.word	0x0000f350
        /*0c7c*/ 	.word	0x000000ff
        /*0c80*/ 	.word	0x00022870
        /*0c84*/ 	.short	0x0101
        /*0c86*/ 	.byte	0x2c
	.zero		1


	//   ....[45]....
        /*0c88*/ 	.word	0x0000f380
        /*0c8c*/ 	.word	0x000000ff
        /*0c90*/ 	.word	0x00022840
        /*0c94*/ 	.short	0x010a
        /*0c96*/ 	.byte	0x2c
	.zero		1


	//   ....[46]....
        /*0c98*/ 	.word	0x0000fb00
        /*0c9c*/ 	.word	0x000000ff
        /*0ca0*/ 	.word	0x00022830
        /*0ca4*/ 	.short	0x0107
        /*0ca6*/ 	.byte	0x2c
	.zero		1


	//   ....[47]....
        /*0ca8*/ 	.word	0x0000fb90
        /*0cac*/ 	.word	0x000000ff
        /*0cb0*/ 	.word	0x00022830
        /*0cb4*/ 	.short	0x0101
        /*0cb6*/ 	.byte	0x2c
	.zero		1


	//   ....[48]....
        /*0cb8*/ 	.word	0x00010450
        /*0cbc*/ 	.word	0x000000ff
        /*0cc0*/ 	.word	0x00022800
        /*0cc4*/ 	.short	0x0107
        /*0cc6*/ 	.byte	0x2c
	.zero		1


	//   ....[49]....
        /*0cc8*/ 	.word	0x00010490
        /*0ccc*/ 	.word	0x000000ff
        /*0cd0*/ 	.word	0x00022800
        /*0cd4*/ 	.short	0x0101
        /*0cd6*/ 	.byte	0x2c
	.zero		1


	//   ....[50]....
        /*0cd8*/ 	.word	0x000104a0
        /*0cdc*/ 	.word	0x000000ff
        /*0ce0*/ 	.word	0x00022820
        /*0ce4*/ 	.short	0x010a
        /*0ce6*/ 	.byte	0x2c
	.zero		1


	//   ....[51]....
        /*0ce8*/ 	.word	0x00010900
        /*0cec*/ 	.word	0x00000003
        /*0cf0*/ 	.word	0x00022880
        /*0cf4*/ 	.short	0x010a
        /*0cf6*/ 	.byte	0x3f
	.zero		1


	//   ....[52]....
        /*0cf8*/ 	.word	0x00010f40
        /*0cfc*/ 	.word	0x00000003
        /*0d00*/ 	.word	0x00022870
        /*0d04*/ 	.short	0x0107
        /*0d06*/ 	.byte	0x3f
	.zero		1


	//   ....[53]....
        /*0d08*/ 	.word	0x00010fd0
        /*0d0c*/ 	.word	0x00000003
        /*0d10*/ 	.word	0x00022870
        /*0d14*/ 	.short	0x0101
        /*0d16*/ 	.byte	0x3f
	.zero		1


	//   ....[54]....
        /*0d18*/ 	.word	0x00011000
        /*0d1c*/ 	.word	0x00000003
        /*0d20*/ 	.word	0x00022840
        /*0d24*/ 	.short	0x010a
        /*0d26*/ 	.byte	0x3f
	.zero		1


	//   ....[55]....
        /*0d28*/ 	.word	0x000115d0
        /*0d2c*/ 	.word	0x00000003
        /*0d30*/ 	.word	0x00022830
        /*0d34*/ 	.short	0x0107
        /*0d36*/ 	.byte	0x3f
	.zero		1


	//   ....[56]....
        /*0d38*/ 	.word	0x00011670
        /*0d3c*/ 	.word	0x00000003
        /*0d40*/ 	.word	0x00022830
        /*0d44*/ 	.short	0x0101
        /*0d46*/ 	.byte	0x3f
	.zero		1


	//   ....[57]....
        /*0d48*/ 	.word	0x000116f0
        /*0d4c*/ 	.word	0x00000006
        /*0d50*/ 	.word	0x00022870
        /*0d54*/ 	.short	0x010a
        /*0d56*/ 	.byte	0x3f
	.zero		1


	//   ....[58]....
        /*0d58*/ 	.word	0x00011780
        /*0d5c*/ 	.word	0x00000006
        /*0d60*/ 	.word	0x00022860
        /*0d64*/ 	.short	0x010a
        /*0d66*/ 	.byte	0x3f
	.zero		1


	//   ....[59]....
        /*0d68*/ 	.word	0x00011c70
        /*0d6c*/ 	.word	0x00000006
        /*0d70*/ 	.word	0x00022850
        /*0d74*/ 	.short	0x0101
        /*0d76*/ 	.byte	0x3f
	.zero		1


	//   ....[60]....
        /*0d78*/ 	.word	0x00011d10
        /*0d7c*/ 	.word	0x00000006
        /*0d80*/ 	.word	0x00000000
        /*0d84*/ 	.short	0x0101
        /*0d86*/ 	.byte	0x3f
	.zero		1


	//   ....[61]....
        /*0d88*/ 	.word	0x00011de0
        /*0d8c*/ 	.word	0x00000003
        /*0d90*/ 	.word	0x00022870
        /*0d94*/ 	.short	0x010a
        /*0d96*/ 	.byte	0x3f
	.zero		1


	//   ....[62]....
        /*0d98*/ 	.word	0x00011e90
        /*0d9c*/ 	.word	0x00000003
        /*0da0*/ 	.word	0x00022860
        /*0da4*/ 	.short	0x010a
        /*0da6*/ 	.byte	0x3f
	.zero		1


	//   ....[63]....
        /*0da8*/ 	.word	0x00012370
        /*0dac*/ 	.word	0x00000003
        /*0db0*/ 	.word	0x00022850
        /*0db4*/ 	.short	0x0101
        /*0db6*/ 	.byte	0x3f
	.zero		1


	//   ....[64]....
        /*0db8*/ 	.word	0x00012400
        /*0dbc*/ 	.word	0x00000003
        /*0dc0*/ 	.word	0x00000000
        /*0dc4*/ 	.short	0x0101
        /*0dc6*/ 	.byte	0x3f
	.zero		1


	//   ....[65]....
        /*0dc8*/ 	.word	0x00012490
        /*0dcc*/ 	.word	0x00000007
        /*0dd0*/ 	.word	0x00022820
        /*0dd4*/ 	.short	0x010a
        /*0dd6*/ 	.byte	0x3f
	.zero		1


	//   ....[66]....
        /*0dd8*/ 	.word	0x000125b0
        /*0ddc*/ 	.word	0x00000005
        /*0de0*/ 	.word	0x00022840
        /*0de4*/ 	.short	0x010a
        /*0de6*/ 	.byte	0x3f
	.zero		1


	//   ....[67]....
        /*0de8*/ 	.word	0x00012650
        /*0dec*/ 	.word	0x00000007
        /*0df0*/ 	.word	0x00022840
        /*0df4*/ 	.short	0x010a
        /*0df6*/ 	.byte	0x3f
	.zero		1


	//   ....[68]....
        /*0df8*/ 	.word	0x00012690
        /*0dfc*/ 	.word	0x00000005
        /*0e00*/ 	.word	0x00022860
        /*0e04*/ 	.short	0x010a
        /*0e06*/ 	.byte	0x3f
	.zero		1


	//   ....[69]....
        /*0e08*/ 	.word	0x000126d0
        /*0e0c*/ 	.word	0x00000007
        /*0e10*/ 	.word	0x00022860
        /*0e14*/ 	.short	0x010a
        /*0e16*/ 	.byte	0x3f
	.zero		1


	//   ....[70]....
        /*0e18*/ 	.word	0x00012710
        /*0e1c*/ 	.word	0x00000005
        /*0e20*/ 	.word	0x00022880
        /*0e24*/ 	.short	0x010a
        /*0e26*/ 	.byte	0x3f
	.zero		1


	//   ....[71]....
        /*0e28*/ 	.word	0x00012750
        /*0e2c*/ 	.word	0x00000007
        /*0e30*/ 	.word	0x00022880
        /*0e34*/ 	.short	0x010a
        /*0e36*/ 	.byte	0x3f
	.zero		1


	//   ....[72]....
        /*0e38*/ 	.word	0x000127c0
        /*0e3c*/ 	.word	0x00000003
        /*0e40*/ 	.word	0x00022800
        /*0e44*/ 	.short	0x010a
        /*0e46*/ 	.byte	0x3f
	.zero		1


	//   ....[73]....
        /*0e48*/ 	.word	0x00012820
        /*0e4c*/ 	.word	0x00000005
        /*0e50*/ 	.word	0x00022830
        /*0e54*/ 	.short	0x010a
        /*0e56*/ 	.byte	0x3f
	.zero		1


	//   ....[74]....
        /*0e58*/ 	.word	0x00012880
        /*0e5c*/ 	.word	0x00000008
        /*0e60*/ 	.word	0x00022830
        /*0e64*/ 	.short	0x010a
        /*0e66*/ 	.byte	0x3f
	.zero		1


	//   ....[75]....
        /*0e68*/ 	.word	0x000128e0
        /*0e6c*/ 	.word	0x00000008
        /*0e70*/ 	.word	0x00022850
        /*0e74*/ 	.short	0x010a
        /*0e76*/ 	.byte	0x3f
	.zero		1


	//   ....[76]....
        /*0e78*/ 	.word	0x00012940
        /*0e7c*/ 	.word	0x00000008
        /*0e80*/ 	.word	0x00022830
        /*0e84*/ 	.short	0x010a
        /*0e86*/ 	.byte	0x3f
	.zero		1


	//   ....[77]....
        /*0e88*/ 	.word	0x000129a0
        /*0e8c*/ 	.word	0x00000008
        /*0e90*/ 	.word	0x00022850
        /*0e94*/ 	.short	0x010a
        /*0e96*/ 	.byte	0x3f
	.zero		1


	//   ....[78]....
        /*0e98*/ 	.word	0x00012a00
        /*0e9c*/ 	.word	0x00000003
        /*0ea0*/ 	.word	0x00022850
        /*0ea4*/ 	.short	0x010a
        /*0ea6*/ 	.byte	0x3f
	.zero		1


	//   ....[79]....
        /*0ea8*/ 	.word	0x00012ae0
        /*0eac*/ 	.word	0x00000003
        /*0eb0*/ 	.word	0x00022880
        /*0eb4*/ 	.short	0x010a
        /*0eb6*/ 	.byte	0x3f
	.zero		1


	//   ....[80]....
        /*0eb8*/ 	.word	0x000137d0
        /*0ebc*/ 	.word	0x00000003
        /*0ec0*/ 	.word	0x00022840
        /*0ec4*/ 	.short	0x010a
        /*0ec6*/ 	.byte	0x3f
	.zero		1


	//   ....[81]....
        /*0ec8*/ 	.word	0x00014d80
        /*0ecc*/ 	.word	0x00000003
        /*0ed0*/ 	.word	0x00022820
        /*0ed4*/ 	.short	0x010a
        /*0ed6*/ 	.byte	0x3f
	.zero		1


	//   ....[82]....
        /*0ed8*/ 	.word	0x00014dd0
        /*0edc*/ 	.word	0x00000003
        /*0ee0*/ 	.word	0x00022880
        /*0ee4*/ 	.short	0x010a
        /*0ee6*/ 	.byte	0x3f
	.zero		1


	//   ....[83]....
        /*0ee8*/ 	.word	0x00015900
        /*0eec*/ 	.word	0x00000003
        /*0ef0*/ 	.word	0x00022840
        /*0ef4*/ 	.short	0x010a
        /*0ef6*/ 	.byte	0x3f
	.zero		1


	//   ....[84]....
        /*0ef8*/ 	.word	0x000163e0
        /*0efc*/ 	.word	0x00000006
        /*0f00*/ 	.word	0x00022870
        /*0f04*/ 	.short	0x010a
        /*0f06*/ 	.byte	0x3f
	.zero		1


	//   ....[85]....
        /*0f08*/ 	.word	0x00016430
        /*0f0c*/ 	.word	0x00000006
        /*0f10*/ 	.word	0x00022860
        /*0f14*/ 	.short	0x010a
        /*0f16*/ 	.byte	0x3f
	.zero		1


	//   ....[86]....
        /*0f18*/ 	.word	0x00016480
        /*0f1c*/ 	.word	0x00000003
        /*0f20*/ 	.word	0x00022870
        /*0f24*/ 	.short	0x010a
        /*0f26*/ 	.byte	0x3f
	.zero		1


	//   ....[87]....
        /*0f28*/ 	.word	0x000164d0
        /*0f2c*/ 	.word	0x00000003
        /*0f30*/ 	.word	0x00022860
        /*0f34*/ 	.short	0x010a
        /*0f36*/ 	.byte	0x3f
	.zero		1


	//   ....[88]....
        /*0f38*/ 	.word	0x00016520
        /*0f3c*/ 	.word	0x00000007
        /*0f40*/ 	.word	0x00022820
        /*0f44*/ 	.short	0x010a
        /*0f46*/ 	.byte	0x3f
	.zero		1


	//   ....[89]....
        /*0f48*/ 	.word	0x00016570
        /*0f4c*/ 	.word	0x00000005
        /*0f50*/ 	.word	0x00022840
        /*0f54*/ 	.short	0x010a
        /*0f56*/ 	.byte	0x3f
	.zero		1


	//   ....[90]....
        /*0f58*/ 	.word	0x000165c0
        /*0f5c*/ 	.word	0x00000007
        /*0f60*/ 	.word	0x00022840
        /*0f64*/ 	.short	0x010a
        /*0f66*/ 	.byte	0x3f
	.zero		1


	//   ....[91]....
        /*0f68*/ 	.word	0x00016610
        /*0f6c*/ 	.word	0x00000005
        /*0f70*/ 	.word	0x00022860
        /*0f74*/ 	.short	0x010a
        /*0f76*/ 	.byte	0x3f
	.zero		1


	//   ....[92]....
        /*0f78*/ 	.word	0x00016660
        /*0f7c*/ 	.word	0x00000007
        /*0f80*/ 	.word	0x00022860
        /*0f84*/ 	.short	0x010a
        /*0f86*/ 	.byte	0x3f
	.zero		1


	//   ....[93]....
        /*0f88*/ 	.word	0x000166b0
        /*0f8c*/ 	.word	0x00000005
        /*0f90*/ 	.word	0x00022880
        /*0f94*/ 	.short	0x010a
        /*0f96*/ 	.byte	0x3f
	.zero		1


	//----- nvinfo : EIATTR_NUM_MBARRIERS
	.align		4
.L_267:
        /*0f98*/ 	.byte	0x03, 0x38
        /*0f9a*/ 	.short	0x0016


	//----- nvinfo : EIATTR_EXIT_INSTR_OFFSETS
	.align		4
        /*0f9c*/ 	.byte	0x04, 0x1c
        /*0f9e*/ 	.short	(.L_269 - .L_268)


	//   ....[0]....
.L_268:
        /*0fa0*/ 	.word	0x000127a0


	//----- nvinfo : EIATTR_MAX_THREADS
	.align		4
.L_269:
        /*0fa4*/ 	.byte	0x04, 0x05
        /*0fa6*/ 	.short	(.L_271 - .L_270)
.L_270:
        /*0fa8*/ 	.word	0x00000180
        /*0fac*/ 	.word	0x00000001
        /*0fb0*/ 	.word	0x00000001


	//----- nvinfo : EIATTR_CRS_STACK_SIZE
	.align		4
.L_271:
        /*0fb4*/ 	.byte	0x04, 0x1e
        /*0fb6*/ 	.short	(.L_273 - .L_272)
.L_272:
        /*0fb8*/ 	.word	0x00000000


	//----- nvinfo : EIATTR_CBANK_PARAM_SIZE
	.align		4
.L_273:
        /*0fbc*/ 	.byte	0x03, 0x19
        /*0fbe*/ 	.short	0x0a70


	//----- nvinfo : EIATTR_PARAM_CBANK
	.align		4
        /*0fc0*/ 	.byte	0x04, 0x0a
        /*0fc2*/ 	.short	(.L_275 - .L_274)
	.align		4
.L_274:
        /*0fc4*/ 	.word	index@(.nv.constant0._ZN7cutlass13device_kernelIN5flash11enable_sm90INS1_16FlashAttnFwdSm90INS1_25CollectiveMainloopFwdSm90ILi2EN4cute5tupleIJNS5_1CILi1EEES8_S8_EEENS6_IJNS7_ILi128EEENS7_ILi160EEESA_EEELi128ENS_12float_e4m3_tEfNS_4arch4Sm90ELb1ELb0ELb0ELb0ELb1ELb0ELb0ELb1ELb1ELb1ELb1ELb0EEENS1_21CollectiveEpilogueFwdINS6_IJSA_SA_SB_EEES9_NS_10bfloat16_tESF_Li256ELb0ELb1ELb1ELb1EEENS1_19SingleTileSchedulerILb0ELb1ELb1ELi128EEEEEEEEEvNT_6ParamsE)
        /*0fc8*/ 	.short	0x0210
        /*0fca*/ 	.short	0x0a70


	//----- nvinfo : EIATTR_SW_WAR
	.align		4
.L_275:
        /*0fcc*/ 	.byte	0x04, 0x36
        /*0fce*/ 	.short	(.L_277 - .L_276)
.L_276:
        /*0fd0*/ 	.word	0x00000008
.L_277:


//--------------------- .nv.info._ZN7cutlass13device_kernelIN5flash11enable_sm90INS1_16FlashAttnFwdSm90INS1_25CollectiveMainloopFwdSm90ILi2EN4cute5tupleIJNS5_1CILi1EEES8_S8_EEENS6_IJNS7_ILi128EEENS7_ILi160EEESA_EEELi128ENS_12float_e4m3_tEfNS_4arch4Sm90ELb1ELb0ELb0ELb1ELb1ELb0ELb0ELb1ELb1ELb1ELb1ELb0EEENS1_21CollectiveEpilogueFwdINS6_IJSA_SA_SB_EEES9_NS_10bfloat16_tESF_Li256ELb1ELb1ELb1ELb1EEENS1_36VarlenDynamicPersistentTileSchedulerILi128ELi160ELi256ELi128ELb1ELb1ELb1ELb1ELb1ELb1EEEEEEEEEvNT_6ParamsE --------------------------
	.section	.nv.info._ZN7cutlass13device_kernelIN5flash11enable_sm90INS1_16FlashAttnFwdSm90INS1_25CollectiveMainloopFwdSm90ILi2EN4cute5tupleIJNS5_1CILi1EEES8_S8_EEENS6_IJNS7_ILi128EEENS7_ILi160EEESA_EEELi128ENS_12float_e4m3_tEfNS_4arch4Sm90ELb1ELb0ELb0ELb1ELb1ELb0ELb0ELb1ELb1ELb1ELb1ELb0EEENS1_21CollectiveEpilogueFwdINS6_IJSA_SA_SB_EEES9_NS_10bfloat16_tESF_Li256ELb1ELb1ELb1ELb1EEENS1_36VarlenDynamicPersistentTileSchedulerILi128ELi160ELi256ELi128ELb1ELb1ELb1ELb1ELb1ELb1EEEEEEEEEvNT_6ParamsE,"",@"SHT_CUDA_INFO"
	.sectionflags	@""
	.align	4


	//----- nvinfo : EIATTR_CUDA_API_VERSION
	.align		4
        /*0000*/ 	.byte	0x04, 0x37
        /*0002*/ 	.short	(.L_279 - .L_278)
.L_278:
        /*0004*/ 	.word	0x00000082


	//----- nvinfo : EIATTR_KPARAM_INFO
	.align		4
.L_279:
        /*0008*/ 	.byte	0x04, 0x17
        /*000a*/ 	.short	(.L_281 - .L_280)
.L_280:
        /*000c*/ 	.word	0x00000000
        /*0010*/ 	.short	0x0000
        /*0012*/ 	.short	0x0070
        /*0014*/ 	.byte	0x00, 0xf0, 0x01, 0x2a


	//----- nvinfo : EIATTR_SPARSE_MMA_MASK
	.align		4
.L_281:
        /*0018*/ 	.byte	0x03, 0x50
        /*001a*/ 	.short	0x0000


	//----- nvinfo : EIATTR_MAXREG_COUNT
	.align		4
        /*001c*/ 	.byte	0x03, 0x1b
        /*001e*/ 	.short	0x00a8


	//----- nvinfo : EIATTR_NUM_BARRIERS
	.align		4
        /*0020*/ 	.byte	0x02, 0x4c
        /*0022*/ 	.byte	0x10
	.zero		1


	//----- nvinfo : EIATTR_EXTERNS
	.align		4
        /*0024*/ 	.byte	0x04, 0x0f
        /*0026*/ 	.short	(.L_283 - .L_282)


	//   ....[0]....
	.align		4
.L_282:
        /*0028*/ 	.word	index@(__assertfail)


	//----- nvinfo : EIATTR_ANNOTATIONS
	.align		4
.L_283:
        /*002c*/ 	.byte	0x04, 0x55
        /*002e*/ 	.short	(.L_285 - .L_284)


	//   ....[0]....
.L_284:
        /* <DEDUP_REMOVED lines=29> */


	//----- nvinfo : EIATTR_MERCURY_ISA_VERSION
	.align		4
.L_285:
        /*01e8*/ 	.byte	0x03, 0x5f
        /*01ea*/ 	.short	0x0101


	//----- nvinfo : EIATTR_UNUSED_LOAD_BYTE_OFFSET
	.align		4
        /*01ec*/ 	.byte	0x04, 0x44
        /*01ee*/ 	.short	(.L_287 - .L_286)


	//   ....[0]....
.L_286:
        /*01f0*/ 	.word	0x00000980
        /*01f4*/ 	.word	0x0000fff0


	//   ....[1]....
        /*01f8*/ 	.word	0x0000b8d0
        /*01fc*/ 	.word	0x0000fff0


	//----- nvinfo : EIATTR_INT_WARP_WIDE_INSTR_OFFSETS
	.align		4
.L_287:
        /*0200*/ 	.byte	0x04, 0x31
        /*0202*/ 	.short	(.L_289 - .L_288)


	//   ....[0]....
.L_288:
        /*0204*/ 	.word	0x000000c0


	//   ....[1]....
        /*0208*/ 	.word	0x000000d0


	//   ....[2]....
        /*020c*/ 	.word	0x00000170


	//   ....[3]....
        /*0210*/ 	.word	0x00011030


	//   ....[4]....
        /*0214*/ 	.word	0x000110c0


	//   ....[5]....
        /*0218*/ 	.word	0x00015140


	//   ....[6]....
        /*021c*/ 	.word	0x000151d0


	//----- nvinfo : EIATTR_COOP_GROUP_MASK_REGIDS
	.align		4
.L_289:
        /*0220*/ 	.byte	0x04, 0x29
        /*0222*/ 	.short	(.L_291 - .L_290)


	//   ....[0]....
.L_290:
        /*0224*/ 	.word	0xffffffff


	//   ....[1]....
        /*0228*/ 	.word	0xffffffff


	//   ....[2]....
        /*022c*/ 	.word	0xffffffff


	//   ....[3]....
        /*0230*/ 	.word	0xffffffff


	//   ....[4]....
        /*0234*/ 	.word	0xffffffff


	//   ....[5]....
        /*0238*/ 	.word	0xffffffff


	//   ....[6]....
        /*023c*/ 	.word	0xffffffff


	//   ....[7]....
        /*0240*/ 	.word	0xffffffff


	//   ....[8]....
        /*0244*/ 	.word	0xffffffff


	//   ....[9]....
        /*0248*/ 	.word	0xffffffff


	//   ....[10]....
        /*024c*/ 	.word	0xffffffff


	//   ....[11]....
        /*0250*/ 	.word	0xffffffff


	//   ....[12]....
        /*0254*/ 	.word	0xffffffff


	//   ....[13]....
        /*0258*/ 	.word	0xffffffff


	//   ....[14]....
        /*025c*/ 	.word	0xffffffff


	//   ....[15]....
        /*0260*/ 	.word	0xffffffff


	//   ....[16]....
        /*0264*/ 	.word	0xffffffff


	//   ....[17]....
        /*0268*/ 	.word	0xffffffff


	//   ....[18]....
        /*026c*/ 	.word	0xffffffff


	//   ....[19]....
        /*0270*/ 	.word	0xffffffff


	//   ....[20]....
        /*0274*/ 	.word	0xffffffff


	//   ....[21]....
        /*0278*/ 	.word	0xffffffff


	//   ....[22]....
        /*027c*/ 	.word	0xffffffff


	//   ....[23]....
        /*0280*/ 	.word	0xffffffff


	//   ....[24]....
        /*0284*/ 	.word	0xffffffff


	//   ....[25]....
        /*0288*/ 	.word	0xffffffff


	//   ....[26]....
        /*028c*/ 	.word	0xffffffff


	//   ....[27]....
        /*0290*/ 	.word	0xffffffff


	//   ....[28]....
        /*0294*/ 	.word	0xffffffff


	//   ....[29]....
        /*0298*/ 	.word	0xffffffff


	//   ....[30]....
        /*029c*/ 	.word	0xffffffff


	//   ....[31]....
        /*02a0*/ 	.word	0xffffffff


	//   ....[32]....
        /*02a4*/ 	.word	0xffffffff


	//   ....[33]....
        /*02a8*/ 	.word	0xffffffff


	//   ....[34]....
        /*02ac*/ 	.word	0xffffffff


	//   ....[35]....
        /*02b0*/ 	.word	0xffffffff


	//   ....[36]....
        /*02b4*/ 	.word	0xffffffff


	//   ....[37]....
        /*02b8*/ 	.word	0xffffffff


	//   ....[38]....
        /*02bc*/ 	.word	0xffffffff


	//   ....[39]....
        /*02c0*/ 	.word	0xffffffff


	//   ....[40]....
        /*02c4*/ 	.word	0xffffffff


	//   ....[41]....
        /*02c8*/ 	.word	0xffffffff


	//   ....[42]....
        /*02cc*/ 	.word	0xffffffff


	//   ....[43]....
        /*02d0*/ 	.word	0xffffffff


	//   ....[44]....
        /*02d4*/ 	.word	0xffffffff


	//   ....[45]....
        /*02d8*/ 	.word	0xffffffff


	//   ....[46]....
        /*02dc*/ 	.word	0xffffffff


	//   ....[47]....
        /*02e0*/ 	.word	0xffffffff


	//   ....[48]....
        /*02e4*/ 	.word	0xffffffff


	//   ....[49]....
        /*02e8*/ 	.word	0xffffffff


	//   ....[50]....
        /*02ec*/ 	.word	0xffffffff


	//   ....[51]....
        /*02f0*/ 	.word	0xffffffff


	//   ....[52]....
        /*02f4*/ 	.word	0xffffffff


	//   ....[53]....
        /*02f8*/ 	.word	0xffffffff


	//   ....[54]....
        /*02fc*/ 	.word	0xffffffff


	//   ....[55]....
        /*0300*/ 	.word	0xffffffff


	//   ....[56]....
        /*0304*/ 	.word	0xffffffff


	//   ....[57]....
        /*0308*/ 	.word	0xffffffff


	//   ....[58]....
        /*030c*/ 	.word	0xffffffff


	//   ....[59]....
        /*0310*/ 	.word	0xffffffff


	//   ....[60]....
        /*0314*/ 	.word	0xffffffff


	//   ....[61]....
        /*0318*/ 	.word	0xffffffff


	//   ....[62]....
        /*031c*/ 	.word	0xffffffff


	//   ....[63]....
        /*0320*/ 	.word	0xffffffff


	//   ....[64]....
        /*0324*/ 	.word	0xffffffff


	//   ....[65]....
        /*0328*/ 	.word	0xffffffff


	//   ....[66]....
        /*032c*/ 	.word	0xffffffff


	//   ....[67]....
        /*0330*/ 	.word	0xffffffff


	//   ....[68]....
        /*0334*/ 	.word	0xffffffff


	//   ....[69]....
        /*0338*/ 	.word	0xffffffff


	//   ....[70]....
        /*033c*/ 	.word	0xffffffff


	//   ....[71]....
        /*0340*/ 	.word	0xffffffff


	//   ....[72]....
        /*0344*/ 	.word	0xffffffff


	//   ....[73]....
        /*0348*/ 	.word	0xffffffff


	//   ....[74]....
        /*034c*/ 	.word	0xffffffff


	//   ....[75]....
        /*0350*/ 	.word	0xffffffff


	//   ....[76]....
        /*0354*/ 	.word	0xffffffff


	//   ....[77]....
        /*0358*/ 	.word	0xffffffff


	//   ....[78]....
        /*035c*/ 	.word	0xffffffff


	//   ....[79]....
        /*0360*/ 	.word	0xffffffff


	//   ....[80]....
        /*0364*/ 	.word	0xffffffff


	//   ....[81]....
        /*0368*/ 	.word	0xffffffff


	//   ....[82]....
        /*036c*/ 	.word	0xffffffff


	//   ....[83]....
        /*0370*/ 	.word	0xffffffff


	//   ....[84]....
        /*0374*/ 	.word	0xffffffff


	//   ....[85]....
        /*0378*/ 	.word	0xffffffff


	//   ....[86]....
        /*037c*/ 	.word	0xffffffff


	//   ....[87]....
        /*0380*/ 	.word	0xffffffff


	//   ....[88]....
        /*0384*/ 	.word	0xffffffff


	//   ....[89]....
        /*0388*/ 	.word	0xffffffff


	//   ....[90]....
        /*038c*/ 	.word	0xffffffff


	//   ....[91]....
        /*0390*/ 	.word	0xffffffff


	//   ....[92]....
        /*0394*/ 	.word	0xffffffff


	//   ....[93]....
        /*0398*/ 	.word	0xffffffff


	//   ....[94]....
        /*039c*/ 	.word	0xffffffff


	//   ....[95]....
        /*03a0*/ 	.word	0xffffffff


	//   ....[96]....
        /*03a4*/ 	.word	0xffffffff


	//   ....[97]....
        /*03a8*/ 	.word	0xffffffff


	//   ....[98]....
        /*03ac*/ 	.word	0xffffffff


	//   ....[99]....
        /*03b0*/ 	.word	0xffffffff


	//   ....[100]....
        /*03b4*/ 	.word	0xffffffff


	//   ....[101]....
        /*03b8*/ 	.word	0xffffffff


	//   ....[102]....
        /*03bc*/ 	.word	0xffffffff


	//   ....[103]....
        /*03c0*/ 	.word	0xffffffff


	//   ....[104]....
        /*03c4*/ 	.word	0xffffffff


	//   ....[105]....
        /*03c8*/ 	.word	0xffffffff


	//   ....[106]....
        /*03cc*/ 	.word	0xffffffff


	//   ....[107]....
        /*03d0*/ 	.word	0xffffffff


	//   ....[108]....
        /*03d4*/ 	.word	0xffffffff


	//   ....[109]....
        /*03d8*/ 	.word	0xffffffff


	//   ....[110]....
        /*03dc*/ 	.word	0xffffffff


	//   ....[111]....
        /*03e0*/ 	.word	0xffffffff


	//   ....[112]....
        /*03e4*/ 	.word	0xffffffff


	//   ....[113]....
        /*03e8*/ 	.word	0xffffffff


	//   ....[114]....
        /*03ec*/ 	.word	0xffffffff


	//   ....[115]....
        /*03f0*/ 	.word	0xffffffff


	//   ....[116]....
        /*03f4*/ 	.word	0xffffffff


	//   ....[117]....
        /*03f8*/ 	.word	0xffffffff


	//   ....[118]....
        /*03fc*/ 	.word	0xffffffff


	//   ....[119]....
        /*0400*/ 	.word	0xffffffff


	//   ....[120]....
        /*0404*/ 	.word	0xffffffff


	//   ....[121]....
        /*0408*/ 	.word	0xffffffff


	//   ....[122]....
        /*040c*/ 	.word	0xffffffff


	//   ....[123]....
        /*0410*/ 	.word	0xffffffff


	//   ....[124]....
        /*0414*/ 	.word	0xffffffff


	//   ....[125]....
        /*0418*/ 	.word	0xffffffff


	//   ....[126]....
        /*041c*/ 	.word	0xffffffff


	//   ....[127]....
        /*0420*/ 	.word	0xffffffff


	//   ....[128]....
        /*0424*/ 	.word	0xffffffff


	//   ....[129]....
        /*0428*/ 	.word	0xffffffff


	//   ....[130]....
        /*042c*/ 	.word	0xffffffff


	//   ....[131]....
        /*0430*/ 	.word	0xffffffff


	//   ....[132]....
        /*0434*/ 	.word	0xffffffff


	//   ....[133]....
        /*0438*/ 	.word	0xffffffff


	//   ....[134]....
        /*043c*/ 	.word	0xffffffff


	//   ....[135]....
        /*0440*/ 	.word	0xffffffff


	//   ....[136]....
        /*0444*/ 	.word	0xffffffff


	//   ....[137]....
        /*0448*/ 	.word	0xffffffff


	//   ....[138]....
        /*044c*/ 	.word	0xffffffff


	//   ....[139]....
        /*0450*/ 	.word	0xffffffff


	//   ....[140]....
        /*0454*/ 	.word	0xffffffff


	//   ....[141]....
        /*0458*/ 	.word	0xffffffff


	//   ....[142]....
        /*045c*/ 	.word	0xffffffff


	//   ....[143]....
        /*0460*/ 	.word	0xffffffff


	//   ....[144]....
        /*0464*/ 	.word	0xffffffff


	//   ....[145]....
        /*0468*/ 	.word	0xffffffff


	//   ....[146]....
        /*046c*/ 	.word	0xffffffff


	//   ....[147]....
        /*0470*/ 	.word	0xffffffff


	//   ....[148]....
        /*0474*/ 	.word	0xffffffff


	//   ....[149]....
        /*0478*/ 	.word	0xffffffff


	//   ....[150]....
        /*047c*/ 	.word	0xffffffff


	//   ....[151]....
        /*0480*/ 	.word	0xffffffff


	//   ....[152]....
        /*0484*/ 	.word	0xffffffff


	//   ....[153]....
        /*0488*/ 	.word	0xffffffff


	//   ....[154]....
        /*048c*/ 	.word	0xffffffff


	//   ....[155]....
        /*0490*/ 	.word	0xffffffff


	//   ....[156]....
        /*0494*/ 	.word	0xffffffff


	//   ....[157]....
        /*0498*/ 	.word	0xffffffff


	//   ....[158]....
        /*049c*/ 	.word	0xffffffff


	//   ....[159]....
        /*04a0*/ 	.word	0xffffffff


	//   ....[160]....
        /*04a4*/ 	.word	0xffffffff


	//   ....[161]....
        /*04a8*/ 	.word	0xffffffff


	//   ....[162]....
        /*04ac*/ 	.word	0xffffffff


	//   ....[163]....
        /*04b0*/ 	.word	0xffffffff


	//   ....[164]....
        /*04b4*/ 	.word	0xffffffff


	//   ....[165]....
        /*04b8*/ 	.word	0xffffffff


	//   ....[166]....
        /*04bc*/ 	.word	0xffffffff


	//   ....[167]....
        /*04c0*/ 	.word	0xffffffff


	//   ....[168]....
        /*04c4*/ 	.word	0xffffffff


	//   ....[169]....
        /*04c8*/ 	.word	0xffffffff


	//   ....[170]....
        /*04cc*/ 	.word	0xffffffff


	//   ....[171]....
        /*04d0*/ 	.word	0xffffffff


	//   ....[172]....
        /*04d4*/ 	.word	0xffffffff


	//   ....[173]....
        /*04d8*/ 	.word	0xffffffff


	//   ....[174]....
        /*04dc*/ 	.word	0xffffffff


	//   ....[175]....
        /*04e0*/ 	.word	0xffffffff


	//   ....[176]....
        /*04e4*/ 	.word	0xffffffff


	//   ....[177]....
        /*04e8*/ 	.word	0xffffffff


	//   ....[178]....
        /*04ec*/ 	.word	0xffffffff


	//   ....[179]....
        /*04f0*/ 	.word	0xffffffff


	//   ....[180]....
        /*04f4*/ 	.word	0xffffffff


	//   ....[181]....
        /*04f8*/ 	.word	0xffffffff


	//   ....[182]....
        /*04fc*/ 	.word	0xffffffff


	//   ....[183]....
        /*0500*/ 	.word	0xffffffff


	//   ....[184]....
        /*0504*/ 	.word	0xffffffff


	//   ....[185]....
        /*0508*/ 	.word	0xffffffff


	//   ....[186]....
        /*050c*/ 	.word	0xffffffff


	//   ....[187]....
        /*0510*/ 	.word	0xffffffff


	//   ....[188]....
        /*0514*/ 	.word	0xffffffff


	//   ....[189]....
        /*0518*/ 	.word	0xffffffff


	//   ....[190]....
        /*051c*/ 	.word	0xffffffff


	//   ....[191]....
        /*0520*/ 	.word	0xffffffff


	//   ....[192]....
        /*0524*/ 	.word	0xffffffff


	//   ....[193]....
        /*0528*/ 	.word	0xffffffff


	//   ....[194]....
        /*052c*/ 	.word	0xffffffff


	//   ....[195]....
        /*0530*/ 	.word	0xffffffff


	//   ....[196]....
        /*0534*/ 	.word	0xffffffff


	//   ....[197]....
        /*0538*/ 	.word	0xffffffff


	//   ....[198]....
        /*053c*/ 	.word	0xffffffff


	//   ....[199]....
        /*0540*/ 	.word	0xffffffff


	//   ....[200]....
        /*0544*/ 	.word	0xffffffff


	//   ....[201]....
        /*0548*/ 	.word	0xffffffff


	//   ....[202]....
        /*054c*/ 	.word	0xffffffff


	//   ....[203]....
        /*0550*/ 	.word	0xffffffff


	//   ....[204]....
        /*0554*/ 	.word	0xffffffff


	//   ....[205]....
        /*0558*/ 	.word	0xffffffff


	//   ....[206]....
        /*055c*/ 	.word	0xffffffff


	//   ....[207]....
        /*0560*/ 	.word	0xffffffff


	//   ....[208]....
        /*0564*/ 	.word	0xffffffff


	//   ....[209]....
        /*0568*/ 	.word	0xffffffff


	//   ....[210]....
        /*056c*/ 	.word	0xffffffff


	//   ....[211]....
        /*0570*/ 	.word	0xffffffff


	//   ....[212]....
        /*0574*/ 	.word	0xffffffff


	//   ....[213]....
        /*0578*/ 	.word	0xffffffff


	//   ....[214]....
        /*057c*/ 	.word	0xffffffff


	//   ....[215]....
        /*0580*/ 	.word	0xffffffff


	//   ....[216]....
        /*0584*/ 	.word	0xffffffff


	//   ....[217]....
        /*0588*/ 	.word	0xffffffff


	//   ....[218]....
        /*058c*/ 	.word	0xffffffff


	//   ....[219]....
        /*0590*/ 	.word	0xffffffff


	//   ....[220]....
        /*0594*/ 	.word	0xffffffff


	//   ....[221]....
        /*0598*/ 	.word	0xffffffff


	//   ....[222]....
        /*059c*/ 	.word	0xffffffff


	//   ....[223]....
        /*05a0*/ 	.word	0xffffffff


	//   ....[224]....
        /*05a4*/ 	.word	0xffffffff


	//   ....[225]....
        /*05a8*/ 	.word	0xffffffff


	//   ....[226]....
        /*05ac*/ 	.word	0xffffffff


	//   ....[227]....
        /*05b0*/ 	.word	0xffffffff


	//   ....[228]....
        /*05b4*/ 	.word	0xffffffff


	//   ....[229]....
        /*05b8*/ 	.word	0xffffffff


	//   ....[230]....
        /*05bc*/ 	.word	0xffffffff


	//   ....[231]....
        /*05c0*/ 	.word	0xffffffff


	//   ....[232]....
        /*05c4*/ 	.word	0xffffffff


	//   ....[233]....
        /*05c8*/ 	.word	0xffffffff


	//   ....[234]....
        /*05cc*/ 	.word	0xffffffff


	//   ....[235]....
        /*05d0*/ 	.word	0xffffffff


	//   ....[236]....
        /*05d4*/ 	.word	0xffffffff


	//   ....[237]....
        /*05d8*/ 	.word	0xffffffff


	//   ....[238]....
        /*05dc*/ 	.word	0xffffffff


	//   ....[239]....
        /*05e0*/ 	.word	0xffffffff


	//   ....[240]....
        /*05e4*/ 	.word	0xffffffff


	//   ....[241]....
        /*05e8*/ 	.word	0xffffffff


	//   ....[242]....
        /*05ec*/ 	.word	0xffffffff


	//   ....[243]....
        /*05f0*/ 	.word	0xffffffff


	//   ....[244]....
        /*05f4*/ 	.word	0xffffffff


	//   ....[245]....
        /*05f8*/ 	.word	0xffffffff


	//   ....[246]....
        /*05fc*/ 	.word	0xffffffff


	//   ....[247]....
        /*0600*/ 	.word	0x0500000f


	//   ....[248]....
        /*0604*/ 	.word	0x0500000f


	//   ....[249]....
        /*0608*/ 	.word	0x0500000f


	//   ....[250]....
        /*060c*/ 	.word	0x0500000f


	//   ....[251]....
        /*0610*/ 	.word	0x0500000f


	//   ....[252]....
        /*0614*/ 	.word	0x0500000f


	//   ....[253]....
        /*0618*/ 	.word	0x0500000f


	//   ....[254]....
        /*061c*/ 	.word	0x0500000f


	//   ....[255]....
        /*0620*/ 	.word	0x0500000f


	//   ....[0]....
        /*0624*/ 	.word	0x0500000f


	//   ....[1]....
        /*0628*/ 	.word	0x0500000f


	//   ....[2]....
        /*062c*/ 	.word	0x0500000f


	//   ....[3]....
        /*0630*/ 	.word	0x0500000f


	//   ....[4]....
        /*0634*/ 	.word	0x0500000f


	//   ....[5]....
        /*0638*/ 	.word	0x0500000f


	//   ....[6]....
        /*063c*/ 	.word	0x0500000f


	//   ....[7]....
        /*0640*/ 	.word	0x0500000f


	//   ....[8]....
        /*0644*/ 	.word	0x0500000f


	//   ....[9]....
        /*0648*/ 	.word	0x0500000f


	//   ....[10]....
        /*064c*/ 	.word	0x0500000f


	//   ....[11]....
        /*0650*/ 	.word	0x0500000f


	//   ....[12]....
        /*0654*/ 	.word	0x0500000f


	//   ....[13]....
        /*0658*/ 	.word	0x0500000f


	//   ....[14]....
        /*065c*/ 	.word	0x0500000f


	//   ....[15]....
        /*0660*/ 	.word	0x0500000f


	//   ....[16]....
        /*0664*/ 	.word	0x0500000f


	//   ....[17]....
        /*0668*/ 	.word	0x0500000f


	//   ....[18]....
        /*066c*/ 	.word	0x0500000f


	//   ....[19]....
        /*0670*/ 	.word	0x0500000f


	//   ....[20]....
        /*0674*/ 	.word	0x0500000f


	//   ....[21]....
        /*0678*/ 	.word	0x0500000f


	//   ....[22]....
        /*067c*/ 	.word	0x0500000f


	//   ....[23]....
        /*0680*/ 	.word	0x0500000f


	//   ....[24]....
        /*0684*/ 	.word	0x0500000f


	//   ....[25]....
        /*0688*/ 	.word	0x0500000f


	//   ....[26]....
        /*068c*/ 	.word	0x0500000f


	//   ....[27]....
        /*0690*/ 	.word	0x0500000f


	//   ....[28]....
        /*0694*/ 	.word	0x0500000f


	//   ....[29]....
        /*0698*/ 	.word	0x0500000f


	//   ....[30]....
        /*069c*/ 	.word	0x0500000f


	//   ....[31]....
        /*06a0*/ 	.word	0x0500000f


	//   ....[32]....
        /*06a4*/ 	.word	0x0500000f


	//   ....[33]....
        /*06a8*/ 	.word	0x0500000f


	//   ....[34]....
        /*06ac*/ 	.word	0x0500000f


	//   ....[35]....
        /*06b0*/ 	.word	0x0500000f


	//   ....[36]....
        /*06b4*/ 	.word	0x0500000f


	//   ....[37]....
        /*06b8*/ 	.word	0x0500000f


	//   ....[38]....
        /*06bc*/ 	.word	0x0500000f


	//   ....[39]....
        /*06c0*/ 	.word	0x0500000f


	//   ....[40]....
        /*06c4*/ 	.word	0x0500000f


	//   ....[41]....
        /*06c8*/ 	.word	0x0500000f


	//   ....[42]....
        /*06cc*/ 	.word	0x0500000f


	//   ....[43]....
        /*06d0*/ 	.word	0x0500000f


	//   ....[44]....
        /*06d4*/ 	.word	0x0500000f


	//   ....[45]....
        /*06d8*/ 	.word	0x0500000f


	//   ....[46]....
        /*06dc*/ 	.word	0x0500000f


	//   ....[47]....
        /*06e0*/ 	.word	0x0500000f


	//   ....[48]....
        /*06e4*/ 	.word	0x0500000f


	//   ....[49]....
        /*06e8*/ 	.word	0x0500000f


	//   ....[50]....
        /*06ec*/ 	.word	0x0500000f


	//   ....[51]....
        /*06f0*/ 	.word	0x0500000f


	//   ....[52]....
        /*06f4*/ 	.word	0x0500000f


	//   ....[53]....
        /*06f8*/ 	.word	0x0500000f


	//   ....[54]....
        /*06fc*/ 	.word	0x0500000f


	//   ....[55]....
        /*0700*/ 	.word	0x0500000f


	//   ....[56]....
        /*0704*/ 	.word	0x0500000f


	//   ....[57]....
        /*0708*/ 	.word	0x0500000f


	//   ....[58]....
        /*070c*/ 	.word	0x0500000f


	//   ....[59]....
        /*0710*/ 	.word	0x0500000f


	//   ....[60]....
        /*0714*/ 	.word	0x0500000f


	//   ....[61]....
        /*0718*/ 	.word	0x0500000f


	//   ....[62]....
        /*071c*/ 	.word	0x0500000f


	//   ....[63]....
        /*0720*/ 	.word	0x0500000f


	//   ....[64]....
        /*0724*/ 	.word	0x0500000f


	//   ....[65]....
        /*0728*/ 	.word	0x0500000f


	//   ....[66]....
        /*072c*/ 	.word	0x0500000f


	//   ....[67]....
        /*0730*/ 	.word	0x0500000f


	//   ....[68]....
        /*0734*/ 	.word	0x0500000f


	//   ....[69]....
        /*0738*/ 	.word	0x0500000f


	//   ....[70]....
        /*073c*/ 	.word	0x0500000f


	//   ....[71]....
        /*0740*/ 	.word	0x0500000f


	//   ....[72]....
        /*0744*/ 	.word	0x0500000f


	//   ....[73]....
        /*0748*/ 	.word	0x0500000f


	//   ....[74]....
        /*074c*/ 	.word	0x0500000f


	//   ....[75]....
        /*0750*/ 	.word	0x0500000f


	//   ....[76]....
        /*0754*/ 	.word	0x0500000f


	//   ....[77]....
        /*0758*/ 	.word	0x0500000f


	//   ....[78]....
        /*075c*/ 	.word	0x0500000f


	//   ....[79]....
        /*0760*/ 	.word	0x0500000f


	//   ....[80]....
        /*0764*/ 	.word	0x0500000f


	//   ....[81]....
        /*0768*/ 	.word	0x0500000f


	//   ....[82]....
        /*076c*/ 	.word	0x0500000f


	//   ....[83]....
        /*0770*/ 	.word	0x0500000f


	//   ....[84]....
        /*0774*/ 	.word	0x0500000f


	//   ....[85]....
        /*0778*/ 	.word	0x0500000f


	//   ....[86]....
        /*077c*/ 	.word	0x0500000f


	//   ....[87]....
        /*0780*/ 	.word	0x0500000f


	//   ....[88]....
        /*0784*/ 	.word	0x0500000f


	//----- nvinfo : EIATTR_COOP_GROUP_INSTR_OFFSETS
	.align		4
.L_291:
        /*0788*/ 	.byte	0x04, 0x28
        /*078a*/ 	.short	(.L_293 - .L_292)


	//   ....[0]....
.L_292:
        /*078c*/ 	.word	0x00000080


	//   ....[1]....
        /*0790*/ 	.word	0x00000090


	//   ....[2]....
        /*0794*/ 	.word	0x000002d0


	//   ....[3]....
        /*0798*/ 	.word	0x00000430


	//   ....[4]....
        /*079c*/ 	.word	0x00000550


	//   ....[5]....
        /*07a0*/ 	.word	0x000006b0


	//   ....[6]....
        /*07a4*/ 	.word	0x00001cd0


	//   ....[7]....
        /*07a8*/ 	.word	0x000029a0


	//   ....[8]....
        /*07ac*/ 	.word	0x00002c60


	//   ....[9]....
        /*07b0*/ 	.word	0x00003270


	//   ....[10]....
        /*07b4*/ 	.word	0x00003300


	//   ....[11]....
        /*07b8*/ 	.word	0x00003e40


	//   ....[12]....
        /*07bc*/ 	.word	0x00003ec0


	//   ....[13]....
        /*07c0*/ 	.word	0x00005d60


	//   ....[14]....
        /*07c4*/ 	.word	0x00005d90


	//   ....[15]....
        /*07c8*/ 	.word	0x000065c0


	//   ....[16]....
        /*07cc*/ 	.word	0x000066c0


	//   ....[17]....
        /*07d0*/ 	.word	0x00007120


	//   ....[18]....
        /*07d4*/ 	.word	0x00007180


	//   ....[19]....
        /*07d8*/ 	.word	0x000096a0


	//   ....[20]....
        /*07dc*/ 	.word	0x000096b0


	//   ....[21]....
        /*07e0*/ 	.word	0x000096e0


	//   ....[22]....
        /*07e4*/ 	.word	0x000096f0


	//   ....[23]....
        /*07e8*/ 	.word	0x0000b110


	//   ....[24]....
        /*07ec*/ 	.word	0x0000b120


	//   ....[25]....
        /*07f0*/ 	.word	0x0000b1a0


	//   ....[26]....
        /*07f4*/ 	.word	0x0000b1b0


	//   ....[27]....
        /*07f8*/ 	.word	0x0000c120


	//   ....[28]....
        /*07fc*/ 	.word	0x0000c130


	//   ....[29]....
        /*0800*/ 	.word	0x0000c140


	//   ....[30]....
        /*0804*/ 	.word	0x0000c150


	//   ....[31]....
        /*0808*/ 	.word	0x0000c160


	//   ....[32]....
        /*080c*/ 	.word	0x0000c170


	//   ....[33]....
        /*0810*/ 	.word	0x0000c180


	//   ....[34]....
        /*0814*/ 	.word	0x0000c190


	//   ....[35]....
        /*0818*/ 	.word	0x0000c1a0


	//   ....[36]....
        /*081c*/ 	.word	0x0000c1b0


	//   ....[37]....
        /*0820*/ 	.word	0x0000c1e0


	//   ....[38]....
        /*0824*/ 	.word	0x0000c1f0


	//   ....[39]....
        /*0828*/ 	.word	0x0000c200


	//   ....[40]....
        /*082c*/ 	.word	0x0000c210


	//   ....[41]....
        /*0830*/ 	.word	0x0000c220


	//   ....[42]....
        /*0834*/ 	.word	0x0000c230


	//   ....[43]....
        /*0838*/ 	.word	0x0000c240


	//   ....[44]....
        /*083c*/ 	.word	0x0000c250


	//   ....[45]....
        /*0840*/ 	.word	0x0000c260


	//   ....[46]....
        /*0844*/ 	.word	0x0000c280


	//   ....[47]....
        /*0848*/ 	.word	0x0000c290


	//   ....[48]....
        /*084c*/ 	.word	0x0000c2a0


	//   ....[49]....
        /*0850*/ 	.word	0x0000c2b0


	//   ....[50]....
        /*0854*/ 	.word	0x0000c2c0


	//   ....[51]....
        /*0858*/ 	.word	0x0000c2d0


	//   ....[52]....
        /*085c*/ 	.word	0x0000c2e0


	//   ....[53]....
        /*0860*/ 	.word	0x0000c2f0


	//   ....[54]....
        /*0864*/ 	.word	0x0000c300


	//   ....[55]....
        /*0868*/ 	.word	0x0000c310


	//   ....[56]....
        /*086c*/ 	.word	0x0000c320


	//   ....[57]....
        /*0870*/ 	.word	0x0000c330


	//   ....[58]....
        /*0874*/ 	.word	0x0000c340


	//   ....[59]....
        /*0878*/ 	.word	0x0000c350


	//   ....[60]....
        /*087c*/ 	.word	0x0000c360


	//   ....[61]....
        /*0880*/ 	.word	0x0000c380


	//   ....[62]....
        /*0884*/ 	.word	0x0000c390


	//   ....[63]....
        /*0888*/ 	.word	0x0000c3a0


	//   ....[64]....
        /*088c*/ 	.word	0x0000c3c0


	//   ....[65]....
        /*0890*/ 	.word	0x0000c3d0


	//   ....[66]....
        /*0894*/ 	.word	0x0000c3f0


	//   ....[67]....
        /*0898*/ 	.word	0x0000c400


	//   ....[68]....
        /*089c*/ 	.word	0x0000c410


	//   ....[69]....
        /*08a0*/ 	.word	0x0000c420


	//   ....[70]....
        /*08a4*/ 	.word	0x0000c440


	//   ....[71]....
        /*08a8*/ 	.word	0x0000c450


	//   ....[72]....
        /*08ac*/ 	.word	0x0000c470


	//   ....[73]....
        /*08b0*/ 	.word	0x0000c490


	//   ....[74]....
        /*08b4*/ 	.word	0x0000c4a0


	//   ....[75]....
        /*08b8*/ 	.word	0x0000c4d0


	//   ....[76]....
        /*08bc*/ 	.word	0x0000c500


	//   ....[77]....
        /*08c0*/ 	.word	0x0000c530


	//   ....[78]....
        /*08c4*/ 	.word	0x0000c560


	//   ....[79]....
        /*08c8*/ 	.word	0x0000c590


	//   ....[80]....
        /*08cc*/ 	.word	0x0000c5c0


	//   ....[81]....
        /*08d0*/ 	.word	0x0000c5f0


	//   ....[82]....
        /*08d4*/ 	.word	0x0000c620


	//   ....[83]....
        /*08d8*/ 	.word	0x0000c650


	//   ....[84]....
        /*08dc*/ 	.word	0x0000c680


	//   ....[85]....
        /*08e0*/ 	.word	0x0000c6b0


	//   ....[86]....
        /*08e4*/ 	.word	0x0000c6e0


	//   ....[87]....
        /*08e8*/ 	.word	0x0000c710


	//   ....[88]....
        /*08ec*/ 	.word	0x0000c740


	//   ....[89]....
        /*08f0*/ 	.word	0x0000c770


	//   ....[90]....
        /*08f4*/ 	.word	0x0000c7a0


	//   ....[91]....
        /*08f8*/ 	.word	0x0000d050


	//   ....[92]....
        /*08fc*/ 	.word	0x0000d090


	//   ....[93]....
        /*0900*/ 	.word	0x0000d0c0


	//   ....[94]....
        /*0904*/ 	.word	0x0000d0f0


	//   ....[95]....
        /*0908*/ 	.word	0x0000d7c0


	//   ....[96]....
        /*090c*/ 	.word	0x0000d7e0


	//   ....[97]....
        /*0910*/ 	.word	0x0000d8b0


	//   ....[98]....
        /*0914*/ 	.word	0x0000d8d0


	//   ....[99]....
        /*0918*/ 	.word	0x0000d990


	//   ....[100]....
        /*091c*/ 	.word	0x0000d9b0


	//   ....[101]....
        /*0920*/ 	.word	0x0000da80


	//   ....[102]....
        /*0924*/ 	.word	0x0000daa0


	//   ....[103]....
        /*0928*/ 	.word	0x0000de60


	//   ....[104]....
        /*092c*/ 	.word	0x0000de70


	//   ....[105]....
        /*0930*/ 	.word	0x0000e2a0


	//   ....[106]....
        /*0934*/ 	.word	0x0000e2b0


	//   ....[107]....
        /*0938*/ 	.word	0x0000efa0


	//   ....[108]....
        /*093c*/ 	.word	0x0000efc0


	//   ....[109]....
        /*0940*/ 	.word	0x0000f080


	//   ....[110]....
        /*0944*/ 	.word	0x0000f0a0


	//   ....[111]....
        /*0948*/ 	.word	0x0000f160


	//   ....[112]....
        /*094c*/ 	.word	0x0000f180


	//   ....[113]....
        /*0950*/ 	.word	0x0000f250


	//   ....[114]....
        /*0954*/ 	.word	0x0000f270


	//   ....[115]....
        /*0958*/ 	.word	0x0000f3b0


	//   ....[116]....
        /*095c*/ 	.word	0x0000f5c0


	//   ....[117]....
        /*0960*/ 	.word	0x0000f5f0


	//   ....[118]....
        /*0964*/ 	.word	0x0000f620


	//   ....[119]....
        /*0968*/ 	.word	0x0000f650


	//   ....[120]....
        /*096c*/ 	.word	0x0000f680


	//   ....[121]....
        /*0970*/ 	.word	0x0000f6d0


	//   ....[122]....
        /*0974*/ 	.word	0x0000f850


	//   ....[123]....
        /*0978*/ 	.word	0x0000f880


	//   ....[124]....
        /*097c*/ 	.word	0x0000f8b0


	//   ....[125]....
        /*0980*/ 	.word	0x0000f8e0


	//   ....[126]....
        /*0984*/ 	.word	0x0000f910


	//   ....[127]....
        /*0988*/ 	.word	0x0000f940


	//   ....[128]....
        /*098c*/ 	.word	0x0000f9d0


	//   ....[129]....
        /*0990*/ 	.word	0x0000fa30


	//   ....[130]....
        /*0994*/ 	.word	0x0000fa40


	//   ....[131]....
        /*0998*/ 	.word	0x0000fa90


	//   ....[132]....
        /*099c*/ 	.word	0x00011f00


	//   ....[133]....
        /*09a0*/ 	.word	0x00011f30


	//   ....[134]....
        /*09a4*/ 	.word	0x00011fd0


	//   ....[135]....
        /*09a8*/ 	.word	0x00011fe0


	//   ....[136]....
        /*09ac*/ 	.word	0x00012030


	//   ....[137]....
        /*09b0*/ 	.word	0x00012040


	//   ....[138]....
        /*09b4*/ 	.word	0x00012090


	//   ....[139]....
        /*09b8*/ 	.word	0x000120a0


	//   ....[140]....
        /*09bc*/ 	.word	0x000120f0


	//   ....[141]....
        /*09c0*/ 	.word	0x00012100


	//   ....[142]....
        /*09c4*/ 	.word	0x00012150


	//   ....[143]....
        /*09c8*/ 	.word	0x00012160


	//   ....[144]....
        /*09cc*/ 	.word	0x000121b0


	//   ....[145]....
        /*09d0*/ 	.word	0x000121c0


	//   ....[146]....
        /*09d4*/ 	.word	0x000121d0


	//   ....[147]....
        /*09d8*/ 	.word	0x00012220


	//   ....[148]....
        /*09dc*/ 	.word	0x00012270


	//   ....[149]....
        /*09e0*/ 	.word	0x00012280


	//   ....[150]....
        /*09e4*/ 	.word	0x00012290


	//   ....[151]....
        /*09e8*/ 	.word	0x000122f0


	//   ....[152]....
        /*09ec*/ 	.word	0x00012780


	//   ....[153]....
        /*09f0*/ 	.word	0x000127b0


	//   ....[154]....
        /*09f4*/ 	.word	0x000127d0


	//   ....[155]....
        /*09f8*/ 	.word	0x00012860


	//   ....[156]....
        /*09fc*/ 	.word	0x00012870


	//   ....[157]....
        /*0a00*/ 	.word	0x000128f0


	//   ....[158]....
        /*0a04*/ 	.word	0x00012900


	//   ....[159]....
        /*0a08*/ 	.word	0x00012980


	//   ....[160]....
        /*0a0c*/ 	.word	0x00012990


	//   ....[161]....
        /*0a10*/ 	.word	0x00012a10


	//   ....[162]....
        /*0a14*/ 	.word	0x00012a20


	//   ....[163]....
        /*0a18*/ 	.word	0x00012a90


	//   ....[164]....
        /*0a1c*/ 	.word	0x00012aa0


	//   ....[165]....
        /*0a20*/ 	.word	0x00012b10


	//   ....[166]....
        /*0a24*/ 	.word	0x00012b20


	//   ....[167]....
        /*0a28*/ 	.word	0x00012b30


	//   ....[168]....
        /*0a2c*/ 	.word	0x00012be0


	//   ....[169]....
        /*0a30*/ 	.word	0x00012c00


	//   ....[170]....
        /*0a34*/ 	.word	0x00012c10


	//   ....[171]....
        /*0a38*/ 	.word	0x00012c60


	//   ....[172]....
        /*0a3c*/ 	.word	0x00013300


	//   ....[173]....
        /*0a40*/ 	.word	0x00013330


	//   ....[174]....
        /*0a44*/ 	.word	0x00013360


	//   ....[175]....
        /*0a48*/ 	.word	0x000133a0


	//   ....[176]....
        /*0a4c*/ 	.word	0x000133f0


	//   ....[177]....
        /*0a50*/ 	.word	0x00013410


	//   ....[178]....
        /*0a54*/ 	.word	0x00013460


	//   ....[179]....
        /*0a58*/ 	.word	0x00013480


	//   ....[180]....
        /*0a5c*/ 	.word	0x000134d0


	//   ....[181]....
        /*0a60*/ 	.word	0x000134f0


	//   ....[182]....
        /*0a64*/ 	.word	0x00013540


	//   ....[183]....
        /*0a68*/ 	.word	0x00013560


	//   ....[184]....
        /*0a6c*/ 	.word	0x000135b0


	//   ....[185]....
        /*0a70*/ 	.word	0x000135d0


	//   ....[186]....
        /*0a74*/ 	.word	0x00013600


	//   ....[187]....
        /*0a78*/ 	.word	0x00013620


	//   ....[188]....
        /*0a7c*/ 	.word	0x00013f30


	//   ....[189]....
        /*0a80*/ 	.word	0x00013f50


	//   ....[190]....
        /*0a84*/ 	.word	0x00013f60


	//   ....[191]....
        /*0a88*/ 	.word	0x00013f70


	//   ....[192]....
        /*0a8c*/ 	.word	0x00013f80


	//   ....[193]....
        /*0a90*/ 	.word	0x00013f90


	//   ....[194]....
        /*0a94*/ 	.word	0x00013ff0


	//   ....[195]....
        /*0a98*/ 	.word	0x00014030


	//   ....[196]....
        /*0a9c*/ 	.word	0x00014050


	//   ....[197]....
        /*0aa0*/ 	.word	0x00014060


	//   ....[198]....
        /*0aa4*/ 	.word	0x000140a0


	//   ....[199]....
        /*0aa8*/ 	.word	0x000140b0


	//   ....[200]....
        /*0aac*/ 	.word	0x000140f0


	//   ....[201]....
        /*0ab0*/ 	.word	0x00014100


	//   ....[202]....
        /*0ab4*/ 	.word	0x00014140


	//   ....[203]....
        /*0ab8*/ 	.word	0x00014150


	//   ....[204]....
        /*0abc*/ 	.word	0x00014160


	//   ....[205]....
        /*0ac0*/ 	.word	0x00014170


	//   ....[206]....
        /*0ac4*/ 	.word	0x00014180


	//   ....[207]....
        /*0ac8*/ 	.word	0x00014220


	//   ....[208]....
        /*0acc*/ 	.word	0x000145d0


	//   ....[209]....
        /*0ad0*/ 	.word	0x000145e0


	//   ....[210]....
        /*0ad4*/ 	.word	0x000145f0


	//   ....[211]....
        /*0ad8*/ 	.word	0x00014600


	//   ....[212]....
        /*0adc*/ 	.word	0x00014610


	//   ....[213]....
        /*0ae0*/ 	.word	0x00014620


	//   ....[214]....
        /*0ae4*/ 	.word	0x00014640


	//   ....[215]....
        /*0ae8*/ 	.word	0x00014690


	//   ....[216]....
        /*0aec*/ 	.word	0x000146d0


	//   ....[217]....
        /*0af0*/ 	.word	0x000146f0


	//   ....[218]....
        /*0af4*/ 	.word	0x00014700


	//   ....[219]....
        /*0af8*/ 	.word	0x00014740


	//   ....[220]....
        /*0afc*/ 	.word	0x00014750


	//   ....[221]....
        /*0b00*/ 	.word	0x00014790


	//   ....[222]....
        /*0b04*/ 	.word	0x000147a0


	//   ....[223]....
        /*0b08*/ 	.word	0x000147e0


	//   ....[224]....
        /*0b0c*/ 	.word	0x000147f0


	//   ....[225]....
        /*0b10*/ 	.word	0x00014800


	//   ....[226]....
        /*0b14*/ 	.word	0x00014810


	//   ....[227]....
        /*0b18*/ 	.word	0x00014820


	//   ....[228]....
        /*0b1c*/ 	.word	0x00015b30


	//   ....[229]....
        /*0b20*/ 	.word	0x00015b50


	//   ....[230]....
        /*0b24*/ 	.word	0x00015b80


	//   ....[231]....
        /*0b28*/ 	.word	0x00015bb0


	//   ....[232]....
        /*0b2c*/ 	.word	0x00015be0


	//   ....[233]....
        /*0b30*/ 	.word	0x00015bf0


	//   ....[234]....
        /*0b34*/ 	.word	0x00015c20


	//   ....[235]....
        /*0b38*/ 	.word	0x00015c60


	//   ....[236]....
        /*0b3c*/ 	.word	0x00015dd0


	//   ....[237]....
        /*0b40*/ 	.word	0x00015e00


	//   ....[238]....
        /*0b44*/ 	.word	0x00015e40


	//   ....[239]....
        /*0b48*/ 	.word	0x00015e70


	//   ....[240]....
        /*0b4c*/ 	.word	0x00015ea0


	//   ....[241]....
        /*0b50*/ 	.word	0x00015ed0


	//   ....[242]....
        /*0b54*/ 	.word	0x00015f60


	//   ....[243]....
        /*0b58*/ 	.word	0x00015fb0


	//   ....[244]....
        /*0b5c*/ 	.word	0x00015fc0


	//   ....[245]....
        /*0b60*/ 	.word	0x00016000


	//   ....[246]....
        /*0b64*/ 	.word	0x00016b00


	//   ....[247]....
        /*0b68*/ 	.word	0x00017110


	//   ....[248]....
        /*0b6c*/ 	.word	0x000171f0


	//   ....[249]....
        /*0b70*/ 	.word	0x000172e0


	//   ....[250]....
        /*0b74*/ 	.word	0x00017340


	//   ....[251]....
        /*0b78*/ 	.word	0x00017400


	//   ....[252]....
        /*0b7c*/ 	.word	0x00017460


	//   ....[253]....
        /*0b80*/ 	.word	0x00017520


	//   ....[254]....
        /*0b84*/ 	.word	0x00017580


	//   ....[255]....
        /*0b88*/ 	.word	0x00017640


	//   ....[0]....
        /*0b8c*/ 	.word	0x000176a0


	//   ....[1]....
        /*0b90*/ 	.word	0x00017760


	//   ....[2]....
        /*0b94*/ 	.word	0x000177c0


	//   ....[3]....
        /*0b98*/ 	.word	0x00017880


	//   ....[4]....
        /*0b9c*/ 	.word	0x000178e0


	//   ....[5]....
        /*0ba0*/ 	.word	0x000179a0


	//   ....[6]....
        /*0ba4*/ 	.word	0x00017a00


	//   ....[7]....
        /*0ba8*/ 	.word	0x00017ac0


	//   ....[8]....
        /*0bac*/ 	.word	0x00017b20


	//   ....[9]....
        /*0bb0*/ 	.word	0x00017be0


	//   ....[10]....
        /*0bb4*/ 	.word	0x00017c40


	//   ....[11]....
        /*0bb8*/ 	.word	0x00017d10


	//   ....[12]....
        /*0bbc*/ 	.word	0x00017ed0


	//   ....[13]....
        /*0bc0*/ 	.word	0x00017f60


	//   ....[14]....
        /*0bc4*/ 	.word	0x00018060


	//   ....[15]....
        /*0bc8*/ 	.word	0x000180b0


	//   ....[16]....
        /*0bcc*/ 	.word	0x000181b0


	//   ....[17]....
        /*0bd0*/ 	.word	0x00018200


	//   ....[18]....
        /*0bd4*/ 	.word	0x00018260


	//   ....[19]....
        /*0bd8*/ 	.word	0x00018350


	//   ....[20]....
        /*0bdc*/ 	.word	0x000183b0


	//   ....[21]....
        /*0be0*/ 	.word	0x000184a0


	//   ....[22]....
        /*0be4*/ 	.word	0x00018500


	//   ....[23]....
        /*0be8*/ 	.word	0x000185f0


	//   ....[24]....
        /*0bec*/ 	.word	0x00018650


	//   ....[25]....
        /*0bf0*/ 	.word	0x00018730


	//   ....[26]....
        /*0bf4*/ 	.word	0x00018790


	//   ....[27]....
        /*0bf8*/ 	.word	0x00018830


	//   ....[28]....
        /*0bfc*/ 	.word	0x000188e0


	//   ....[29]....
        /*0c00*/ 	.word	0x00018990


	//   ....[30]....
        /*0c04*/ 	.word	0x00018a10


	//   ....[31]....
        /*0c08*/ 	.word	0x00018ab0


	//   ....[32]....
        /*0c0c*/ 	.word	0x00018b50


	//   ....[33]....
        /*0c10*/ 	.word	0x00018bc0


	//   ....[34]....
        /*0c14*/ 	.word	0x00018c40


	//   ....[35]....
        /*0c18*/ 	.word	0x00018cf0


	//   ....[36]....
        /*0c1c*/ 	.word	0x00018d50


	//   ....[37]....
        /*0c20*/ 	.word	0x00018e10


	//   ....[38]....
        /*0c24*/ 	.word	0x00018e70


	//   ....[39]....
        /*0c28*/ 	.word	0x00018f30


	//   ....[40]....
        /*0c2c*/ 	.word	0x00018f90


	//   ....[41]....
        /*0c30*/ 	.word	0x00019050


	//   ....[42]....
        /*0c34*/ 	.word	0x000190b0


	//   ....[43]....
        /*0c38*/ 	.word	0x00019160


	//   ....[44]....
        /*0c3c*/ 	.word	0x000191c0


	//   ....[45]....
        /*0c40*/ 	.word	0x00019280


	//   ....[46]....
        /*0c44*/ 	.word	0x000192e0


	//   ....[47]....
        /*0c48*/ 	.word	0x00019380


	//   ....[48]....
        /*0c4c*/ 	.word	0x000194b0


	//   ....[49]....
        /*0c50*/ 	.word	0x00019550


	//   ....[50]....
        /*0c54*/ 	.word	0x000195b0


	//   ....[51]....
        /*0c58*/ 	.word	0x00019660


	//   ....[52]....
        /*0c5c*/ 	.word	0x000196e0


	//   ....[53]....
        /*0c60*/ 	.word	0x00019770


	//   ....[54]....
        /*0c64*/ 	.word	0x00019800


	//   ....[55]....
        /*0c68*/ 	.word	0x00019890


	//   ....[56]....
        /*0c6c*/ 	.word	0x000198f0


	//   ....[57]....
        /*0c70*/ 	.word	0x000199a0


	//   ....[58]....
        /*0c74*/ 	.word	0x00019a00


	//   ....[59]....
        /*0c78*/ 	.word	0x00019ab0


	//   ....[60]....
        /*0c7c*/ 	.word	0x00019b10


	//   ....[61]....
        /*0c80*/ 	.word	0x00019bc0


	//   ....[62]....
        /*0c84*/ 	.word	0x00019c20


	//   ....[63]....
        /*0c88*/ 	.word	0x00019cd0


	//   ....[64]....
        /*0c8c*/ 	.word	0x00019d30


	//   ....[65]....
        /*0c90*/ 	.word	0x00019de0


	//   ....[66]....
        /*0c94*/ 	.word	0x00019e40


	//   ....[67]....
        /*0c98*/ 	.word	0x00019ef0


	//   ....[68]....
        /*0c9c*/ 	.word	0x00019fe0


	//   ....[69]....
        /*0ca0*/ 	.word	0x0001a070


	//   ....[70]....
        /*0ca4*/ 	.word	0x0001a0d0


	//   ....[71]....
        /*0ca8*/ 	.word	0x0001a180


	//   ....[72]....
        /*0cac*/ 	.word	0x0001a200


	//   ....[73]....
        /*0cb0*/ 	.word	0x0001a290


	//   ....[74]....
        /*0cb4*/ 	.word	0x0001a320


	//   ....[75]....
        /*0cb8*/ 	.word	0x0001a3b0


	//   ....[76]....
        /*0cbc*/ 	.word	0x0001a410


	//   ....[77]....
        /*0cc0*/ 	.word	0x0001a4c0


	//   ....[78]....
        /*0cc4*/ 	.word	0x0001a520


	//   ....[79]....
        /*0cc8*/ 	.word	0x0001a5d0


	//   ....[80]....
        /*0ccc*/ 	.word	0x0001a630


	//   ....[81]....
        /*0cd0*/ 	.word	0x0001a6e0


	//   ....[82]....
        /*0cd4*/ 	.word	0x0001a740


	//   ....[83]....
        /*0cd8*/ 	.word	0x0001a7f0


	//   ....[84]....
        /*0cdc*/ 	.word	0x0001a850


	//   ....[85]....
        /*0ce0*/ 	.word	0x0001a900


	//   ....[86]....
        /*0ce4*/ 	.word	0x0001a960


	//   ....[87]....
        /*0ce8*/ 	.word	0x0001aa10


	//   ....[88]....
        /*0cec*/ 	.word	0x0001ac60


	//----- nvinfo : EIATTR_REG_RECONFIG
	.align		4
.L_293:
        /*0cf0*/ 	.byte	0x01, 0x54
	.zero		2


	//----- nvinfo : EIATTR_SYSCALL_OFFSETS
	.align		4
        /*0cf4*/ 	.byte	0x04, 0x46
        /*0cf6*/ 	.short	(.L_295 - .L_294)


	//   ....[0]....
.L_294:
        /*0cf8*/ 	.word	0x00001eb0


	//   ....[1]....
        /*0cfc*/ 	.word	0x00011230


	//   ....[2]....
        /*0d00*/ 	.word	0x000113a0


	//   ....[3]....
        /*0d04*/ 	.word	0x000114f0


	//   ....[4]....
        /*0d08*/ 	.word	0x00011630


	//   ....[5]....
        /*0d0c*/ 	.word	0x00012fb0


	//----- nvinfo : EIATTR_MBARRIER_INSTR_OFFSETS
	.align		4
.L_295:
        /*0d10*/ 	.byte	0x04, 0x39
        /*0d12*/ 	.short	(.L_297 - .L_296)


	//   ....[0]....
.L_296:
        /*0d14*/ 	.word	0x00000180
        /*0d18*/ 	.word	0x000000ff
        /*0d1c*/ 	.word	0x00022800
        /*0d20*/ 	.short	0x0100
        /*0d22*/ 	.byte	0x08
	.zero		1


	//   ....[1]....
        /*0d24*/ 	.word	0x00000190
        /*0d28*/ 	.word	0x000000ff
        /*0d2c*/ 	.word	0x00022820
        /*0d30*/ 	.short	0x0100
        /*0d32*/ 	.byte	0x08
	.zero		1


	//   ....[2]....
        /*0d34*/ 	.word	0x00000280
        /*0d38*/ 	.word	0x000000ff
        /*0d3c*/ 	.word	0x00022830
        /*0d40*/ 	.short	0x0100
        /*0d42*/ 	.byte	0x08
	.zero		1


	//   ....[3]....
        /*0d44*/ 	.word	0x00000290
        /*0d48*/ 	.word	0x000000ff
        /*0d4c*/ 	.word	0x00022840
        /*0d50*/ 	.short	0x0100
        /*0d52*/ 	.byte	0x08
	.zero		1


	//   ....[4]....
        /*0d54*/ 	.word	0x000002a0
        /*0d58*/ 	.word	0x000000ff
        /*0d5c*/ 	.word	0x00022838
        /*0d60*/ 	.short	0x0100
        /*0d62*/ 	.byte	0x08
	.zero		1


	//   ....[5]....
        /*0d64*/ 	.word	0x000002b0
        /*0d68*/ 	.word	0x000000ff
        /*0d6c*/ 	.word	0x00022848
        /*0d70*/ 	.short	0x0100
        /*0d72*/ 	.byte	0x08
	.zero		1


	//   ....[6]....
        /*0d74*/ 	.word	0x000003e0
        /*0d78*/ 	.word	0x000000ff
        /*0d7c*/ 	.word	0x00022850
        /*0d80*/ 	.short	0x0100
        /*0d82*/ 	.byte	0x08
	.zero		1


	//   ....[7]....
        /*0d84*/ 	.word	0x000003f0
        /*0d88*/ 	.word	0x000000ff
        /*0d8c*/ 	.word	0x00022860
        /*0d90*/ 	.short	0x0100
        /*0d92*/ 	.byte	0x08
	.zero		1


	//   ....[8]....
        /*0d94*/ 	.word	0x00000400
        /*0d98*/ 	.word	0x000000ff
        /*0d9c*/ 	.word	0x00022858
        /*0da0*/ 	.short	0x0100
        /*0da2*/ 	.byte	0x08
	.zero		1


	//   ....[9]....
        /*0da4*/ 	.word	0x00000410
        /*0da8*/ 	.word	0x000000ff
        /*0dac*/ 	.word	0x00022868
        /*0db0*/ 	.short	0x0100
        /*0db2*/ 	.byte	0x08
	.zero		1


	//   ....[10]....
        /*0db4*/ 	.word	0x00000500
        /*0db8*/ 	.word	0x000000ff
        /*0dbc*/ 	.word	0x00022870
        /*0dc0*/ 	.short	0x0100
        /*0dc2*/ 	.byte	0x06
	.zero		1


	//   ....[11]....
        /*0dc4*/ 	.word	0x00000510
        /*0dc8*/ 	.word	0x000000ff
        /*0dcc*/ 	.word	0x00022880
        /*0dd0*/ 	.short	0x0100
        /*0dd2*/ 	.byte	0x06
	.zero		1


	//   ....[12]....
        /*0dd4*/ 	.word	0x00000520
        /*0dd8*/ 	.word	0x000000ff
        /*0ddc*/ 	.word	0x00022878
        /*0de0*/ 	.short	0x0100
        /*0de2*/ 	.byte	0x06
	.zero		1


	//   ....[13]....
        /*0de4*/ 	.word	0x00000530
        /*0de8*/ 	.word	0x000000ff
        /*0dec*/ 	.word	0x00022888
        /*0df0*/ 	.short	0x0100
        /*0df2*/ 	.byte	0x06
	.zero		1


	//   ....[14]....
        /*0df4*/ 	.word	0x00000660
        /*0df8*/ 	.word	0x000000ff
        /*0dfc*/ 	.word	0x00022890
        /*0e00*/ 	.short	0x0100
        /*0e02*/ 	.byte	0x08
	.zero		1


	//   ....[15]....
        /*0e04*/ 	.word	0x00000670
        /*0e08*/ 	.word	0x000000ff
        /*0e0c*/ 	.word	0x000228a0
        /*0e10*/ 	.short	0x0100
        /*0e12*/ 	.byte	0x08
	.zero		1


	//   ....[16]....
        /*0e14*/ 	.word	0x00000680
        /*0e18*/ 	.word	0x000000ff
        /*0e1c*/ 	.word	0x00022898
        /*0e20*/ 	.short	0x0100
        /*0e22*/ 	.byte	0x08
	.zero		1


	//   ....[17]....
        /*0e24*/ 	.word	0x00000690
        /*0e28*/ 	.word	0x000000ff
        /*0e2c*/ 	.word	0x000228a8
        /*0e30*/ 	.short	0x0100
        /*0e32*/ 	.byte	0x08
	.zero		1


	//   ....[18]....
        /*0e34*/ 	.word	0x000007e0
        /*0e38*/ 	.word	0x000000ff
        /*0e3c*/ 	.word	0x000228b0
        /*0e40*/ 	.short	0x0100
        /*0e42*/ 	.byte	0x08
	.zero		1


	//   ....[19]....
        /*0e44*/ 	.word	0x000007f0
        /*0e48*/ 	.word	0x000000ff
        /*0e4c*/ 	.word	0x000228c0
        /*0e50*/ 	.short	0x0100
        /*0e52*/ 	.byte	0x08
	.zero		1


	//   ....[20]....
        /*0e54*/ 	.word	0x00000800
        /*0e58*/ 	.word	0x000000ff
        /*0e5c*/ 	.word	0x000228b8
        /*0e60*/ 	.short	0x0100
        /*0e62*/ 	.byte	0x08
	.zero		1


	//   ....[21]....
        /*0e64*/ 	.word	0x00000810
        /*0e68*/ 	.word	0x000000ff
        /*0e6c*/ 	.word	0x000228c8
        /*0e70*/ 	.short	0x0100
        /*0e72*/ 	.byte	0x08
	.zero		1


	//   ....[22]....
        /*0e74*/ 	.word	0x00001f30
        /*0e78*/ 	.word	0x000000ff
        /*0e7c*/ 	.word	0x00022800
        /*0e80*/ 	.short	0x010a
        /*0e82*/ 	.byte	0x2b
	.zero		1


	//   ....[23]....
        /*0e84*/ 	.word	0x00001fb0
        /*0e88*/ 	.word	0x00000000
        /*0e8c*/ 	.word	0x00022830
        /*0e90*/ 	.short	0x010a
        /*0e92*/ 	.byte	0x3f
	.zero		1


	//   ....[24]....
        /*0e94*/ 	.word	0x00001ff0
        /*0e98*/ 	.word	0x00000000
        /*0e9c*/ 	.word	0x00022830
        /*0ea0*/ 	.short	0x010a
        /*0ea2*/ 	.byte	0x3f
	.zero		1


	//   ....[25]....
        /*0ea4*/ 	.word	0x00002b20
        /*0ea8*/ 	.word	0x000000ff
        /*0eac*/ 	.word	0x00000000
        /*0eb0*/ 	.short	0x0101
        /*0eb2*/ 	.byte	0x06
	.zero		1


	//   ....[26]....
        /*0eb4*/ 	.word	0x00005140
        /*0eb8*/ 	.word	0x000000ff
        /*0ebc*/ 	.word	0x00022830
        /*0ec0*/ 	.short	0x010a
        /*0ec2*/ 	.byte	0x06
	.zero		1


	//   ....[27]....
        /*0ec4*/ 	.word	0x00005180
        /*0ec8*/ 	.word	0x000000ff
        /*0ecc*/ 	.word	0x00022830
        /*0ed0*/ 	.short	0x010a
        /*0ed2*/ 	.byte	0x06
	.zero		1


	//   ....[28]....
        /*0ed4*/ 	.word	0x00005a10
        /*0ed8*/ 	.word	0x000000ff
        /*0edc*/ 	.word	0x00022850
        /*0ee0*/ 	.short	0x010a
        /*0ee2*/ 	.byte	0x06
	.zero		1


	//   ....[29]....
        /*0ee4*/ 	.word	0x00005a50
        /*0ee8*/ 	.word	0x000000ff
        /*0eec*/ 	.word	0x00022850
        /*0ef0*/ 	.short	0x010a
        /*0ef2*/ 	.byte	0x06
	.zero		1


	//   ....[30]....
        /*0ef4*/ 	.word	0x00005de0
        /*0ef8*/ 	.word	0x000000ff
        /*0efc*/ 	.word	0x00000000
        /*0f00*/ 	.short	0x0101
        /*0f02*/ 	.byte	0x06
	.zero		1


	//   ....[31]....
        /*0f04*/ 	.word	0x00007ee0
        /*0f08*/ 	.word	0x000000ff
        /*0f0c*/ 	.word	0x00000000
        /*0f10*/ 	.short	0x0101
        /*0f12*/ 	.byte	0x06
	.zero		1


	//   ....[32]....
        /*0f14*/ 	.word	0x00008610
        /*0f18*/ 	.word	0x000000ff
        /*0f1c*/ 	.word	0x00022830
        /*0f20*/ 	.short	0x010a
        /*0f22*/ 	.byte	0x06
	.zero		1


	//   ....[33]....
        /*0f24*/ 	.word	0x00008650
        /*0f28*/ 	.word	0x000000ff
        /*0f2c*/ 	.word	0x00022830
        /*0f30*/ 	.short	0x010a
        /*0f32*/ 	.byte	0x06
	.zero		1


	//   ....[34]....
        /*0f34*/ 	.word	0x00008eb0
        /*0f38*/ 	.word	0x000000ff
        /*0f3c*/ 	.word	0x00022850
        /*0f40*/ 	.short	0x010a
        /*0f42*/ 	.byte	0x06
	.zero		1


	//   ....[35]....
        /*0f44*/ 	.word	0x00008ef0
        /*0f48*/ 	.word	0x000000ff
        /*0f4c*/ 	.word	0x00022850
        /*0f50*/ 	.short	0x010a
        /*0f52*/ 	.byte	0x06
	.zero		1


	//   ....[36]....
        /*0f54*/ 	.word	0x00009240
        /*0f58*/ 	.word	0x000000ff
        /*0f5c*/ 	.word	0x00000000
        /*0f60*/ 	.short	0x0101
        /*0f62*/ 	.byte	0x06
	.zero		1


	//   ....[37]....
        /*0f64*/ 	.word	0x0000a810
        /*0f68*/ 	.word	0x000000ff
        /*0f6c*/ 	.word	0x00000000
        /*0f70*/ 	.short	0x0101
        /*0f72*/ 	.byte	0x06
	.zero		1


	//   ....[38]....
        /*0f74*/ 	.word	0x0000ae70
        /*0f78*/ 	.word	0x000000ff
        /*0f7c*/ 	.word	0x00022850
        /*0f80*/ 	.short	0x010a
        /*0f82*/ 	.byte	0x05
	.zero		1


	//   ....[39]....
        /*0f84*/ 	.word	0x0000aeb0
        /*0f88*/ 	.word	0x000000ff
        /*0f8c*/ 	.word	0x00022850
        /*0f90*/ 	.short	0x010a
        /*0f92*/ 	.byte	0x05
	.zero		1


	//   ....[40]....
        /*0f94*/ 	.word	0x0000b490
        /*0f98*/ 	.word	0x000000ff
        /*0f9c*/ 	.word	0x00000000
        /*0fa0*/ 	.short	0x0101
        /*0fa2*/ 	.byte	0x04
	.zero		1


	//   ....[41]....
        /*0fa4*/ 	.word	0x0000d7b0
        /*0fa8*/ 	.word	0x00000003
        /*0fac*/ 	.word	0x00000000
        /*0fb0*/ 	.short	0x0101
        /*0fb2*/ 	.byte	0x3f
	.zero		1


	//   ....[42]....
        /*0fb4*/ 	.word	0x0000dc50
        /*0fb8*/ 	.word	0x00000002
        /*0fbc*/ 	.word	0x00000000
        /*0fc0*/ 	.short	0x0101
        /*0fc2*/ 	.byte	0x3f
	.zero		1


	//   ....[43]....
        /*0fc4*/ 	.word	0x00011bd0
        /*0fc8*/ 	.word	0x00000000
        /*0fcc*/ 	.word	0x00022880
        /*0fd0*/ 	.short	0x010a
        /*0fd2*/ 	.byte	0x3f
	.zero		1


	//   ....[44]....
        /*0fd4*/ 	.word	0x00012450
        /*0fd8*/ 	.word	0x00000000
        /*0fdc*/ 	.word	0x00022870
        /*0fe0*/ 	.short	0x0107
        /*0fe2*/ 	.byte	0x3f
	.zero		1


	//   ....[45]....
        /*0fe4*/ 	.word	0x00012510
        /*0fe8*/ 	.word	0x00000000
        /*0fec*/ 	.word	0x00022870
        /*0ff0*/ 	.short	0x0101
        /*0ff2*/ 	.byte	0x3f
	.zero		1


	//   ....[46]....
        /*0ff4*/ 	.word	0x00012540
        /*0ff8*/ 	.word	0x00000000
        /*0ffc*/ 	.word	0x00022840
        /*1000*/ 	.short	0x010a
        /*1002*/ 	.byte	0x3f
	.zero		1


	//   ....[47]....
        /*1004*/ 	.word	0x00012d00
        /*1008*/ 	.word	0x00000000
        /*100c*/ 	.word	0x00022830
        /*1010*/ 	.short	0x0107
        /*1012*/ 	.byte	0x3f
	.zero		1


	//   ....[48]....
        /*1014*/ 	.word	0x00012dc0
        /*1018*/ 	.word	0x00000000
        /*101c*/ 	.word	0x00022830
        /*1020*/ 	.short	0x0101
        /*1022*/ 	.byte	0x3f
	.zero		1


	//   ....[49]....
        /*1024*/ 	.word	0x000136e0
        /*1028*/ 	.word	0x00000010
        /*102c*/ 	.word	0x00022800
        /*1030*/ 	.short	0x0107
        /*1032*/ 	.byte	0x3f
	.zero		1


	//   ....[50]....
        /*1034*/ 	.word	0x000137d0
        /*1038*/ 	.word	0x00000010
        /*103c*/ 	.word	0x00022800
        /*1040*/ 	.short	0x0101
        /*1042*/ 	.byte	0x3f
	.zero		1


	//   ....[51]....
        /*1044*/ 	.word	0x000137f0
        /*1048*/ 	.word	0x00000010
        /*104c*/ 	.word	0x00022820
        /*1050*/ 	.short	0x010a
        /*1052*/ 	.byte	0x3f
	.zero		1


	//   ....[52]....
        /*1054*/ 	.word	0x00013cc0
        /*1058*/ 	.word	0x00000000
        /*105c*/ 	.word	0x00022880
        /*1060*/ 	.short	0x010a
        /*1062*/ 	.byte	0x3f
	.zero		1


	//   ....[53]....
        /*1064*/ 	.word	0x000142a0
        /*1068*/ 	.word	0x00000000
        /*106c*/ 	.word	0x00022870
        /*1070*/ 	.short	0x0107
        /*1072*/ 	.byte	0x3f
	.zero		1


	//   ....[54]....
        /*1074*/ 	.word	0x00014360
        /*1078*/ 	.word	0x00000000
        /*107c*/ 	.word	0x00022870
        /*1080*/ 	.short	0x0101
        /*1082*/ 	.byte	0x3f
	.zero		1


	//   ....[55]....
        /*1084*/ 	.word	0x00014390
        /*1088*/ 	.word	0x00000000
        /*108c*/ 	.word	0x00022840
        /*1090*/ 	.short	0x010a
        /*1092*/ 	.byte	0x3f
	.zero		1


	//   ....[56]....
        /*1094*/ 	.word	0x00014930
        /*1098*/ 	.word	0x00000000
        /*109c*/ 	.word	0x00022830
        /*10a0*/ 	.short	0x0107
        /*10a2*/ 	.byte	0x3f
	.zero		1


	//   ....[57]....
        /*10a4*/ 	.word	0x000149f0
        /*10a8*/ 	.word	0x00000000
        /*10ac*/ 	.word	0x00022830
        /*10b0*/ 	.short	0x0101
        /*10b2*/ 	.byte	0x3f
	.zero		1


	//   ....[58]....
        /*10b4*/ 	.word	0x00014a80
        /*10b8*/ 	.word	0x00000012
        /*10bc*/ 	.word	0x00022870
        /*10c0*/ 	.short	0x010a
        /*10c2*/ 	.byte	0x3f
	.zero		1


	//   ....[59]....
        /*10c4*/ 	.word	0x00014b10
        /*10c8*/ 	.word	0x00000012
        /*10cc*/ 	.word	0x00022860
        /*10d0*/ 	.short	0x010a
        /*10d2*/ 	.byte	0x3f
	.zero		1


	//   ....[60]....
        /*10d4*/ 	.word	0x00015010
        /*10d8*/ 	.word	0x00000012
        /*10dc*/ 	.word	0x00022850
        /*10e0*/ 	.short	0x0101
        /*10e2*/ 	.byte	0x3f
	.zero		1


	//   ....[61]....
        /*10e4*/ 	.word	0x000150a0
        /*10e8*/ 	.word	0x00000012
        /*10ec*/ 	.word	0x00000000
        /*10f0*/ 	.short	0x0101
        /*10f2*/ 	.byte	0x3f
	.zero		1


	//   ....[62]....
        /*10f4*/ 	.word	0x00015270
        /*10f8*/ 	.word	0x00000011
        /*10fc*/ 	.word	0x00022870
        /*1100*/ 	.short	0x010a
        /*1102*/ 	.byte	0x3f
	.zero		1


	//   ....[63]....
        /*1104*/ 	.word	0x00015300
        /*1108*/ 	.word	0x00000011
        /*110c*/ 	.word	0x00022860
        /*1110*/ 	.short	0x010a
        /*1112*/ 	.byte	0x3f
	.zero		1


	//   ....[64]....
        /*1114*/ 	.word	0x00015800
        /*1118*/ 	.word	0x00000011
        /*111c*/ 	.word	0x00022850
        /*1120*/ 	.short	0x0101
        /*1122*/ 	.byte	0x3f
	.zero		1


	//   ....[65]....
        /*1124*/ 	.word	0x000158c0
        /*1128*/ 	.word	0x00000011
        /*112c*/ 	.word	0x00000000
        /*1130*/ 	.short	0x0101
        /*1132*/ 	.byte	0x3f
	.zero		1


	//   ....[66]....
        /*1134*/ 	.word	0x00016a80
        /*1138*/ 	.word	0x00000007
        /*113c*/ 	.word	0x00022820
        /*1140*/ 	.short	0x010a
        /*1142*/ 	.byte	0x3f
	.zero		1


	//   ....[67]....
        /*1144*/ 	.word	0x00016c00
        /*1148*/ 	.word	0x00000005
        /*114c*/ 	.word	0x00022840
        /*1150*/ 	.short	0x010a
        /*1152*/ 	.byte	0x3f
	.zero		1


	//   ....[68]....
        /*1154*/ 	.word	0x00016ca0
        /*1158*/ 	.word	0x00000003
        /*115c*/ 	.word	0x00022840
        /*1160*/ 	.short	0x010a
        /*1162*/ 	.byte	0x3f
	.zero		1


	//   ....[69]....
        /*1164*/ 	.word	0x00016ce0
        /*1168*/ 	.word	0x00000005
        /*116c*/ 	.word	0x00022860
        /*1170*/ 	.short	0x010a
        /*1172*/ 	.byte	0x3f
	.zero		1


	//   ....[70]....
        /*1174*/ 	.word	0x00016d20
        /*1178*/ 	.word	0x00000003
        /*117c*/ 	.word	0x00022860
        /*1180*/ 	.short	0x010a
        /*1182*/ 	.byte	0x3f
	.zero		1


	//   ....[71]....
        /*1184*/ 	.word	0x00016d60
        /*1188*/ 	.word	0x00000005
        /*118c*/ 	.word	0x00022880
        /*1190*/ 	.short	0x010a
        /*1192*/ 	.byte	0x3f
	.zero		1


	//   ....[72]....
        /*1194*/ 	.word	0x00016da0
        /*1198*/ 	.word	0x00000003
        /*119c*/ 	.word	0x00022880
        /*11a0*/ 	.short	0x010a
        /*11a2*/ 	.byte	0x3f
	.zero		1


	//   ....[73]....
        /*11a4*/ 	.word	0x00016e10
        /*11a8*/ 	.word	0x00000003
        /*11ac*/ 	.word	0x00022800
        /*11b0*/ 	.short	0x010a
        /*11b2*/ 	.byte	0x3f
	.zero		1


	//   ....[74]....
        /*11b4*/ 	.word	0x00016e60
        /*11b8*/ 	.word	0x00000000
        /*11bc*/ 	.word	0x00022830
        /*11c0*/ 	.short	0x010a
        /*11c2*/ 	.byte	0x3f
	.zero		1


	//   ....[75]....
        /*11c4*/ 	.word	0x00016ec0
        /*11c8*/ 	.word	0x00000005
        /*11cc*/ 	.word	0x00022830
        /*11d0*/ 	.short	0x010a
        /*11d2*/ 	.byte	0x3f
	.zero		1


	//   ....[76]....
        /*11d4*/ 	.word	0x00016f20
        /*11d8*/ 	.word	0x00000005
        /*11dc*/ 	.word	0x00022850
        /*11e0*/ 	.short	0x010a
        /*11e2*/ 	.byte	0x3f
	.zero		1


	//   ....[77]....
        /*11e4*/ 	.word	0x00016f80
        /*11e8*/ 	.word	0x00000005
        /*11ec*/ 	.word	0x00022830
        /*11f0*/ 	.short	0x010a
        /*11f2*/ 	.byte	0x3f
	.zero		1


	//   ....[78]....
        /*11f4*/ 	.word	0x00016fe0
        /*11f8*/ 	.word	0x00000005
        /*11fc*/ 	.word	0x00022850
        /*1200*/ 	.short	0x010a
        /*1202*/ 	.byte	0x3f
	.zero		1


	//   ....[79]....
        /*1204*/ 	.word	0x00017040
        /*1208*/ 	.word	0x00000006
        /*120c*/ 	.word	0x00022850
        /*1210*/ 	.short	0x010a
        /*1212*/ 	.byte	0x3f
	.zero		1


	//   ....[80]....
        /*1214*/ 	.word	0x00017140
        /*1218*/ 	.word	0x00000000
        /*121c*/ 	.word	0x00022880
        /*1220*/ 	.short	0x010a
        /*1222*/ 	.byte	0x3f
	.zero		1


	//   ....[81]....
        /*1224*/ 	.word	0x00017e20
        /*1228*/ 	.word	0x00000000
        /*122c*/ 	.word	0x00022840
        /*1230*/ 	.short	0x010a
        /*1232*/ 	.byte	0x3f
	.zero		1


	//   ....[82]....
        /*1234*/ 	.word	0x000193b0
        /*1238*/ 	.word	0x00000010
        /*123c*/ 	.word	0x00022820
        /*1240*/ 	.short	0x010a
        /*1242*/ 	.byte	0x3f
	.zero		1


	//   ....[83]....
        /*1244*/ 	.word	0x00019400
        /*1248*/ 	.word	0x00000000
        /*124c*/ 	.word	0x00022880
        /*1250*/ 	.short	0x010a
        /*1252*/ 	.byte	0x3f
	.zero		1


	//   ....[84]....
        /*1254*/ 	.word	0x00019f30
        /*1258*/ 	.word	0x00000000
        /*125c*/ 	.word	0x00022840
        /*1260*/ 	.short	0x010a
        /*1262*/ 	.byte	0x3f
	.zero		1


	//   ....[85]....
        /*1264*/ 	.word	0x0001aa40
        /*1268*/ 	.word	0x00000012
        /*126c*/ 	.word	0x00022870
        /*1270*/ 	.short	0x010a
        /*1272*/ 	.byte	0x3f
	.zero		1


	//   ....[86]....
        /*1274*/ 	.word	0x0001aa90
        /*1278*/ 	.word	0x00000012
        /*127c*/ 	.word	0x00022860
        /*1280*/ 	.short	0x010a
        /*1282*/ 	.byte	0x3f
	.zero		1


	//   ....[87]....
        /*1284*/ 	.word	0x0001aae0
        /*1288*/ 	.word	0x00000011
        /*128c*/ 	.word	0x00022870
        /*1290*/ 	.short	0x010a
        /*1292*/ 	.byte	0x3f
	.zero		1


	//   ....[88]....
        /*1294*/ 	.word	0x0001ab30
        /*1298*/ 	.word	0x00000011
        /*129c*/ 	.word	0x00022860
        /*12a0*/ 	.short	0x010a
        /*12a2*/ 	.byte	0x3f
	.zero		1


	//   ....[89]....
        /*12a4*/ 	.word	0x0001ab80
        /*12a8*/ 	.word	0x00000007
        /*12ac*/ 	.word	0x00022820
        /*12b0*/ 	.short	0x010a
        /*12b2*/ 	.byte	0x3f
	.zero		1


	//   ....[90]....
        /*12b4*/ 	.word	0x0001ad20
        /*12b8*/ 	.word	0x00000005
        /*12bc*/ 	.word	0x00022840
        /*12c0*/ 	.short	0x010a
        /*12c2*/ 	.byte	0x3f
	.zero		1


	//   ....[91]....
        /*12c4*/ 	.word	0x0001ad70
        /*12c8*/ 	.word	0x00000003
        /*12cc*/ 	.word	0x00022840
        /*12d0*/ 	.short	0x010a
        /*12d2*/ 	.byte	0x3f
	.zero		1


	//   ....[92]....
        /*12d4*/ 	.word	0x0001adc0
        /*12d8*/ 	.word	0x00000005
        /*12dc*/ 	.word	0x00022860
        /*12e0*/ 	.short	0x010a
        /*12e2*/ 	.byte	0x3f
	.zero		1


	//   ....[93]....
        /*12e4*/ 	.word	0x0001ae10
        /*12e8*/ 	.word	0x00000003
        /*12ec*/ 	.word	0x00022860
        /*12f0*/ 	.short	0x010a
        /*12f2*/ 	.byte	0x3f
	.zero		1


	//   ....[94]....
        /*12f4*/ 	.word	0x0001ae60
        /*12f8*/ 	.word	0x00000005
        /*12fc*/ 	.word	0x00022880
        /*1300*/ 	.short	0x010a
        /*1302*/ 	.byte	0x3f
	.zero		1


	//----- nvinfo : EIATTR_NUM_MBARRIERS
	.align		4
.L_297:
        /*1304*/ 	.byte	0x03, 0x38
        /*1306*/ 	.short	0x0016


	//----- nvinfo : EIATTR_EXIT_INSTR_OFFSETS
	.align		4
        /*1308*/ 	.byte	0x04, 0x1c
        /*130a*/ 	.short	(.L_299 - .L_298)


	//   ....[0]....
.L_298:
        /*130c*/ 	.word	0x000009c0


	//   ....[1]....
        /*1310*/ 	.word	0x0000f360


	//   ....[2]....
        /*1314*/ 	.word	0x00016df0


	//----- nvinfo : EIATTR_MAX_THREADS
	.align		4
.L_299:
        /*1318*/ 	.byte	0x04, 0x05
        /*131a*/ 	.short	(.L_301 - .L_300)
.L_300:
        /*131c*/ 	.word	0x00000180
        /*1320*/ 	.word	0x00000001
        /*1324*/ 	.word	0x00000001


	//----- nvinfo : EIATTR_CRS_STACK_SIZE
	.align		4
.L_301:
        /*1328*/ 	.byte	0x04, 0x1e
        /*132a*/ 	.short	(.L_303 - .L_302)
.L_302:
        /*132c*/ 	.word	0x00000000


	//----- nvinfo : EIATTR_CBANK_PARAM_SIZE
	.align		4
.L_303:
        /*1330*/ 	.byte	0x03, 0x19
        /*1332*/ 	.short	0x0af0


	//----- nvinfo : EIATTR_PARAM_CBANK
	.align		4
        /*1334*/ 	.byte	0x04, 0x0a
        /*1336*/ 	.short	(.L_305 - .L_304)
	.align		4
.L_304:
        /*1338*/ 	.word	index@(.nv.constant0._ZN7cutlass13device_kernelIN5flash11enable_sm90INS1_16FlashAttnFwdSm90INS1_25CollectiveMainloopFwdSm90ILi2EN4cute5tupleIJNS5_1CILi1EEES8_S8_EEENS6_IJNS7_ILi128EEENS7_ILi160EEESA_EEELi128ENS_12float_e4m3_tEfNS_4arch4Sm90ELb1ELb0ELb0ELb1ELb1ELb0ELb0ELb1ELb1ELb1ELb1ELb0EEENS1_21CollectiveEpilogueFwdINS6_IJSA_SA_SB_EEES9_NS_10bfloat16_tESF_Li256ELb1ELb1ELb1ELb1EEENS1_36VarlenDynamicPersistentTileSchedulerILi128ELi160ELi256ELi128ELb1ELb1ELb1ELb1ELb1ELb1EEEEEEEEEvNT_6ParamsE)
        /*133c*/ 	.short	0x0210
        /*133e*/ 	.short	0x0af0


	//----- nvinfo : EIATTR_SW_WAR
	.align		4
.L_305:
        /*1340*/ 	.byte	0x04, 0x36
        /*1342*/ 	.short	(.L_307 - .L_306)
.L_306:
        /*1344*/ 	.word	0x00000008
.L_307:


//--------------------- .nv.info._ZN7cutlass13device_kernelIN5flash11enable_sm90INS1_16FlashAttnFwdSm90INS1_25CollectiveMainloopFwdSm90ILi2EN4cute5tupleIJNS5_1CILi1EEES8_S8_EEENS6_IJNS7_ILi128EEENS7_ILi160EEESA_EEELi128ENS_12float_e4m3_tEfNS_4arch4Sm90ELb1ELb0ELb0ELb1ELb1ELb1ELb0ELb1ELb1ELb1ELb1ELb0EEENS1_21CollectiveEpilogueFwdINS6_IJSA_SA_SB_EEES9_NS_10bfloat16_tESF_Li256ELb1ELb1ELb1ELb1EEENS1_36VarlenDynamicPersistentTileSchedulerILi128ELi160ELi256ELi128ELb1ELb1ELb1ELb1ELb1ELb1EEEEEEEEEvNT_6ParamsE --------------------------
	.section	.nv.info._ZN7cutlass13device_kernelIN5flash11enable_sm90INS1_16FlashAttnFwdSm90INS1_25CollectiveMainloopFwdSm90ILi2EN4cute5tupleIJNS5_1CILi1EEES8_S8_EEENS6_IJNS7_ILi128EEENS7_ILi160EEESA_EEELi128ENS_12float_e4m3_tEfNS_4arch4Sm90ELb1ELb0ELb0ELb1ELb1ELb1ELb0ELb1ELb1ELb1ELb1ELb0EEENS1_21CollectiveEpilogueFwdINS6_IJSA_SA_SB_EEES9_NS_10bfloat16_tESF_Li256ELb1ELb1ELb1ELb1EEENS1_36VarlenDynamicPersistentTileSchedulerILi128ELi160ELi256ELi128ELb1ELb1ELb1ELb1ELb1ELb1EEEEEEEEEvNT_6ParamsE,"",@"SHT_CUDA_INFO"
	.sectionflags	@""
	.align	4


	//----- nvinfo : EIATTR_CUDA_API_VERSION
	.align		4
        /*0000*/ 	.byte	0x04, 0x37
        /*0002*/ 	.short	(.L_309 - .L_308)
.L_308:
        /*0004*/ 	.word	0x00000082


	//----- nvinfo : EIATTR_KPARAM_INFO
	.align		4
.L_309:
        /*0008*/ 	.byte	0x04, 0x17
        /*000a*/ 	.short	(.L_311 - .L_310)
.L_310:
        /*000c*/ 	.word	0x00000000
        /*0010*/ 	.short	0x0000
        /*0012*/ 	.short	0x0070
        /*0014*/ 	.byte	0x00, 0xf0, 0x01, 0x2a


	//----- nvinfo : EIATTR_SPARSE_MMA_MASK
	.align		4
.L_311:
        /*0018*/ 	.byte	0x03, 0x50
        /*001a*/ 	.short	0x0000


	//----- nvinfo : EIATTR_MAXREG_COUNT
	.align		4
        /*001c*/ 	.byte	0x03, 0x1b
        /*001e*/ 	.short	0x00a8


	//----- nvinfo : EIATTR_NUM_BARRIERS
	.align		4
        /*0020*/ 	.byte	0x02, 0x4c
        /*0022*/ 	.byte	0x10
	.zero		1


	//----- nvinfo : EIATTR_EXTERNS
	.align		4
        /*0024*/ 	.byte	0x04, 0x0f
        /*0026*/ 	.short	(.L_313 - .L_312)


	//   ....[0]....
	.align		4
.L_312:
        /*0028*/ 	.word	index@(__assertfail)


	//----- nvinfo : EIATTR_ANNOTATIONS
	.align		4
.L_313:
        /*002c*/ 	.byte	0x04, 0x55
        /*002e*/ 	.short	(.L_315 - .L_314)


	//   ....[0]....
.L_314:
        /* <DEDUP_REMOVED lines=50> */


	//----- nvinfo : EIATTR_MERCURY_ISA_VERSION
	.align		4
.L_315:
        /*0338*/ 	.byte	0x03, 0x5f
        /*033a*/ 	.short	0x0101


	//----- nvinfo : EIATTR_UNUSED_LOAD_BYTE_OFFSET
	.align		4
        /*033c*/ 	.byte	0x04, 0x44
        /*033e*/ 	.short	(.L_317 - .L_316)


	//   ....[0]....
.L_316:
        /*0340*/ 	.word	0x00000ab0
        /*0344*/ 	.word	0x0000fff0


	//   ....[1]....
        /*0348*/ 	.word	0x00019e10
        /*034c*/ 	.word	0x0000fff0


	//----- nvinfo : EIATTR_INT_WARP_WIDE_INSTR_OFFSETS
	.align		4
.L_317:
        /*0350*/ 	.byte	0x04, 0x31
        /*0352*/ 	.short	(.L_319 - .L_318)


	//   ....[0]....
.L_318:
        /*0354*/ 	.word	0x00000130


	//   ....[1]....
        /*0358*/ 	.word	0x00000170


	//   ....[2]....
        /*035c*/ 	.word	0x000001e0


	//   ....[3]....
        /*0360*/ 	.word	0x00020d30


	//   ....[4]....
        /*0364*/ 	.word	0x00020dc0


	//   ....[5]....
        /*0368*/ 	.word	0x00024f90


	//   ....[6]....
        /*036c*/ 	.word	0x00025020


	//----- nvinfo : EIATTR_COOP_GROUP_MASK_REGIDS
	.align		4
.L_319:
        /*0370*/ 	.byte	0x04, 0x29
        /*0372*/ 	.short	(.L_321 - .L_320)


	//   ....[0]....
.L_320:
        /*0374*/ 	.word	0xffffffff


	//   ....[1]....
        /*0378*/ 	.word	0xffffffff


	//   ....[2]....
        /*037c*/ 	.word	0xffffffff


	//   ....[3]....
        /*0380*/ 	.word	0xffffffff


	//   ....[4]....
        /*0384*/ 	.word	0xffffffff


	//   ....[5]....
        /*0388*/ 	.word	0xffffffff


	//   ....[6]....
        /*038c*/ 	.word	0xffffffff


	//   ....[7]....
        /*0390*/ 	.word	0xffffffff


	//   ....[8]....
        /*0394*/ 	.word	0xffffffff


	//   ....[9]....
        /*0398*/ 	.word	0xffffffff


	//   ....[10]....
        /*039c*/ 	.word	0xffffffff


	//   ....[11]....
        /*03a0*/ 	.word	0xffffffff


	//   ....[12]....
        /*03a4*/ 	.word	0xffffffff


	//   ....[13]....
        /*03a8*/ 	.word	0xffffffff


	//   ....[14]....
        /*03ac*/ 	.word	0xffffffff


	//   ....[15]....
        /*03b0*/ 	.word	0xffffffff


	//   ....[16]....
        /*03b4*/ 	.word	0xffffffff


	//   ....[17]....
        /*03b8*/ 	.word	0xffffffff


	//   ....[18]....
        /*03bc*/ 	.word	0xffffffff


	//   ....[19]....
        /*03c0*/ 	.word	0xffffffff


	//   ....[20]....
        /*03c4*/ 	.word	0xffffffff


	//   ....[21]....
        /*03c8*/ 	.word	0xffffffff


	//   ....[22]....
        /*03cc*/ 	.word	0xffffffff


	//   ....[23]....
        /*03d0*/ 	.word	0xffffffff


	//   ....[24]....
        /*03d4*/ 	.word	0xffffffff


	//   ....[25]....
        /*03d8*/ 	.word	0xffffffff


	//   ....[26]....
        /*03dc*/ 	.word	0xffffffff


	//   ....[27]....
        /*03e0*/ 	.word	0xffffffff


	//   ....[28]....
        /*03e4*/ 	.word	0xffffffff


	//   ....[29]....
        /*03e8*/ 	.word	0xffffffff


	//   ....[30]....
        /*03ec*/ 	.word	0xffffffff


	//   ....[31]....
        /*03f0*/ 	.word	0xffffffff


	//   ....[32]....
        /*03f4*/ 	.word	0xffffffff


	//   ....[33]....
        /*03f8*/ 	.word	0xffffffff


	//   ....[34]....
        /*03fc*/ 	.word	0xffffffff


	//   ....[35]....
        /*0400*/ 	.word	0xffffffff


	//   ....[36]....
        /*0404*/ 	.word	0xffffffff


	//   ....[37]....
        /*0408*/ 	.word	0xffffffff


	//   ....[38]....
        /*040c*/ 	.word	0xffffffff


	//   ....[39]....
        /*0410*/ 	.word	0xffffffff


	//   ....[40]....
        /*0414*/ 	.word	0xffffffff


	//   ....[41]....
        /*0418*/ 	.word	0xffffffff


	//   ....[42]....
        /*041c*/ 	.word	0xffffffff


	//   ....[43]....
        /*0420*/ 	.word	0xffffffff


	//   ....[44]....
        /*0424*/ 	.word	0xffffffff


	//   ....[45]....
        /*0428*/ 	.word	0xffffffff


	//   ....[46]....
        /*042c*/ 	.word	0xffffffff


	//   ....[47]....
        /*0430*/ 	.word	0xffffffff


	//   ....[48]....
        /*0434*/ 	.word	0xffffffff


	//   ....[49]....
        /*0438*/ 	.word	0xffffffff


	//   ....[50]....
        /*043c*/ 	.word	0xffffffff


	//   ....[51]....
        /*0440*/ 	.word	0xffffffff


	//   ....[52]....
        /*0444*/ 	.word	0xffffffff


	//   ....[53]....
        /*0448*/ 	.word	0xffffffff


	//   ....[54]....
        /*044c*/ 	.word	0xffffffff


	//   ....[55]....
        /*0450*/ 	.word	0xffffffff


	//   ....[56]....
        /*0454*/ 	.word	0xffffffff


	//   ....[57]....
        /*0458*/ 	.word	0xffffffff


	//   ....[58]....
        /*045c*/ 	.word	0xffffffff


	//   ....[59]....
        /*0460*/ 	.word	0xffffffff


	//   ....[60]....
        /*0464*/ 	.word	0xffffffff


	//   ....[61]....
        /*0468*/ 	.word	0xffffffff


	//   ....[62]....
        /*046c*/ 	.word	0xffffffff


	//   ....[63]....
        /*0470*/ 	.word	0xffffffff


	//   ....[64]....
        /*0474*/ 	.word	0xffffffff


	//   ....[65]....
        /*0478*/ 	.word	0xffffffff


	//   ....[66]....
        /*047c*/ 	.word	0xffffffff


	//   ....[67]....
        /*0480*/ 	.word	0xffffffff


	//   ....[68]....
        /*0484*/ 	.word	0xffffffff


	//   ....[69]....
        /*0488*/ 	.word	0xffffffff


	//   ....[70]....
        /*048c*/ 	.word	0xffffffff


	//   ....[71]....
        /*0490*/ 	.word	0xffffffff


	//   ....[72]....
        /*0494*/ 	.word	0xffffffff


	//   ....[73]....
        /*0498*/ 	.word	0xffffffff


	//   ....[74]....
        /*049c*/ 	.word	0xffffffff


	//   ....[75]....
        /*04a0*/ 	.word	0xffffffff


	//   ....[76]....
        /*04a4*/ 	.word	0xffffffff


	//   ....[77]....
        /*04a8*/ 	.word	0xffffffff


	//   ....[78]....
        /*04ac*/ 	.word	0xffffffff


	//   ....[79]....
        /*04b0*/ 	.word	0xffffffff


	//   ....[80]....
        /*04b4*/ 	.word	0xffffffff


	//   ....[81]....
        /*04b8*/ 	.word	0xffffffff


	//   ....[82]....
        /*04bc*/ 	.word	0xffffffff


	//   ....[83]....
        /*04c0*/ 	.word	0xffffffff


	//   ....[84]....
        /*04c4*/ 	.word	0xffffffff


	//   ....[85]....
        /*04c8*/ 	.word	0xffffffff


	//   ....[86]....
        /*04cc*/ 	.word	0xffffffff


	//   ....[87]....
        /*04d0*/ 	.word	0xffffffff


	//   ....[88]....
        /*04d4*/ 	.word	0xffffffff


	//   ....[89]....
        /*04d8*/ 	.word	0xffffffff


	//   ....[90]....
        /*04dc*/ 	.word	0xffffffff


	//   ....[91]....
        /*04e0*/ 	.word	0xffffffff


	//   ....[92]....
        /*04e4*/ 	.word	0xffffffff


	//   ....[93]....
        /*04e8*/ 	.word	0xffffffff


	//   ....[94]....
        /*04ec*/ 	.word	0xffffffff


	//   ....[95]....
        /*04f0*/ 	.word	0xffffffff


	//   ....[96]....
        /*04f4*/ 	.word	0xffffffff


	//   ....[97]....
        /*04f8*/ 	.word	0xffffffff


	//   ....[98]....
        /*04fc*/ 	.word	0xffffffff


	//   ....[99]....
        /*0500*/ 	.word	0xffffffff


	//   ....[100]....
        /*0504*/ 	.word	0xffffffff


	//   ....[101]....
        /*0508*/ 	.word	0xffffffff


	//   ....[102]....
        /*050c*/ 	.word	0xffffffff


	//   ....[103]....
        /*0510*/ 	.word	0xffffffff


	//   ....[104]....
        /*0514*/ 	.word	0xffffffff


	//   ....[105]....
        /*0518*/ 	.word	0xffffffff


	//   ....[106]....
        /*051c*/ 	.word	0xffffffff


	//   ....[107]....
        /*0520*/ 	.word	0xffffffff


	//   ....[108]....
        /*0524*/ 	.word	0xffffffff


	//   ....[109]....
        /*0528*/ 	.word	0xffffffff


	//   ....[110]....
        /*052c*/ 	.word	0xffffffff


	//   ....[111]....
        /*0530*/ 	.word	0xffffffff


	//   ....[112]....
        /*0534*/ 	.word	0xffffffff


	//   ....[113]....
        /*0538*/ 	.word	0xffffffff


	//   ....[114]....
        /*053c*/ 	.word	0xffffffff


	//   ....[115]....
        /*0540*/ 	.word	0xffffffff


	//   ....[116]....
        /*0544*/ 	.word	0xffffffff


	//   ....[117]....
        /*0548*/ 	.word	0xffffffff


	//   ....[118]....
        /*054c*/ 	.word	0xffffffff


	//   ....[119]....
        /*0550*/ 	.word	0xffffffff


	//   ....[120]....
        /*0554*/ 	.word	0xffffffff


	//   ....[121]....
        /*0558*/ 	.word	0xffffffff


	//   ....[122]....
        /*055c*/ 	.word	0xffffffff


	//   ....[123]....
        /*0560*/ 	.word	0xffffffff


	//   ....[124]....
        /*0564*/ 	.word	0xffffffff


	//   ....[125]....
        /*0568*/ 	.word	0xffffffff


	//   ....[126]....
        /*056c*/ 	.word	0xffffffff


	//   ....[127]....
        /*0570*/ 	.word	0xffffffff


	//   ....[128]....
        /*0574*/ 	.word	0xffffffff


	//   ....[129]....
        /*0578*/ 	.word	0xffffffff


	//   ....[130]....
        /*057c*/ 	.word	0xffffffff


	//   ....[131]....
        /*0580*/ 	.word	0xffffffff


	//   ....[132]....
        /*0584*/ 	.word	0xffffffff


	//   ....[133]....
        /*0588*/ 	.word	0xffffffff


	//   ....[134]....
        /*058c*/ 	.word	0xffffffff


	//   ....[135]....
        /*0590*/ 	.word	0xffffffff


	//   ....[136]....
        /*0594*/ 	.word	0xffffffff


	//   ....[137]....
        /*0598*/ 	.word	0xffffffff


	//   ....[138]....
        /*059c*/ 	.word	0xffffffff


	//   ....[139]....
        /*05a0*/ 	.word	0xffffffff


	//   ....[140]....
        /*05a4*/ 	.word	0xffffffff


	//   ....[141]....
        /*05a8*/ 	.word	0xffffffff


	//   ....[142]....
        /*05ac*/ 	.word	0xffffffff


	//   ....[143]....
        /*05b0*/ 	.word	0xffffffff


	//   ....[144]....
        /*05b4*/ 	.word	0xffffffff


	//   ....[145]....
        /*05b8*/ 	.word	0xffffffff


	//   ....[146]....
        /*05bc*/ 	.word	0xffffffff


	//   ....[147]....
        /*05c0*/ 	.word	0xffffffff


	//   ....[148]....
        /*05c4*/ 	.word	0xffffffff


	//   ....[149]....
        /*05c8*/ 	.word	0xffffffff


	//   ....[150]....
        /*05cc*/ 	.word	0xffffffff


	//   ....[151]....
        /*05d0*/ 	.word	0xffffffff


	//   ....[152]....
        /*05d4*/ 	.word	0xffffffff


	//   ....[153]....
        /*05d8*/ 	.word	0xffffffff


	//   ....[154]....
        /*05dc*/ 	.word	0xffffffff


	//   ....[155]....
        /*05e0*/ 	.word	0xffffffff


	//   ....[156]....
        /*05e4*/ 	.word	0xffffffff


	//   ....[157]....
        /*05e8*/ 	.word	0xffffffff


	//   ....[158]....
        /*05ec*/ 	.word	0xffffffff


	//   ....[159]....
        /*05f0*/ 	.word	0xffffffff


	//   ....[160]....
        /*05f4*/ 	.word	0xffffffff


	//   ....[161]....
        /*05f8*/ 	.word	0xffffffff


	//   ....[162]....
        /*05fc*/ 	.word	0xffffffff


	//   ....[163]....
        /*0600*/ 	.word	0xffffffff


	//   ....[164]....
        /*0604*/ 	.word	0xffffffff


	//   ....[165]....
        /*0608*/ 	.word	0xffffffff


	//   ....[166]....
        /*060c*/ 	.word	0xffffffff


	//   ....[167]....
        /*0610*/ 	.word	0xffffffff


	//   ....[168]....
        /*0614*/ 	.word	0xffffffff


	//   ....[169]....
        /*0618*/ 	.word	0xffffffff


	//   ....[170]....
        /*061c*/ 	.word	0xffffffff


	//   ....[171]....
        /*0620*/ 	.word	0xffffffff


	//   ....[172]....
        /*0624*/ 	.word	0xffffffff


	//   ....[173]....
        /*0628*/ 	.word	0xffffffff


	//   ....[174]....
        /*062c*/ 	.word	0xffffffff


	//   ....[175]....
        /*0630*/ 	.word	0xffffffff


	//   ....[176]....
        /*0634*/ 	.word	0xffffffff


	//   ....[177]....
        /*0638*/ 	.word	0xffffffff


	//   ....[178]....
        /*063c*/ 	.word	0xffffffff


	//   ....[179]....
        /*0640*/ 	.word	0xffffffff


	//   ....[180]....
        /*0644*/ 	.word	0xffffffff


	//   ....[181]....
        /*0648*/ 	.word	0xffffffff


	//   ....[182]....
        /*064c*/ 	.word	0xffffffff


	//   ....[183]....
        /*0650*/ 	.word	0xffffffff


	//   ....[184]....
        /*0654*/ 	.word	0xffffffff


	//   ....[185]....
        /*0658*/ 	.word	0xffffffff


	//   ....[186]....
        /*065c*/ 	.word	0xffffffff


	//   ....[187]....
        /*0660*/ 	.word	0xffffffff


	//   ....[188]....
        /*0664*/ 	.word	0xffffffff


	//   ....[189]....
        /*0668*/ 	.word	0xffffffff


	//   ....[190]....
        /*066c*/ 	.word	0xffffffff


	//   ....[191]....
        /*0670*/ 	.word	0xffffffff


	//   ....[192]....
        /*0674*/ 	.word	0xffffffff


	//   ....[193]....
        /*0678*/ 	.word	0xffffffff


	//   ....[194]....
        /*067c*/ 	.word	0xffffffff


	//   ....[195]....
        /*0680*/ 	.word	0xffffffff


	//   ....[196]....
        /*0684*/ 	.word	0xffffffff


	//   ....[197]....
        /*0688*/ 	.word	0xffffffff


	//   ....[198]....
        /*068c*/ 	.word	0xffffffff


	//   ....[199]....
        /*0690*/ 	.word	0xffffffff


	//   ....[200]....
        /*0694*/ 	.word	0xffffffff


	//   ....[201]....
        /*0698*/ 	.word	0xffffffff


	//   ....[202]....
        /*069c*/ 	.word	0xffffffff


	//   ....[203]....
        /*06a0*/ 	.word	0xffffffff


	//   ....[204]....
        /*06a4*/ 	.word	0xffffffff


	//   ....[205]....
        /*06a8*/ 	.word	0xffffffff


	//   ....[206]....
        /*06ac*/ 	.word	0xffffffff


	//   ....[207]....
        /*06b0*/ 	.word	0xffffffff


	//   ....[208]....
        /*06b4*/ 	.word	0xffffffff


	//   ....[209]....
        /*06b8*/ 	.word	0xffffffff


	//   ....[210]....
        /*06bc*/ 	.word	0xffffffff


	//   ....[211]....
        /*06c0*/ 	.word	0xffffffff


	//   ....[212]....
        /*06c4*/ 	.word	0xffffffff


	//   ....[213]....
        /*06c8*/ 	.word	0xffffffff


	//   ....[214]....
        /*06cc*/ 	.word	0xffffffff


	//   ....[215]....
        /*06d0*/ 	.word	0xffffffff


	//   ....[216]....
        /*06d4*/ 	.word	0xffffffff


	//   ....[217]....
        /*06d8*/ 	.word	0xffffffff


	//   ....[218]....
        /*06dc*/ 	.word	0xffffffff


	//   ....[219]....
        /*06e0*/ 	.word	0xffffffff


	//   ....[220]....
        /*06e4*/ 	.word	0xffffffff


	//   ....[221]....
        /*06e8*/ 	.word	0xffffffff


	//   ....[222]....
        /*06ec*/ 	.word	0xffffffff


	//   ....[223]....
        /*06f0*/ 	.word	0xffffffff


	//   ....[224]....
        /*06f4*/ 	.word	0xffffffff


	//   ....[225]....
        /*06f8*/ 	.word	0xffffffff


	//   ....[226]....
        /*06fc*/ 	.word	0xffffffff


	//   ....[227]....
        /*0700*/ 	.word	0xffffffff


	//   ....[228]....
        /*0704*/ 	.word	0xffffffff


	//   ....[229]....
        /*0708*/ 	.word	0xffffffff


	//   ....[230]....
        /*070c*/ 	.word	0xffffffff


	//   ....[231]....
        /*0710*/ 	.word	0xffffffff


	//   ....[232]....
        /*0714*/ 	.word	0xffffffff


	//   ....[233]....
        /*0718*/ 	.word	0xffffffff


	//   ....[234]....
        /*071c*/ 	.word	0xffffffff


	//   ....[235]....
        /*0720*/ 	.word	0xffffffff


	//   ....[236]....
        /*0724*/ 	.word	0xffffffff


	//   ....[237]....
        /*0728*/ 	.word	0xffffffff


	//   ....[238]....
        /*072c*/ 	.word	0xffffffff


	//   ....[239]....
        /*0730*/ 	.word	0xffffffff


	//   ....[240]....
        /*0734*/ 	.word	0xffffffff


	//   ....[241]....
        /*0738*/ 	.word	0xffffffff


	//   ....[242]....
        /*073c*/ 	.word	0xffffffff


	//   ....[243]....
        /*0740*/ 	.word	0xffffffff


	//   ....[244]....
        /*0744*/ 	.word	0xffffffff


	//   ....[245]....
        /*0748*/ 	.word	0xffffffff


	//   ....[246]....
        /*074c*/ 	.word	0xffffffff


	//   ....[247]....
        /*0750*/ 	.word	0xffffffff


	//   ....[248]....
        /*0754*/ 	.word	0xffffffff


	//   ....[249]....
        /*0758*/ 	.word	0xffffffff


	//   ....[250]....
        /*075c*/ 	.word	0xffffffff


	//   ....[251]....
        /*0760*/ 	.word	0xffffffff


	//   ....[252]....
        /*0764*/ 	.word	0xffffffff


	//   ....[253]....
        /*0768*/ 	.word	0xffffffff


	//   ....[254]....
        /*076c*/ 	.word	0xffffffff


	//   ....[255]....
        /*0770*/ 	.word	0xffffffff


	//   ....[0]....
        /*0774*/ 	.word	0xffffffff


	//   ....[1]....
        /*0778*/ 	.word	0xffffffff


	//   ....[2]....
        /*077c*/ 	.word	0xffffffff


	//   ....[3]....
        /*0780*/ 	.word	0xffffffff


	//   ....[4]....
        /*0784*/ 	.word	0xffffffff


	//   ....[5]....
        /*0788*/ 	.word	0xffffffff


	//   ....[6]....
        /*078c*/ 	.word	0xffffffff


	//   ....[7]....
        /*0790*/ 	.word	0xffffffff


	//   ....[8]....
        /*0794*/ 	.word	0xffffffff


	//   ....[9]....
        /*0798*/ 	.word	0xffffffff


	//   ....[10]....
        /*079c*/ 	.word	0xffffffff


	//   ....[11]....
        /*07a0*/ 	.word	0xffffffff


	//   ....[12]....
        /*07a4*/ 	.word	0xffffffff


	//   ....[13]....
        /*07a8*/ 	.word	0xffffffff


	//   ....[14]....
        /*07ac*/ 	.word	0xffffffff


	//   ....[15]....
        /*07b0*/ 	.word	0xffffffff


	//   ....[16]....
        /*07b4*/ 	.word	0xffffffff


	//   ....[17]....
        /*07b8*/ 	.word	0xffffffff


	//   ....[18]....
        /*07bc*/ 	.word	0xffffffff


	//   ....[19]....
        /*07c0*/ 	.word	0xffffffff


	//   ....[20]....
        /*07c4*/ 	.word	0xffffffff


	//   ....[21]....
        /*07c8*/ 	.word	0xffffffff


	//   ....[22]....
        /*07cc*/ 	.word	0xffffffff


	//   ....[23]....
        /*07d0*/ 	.word	0xffffffff


	//   ....[24]....
        /*07d4*/ 	.word	0xffffffff


	//   ....[25]....
        /*07d8*/ 	.word	0xffffffff


	//   ....[26]....
        /*07dc*/ 	.word	0xffffffff


	//   ....[27]....
        /*07e0*/ 	.word	0xffffffff


	//   ....[28]....
        /*07e4*/ 	.word	0xffffffff


	//   ....[29]....
        /*07e8*/ 	.word	0xffffffff


	//   ....[30]....
        /*07ec*/ 	.word	0xffffffff


	//   ....[31]....
        /*07f0*/ 	.word	0xffffffff


	//   ....[32]....
        /*07f4*/ 	.word	0xffffffff


	//   ....[33]....
        /*07f8*/ 	.word	0x0500000f


	//   ....[34]....
        /*07fc*/ 	.word	0x0500000f


	//   ....[35]....
        /*0800*/ 	.word	0x0500000f


	//   ....[36]....
        /*0804*/ 	.word	0x0500000f


	//   ....[37]....
        /*0808*/ 	.word	0x0500000f


	//   ....[38]....
        /*080c*/ 	.word	0x0500000f


	//   ....[39]....
        /*0810*/ 	.word	0x0500000f


	//   ....[40]....
        /*0814*/ 	.word	0x0500000f


	//   ....[41]....
        /*0818*/ 	.word	0x0500000f


	//   ....[42]....
        /*081c*/ 	.word	0x0500000f


	//   ....[43]....
        /*0820*/ 	.word	0x0500000f


	//   ....[44]....
        /*0824*/ 	.word	0x0500000f


	//   ....[45]....
        /*0828*/ 	.word	0x0500000f


	//   ....[46]....
        /*082c*/ 	.word	0x0500000f


	//   ....[47]....
        /*0830*/ 	.word	0x0500000f


	//   ....[48]....
        /*0834*/ 	.word	0x0500000f


	//   ....[49]....
        /*0838*/ 	.word	0x0500000f


	//   ....[50]....
        /*083c*/ 	.word	0x0500000f


	//   ....[51]....
        /*0840*/ 	.word	0x0500000f


	//   ....[52]....
        /*0844*/ 	.word	0x0500000f


	//   ....[53]....
        /*0848*/ 	.word	0x0500000f


	//   ....[54]....
        /*084c*/ 	.word	0x0500000f


	//   ....[55]....
        /*0850*/ 	.word	0x0500000f


	//   ....[56]....
        /*0854*/ 	.word	0x0500000f


	//   ....[57]....
        /*0858*/ 	.word	0x0500000f


	//   ....[58]....
        /*085c*/ 	.word	0x0500000f


	//   ....[59]....
        /*0860*/ 	.word	0x0500000f


	//   ....[60]....
        /*0864*/ 	.word	0x0500000f


	//   ....[61]....
        /*0868*/ 	.word	0x0500000f


	//   ....[62]....
        /*086c*/ 	.word	0x0500000f


	//   ....[63]....
        /*0870*/ 	.word	0x0500000f


	//   ....[64]....
        /*0874*/ 	.word	0x0500000f


	//   ....[65]....
        /*0878*/ 	.word	0x0500000f


	//   ....[66]....
        /*087c*/ 	.word	0x0500000f


	//   ....[67]....
        /*0880*/ 	.word	0x0500000f


	//   ....[68]....
        /*0884*/ 	.word	0x0500000f


	//   ....[69]....
        /*0888*/ 	.word	0x0500000f


	//   ....[70]....
        /*088c*/ 	.word	0x0500000f


	//   ....[71]....
        /*0890*/ 	.word	0x0500000f


	//   ....[72]....
        /*0894*/ 	.word	0x0500000f


	//   ....[73]....
        /*0898*/ 	.word	0x0500000f


	//   ....[74]....
        /*089c*/ 	.word	0x0500000f


	//   ....[75]....
        /*08a0*/ 	.word	0x0500000f


	//   ....[76]....
        /*08a4*/ 	.word	0x0500000f


	//   ....[77]....
        /*08a8*/ 	.word	0x0500000f


	//   ....[78]....
        /*08ac*/ 	.word	0x0500000f


	//   ....[79]....
        /*08b0*/ 	.word	0x0500000f


	//   ....[80]....
        /*08b4*/ 	.word	0x0500000f


	//   ....[81]....
        /*08b8*/ 	.word	0x0500000f


	//   ....[82]....
        /*08bc*/ 	.word	0x0500000f


	//   ....[83]....
        /*08c0*/ 	.word	0x0500000f


	//   ....[84]....
        /*08c4*/ 	.word	0x0500000f


	//   ....[85]....
        /*08c8*/ 	.word	0x0500000f


	//   ....[86]....
        /*08cc*/ 	.word	0x0500000f


	//   ....[87]....
        /*08d0*/ 	.word	0x0500000f


	//   ....[88]....
        /*08d4*/ 	.word	0x0500000f


	//   ....[89]....
        /*08d8*/ 	.word	0x0500000f


	//   ....[90]....
        /*08dc*/ 	.word	0x0500000f


	//   ....[91]....
        /*08e0*/ 	.word	0x0500000f


	//   ....[92]....
        /*08e4*/ 	.word	0x0500000f


	//   ....[93]....
        /*08e8*/ 	.word	0x0500000f


	//   ....[94]....
        /*08ec*/ 	.word	0x0500000f


	//   ....[95]....
        /*08f0*/ 	.word	0x0500000f


	//   ....[96]....
        /*08f4*/ 	.word	0x0500000f


	//   ....[97]....
        /*08f8*/ 	.word	0x0500000f


	//   ....[98]....
        /*08fc*/ 	.word	0x0500000f


	//   ....[99]....
        /*0900*/ 	.word	0x0500000f


	//   ....[100]....
        /*0904*/ 	.word	0x0500000f


	//   ....[101]....
        /*0908*/ 	.word	0x0500000f


	//   ....[102]....
        /*090c*/ 	.word	0x0500000f


	//   ....[103]....
        /*0910*/ 	.word	0x0500000f


	//   ....[104]....
        /*0914*/ 	.word	0x0500000f


	//   ....[105]....
        /*0918*/ 	.word	0x0500000f


	//   ....[106]....
        /*091c*/ 	.word	0x0500000f


	//   ....[107]....
        /*0920*/ 	.word	0x0500000f


	//   ....[108]....
        /*0924*/ 	.word	0x0500000f


	//   ....[109]....
        /*0928*/ 	.word	0x0500000f


	//   ....[110]....
        /*092c*/ 	.word	0x0500000f


	//   ....[111]....
        /*0930*/ 	.word	0x0500000f


	//   ....[112]....
        /*0934*/ 	.word	0x0500000f


	//   ....[113]....
        /*0938*/ 	.word	0x0500000f


	//   ....[114]....
        /*093c*/ 	.word	0x0500000f


	//   ....[115]....
        /*0940*/ 	.word	0x0500000f


	//   ....[116]....
        /*0944*/ 	.word	0x0500000f


	//   ....[117]....
        /*0948*/ 	.word	0x0500000f


	//   ....[118]....
        /*094c*/ 	.word	0x0500000f


	//   ....[119]....
        /*0950*/ 	.word	0x0500000f


	//   ....[120]....
        /*0954*/ 	.word	0x0500000f


	//   ....[121]....
        /*0958*/ 	.word	0x0500000f


	//   ....[122]....
        /*095c*/ 	.word	0x0500000f


	//   ....[123]....
        /*0960*/ 	.word	0x0500000f


	//   ....[124]....
        /*0964*/ 	.word	0x0500000f


	//   ....[125]....
        /*0968*/ 	.word	0x0500000f


	//   ....[126]....
        /*096c*/ 	.word	0x0500000f


	//   ....[127]....
        /*0970*/ 	.word	0x0500000f


	//   ....[128]....
        /*0974*/ 	.word	0x0500000f


	//   ....[129]....
        /*0978*/ 	.word	0x0500000f


	//   ....[130]....
        /*097c*/ 	.word	0x0500000f


	//   ....[131]....
        /*0980*/ 	.word	0x0500000f


	//   ....[132]....
        /*0984*/ 	.word	0x0500000f


	//   ....[133]....
        /*0988*/ 	.word	0x0500000f


	//   ....[134]....
        /*098c*/ 	.word	0x0500000f


	//   ....[135]....
        /*0990*/ 	.word	0x0500000f


	//   ....[136]....
        /*0994*/ 	.word	0x0500000f


	//   ....[137]....
        /*0998*/ 	.word	0x0500000f


	//   ....[138]....
        /*099c*/ 	.word	0x0500000f


	//   ....[139]....
        /*09a0*/ 	.word	0x0500000f


	//   ....[140]....
        /*09a4*/ 	.word	0x0500000f


	//   ....[141]....
        /*09a8*/ 	.word	0x0500000f


	//   ....[142]....
        /*09ac*/ 	.word	0x0500000f


	//   ....[143]....
        /*09b0*/ 	.word	0x0500000f


	//   ....[144]....
        /*09b4*/ 	.word	0x0500000f


	//   ....[145]....
        /*09b8*/ 	.word	0x0500000f


	//   ....[146]....
        /*09bc*/ 	.word	0x0500000f


	//   ....[147]....
        /*09c0*/ 	.word	0x0500000f


	//   ....[148]....
        /*09c4*/ 	.word	0x0500000f


	//   ....[149]....
        /*09c8*/ 	.word	0x0500000f


	//   ....[150]....
        /*09cc*/ 	.word	0x0500000f


	//   ....[151]....
        /*09d0*/ 	.word	0x0500000f


	//   ....[152]....
        /*09d4*/ 	.word	0x0500000f


	//   ....[153]....
        /*09d8*/ 	.word	0x0500000f


	//   ....[154]....
        /*09dc*/ 	.word	0x0500000f


	//   ....[155]....
        /*09e0*/ 	.word	0x0500000f


	//   ....[156]....
        /*09e4*/ 	.word	0x0500000f


	//   ....[157]....
        /*09e8*/ 	.word	0x0500000f


	//   ....[158]....
        /*09ec*/ 	.word	0x0500000f


	//   ....[159]....
        /*09f0*/ 	.word	0x0500000f


	//   ....[160]....
        /*09f4*/ 	.word	0x0500000f


	//   ....[161]....
        /*09f8*/ 	.word	0x0500000f


	//   ....[162]....
        /*09fc*/ 	.word	0x0500000f


	//   ....[163]....
        /*0a00*/ 	.word	0x0500000f


	//   ....[164]....
        /*0a04*/ 	.word	0x0500000f


	//   ....[165]....
        /*0a08*/ 	.word	0x0500000f


	//   ....[166]....
        /*0a0c*/ 	.word	0x0500000f


	//   ....[167]....
        /*0a10*/ 	.word	0x0500000f


	//   ....[168]....
        /*0a14*/ 	.word	0x0500000f


	//   ....[169]....
        /*0a18*/ 	.word	0x0500000f


	//   ....[170]....
        /*0a1c*/ 	.word	0x0500000f


	//   ....[171]....
        /*0a20*/ 	.word	0x0500000f


	//   ....[172]....
        /*0a24*/ 	.word	0x0500000f


	//   ....[173]....
        /*0a28*/ 	.word	0x0500000f


	//   ....[174]....
        /*0a2c*/ 	.word	0x0500000f


	//   ....[175]....
        /*0a30*/ 	.word	0x0500000f


	//   ....[176]....
        /*0a34*/ 	.word	0x0500000f


	//   ....[177]....
        /*0a38*/ 	.word	0x0500000f


	//   ....[178]....
        /*0a3c*/ 	.word	0x0500000f


	//   ....[179]....
        /*0a40*/ 	.word	0x0500000f


	//   ....[180]....
        /*0a44*/ 	.word	0x0500000f


	//   ....[181]....
        /*0a48*/ 	.word	0x0500000f


	//   ....[182]....
        /*0a4c*/ 	.word	0x0500000f


	//   ....[183]....
        /*0a50*/ 	.word	0x0500000f


	//   ....[184]....
        /*0a54*/ 	.word	0x0500000f


	//   ....[185]....
        /*0a58*/ 	.word	0x0500000f


	//   ....[186]....
        /*0a5c*/ 	.word	0x0500000f


	//   ....[187]....
        /*0a60*/ 	.word	0x0500000f


	//   ....[188]....
        /*0a64*/ 	.word	0x0500000f


	//   ....[189]....
        /*0a68*/ 	.word	0x0500000f


	//   ....[190]....
        /*0a6c*/ 	.word	0x0500000f


	//   ....[191]....
        /*0a70*/ 	.word	0x0500000f


	//   ....[192]....
        /*0a74*/ 	.word	0x0500000f


	//   ....[193]....
        /*0a78*/ 	.word	0x0500000f


	//   ....[194]....
        /*0a7c*/ 	.word	0x0500000f


	//   ....[195]....
        /*0a80*/ 	.word	0x0500000f


	//   ....[196]....
        /*0a84*/ 	.word	0x0500000f


	//   ....[197]....
        /*0a88*/ 	.word	0x0500000f


	//   ....[198]....
        /*0a8c*/ 	.word	0x0500000f


	//   ....[199]....
        /*0a90*/ 	.word	0x0500000f


	//   ....[200]....
        /*0a94*/ 	.word	0x0500000f


	//   ....[201]....
        /*0a98*/ 	.word	0x0500000f


	//   ....[202]....
        /*0a9c*/ 	.word	0x0500000f


	//   ....[203]....
        /*0aa0*/ 	.word	0x0500000f


	//   ....[204]....
        /*0aa4*/ 	.word	0x0500000f


	//   ....[205]....
        /*0aa8*/ 	.word	0x0500000f


	//   ....[206]....
        /*0aac*/ 	.word	0x0500000f


	//   ....[207]....
        /*0ab0*/ 	.word	0x0500000f


	//   ....[208]....
        /*0ab4*/ 	.word	0x0500000f


	//   ....[209]....
        /*0ab8*/ 	.word	0x0500000f


	//   ....[210]....
        /*0abc*/ 	.word	0x0500000f


	//   ....[211]....
        /*0ac0*/ 	.word	0x0500000f


	//   ....[212]....
        /*0ac4*/ 	.word	0x0500000f


	//   ....[213]....
        /*0ac8*/ 	.word	0x0500000f


	//   ....[214]....
        /*0acc*/ 	.word	0x0500000f


	//   ....[215]....
        /*0ad0*/ 	.word	0x0500000f


	//   ....[216]....
        /*0ad4*/ 	.word	0x0500000f


	//   ....[217]....
        /*0ad8*/ 	.word	0x0500000f


	//   ....[218]....
        /*0adc*/ 	.word	0x0500000f


	//   ....[219]....
        /*0ae0*/ 	.word	0x0500000f


	//   ....[220]....
        /*0ae4*/ 	.word	0x0500000f


	//   ....[221]....
        /*0ae8*/ 	.word	0x0500000f


	//   ....[222]....
        /*0aec*/ 	.word	0x0500000f


	//   ....[223]....
        /*0af0*/ 	.word	0x0500000f


	//   ....[224]....
        /*0af4*/ 	.word	0x0500000f


	//   ....[225]....
        /*0af8*/ 	.word	0x0500000f


	//   ....[226]....
        /*0afc*/ 	.word	0x0500000f


	//   ....[227]....
        /*0b00*/ 	.word	0x0500000f


	//   ....[228]....
        /*0b04*/ 	.word	0x0500000f


	//   ....[229]....
        /*0b08*/ 	.word	0x0500000f


	//   ....[230]....
        /*0b0c*/ 	.word	0x0500000f


	//   ....[231]....
        /*0b10*/ 	.word	0x0500000f


	//   ....[232]....
        /*0b14*/ 	.word	0x0500000f


	//   ....[233]....
        /*0b18*/ 	.word	0x0500000f


	//   ....[234]....
        /*0b1c*/ 	.word	0x0500000f


	//   ....[235]....
        /*0b20*/ 	.word	0x0500000f


	//   ....[236]....
        /*0b24*/ 	.word	0x0500000f


	//   ....[237]....
        /*0b28*/ 	.word	0x0500000f


	//   ....[238]....
        /*0b2c*/ 	.word	0x0500000f


	//   ....[239]....
        /*0b30*/ 	.word	0x0500000f


	//   ....[240]....
        /*0b34*/ 	.word	0x0500000f


	//   ....[241]....
        /*0b38*/ 	.word	0x0500000f


	//   ....[242]....
        /*0b3c*/ 	.word	0x0500000f


	//   ....[243]....
        /*0b40*/ 	.word	0x0500000f


	//   ....[244]....
        /*0b44*/ 	.word	0x0500000f


	//   ....[245]....
        /*0b48*/ 	.word	0x0500000f


	//   ....[246]....
        /*0b4c*/ 	.word	0x0500000f


	//   ....[247]....
        /*0b50*/ 	.word	0x0500000f


	//   ....[248]....
        /*0b54*/ 	.word	0x0500000f


	//   ....[249]....
        /*0b58*/ 	.word	0x0500000f


	//   ....[250]....
        /*0b5c*/ 	.word	0x0500000f


	//   ....[251]....
        /*0b60*/ 	.word	0x0500000f


	//   ....[252]....
        /*0b64*/ 	.word	0x0500000f


	//   ....[253]....
        /*0b68*/ 	.word	0x0500000f


	//   ....[254]....
        /*0b6c*/ 	.word	0x0500000f


	//   ....[255]....
        /*0b70*/ 	.word	0x0500000f


	//   ....[0]....
        /*0b74*/ 	.word	0x0500000f


	//   ....[1]....
        /*0b78*/ 	.word	0x0500000f


	//   ....[2]....
        /*0b7c*/ 	.word	0x0500000f


	//   ....[3]....
        /*0b80*/ 	.word	0x0500000f


	//   ....[4]....
        /*0b84*/ 	.word	0x0500000f


	//   ....[5]....
        /*0b88*/ 	.word	0x0500000f


	//   ....[6]....
        /*0b8c*/ 	.word	0x0500000f


	//   ....[7]....
        /*0b90*/ 	.word	0x0500000f


	//   ....[8]....
        /*0b94*/ 	.word	0x0500000f


	//   ....[9]....
        /*0b98*/ 	.word	0x0500000f


	//   ....[10]....
        /*0b9c*/ 	.word	0x0500000f


	//   ....[11]....
        /*0ba0*/ 	.word	0x0500000f


	//   ....[12]....
        /*0ba4*/ 	.word	0x0500000f


	//----- nvinfo : EIATTR_COOP_GROUP_INSTR_OFFSETS
	.align		4
.L_321:
        /*0ba8*/ 	.byte	0x04, 0x28
        /*0baa*/ 	.short	(.L_323 - .L_322)


	//   ....[0]....
.L_322:
        /*0bac*/ 	.word	0x00000070


	//   ....[1]....
        /*0bb0*/ 	.word	0x00000140


	//   ....[2]....
        /*0bb4*/ 	.word	0x00000190


	//   ....[3]....
        /*0bb8*/ 	.word	0x000003c0


	//   ....[4]....
        /*0bbc*/ 	.word	0x00000520


	//   ....[5]....
        /*0bc0*/ 	.word	0x00000640


	//   ....[6]....
        /*0bc4*/ 	.word	0x000007a0


	//   ....[7]....
        /*0bc8*/ 	.word	0x00002fc0


	//   ....[8]....
        /*0bcc*/ 	.word	0x00002fd0


	//   ....[9]....
        /*0bd0*/ 	.word	0x00003e60


	//   ....[10]....
        /*0bd4*/ 	.word	0x00003e70


	//   ....[11]....
        /*0bd8*/ 	.word	0x00004d00


	//   ....[12]....
        /*0bdc*/ 	.word	0x00004d10


	//   ....[13]....
        /*0be0*/ 	.word	0x000060a0


	//   ....[14]....
        /*0be4*/ 	.word	0x000060b0


	//   ....[15]....
        /*0be8*/ 	.word	0x00006f80


	//   ....[16]....
        /*0bec*/ 	.word	0x00006f90


	//   ....[17]....
        /*0bf0*/ 	.word	0x00007ee0


	//   ....[18]....
        /*0bf4*/ 	.word	0x00007ef0


	//   ....[19]....
        /*0bf8*/ 	.word	0x00009050


	//   ....[20]....
        /*0bfc*/ 	.word	0x00009060


	//   ....[21]....
        /*0c00*/ 	.word	0x00009170


	//   ....[22]....
        /*0c04*/ 	.word	0x00009180


	//   ....[23]....
        /*0c08*/ 	.word	0x000092a0


	//   ....[24]....
        /*0c0c*/ 	.word	0x000092b0


	//   ....[25]....
        /*0c10*/ 	.word	0x00009610


	//   ....[26]....
        /*0c14*/ 	.word	0x00009630


	//   ....[27]....
        /*0c18*/ 	.word	0x00009720


	//   ....[28]....
        /*0c1c*/ 	.word	0x00009740


	//   ....[29]....
        /*0c20*/ 	.word	0x00009830


	//   ....[30]....
        /*0c24*/ 	.word	0x00009850


	//   ....[31]....
        /*0c28*/ 	.word	0x0000a320


	//   ....[32]....
        /*0c2c*/ 	.word	0x0000aaa0


	//   ....[33]....
        /*0c30*/ 	.word	0x0000aab0


	//   ....[34]....
        /*0c34*/ 	.word	0x0000aac0


	//   ....[35]....
        /*0c38*/ 	.word	0x0000aad0


	//   ....[36]....
        /*0c3c*/ 	.word	0x0000ace0


	//   ....[37]....
        /*0c40*/ 	.word	0x0000acf0


	//   ....[38]....
        /*0c44*/ 	.word	0x0000ad00


	//   ....[39]....
        /*0c48*/ 	.word	0x0000ad10


	//   ....[40]....
        /*0c4c*/ 	.word	0x0000d1d0


	//   ....[41]....
        /*0c50*/ 	.word	0x0000d1f0


	//   ....[42]....
        /*0c54*/ 	.word	0x0000d200


	//   ....[43]....
        /*0c58*/ 	.word	0x0000d210


	//   ....[44]....
        /*0c5c*/ 	.word	0x0000d300


	//   ....[45]....
        /*0c60*/ 	.word	0x0000d320


	//   ....[46]....
        /*0c64*/ 	.word	0x0000d330


	//   ....[47]....
        /*0c68*/ 	.word	0x0000d340


	//   ....[48]....
        /*0c6c*/ 	.word	0x000103d0


	//   ....[49]....
        /*0c70*/ 	.word	0x00010550


	//   ....[50]....
        /*0c74*/ 	.word	0x00010bc0


	//   ....[51]....
        /*0c78*/ 	.word	0x00010c30


	//   ....[52]....
        /*0c7c*/ 	.word	0x000117c0


	//   ....[53]....
        /*0c80*/ 	.word	0x000118d0


	//   ....[54]....
        /*0c84*/ 	.word	0x00013c20


	//   ....[55]....
        /*0c88*/ 	.word	0x00013c40


	//   ....[56]....
        /*0c8c*/ 	.word	0x00014670


	//   ....[57]....
        /*0c90*/ 	.word	0x00014770


	//   ....[58]....
        /*0c94*/ 	.word	0x00015020


	//   ....[59]....
        /*0c98*/ 	.word	0x00015070


	//   ....[60]....
        /*0c9c*/ 	.word	0x00017830


	//   ....[61]....
        /*0ca0*/ 	.word	0x00017850


	//   ....[62]....
        /*0ca4*/ 	.word	0x00017b20


	//   ....[63]....
        /*0ca8*/ 	.word	0x00017b40


	//   ....[64]....
        /*0cac*/ 	.word	0x000195c0


	//   ....[65]....
        /*0cb0*/ 	.word	0x00019620


	//   ....[66]....
        /*0cb4*/ 	.word	0x00019640


	//   ....[67]....
        /*0cb8*/ 	.word	0x00019660


	//   ....[68]....
        /*0cbc*/ 	.word	0x0001a270


	//   ....[69]....
        /*0cc0*/ 	.word	0x0001a2b0


	//   ....[70]....
        /*0cc4*/ 	.word	0x0001a2e0


	//   ....[71]....
        /*0cc8*/ 	.word	0x0001a310


	//   ....[72]....
        /*0ccc*/ 	.word	0x0001a340


	//   ....[73]....
        /*0cd0*/ 	.word	0x0001a370


	//   ....[74]....
        /*0cd4*/ 	.word	0x0001a3a0


	//   ....[75]....
        /*0cd8*/ 	.word	0x0001a3d0


	//   ....[76]....
        /*0cdc*/ 	.word	0x0001a400


	//   ....[77]....
        /*0ce0*/ 	.word	0x0001a430


	//   ....[78]....
        /*0ce4*/ 	.word	0x0001a460


	//   ....[79]....
        /*0ce8*/ 	.word	0x0001a490


	//   ....[80]....
        /*0cec*/ 	.word	0x0001a4c0


	//   ....[81]....
        /*0cf0*/ 	.word	0x0001a4f0


	//   ....[82]....
        /*0cf4*/ 	.word	0x0001a520


	//   ....[83]....
        /*0cf8*/ 	.word	0x0001a550


	//   ....[84]....
        /*0cfc*/ 	.word	0x0001a580


	//   ....[85]....
        /*0d00*/ 	.word	0x0001a5b0


	//   ....[86]....
        /*0d04*/ 	.word	0x0001a5e0


	//   ....[87]....
        /*0d08*/ 	.word	0x0001a610


	//   ....[88]....
        /*0d0c*/ 	.word	0x0001a640


	//   ....[89]....
        /*0d10*/ 	.word	0x0001a670


	//   ....[90]....
        /*0d14*/ 	.word	0x0001a6a0


	//   ....[91]....
        /*0d18*/ 	.word	0x0001a6d0


	//   ....[92]....
        /*0d1c*/ 	.word	0x0001a700


	//   ....[93]....
        /*0d20*/ 	.word	0x0001a730


	//   ....[94]....
        /*0d24*/ 	.word	0x0001a760


	//   ....[95]....
        /*0d28*/ 	.word	0x0001a790


	//   ....[96]....
        /*0d2c*/ 	.word	0x0001a7c0


	//   ....[97]....
        /*0d30*/ 	.word	0x0001a7f0


	//   ....[98]....
        /*0d34*/ 	.word	0x0001a820


	//   ....[99]....
        /*0d38*/ 	.word	0x0001a850


	//   ....[100]....
        /*0d3c*/ 	.word	0x0001a880


	//   ....[101]....
        /*0d40*/ 	.word	0x0001a8b0


	//   ....[102]....
        /*0d44*/ 	.word	0x0001a8e0


	//   ....[103]....
        /*0d48*/ 	.word	0x0001a910


	//   ....[104]....
        /*0d4c*/ 	.word	0x0001a940


	//   ....[105]....
        /*0d50*/ 	.word	0x0001a970


	//   ....[106]....
        /*0d54*/ 	.word	0x0001a9a0


	//   ....[107]....
        /*0d58*/ 	.word	0x0001a9c0


	//   ....[108]....
        /*0d5c*/ 	.word	0x0001a9f0


	//   ....[109]....
        /*0d60*/ 	.word	0x0001aa10


	//   ....[110]....
        /*0d64*/ 	.word	0x0001aa20


	//   ....[111]....
        /*0d68*/ 	.word	0x0001aa30


	//   ....[112]....
        /*0d6c*/ 	.word	0x0001aa40


	//   ....[113]....
        /*0d70*/ 	.word	0x0001aa50


	//   ....[114]....
        /*0d74*/ 	.word	0x0001aa60


	//   ....[115]....
        /*0d78*/ 	.word	0x0001aa70


	//   ....[116]....
        /*0d7c*/ 	.word	0x0001aaa0


	//   ....[117]....
        /*0d80*/ 	.word	0x0001aad0


	//   ....[118]....
        /*0d84*/ 	.word	0x0001ab00


	//   ....[119]....
        /*0d88*/ 	.word	0x0001ab30


	//   ....[120]....
        /*0d8c*/ 	.word	0x0001ab60


	//   ....[121]....
        /*0d90*/ 	.word	0x0001ab90


	//   ....[122]....
        /*0d94*/ 	.word	0x0001abc0


	//   ....[123]....
        /*0d98*/ 	.word	0x0001abf0


	//   ....[124]....
        /*0d9c*/ 	.word	0x0001ac20


	//   ....[125]....
        /*0da0*/ 	.word	0x0001ac50


	//   ....[126]....
        /*0da4*/ 	.word	0x0001ac80


	//   ....[127]....
        /*0da8*/ 	.word	0x0001acb0


	//   ....[128]....
        /*0dac*/ 	.word	0x0001ace0


	//   ....[129]....
        /*0db0*/ 	.word	0x0001ad10


	//   ....[130]....
        /*0db4*/ 	.word	0x0001ad40


	//   ....[131]....
        /*0db8*/ 	.word	0x0001ad70


	//   ....[132]....
        /*0dbc*/ 	.word	0x0001b590


	//   ....[133]....
        /*0dc0*/ 	.word	0x0001b5b0


	//   ....[134]....
        /*0dc4*/ 	.word	0x0001b5d0


	//   ....[135]....
        /*0dc8*/ 	.word	0x0001b5e0


	//   ....[136]....
        /*0dcc*/ 	.word	0x0001bcc0


	//   ....[137]....
        /*0dd0*/ 	.word	0x0001bcd0


	//   ....[138]....
        /*0dd4*/ 	.word	0x0001be00


	//   ....[139]....
        /*0dd8*/ 	.word	0x0001be10


	//   ....[140]....
        /*0ddc*/ 	.word	0x0001bf40


	//   ....[141]....
        /*0de0*/ 	.word	0x0001bf50


	//   ....[142]....
        /*0de4*/ 	.word	0x0001c080


	//   ....[143]....
        /*0de8*/ 	.word	0x0001c090


	//   ....[144]....
        /*0dec*/ 	.word	0x0001c500


	//   ....[145]....
        /*0df0*/ 	.word	0x0001c510


	//   ....[146]....
        /*0df4*/ 	.word	0x0001cce0


	//   ....[147]....
        /*0df8*/ 	.word	0x0001ccf0


	//   ....[148]....
        /*0dfc*/ 	.word	0x0001dbd0


	//   ....[149]....
        /*0e00*/ 	.word	0x0001dbe0


	//   ....[150]....
        /*0e04*/ 	.word	0x0001dd20


	//   ....[151]....
        /*0e08*/ 	.word	0x0001dd30


	//   ....[152]....
        /*0e0c*/ 	.word	0x0001de60


	//   ....[153]....
        /*0e10*/ 	.word	0x0001de70


	//   ....[154]....
        /*0e14*/ 	.word	0x0001dfa0


	//   ....[155]....
        /*0e18*/ 	.word	0x0001dfb0


	//   ....[156]....
        /*0e1c*/ 	.word	0x0001e130


	//   ....[157]....
        /*0e20*/ 	.word	0x0001e330


	//   ....[158]....
        /*0e24*/ 	.word	0x0001e360


	//   ....[159]....
        /*0e28*/ 	.word	0x0001e390


	//   ....[160]....
        /*0e2c*/ 	.word	0x0001e3c0


	//   ....[161]....
        /*0e30*/ 	.word	0x0001e3f0


	//   ....[162]....
        /*0e34*/ 	.word	0x0001e420


	//   ....[163]....
        /*0e38*/ 	.word	0x0001e5a0


	//   ....[164]....
        /*0e3c*/ 	.word	0x0001e5d0


	//   ....[165]....
        /*0e40*/ 	.word	0x0001e600


	//   ....[166]....
        /*0e44*/ 	.word	0x0001e630


	//   ....[167]....
        /*0e48*/ 	.word	0x0001e660


	//   ....[168]....
        /*0e4c*/ 	.word	0x0001e690


	//   ....[169]....
        /*0e50*/ 	.word	0x0001e720


	//   ....[170]....
        /*0e54*/ 	.word	0x0001e750


	//   ....[171]....
        /*0e58*/ 	.word	0x0001e760


	//   ....[172]....
        /*0e5c*/ 	.word	0x0001e7a0


	//   ....[173]....
        /*0e60*/ 	.word	0x0001fdb0


	//   ....[174]....
        /*0e64*/ 	.word	0x00021c20


	//   ....[175]....
        /*0e68*/ 	.word	0x00021c30


	//   ....[176]....
        /*0e6c*/ 	.word	0x00021cd0


	//   ....[177]....
        /*0e70*/ 	.word	0x00021cf0


	//   ....[178]....
        /*0e74*/ 	.word	0x00021d30


	//   ....[179]....
        /*0e78*/ 	.word	0x00021d50


	//   ....[180]....
        /*0e7c*/ 	.word	0x00021d90


	//   ....[181]....
        /*0e80*/ 	.word	0x00021db0


	//   ....[182]....
        /*0e84*/ 	.word	0x00021df0


	//   ....[183]....
        /*0e88*/ 	.word	0x00021e10


	//   ....[184]....
        /*0e8c*/ 	.word	0x00021e50


	//   ....[185]....
        /*0e90*/ 	.word	0x00021e70


	//   ....[186]....
        /*0e94*/ 	.word	0x00021eb0


	//   ....[187]....
        /*0e98*/ 	.word	0x00021ed0


	//   ....[188]....
        /*0e9c*/ 	.word	0x00021ef0


	//   ....[189]....
        /*0ea0*/ 	.word	0x00021f00


	//   ....[190]....
        /*0ea4*/ 	.word	0x00021f80


	//   ....[191]....
        /*0ea8*/ 	.word	0x00021fa0


	//   ....[192]....
        /*0eac*/ 	.word	0x00021fb0


	//   ....[193]....
        /*0eb0*/ 	.word	0x00021ff0


	//   ....[194]....
        /*0eb4*/ 	.word	0x000224f0


	//   ....[195]....
        /*0eb8*/ 	.word	0x00022510


	//   ....[196]....
        /*0ebc*/ 	.word	0x00022640


	//   ....[197]....
        /*0ec0*/ 	.word	0x00022650


	//   ....[198]....
        /*0ec4*/ 	.word	0x000226d0


	//   ....[199]....
        /*0ec8*/ 	.word	0x000226e0


	//   ....[200]....
        /*0ecc*/ 	.word	0x00022760


	//   ....[201]....
        /*0ed0*/ 	.word	0x00022770


	//   ....[202]....
        /*0ed4*/ 	.word	0x000227f0


	//   ....[203]....
        /*0ed8*/ 	.word	0x00022800


	//   ....[204]....
        /*0edc*/ 	.word	0x00022870


	//   ....[205]....
        /*0ee0*/ 	.word	0x00022880


	//   ....[206]....
        /*0ee4*/ 	.word	0x000228f0


	//   ....[207]....
        /*0ee8*/ 	.word	0x00022900


	//   ....[208]....
        /*0eec*/ 	.word	0x00022910


	//   ....[209]....
        /*0ef0*/ 	.word	0x00022980


	//   ....[210]....
        /*0ef4*/ 	.word	0x00022990


	//   ....[211]....
        /*0ef8*/ 	.word	0x000229a0


	//   ....[212]....
        /*0efc*/ 	.word	0x000229d0


	//   ....[213]....
        /*0f00*/ 	.word	0x000229f0


	//   ....[214]....
        /*0f04*/ 	.word	0x000230a0


	//   ....[215]....
        /*0f08*/ 	.word	0x000230d0


	//   ....[216]....
        /*0f0c*/ 	.word	0x00023110


	//   ....[217]....
        /*0f10*/ 	.word	0x00023130


	//   ....[218]....
        /*0f14*/ 	.word	0x00023150


	//   ....[219]....
        /*0f18*/ 	.word	0x00023210


	//   ....[220]....
        /*0f1c*/ 	.word	0x00023260


	//   ....[221]....
        /*0f20*/ 	.word	0x000232a0


	//   ....[222]....
        /*0f24*/ 	.word	0x000232e0


	//   ....[223]....
        /*0f28*/ 	.word	0x00023320


	//   ....[224]....
        /*0f2c*/ 	.word	0x00023360


	//   ....[225]....
        /*0f30*/ 	.word	0x000233a0


	//   ....[226]....
        /*0f34*/ 	.word	0x000233f0


	//   ....[227]....
        /*0f38*/ 	.word	0x00023410


	//   ....[228]....
        /*0f3c*/ 	.word	0x00023420


	//   ....[229]....
        /*0f40*/ 	.word	0x00023460


	//   ....[230]....
        /*0f44*/ 	.word	0x00023d70


	//   ....[231]....
        /*0f48*/ 	.word	0x00023d90


	//   ....[232]....
        /*0f4c*/ 	.word	0x00023da0


	//   ....[233]....
        /*0f50*/ 	.word	0x00023db0


	//   ....[234]....
        /*0f54*/ 	.word	0x00023e00


	//   ....[235]....
        /*0f58*/ 	.word	0x00023e20


	//   ....[236]....
        /*0f5c*/ 	.word	0x00023e40


	//   ....[237]....
        /*0f60*/ 	.word	0x00023e50


	//   ....[238]....
        /*0f64*/ 	.word	0x00023e90


	//   ....[239]....
        /*0f68*/ 	.word	0x00023ea0


	//   ....[240]....
        /*0f6c*/ 	.word	0x00023ee0


	//   ....[241]....
        /*0f70*/ 	.word	0x00023ef0


	//   ....[242]....
        /*0f74*/ 	.word	0x00023f30


	//   ....[243]....
        /*0f78*/ 	.word	0x00023f40


	//   ....[244]....
        /*0f7c*/ 	.word	0x00023f80


	//   ....[245]....
        /*0f80*/ 	.word	0x00023f90


	//   ....[246]....
        /*0f84*/ 	.word	0x00023fa0


	//   ....[247]....
        /*0f88*/ 	.word	0x00023fe0


	//   ....[248]....
        /*0f8c*/ 	.word	0x00024000


	//   ....[249]....
        /*0f90*/ 	.word	0x00024060


	//   ....[250]....
        /*0f94*/ 	.word	0x00024410


	//   ....[251]....
        /*0f98*/ 	.word	0x00024420


	//   ....[252]....
        /*0f9c*/ 	.word	0x00024430


	//   ....[253]....
        /*0fa0*/ 	.word	0x00024440


	//   ....[254]....
        /*0fa4*/ 	.word	0x00024450


	//   ....[255]....
        /*0fa8*/ 	.word	0x000244a0


	//   ....[0]....
        /*0fac*/ 	.word	0x000244c0


	//   ....[1]....
        /*0fb0*/ 	.word	0x000244e0


	//   ....[2]....
        /*0fb4*/ 	.word	0x000244f0


	//   ....[3]....
        /*0fb8*/ 	.word	0x00024530


	//   ....[4]....
        /*0fbc*/ 	.word	0x00024540


	//   ....[5]....
        /*0fc0*/ 	.word	0x00024580


	//   ....[6]....
        /*0fc4*/ 	.word	0x00024590


	//   ....[7]....
        /*0fc8*/ 	.word	0x000245d0


	//   ....[8]....
        /*0fcc*/ 	.word	0x000245e0


	//   ....[9]....
        /*0fd0*/ 	.word	0x00024620


	//   ....[10]....
        /*0fd4*/ 	.word	0x00024630


	//   ....[11]....
        /*0fd8*/ 	.word	0x00024640


	//   ....[12]....
        /*0fdc*/ 	.word	0x00024680


	//   ....[13]....
        /*0fe0*/ 	.word	0x000246a0


	//   ....[14]....
        /*0fe4*/ 	.word	0x00025910


	//   ....[15]....
        /*0fe8*/ 	.word	0x00025940


	//   ....[16]....
        /*0fec*/ 	.word	0x000259a0


	//   ....[17]....
        /*0ff0*/ 	.word	0x000259d0


	//   ....[18]....
        /*0ff4*/ 	.word	0x00025a00


	//   ....[19]....
        /*0ff8*/ 	.word	0x00025a30


	//   ....[20]....
        /*0ffc*/ 	.word	0x00025a60


	//   ....[21]....
        /*1000*/ 	.word	0x00025a90


	//   ....[22]....
        /*1004*/ 	.word	0x00025c30


	//   ....[23]....
        /*1008*/ 	.word	0x00025c60


	//   ....[24]....
        /*100c*/ 	.word	0x00025c90


	//   ....[25]....
        /*1010*/ 	.word	0x00025cc0


	//   ....[26]....
        /*1014*/ 	.word	0x00025cf0


	//   ....[27]....
        /*1018*/ 	.word	0x00025d20


	//   ....[28]....
        /*101c*/ 	.word	0x00025de0


	//   ....[29]....
        /*1020*/ 	.word	0x00025e00


	//   ....[30]....
        /*1024*/ 	.word	0x00025e20


	//   ....[31]....
        /*1028*/ 	.word	0x00025e80


	//   ....[32]....
        /*102c*/ 	.word	0x000268c0


	//   ....[33]....
        /*1030*/ 	.word	0x00026c80


	//   ....[34]....
        /*1034*/ 	.word	0x00026d10


	//   ....[35]....
        /*1038*/ 	.word	0x00026da0


	//   ....[36]....
        /*103c*/ 	.word	0x00026e30


	//   ....[37]....
        /*1040*/ 	.word	0x00026ec0


	//   ....[38]....
        /*1044*/ 	.word	0x00026f50


	//   ....[39]....
        /*1048*/ 	.word	0x00027030


	//   ....[40]....
        /*104c*/ 	.word	0x000270c0


	//   ....[41]....
        /*1050*/ 	.word	0x00027160


	//   ....[42]....
        /*1054*/ 	.word	0x000271f0


	//   ....[43]....
        /*1058*/ 	.word	0x00027280


	//   ....[44]....
        /*105c*/ 	.word	0x00027310


	//   ....[45]....
        /*1060*/ 	.word	0x000273f0


	//   ....[46]....
        /*1064*/ 	.word	0x00027480


	//   ....[47]....
        /*1068*/ 	.word	0x00027510


	//   ....[48]....
        /*106c*/ 	.word	0x000275a0


	//   ....[49]....
        /*1070*/ 	.word	0x00027630


	//   ....[50]....
        /*1074*/ 	.word	0x000276c0


	//   ....[51]....
        /*1078*/ 	.word	0x000277f0


	//   ....[52]....
        /*107c*/ 	.word	0x000278a0


	//   ....[53]....
        /*1080*/ 	.word	0x00027930


	//   ....[54]....
        /*1084*/ 	.word	0x00027980


	//   ....[55]....
        /*1088*/ 	.word	0x000279d0


	//   ....[56]....
        /*108c*/ 	.word	0x00027a60


	//   ....[57]....
        /*1090*/ 	.word	0x00027af0


	//   ....[58]....
        /*1094*/ 	.word	0x00027b40


	//   ....[59]....
        /*1098*/ 	.word	0x00027b90


	//   ....[60]....
        /*109c*/ 	.word	0x00027c80


	//   ....[61]....
        /*10a0*/ 	.word	0x00027d30


	//   ....[62]....
        /*10a4*/ 	.word	0x00027d90


	//   ....[63]....
        /*10a8*/ 	.word	0x00027e10


	//   ....[64]....
        /*10ac*/ 	.word	0x00027f00


	//   ....[65]....
        /*10b0*/ 	.word	0x00027f50


	//   ....[66]....
        /*10b4*/ 	.word	0x00027fa0


	//   ....[67]....
        /*10b8*/ 	.word	0x00027ff0


	//   ....[68]....
        /*10bc*/ 	.word	0x00028370


	//   ....[69]....
        /*10c0*/ 	.word	0x00028490


	//   ....[70]....
        /*10c4*/ 	.word	0x000285c0


	//   ....[71]....
        /*10c8*/ 	.word	0x000286e0


	//   ....[72]....
        /*10cc*/ 	.word	0x00028800


	//   ....[73]....
        /*10d0*/ 	.word	0x000288e0


	//   ....[74]....
        /*10d4*/ 	.word	0x00028940


	//   ....[75]....
        /*10d8*/ 	.word	0x00028990


	//   ....[76]....
        /*10dc*/ 	.word	0x000289f0


	//   ....[77]....
        /*10e0*/ 	.word	0x00028a60


	//   ....[78]....
        /*10e4*/ 	.word	0x00028ac0


	//   ....[79]....
        /*10e8*/ 	.word	0x00028b30


	//   ....[80]....
        /*10ec*/ 	.word	0x00028bb0


	//   ....[81]....
        /*10f0*/ 	.word	0x00028c20


	//   ....[82]....
        /*10f4*/ 	.word	0x00028c80


	//   ....[83]....
        /*10f8*/ 	.word	0x00028cd0


	//   ....[84]....
        /*10fc*/ 	.word	0x00028d50


	//   ....[85]....
        /*1100*/ 	.word	0x00028dc0


	//   ....[86]....
        /*1104*/ 	.word	0x00028e20


	//   ....[87]....
        /*1108*/ 	.word	0x00028e70


	//   ....[88]....
        /*110c*/ 	.word	0x00028ef0


	//   ....[89]....
        /*1110*/ 	.word	0x00028f40


	//   ....[90]....
        /*1114*/ 	.word	0x00028fa0


	//   ....[91]....
        /*1118*/ 	.word	0x00028ff0


	//   ....[92]....
        /*111c*/ 	.word	0x00029050


	//   ....[93]....
        /*1120*/ 	.word	0x000290d0


	//   ....[94]....
        /*1124*/ 	.word	0x00029130


	//   ....[95]....
        /*1128*/ 	.word	0x00029180


	//   ....[96]....
        /*112c*/ 	.word	0x00029200


	//   ....[97]....
        /*1130*/ 	.word	0x00029270


	//   ....[98]....
        /*1134*/ 	.word	0x000292d0


	//   ....[99]....
        /*1138*/ 	.word	0x00029320


	//   ....[100]....
        /*113c*/ 	.word	0x000293a0


	//   ....[101]....
        /*1140*/ 	.word	0x000293f0


	//   ....[102]....
        /*1144*/ 	.word	0x00029470


	//   ....[103]....
        /*1148*/ 	.word	0x000294e0


	//   ....[104]....
        /*114c*/ 	.word	0x00029560


	//   ....[105]....
        /*1150*/ 	.word	0x000295b0


	//   ....[106]....
        /*1154*/ 	.word	0x00029630


	//   ....[107]....
        /*1158*/ 	.word	0x00029680


	//   ....[108]....
        /*115c*/ 	.word	0x000296e0


	//   ....[109]....
        /*1160*/ 	.word	0x00029750


	//   ....[110]....
        /*1164*/ 	.word	0x000297c0


	//   ....[111]....
        /*1168*/ 	.word	0x00029830


	//   ....[112]....
        /*116c*/ 	.word	0x00029890


	//   ....[113]....
        /*1170*/ 	.word	0x000298f0


	//   ....[114]....
        /*1174*/ 	.word	0x00029980


	//   ....[115]....
        /*1178*/ 	.word	0x000299e0


	//   ....[116]....
        /*117c*/ 	.word	0x00029a60


	//   ....[117]....
        /*1180*/ 	.word	0x00029ad0


	//   ....[118]....
        /*1184*/ 	.word	0x00029b30


	//   ....[119]....
        /*1188*/ 	.word	0x00029b80


	//   ....[120]....
        /*118c*/ 	.word	0x00029c00


	//   ....[121]....
        /*1190*/ 	.word	0x00029c70


	//   ....[122]....
        /*1194*/ 	.word	0x00029cd0


	//   ....[123]....
        /*1198*/ 	.word	0x00029d20


	//   ....[124]....
        /*119c*/ 	.word	0x00029da0


	//   ....[125]....
        /*11a0*/ 	.word	0x00029e10


	//   ....[126]....
        /*11a4*/ 	.word	0x00029e70


	//   ....[127]....
        /*11a8*/ 	.word	0x00029ec0


	//   ....[128]....
        /*11ac*/ 	.word	0x00029f40


	//   ....[129]....
        /*11b0*/ 	.word	0x00029fb0


	//   ....[130]....
        /*11b4*/ 	.word	0x0002a010


	//   ....[131]....
        /*11b8*/ 	.word	0x0002a060


	//   ....[132]....
        /*11bc*/ 	.word	0x0002a0e0


	//   ....[133]....
        /*11c0*/ 	.word	0x0002a130


	//   ....[134]....
        /*11c4*/ 	.word	0x0002a1c0


	//   ....[135]....
        /*11c8*/ 	.word	0x0002a250


	//   ....[136]....
        /*11cc*/ 	.word	0x0002a2e0


	//   ....[137]....
        /*11d0*/ 	.word	0x0002a370


	//   ....[138]....
        /*11d4*/ 	.word	0x0002a400


	//   ....[139]....
        /*11d8*/ 	.word	0x0002a490


	//   ....[140]....
        /*11dc*/ 	.word	0x0002a510


	//   ....[141]....
        /*11e0*/ 	.word	0x0002a560


	//   ....[142]....
        /*11e4*/ 	.word	0x0002a600


	//   ....[143]....
        /*11e8*/ 	.word	0x0002a690


	//   ....[144]....
        /*11ec*/ 	.word	0x0002a710


	//   ....[145]....
        /*11f0*/ 	.word	0x0002a760


	//   ....[146]....
        /*11f4*/ 	.word	0x0002a7f0


	//   ....[147]....
        /*11f8*/ 	.word	0x0002a880


	//   ....[148]....
        /*11fc*/ 	.word	0x0002a910


	//   ....[149]....
        /*1200*/ 	.word	0x0002a9a0


	//   ....[150]....
        /*1204*/ 	.word	0x0002aa30


	//   ....[151]....
        /*1208*/ 	.word	0x0002aac0


	//   ....[152]....
        /*120c*/ 	.word	0x0002ab80


	//   ....[153]....
        /*1210*/ 	.word	0x0002ae60


	//   ....[154]....
        /*1214*/ 	.word	0x0002af60


	//   ....[155]....
        /*1218*/ 	.word	0x0002aff0


	//   ....[156]....
        /*121c*/ 	.word	0x0002b070


	//   ....[157]....
        /*1220*/ 	.word	0x0002b120


	//   ....[158]....
        /*1224*/ 	.word	0x0002b1a0


	//   ....[159]....
        /*1228*/ 	.word	0x0002b240


	//   ....[160]....
        /*122c*/ 	.word	0x0002b2c0


	//   ....[161]....
        /*1230*/ 	.word	0x0002b360


	//   ....[162]....
        /*1234*/ 	.word	0x0002b3e0


	//   ....[163]....
        /*1238*/ 	.word	0x0002b480


	//   ....[164]....
        /*123c*/ 	.word	0x0002b500


	//   ....[165]....
        /*1240*/ 	.word	0x0002b5a0


	//   ....[166]....
        /*1244*/ 	.word	0x0002b620


	//   ....[167]....
        /*1248*/ 	.word	0x0002b6c0


	//   ....[168]....
        /*124c*/ 	.word	0x0002b780


	//   ....[169]....
        /*1250*/ 	.word	0x0002b830


	//   ....[170]....
        /*1254*/ 	.word	0x0002b890


	//   ....[171]....
        /*1258*/ 	.word	0x0002b950


	//   ....[172]....
        /*125c*/ 	.word	0x0002b9b0


	//   ....[173]....
        /*1260*/ 	.word	0x0002ba80


	//   ....[174]....
        /*1264*/ 	.word	0x0002bc70


	//   ....[175]....
        /*1268*/ 	.word	0x0002bd00


	//   ....[176]....
        /*126c*/ 	.word	0x0002be00


	//   ....[177]....
        /*1270*/ 	.word	0x0002be50


	//   ....[178]....
        /*1274*/ 	.word	0x0002bf50


	//   ....[179]....
        /*1278*/ 	.word	0x0002bfa0


	//   ....[180]....
        /*127c*/ 	.word	0x0002c0a0


	//   ....[181]....
        /*1280*/ 	.word	0x0002c0f0


	//   ....[182]....
        /*1284*/ 	.word	0x0002c150


	//   ....[183]....
        /*1288*/ 	.word	0x0002c240


	//   ....[184]....
        /*128c*/ 	.word	0x0002c340


	//   ....[185]....
        /*1290*/ 	.word	0x0002c390


	//   ....[186]....
        /*1294*/ 	.word	0x0002c3f0


	//   ....[187]....
        /*1298*/ 	.word	0x0002c4d0


	//   ....[188]....
        /*129c*/ 	.word	0x0002c530


	//   ....[189]....
        /*12a0*/ 	.word	0x0002c610


	//   ....[190]....
        /*12a4*/ 	.word	0x0002c670


	//   ....[191]....
        /*12a8*/ 	.word	0x0002c720


	//   ....[192]....
        /*12ac*/ 	.word	0x0002c780


	//   ....[193]....
        /*12b0*/ 	.word	0x0002c830


	//   ....[194]....
        /*12b4*/ 	.word	0x0002c8e0


	//   ....[195]....
        /*12b8*/ 	.word	0x0002c950


	//   ....[196]....
        /*12bc*/ 	.word	0x0002c9b0


	//   ....[197]....
        /*12c0*/ 	.word	0x0002ca80


	//   ....[198]....
        /*12c4*/ 	.word	0x0002cae0


	//   ....[199]....
        /*12c8*/ 	.word	0x0002cbe0


	//   ....[200]....
        /*12cc*/ 	.word	0x0002cc60


	//   ....[201]....
        /*12d0*/ 	.word	0x0002cd20


	//   ....[202]....
        /*12d4*/ 	.word	0x0002cda0


	//   ....[203]....
        /*12d8*/ 	.word	0x0002ce50


	//   ....[204]....
        /*12dc*/ 	.word	0x0002ced0


	//   ....[205]....
        /*12e0*/ 	.word	0x0002cf80


	//   ....[206]....
        /*12e4*/ 	.word	0x0002d000


	//   ....[207]....
        /*12e8*/ 	.word	0x0002d0a0


	//   ....[208]....
        /*12ec*/ 	.word	0x0002d120


	//   ....[209]....
        /*12f0*/ 	.word	0x0002d1b0


	//   ....[210]....
        /*12f4*/ 	.word	0x0002d2e0


	//   ....[211]....
        /*12f8*/ 	.word	0x0002d380


	//   ....[212]....
        /*12fc*/ 	.word	0x0002d3e0


	//   ....[213]....
        /*1300*/ 	.word	0x0002d490


	//   ....[214]....
        /*1304*/ 	.word	0x0002d520


	//   ....[215]....
        /*1308*/ 	.word	0x0002d5b0


	//   ....[216]....
        /*130c*/ 	.word	0x0002d610


	//   ....[217]....
        /*1310*/ 	.word	0x0002d6c0


	//   ....[218]....
        /*1314*/ 	.word	0x0002d720


	//   ....[219]....
        /*1318*/ 	.word	0x0002d7d0


	//   ....[220]....
        /*131c*/ 	.word	0x0002d830


	//   ....[221]....
        /*1320*/ 	.word	0x0002d8e0


	//   ....[222]....
        /*1324*/ 	.word	0x0002d940


	//   ....[223]....
        /*1328*/ 	.word	0x0002d9f0


	//   ....[224]....
        /*132c*/ 	.word	0x0002da50


	//   ....[225]....
        /*1330*/ 	.word	0x0002db00


	//   ....[226]....
        /*1334*/ 	.word	0x0002db90


	//   ....[227]....
        /*1338*/ 	.word	0x0002dc20


	//   ....[228]....
        /*133c*/ 	.word	0x0002dc80


	//   ....[229]....
        /*1340*/ 	.word	0x0002dd30


	//   ....[230]....
        /*1344*/ 	.word	0x0002de20


	//   ....[231]....
        /*1348*/ 	.word	0x0002deb0


	//   ....[232]....
        /*134c*/ 	.word	0x0002df10


	//   ....[233]....
        /*1350*/ 	.word	0x0002dfc0


	//   ....[234]....
        /*1354*/ 	.word	0x0002e020


	//   ....[235]....
        /*1358*/ 	.word	0x0002e0d0


	//   ....[236]....
        /*135c*/ 	.word	0x0002e130


	//   ....[237]....
        /*1360*/ 	.word	0x0002e1e0


	//   ....[238]....
        /*1364*/ 	.word	0x0002e240


	//   ....[239]....
        /*1368*/ 	.word	0x0002e2f0


	//   ....[240]....
        /*136c*/ 	.word	0x0002e350


	//   ....[241]....
        /*1370*/ 	.word	0x0002e400


	//   ....[242]....
        /*1374*/ 	.word	0x0002e460


	//   ....[243]....
        /*1378*/ 	.word	0x0002e510


	//   ....[244]....
        /*137c*/ 	.word	0x0002e570


	//   ....[245]....
        /*1380*/ 	.word	0x0002e5e0


	//   ....[246]....
        /*1384*/ 	.word	0x0002e680


	//   ....[247]....
        /*1388*/ 	.word	0x0002e730


	//   ....[248]....
        /*138c*/ 	.word	0x0002e790


	//   ....[249]....
        /*1390*/ 	.word	0x0002e840


	//   ....[250]....
        /*1394*/ 	.word	0x0002ea10


	//   ....[251]....
        /*1398*/ 	.word	0x0002eab0


	//   ....[252]....
        /*139c*/ 	.word	0x0002ec20


	//   ....[253]....
        /*13a0*/ 	.word	0x0002ec90


	//   ....[254]....
        /*13a4*/ 	.word	0x0002ed00


	//   ....[255]....
        /*13a8*/ 	.word	0x0002ed70


	//   ....[0]....
        /*13ac*/ 	.word	0x0002ede0


	//   ....[1]....
        /*13b0*/ 	.word	0x0002ee60


	//   ....[2]....
        /*13b4*/ 	.word	0x0002eee0


	//   ....[3]....
        /*13b8*/ 	.word	0x0002ef70


	//   ....[4]....
        /*13bc*/ 	.word	0x0002efe0


	//   ....[5]....
        /*13c0*/ 	.word	0x0002f050


	//   ....[6]....
        /*13c4*/ 	.word	0x0002f0c0


	//   ....[7]....
        /*13c8*/ 	.word	0x0002f140


	//   ....[8]....
        /*13cc*/ 	.word	0x0002f1b0


	//   ....[9]....
        /*13d0*/ 	.word	0x0002f240


	//   ....[10]....
        /*13d4*/ 	.word	0x0002f2a0


	//   ....[11]....
        /*13d8*/ 	.word	0x0002f330


	//   ....[12]....
        /*13dc*/ 	.word	0x0002f460


	//----- nvinfo : EIATTR_REG_RECONFIG
	.align		4
.L_323:
        /*13e0*/ 	.byte	0x01, 0x54
	.zero		2


	//----- nvinfo : EIATTR_SYSCALL_OFFSETS
	.align		4
        /*13e4*/ 	.byte	0x04, 0x46
        /*13e6*/ 	.short	(.L_325 - .L_324)


	//   ....[0]....
.L_324:
        /*13e8*/ 	.word	0x00001d50


	//   ....[1]....
        /*13ec*/ 	.word	0x00001ea0


	//   ....[2]....
        /*13f0*/ 	.word	0x0000a4c0


	//   ....[3]....
        /*13f4*/ 	.word	0x0000a800


	//   ....[4]....
        /*13f8*/ 	.word	0x00020f20


	//   ....[5]....
        /*13fc*/ 	.word	0x000210b0


	//   ....[6]....
        /*1400*/ 	.word	0x00021200


	//   ....[7]....
        /*1404*/ 	.word	0x00021340


	//   ....[8]....
        /*1408*/ 	.word	0x00022d90


	//----- nvinfo : EIATTR_MBARRIER_INSTR_OFFSETS
	.align		4
.L_325:
        /*140c*/ 	.byte	0x04, 0x39
        /*140e*/ 	.short	(.L_327 - .L_326)


	//   ....[0]....
.L_326:
        /*1410*/ 	.word	0x00000270
        /*1414*/ 	.word	0x000000ff
        /*1418*/ 	.word	0x00022800
        /*141c*/ 	.short	0x0100
        /*141e*/ 	.byte	0x08
	.zero		1


	//   ....[1]....
        /*1420*/ 	.word	0x00000280
        /*1424*/ 	.word	0x000000ff
        /*1428*/ 	.word	0x00022820
        /*142c*/ 	.short	0x0100
        /*142e*/ 	.byte	0x08
	.zero		1


	//   ....[2]....
        /*1430*/ 	.word	0x00000370
        /*1434*/ 	.word	0x000000ff
        /*1438*/ 	.word	0x00022830
        /*143c*/ 	.short	0x0100
        /*143e*/ 	.byte	0x08
	.zero		1


	//   ....[3]....
        /*1440*/ 	.word	0x00000380
        /*1444*/ 	.word	0x000000ff
        /*1448*/ 	.word	0x00022840
        /*144c*/ 	.short	0x0100
        /*144e*/ 	.byte	0x08
	.zero		1


	//   ....[4]....
        /*1450*/ 	.word	0x00000390
        /*1454*/ 	.word	0x000000ff
        /*1458*/ 	.word	0x00022838
        /*145c*/ 	.short	0x0100
        /*145e*/ 	.byte	0x08
	.zero		1


	//   ....[5]....
        /*1460*/ 	.word	0x000003a0
        /*1464*/ 	.word	0x000000ff
        /*1468*/ 	.word	0x00022848
        /*146c*/ 	.short	0x0100
        /*146e*/ 	.byte	0x08
	.zero		1


	//   ....[6]....
        /*1470*/ 	.word	0x000004d0
        /*1474*/ 	.word	0x000000ff
        /*1478*/ 	.word	0x00022850
        /*147c*/ 	.short	0x0100
        /*147e*/ 	.byte	0x08
	.zero		1


	//   ....[7]....
        /*1480*/ 	.word	0x000004e0
        /*1484*/ 	.word	0x000000ff
        /*1488*/ 	.word	0x00022860
        /*148c*/ 	.short	0x0100
        /*148e*/ 	.byte	0x08
	.zero		1


	//   ....[8]....
        /*1490*/ 	.word	0x000004f0
        /*1494*/ 	.word	0x000000ff
        /*1498*/ 	.word	0x00022858
        /*149c*/ 	.short	0x0100
        /*149e*/ 	.byte	0x08
	.zero		1


	//   ....[9]....
        /*14a0*/ 	.word	0x00000500
        /*14a4*/ 	.word	0x000000ff
        /*14a8*/ 	.word	0x00022868
        /*14ac*/ 	.short	0x0100
        /*14ae*/ 	.byte	0x08
	.zero		1


	//   ....[10]....
        /*14b0*/ 	.word	0x000005f0
        /*14b4*/ 	.word	0x000000ff
        /*14b8*/ 	.word	0x00022870
        /*14bc*/ 	.short	0x0100
        /*14be*/ 	.byte	0x06
	.zero		1


	//   ....[11]....
        /*14c0*/ 	.word	0x00000600
        /*14c4*/ 	.word	0x000000ff
        /*14c8*/ 	.word	0x00022880
        /*14cc*/ 	.short	0x0100
        /*14ce*/ 	.byte	0x06
	.zero		1


	//   ....[12]....
        /*14d0*/ 	.word	0x00000610
        /*14d4*/ 	.word	0x000000ff
        /*14d8*/ 	.word	0x00022878
        /*14dc*/ 	.short	0x0100
        /*14de*/ 	.byte	0x06
	.zero		1


	//   ....[13]....
        /*14e0*/ 	.word	0x00000620
        /*14e4*/ 	.word	0x000000ff
        /*14e8*/ 	.word	0x00022888
        /*14ec*/ 	.short	0x0100
        /*14ee*/ 	.byte	0x06
	.zero		1


	//   ....[14]....
        /*14f0*/ 	.word	0x00000750
        /*14f4*/ 	.word	0x000000ff
        /*14f8*/ 	.word	0x00022890
        /*14fc*/ 	.short	0x0100
        /*14fe*/ 	.byte	0x08
	.zero		1


	//   ....[15]....
        /*1500*/ 	.word	0x00000760
        /*1504*/ 	.word	0x000000ff
        /*1508*/ 	.word	0x000228a0
        /*150c*/ 	.short	0x0100
        /*150e*/ 	.byte	0x08
	.zero		1


	//   ....[16]....
        /*1510*/ 	.word	0x00000770
        /*1514*/ 	.word	0x000000ff
        /*1518*/ 	.word	0x00022898
        /*151c*/ 	.short	0x0100
        /*151e*/ 	.byte	0x08
	.zero		1


	//   ....[17]....
        /*1520*/ 	.word	0x00000780
        /*1524*/ 	.word	0x000000ff
        /*1528*/ 	.word	0x000228a8
        /*152c*/ 	.short	0x0100
        /*152e*/ 	.byte	0x08
	.zero		1


	//   ....[18]....
        /*1530*/ 	.word	0x000008c0
        /*1534*/ 	.word	0x000000ff
        /*1538*/ 	.word	0x000228b0
        /*153c*/ 	.short	0x0100
        /*153e*/ 	.byte	0x08
	.zero		1


	//   ....[19]....
        /*1540*/ 	.word	0x000008d0
        /*1544*/ 	.word	0x000000ff
        /*1548*/ 	.word	0x000228c0
        /*154c*/ 	.short	0x0100
        /*154e*/ 	.byte	0x08
	.zero		1


	//   ....[20]....
        /*1550*/ 	.word	0x000008e0
        /*1554*/ 	.word	0x000000ff
        /*1558*/ 	.word	0x000228b8
        /*155c*/ 	.short	0x0100
        /*155e*/ 	.byte	0x08
	.zero		1


	//   ....[21]....
        /*1560*/ 	.word	0x000008f0
        /*1564*/ 	.word	0x000000ff
        /*1568*/ 	.word	0x000228c8
        /*156c*/ 	.short	0x0100
        /*156e*/ 	.byte	0x08
	.zero		1


	//   ....[22]....
        /*1570*/ 	.word	0x00002f70
        /*1574*/ 	.word	0x00000056
        /*1578*/ 	.word	0x00022890
        /*157c*/ 	.short	0x010a
        /*157e*/ 	.byte	0x3f
	.zero		1


	//   ....[23]....
        /*1580*/ 	.word	0x00006040
        /*1584*/ 	.word	0x00000056
        /*1588*/ 	.word	0x00022890
        /*158c*/ 	.short	0x010a
        /*158e*/ 	.byte	0x3f
	.zero		1


	//   ....[24]....
        /*1590*/ 	.word	0x00008eb0
        /*1594*/ 	.word	0x00000056
        /*1598*/ 	.word	0x00022890
        /*159c*/ 	.short	0x010a
        /*159e*/ 	.byte	0x3f
	.zero		1


	//   ....[25]....
        /*15a0*/ 	.word	0x00009470
        /*15a4*/ 	.word	0x00000004
        /*15a8*/ 	.word	0x00000000
        /*15ac*/ 	.short	0x0101
        /*15ae*/ 	.byte	0x3f
	.zero		1


	//   ....[26]....
        /*15b0*/ 	.word	0x000094b0
        /*15b4*/ 	.word	0x00000056
        /*15b8*/ 	.word	0x000228b0
        /*15bc*/ 	.short	0x010a
        /*15be*/ 	.byte	0x3f
	.zero		1


	//   ....[27]....
        /*15c0*/ 	.word	0x000099e0
        /*15c4*/ 	.word	0x00000056
        /*15c8*/ 	.word	0x00000000
        /*15cc*/ 	.short	0x0101
        /*15ce*/ 	.byte	0x3f
	.zero		1


	//   ....[28]....
        /*15d0*/ 	.word	0x0000a580
        /*15d4*/ 	.word	0x00000012
        /*15d8*/ 	.word	0x00022800
        /*15dc*/ 	.short	0x010a
        /*15de*/ 	.byte	0x3f
	.zero		1


	//   ....[29]....
        /*15e0*/ 	.word	0x0000a5d0
        /*15e4*/ 	.word	0x00000012
        /*15e8*/ 	.word	0x00022800
        /*15ec*/ 	.short	0x010a
        /*15ee*/ 	.byte	0x3f
	.zero		1


	//   ....[30]....
        /*15f0*/ 	.word	0x0000b010
        /*15f4*/ 	.word	0x00000012
        /*15f8*/ 	.word	0x00022800
        /*15fc*/ 	.short	0x010a
        /*15fe*/ 	.byte	0x3f
	.zero		1


	//   ....[31]....
        /*1600*/ 	.word	0x0000d5c0
        /*1604*/ 	.word	0x00000012
        /*1608*/ 	.word	0x00022800
        /*160c*/ 	.short	0x010a
        /*160e*/ 	.byte	0x3f
	.zero		1


	//   ....[32]....
        /*1610*/ 	.word	0x0000f640
        /*1614*/ 	.word	0x00000000
        /*1618*/ 	.word	0x00022830
        /*161c*/ 	.short	0x010a
        /*161e*/ 	.byte	0x3f
	.zero		1


	//   ....[33]....
        /*1620*/ 	.word	0x0000f6d0
        /*1624*/ 	.word	0x00000000
        /*1628*/ 	.word	0x00022830
        /*162c*/ 	.short	0x010a
        /*162e*/ 	.byte	0x3f
	.zero		1


	//   ....[34]....
        /*1630*/ 	.word	0x00011c90
        /*1634*/ 	.word	0x00000045
        /*1638*/ 	.word	0x00000000
        /*163c*/ 	.short	0x0101
        /*163e*/ 	.byte	0x3f
	.zero		1


	//   ....[35]....
        /*1640*/ 	.word	0x00012b50
        /*1644*/ 	.word	0x00000003
        /*1648*/ 	.word	0x00022830
        /*164c*/ 	.short	0x010a
        /*164e*/ 	.byte	0x3f
	.zero		1


	//   ....[36]....
        /*1650*/ 	.word	0x00012ba0
        /*1654*/ 	.word	0x00000003
        /*1658*/ 	.word	0x00022830
        /*165c*/ 	.short	0x010a
        /*165e*/ 	.byte	0x3f
	.zero		1


	//   ....[37]....
        /*1660*/ 	.word	0x00013840
        /*1664*/ 	.word	0x0000000e
        /*1668*/ 	.word	0x00022850
        /*166c*/ 	.short	0x010a
        /*166e*/ 	.byte	0x3f
	.zero		1


	//   ....[38]....
        /*1670*/ 	.word	0x00013880
        /*1674*/ 	.word	0x0000000e
        /*1678*/ 	.word	0x00022850
        /*167c*/ 	.short	0x010a
        /*167e*/ 	.byte	0x3f
	.zero		1


	//   ....[39]....
        /*1680*/ 	.word	0x00015450
        /*1684*/ 	.word	0x00000067
        /*1688*/ 	.word	0x00000000
        /*168c*/ 	.short	0x0101
        /*168e*/ 	.byte	0x3f
	.zero		1


	//   ....[40]....
        /*1690*/ 	.word	0x00015e40
        /*1694*/ 	.word	0x00000067
        /*1698*/ 	.word	0x00000000
        /*169c*/ 	.short	0x0101
        /*169e*/ 	.byte	0x3f
	.zero		1


	//   ....[41]....
        /*16a0*/ 	.word	0x00016540
        /*16a4*/ 	.word	0x00000003
        /*16a8*/ 	.word	0x00022830
        /*16ac*/ 	.short	0x010a
        /*16ae*/ 	.byte	0x3f
	.zero		1


	//   ....[42]....
        /*16b0*/ 	.word	0x00016590
        /*16b4*/ 	.word	0x00000003
        /*16b8*/ 	.word	0x00022830
        /*16bc*/ 	.short	0x010a
        /*16be*/ 	.byte	0x3f
	.zero		1


	//   ....[43]....
        /*16c0*/ 	.word	0x00017200
        /*16c4*/ 	.word	0x0000000e
        /*16c8*/ 	.word	0x00022850
        /*16cc*/ 	.short	0x010a
        /*16ce*/ 	.byte	0x3f
	.zero		1


	//   ....[44]....
        /*16d0*/ 	.word	0x00017240
        /*16d4*/ 	.word	0x0000000e
        /*16d8*/ 	.word	0x00022850
        /*16dc*/ 	.short	0x010a
        /*16de*/ 	.byte	0x3f
	.zero		1


	//   ....[45]....
        /*16e0*/ 	.word	0x000175a0
        /*16e4*/ 	.word	0x00000003
        /*16e8*/ 	.word	0x00000000
        /*16ec*/ 	.short	0x0101
        /*16ee*/ 	.byte	0x3f
	.zero		1


	//   ....[46]....
        /*16f0*/ 	.word	0x00018c40
        /*16f4*/ 	.word	0x00000067
        /*16f8*/ 	.word	0x00000000
        /*16fc*/ 	.short	0x0101
        /*16fe*/ 	.byte	0x3f
	.zero		1


	//   ....[47]....
        /*1700*/ 	.word	0x00019280
        /*1704*/ 	.word	0x0000000f
        /*1708*/ 	.word	0x00022850
        /*170c*/ 	.short	0x010a
        /*170e*/ 	.byte	0x3f
	.zero		1


	//   ....[48]....
        /*1710*/ 	.word	0x00019300
        /*1714*/ 	.word	0x0000000f
        /*1718*/ 	.word	0x00022850
        /*171c*/ 	.short	0x010a
        /*171e*/ 	.byte	0x3f
	.zero		1


	//   ....[49]....
        /*1720*/ 	.word	0x00019d00
        /*1724*/ 	.word	0x00000002
        /*1728*/ 	.word	0x00000000
        /*172c*/ 	.short	0x0101
        /*172e*/ 	.byte	0x3f
	.zero		1


	//   ....[50]....
        /*1730*/ 	.word	0x0001bbe0
        /*1734*/ 	.word	0x00000000
        /*1738*/ 	.word	0x00000000
        /*173c*/ 	.short	0x0101
        /*173e*/ 	.byte	0x3f
	.zero		1


	//   ....[51]....
        /*1740*/ 	.word	0x0001c4b0
        /*1744*/ 	.word	0x0000000b
        /*1748*/ 	.word	0x00000000
        /*174c*/ 	.short	0x0101
        /*174e*/ 	.byte	0x3f
	.zero		1


	//   ....[52]....
        /*1750*/ 	.word	0x0001fe90
        /*1754*/ 	.word	0x00000016
        /*1758*/ 	.word	0x00022820
        /*175c*/ 	.short	0x010a
        /*175e*/ 	.byte	0x3f
	.zero		1


	//   ....[53]....
        /*1760*/ 	.word	0x0001ff40
        /*1764*/ 	.word	0x00000009
        /*1768*/ 	.word	0x000228a0
        /*176c*/ 	.short	0x010a
        /*176e*/ 	.byte	0x3f
	.zero		1


	//   ....[54]....
        /*1770*/ 	.word	0x00020170
        /*1774*/ 	.word	0x00000009
        /*1778*/ 	.word	0x000228c0
        /*177c*/ 	.short	0x010a
        /*177e*/ 	.byte	0x3f
	.zero		1


	//   ....[55]....
        /*1780*/ 	.word	0x000204c0
        /*1784*/ 	.word	0x00000009
        /*1788*/ 	.word	0x000228a0
        /*178c*/ 	.short	0x010a
        /*178e*/ 	.byte	0x3f
	.zero		1


	//   ....[56]....
        /*1790*/ 	.word	0x000206e0
        /*1794*/ 	.word	0x00000009
        /*1798*/ 	.word	0x000228c0
        /*179c*/ 	.short	0x010a
        /*179e*/ 	.byte	0x3f
	.zero		1


	//   ....[57]....
        /*17a0*/ 	.word	0x000218a0
        /*17a4*/ 	.word	0x00000004
        /*17a8*/ 	.word	0x00022880
        /*17ac*/ 	.short	0x010a
        /*17ae*/ 	.byte	0x3f
	.zero		1


	//   ....[58]....
        /*17b0*/ 	.word	0x00022180
        /*17b4*/ 	.word	0x00000004
        /*17b8*/ 	.word	0x00022870
        /*17bc*/ 	.short	0x0107
        /*17be*/ 	.byte	0x3f
	.zero		1


	//   ....[59]....
        /*17c0*/ 	.word	0x00022240
        /*17c4*/ 	.word	0x00000004
        /*17c8*/ 	.word	0x00022870
        /*17cc*/ 	.short	0x0101
        /*17ce*/ 	.byte	0x3f
	.zero		1


	//   ....[60]....
        /*17d0*/ 	.word	0x00022290
        /*17d4*/ 	.word	0x00000004
        /*17d8*/ 	.word	0x00022840
        /*17dc*/ 	.short	0x010a
        /*17de*/ 	.byte	0x3f
	.zero		1


	//   ....[61]....
        /*17e0*/ 	.word	0x00022ab0
        /*17e4*/ 	.word	0x00000004
        /*17e8*/ 	.word	0x00022830
        /*17ec*/ 	.short	0x0107
        /*17ee*/ 	.byte	0x3f
	.zero		1


	//   ....[62]....
        /*17f0*/ 	.word	0x00022ba0
        /*17f4*/ 	.word	0x00000004
        /*17f8*/ 	.word	0x00022830
        /*17fc*/ 	.short	0x0101
        /*17fe*/ 	.byte	0x3f
	.zero		1


	//   ....[63]....
        /*1800*/ 	.word	0x00023510
        /*1804*/ 	.word	0x00000016
        /*1808*/ 	.word	0x00022800
        /*180c*/ 	.short	0x0107
        /*180e*/ 	.byte	0x3f
	.zero		1


	//   ....[64]....
        /*1810*/ 	.word	0x00023610
        /*1814*/ 	.word	0x00000016
        /*1818*/ 	.word	0x00022800
        /*181c*/ 	.short	0x0101
        /*181e*/ 	.byte	0x3f
	.zero		1


	//   ....[65]....
        /*1820*/ 	.word	0x00023640
        /*1824*/ 	.word	0x00000016
        /*1828*/ 	.word	0x00022820
        /*182c*/ 	.short	0x010a
        /*182e*/ 	.byte	0x3f
	.zero		1


	//   ....[66]....
        /*1830*/ 	.word	0x00023b00
        /*1834*/ 	.word	0x00000000
        /*1838*/ 	.word	0x00022880
        /*183c*/ 	.short	0x010a
        /*183e*/ 	.byte	0x3f
	.zero		1


	//   ....[67]....
        /*1840*/ 	.word	0x000240e0
        /*1844*/ 	.word	0x00000000
        /*1848*/ 	.word	0x00022870
        /*184c*/ 	.short	0x0107
        /*184e*/ 	.byte	0x3f
	.zero		1


	//   ....[68]....
        /*1850*/ 	.word	0x000241a0
        /*1854*/ 	.word	0x00000000
        /*1858*/ 	.word	0x00022870
        /*185c*/ 	.short	0x0101
        /*185e*/ 	.byte	0x3f
	.zero		1


	//   ....[69]....
        /*1860*/ 	.word	0x000241d0
        /*1864*/ 	.word	0x00000000
        /*1868*/ 	.word	0x00022840
        /*186c*/ 	.short	0x010a
        /*186e*/ 	.byte	0x3f
	.zero		1


	//   ....[70]....
        /*1870*/ 	.word	0x00024770
        /*1874*/ 	.word	0x00000000
        /*1878*/ 	.word	0x00022830
        /*187c*/ 	.short	0x0107
        /*187e*/ 	.byte	0x3f
	.zero		1


	//   ....[71]....
        /*1880*/ 	.word	0x00024830
        /*1884*/ 	.word	0x00000000
        /*1888*/ 	.word	0x00022830
        /*188c*/ 	.short	0x0101
        /*188e*/ 	.byte	0x3f
	.zero		1


	//   ....[72]....
        /*1890*/ 	.word	0x000248c0
        /*1894*/ 	.word	0x00000003
        /*1898*/ 	.word	0x00022870
        /*189c*/ 	.short	0x010a
        /*189e*/ 	.byte	0x3f
	.zero		1


	//   ....[73]....
        /*18a0*/ 	.word	0x00024950
        /*18a4*/ 	.word	0x00000003
        /*18a8*/ 	.word	0x00022860
        /*18ac*/ 	.short	0x010a
        /*18ae*/ 	.byte	0x3f
	.zero		1


	//   ....[74]....
        /*18b0*/ 	.word	0x00024e60
        /*18b4*/ 	.word	0x00000003
        /*18b8*/ 	.word	0x00022850
        /*18bc*/ 	.short	0x0101
        /*18be*/ 	.byte	0x3f
	.zero		1


	//   ....[75]....
        /*18c0*/ 	.word	0x00024ef0
        /*18c4*/ 	.word	0x00000003
        /*18c8*/ 	.word	0x00000000
        /*18cc*/ 	.short	0x0101
        /*18ce*/ 	.byte	0x3f
	.zero		1


	//   ....[76]....
        /*18d0*/ 	.word	0x000250b0
        /*18d4*/ 	.word	0x00000011
        /*18d8*/ 	.word	0x00022870
        /*18dc*/ 	.short	0x010a
        /*18de*/ 	.byte	0x3f
	.zero		1


	//   ....[77]....
        /*18e0*/ 	.word	0x00025130
        /*18e4*/ 	.word	0x00000011
        /*18e8*/ 	.word	0x00022860
        /*18ec*/ 	.short	0x010a
        /*18ee*/ 	.byte	0x3f
	.zero		1


	//   ....[78]....
        /*18f0*/ 	.word	0x00025650
        /*18f4*/ 	.word	0x00000011
        /*18f8*/ 	.word	0x00022850
        /*18fc*/ 	.short	0x0101
        /*18fe*/ 	.byte	0x3f
	.zero		1


	//   ....[79]....
        /*1900*/ 	.word	0x00025700
        /*1904*/ 	.word	0x00000011
        /*1908*/ 	.word	0x00000000
        /*190c*/ 	.short	0x0101
        /*190e*/ 	.byte	0x3f
	.zero		1


	//   ....[80]....
        /*1910*/ 	.word	0x00026840
        /*1914*/ 	.word	0x00000005
        /*1918*/ 	.word	0x00022820
        /*191c*/ 	.short	0x010a
        /*191e*/ 	.byte	0x3f
	.zero		1


	//   ....[81]....
        /*1920*/ 	.word	0x000269d0
        /*1924*/ 	.word	0x00000003
        /*1928*/ 	.word	0x00022840
        /*192c*/ 	.short	0x010a
        /*192e*/ 	.byte	0x3f
	.zero		1


	//   ....[82]....
        /*1930*/ 	.word	0x00026a70
        /*1934*/ 	.word	0x00000005
        /*1938*/ 	.word	0x00022840
        /*193c*/ 	.short	0x010a
        /*193e*/ 	.byte	0x3f
	.zero		1


	//   ....[83]....
        /*1940*/ 	.word	0x00026ab0
        /*1944*/ 	.word	0x00000003
        /*1948*/ 	.word	0x00022860
        /*194c*/ 	.short	0x010a
        /*194e*/ 	.byte	0x3f
	.zero		1


	//   ....[84]....
        /*1950*/ 	.word	0x00026af0
        /*1954*/ 	.word	0x00000005
        /*1958*/ 	.word	0x00022860
        /*195c*/ 	.short	0x010a
        /*195e*/ 	.byte	0x3f
	.zero		1


	//   ....[85]....
        /*1960*/ 	.word	0x00026b30
        /*1964*/ 	.word	0x00000003
        /*1968*/ 	.word	0x00022880
        /*196c*/ 	.short	0x010a
        /*196e*/ 	.byte	0x3f
	.zero		1


	//   ....[86]....
        /*1970*/ 	.word	0x00026b70
        /*1974*/ 	.word	0x00000005
        /*1978*/ 	.word	0x00022880
        /*197c*/ 	.short	0x010a
        /*197e*/ 	.byte	0x3f
	.zero		1


	//   ....[87]....
        /*1980*/ 	.word	0x00026bd0
        /*1984*/ 	.word	0x00000056
        /*1988*/ 	.word	0x00022890
        /*198c*/ 	.short	0x010a
        /*198e*/ 	.byte	0x3f
	.zero		1


	//   ....[88]....
        /*1990*/ 	.word	0x00026f80
        /*1994*/ 	.word	0x00000056
        /*1998*/ 	.word	0x00022890
        /*199c*/ 	.short	0x010a
        /*199e*/ 	.byte	0x3f
	.zero		1


	//   ....[89]....
        /*19a0*/ 	.word	0x00027340
        /*19a4*/ 	.word	0x00000056
        /*19a8*/ 	.word	0x00022890
        /*19ac*/ 	.short	0x010a
        /*19ae*/ 	.byte	0x3f
	.zero		1


	//   ....[90]....
        /*19b0*/ 	.word	0x000276f0
        /*19b4*/ 	.word	0x00000056
        /*19b8*/ 	.word	0x000228b0
        /*19bc*/ 	.short	0x010a
        /*19be*/ 	.byte	0x3f
	.zero		1


	//   ....[91]....
        /*19c0*/ 	.word	0x00027bc0
        /*19c4*/ 	.word	0x00000012
        /*19c8*/ 	.word	0x00022800
        /*19cc*/ 	.short	0x010a
        /*19ce*/ 	.byte	0x3f
	.zero		1


	//   ....[92]....
        /*19d0*/ 	.word	0x000280b0
        /*19d4*/ 	.word	0x00000012
        /*19d8*/ 	.word	0x00022800
        /*19dc*/ 	.short	0x010a
        /*19de*/ 	.byte	0x3f
	.zero		1


	//   ....[93]....
        /*19e0*/ 	.word	0x00028100
        /*19e4*/ 	.word	0x00000000
        /*19e8*/ 	.word	0x00022830
        /*19ec*/ 	.short	0x010a
        /*19ee*/ 	.byte	0x3f
	.zero		1


	//   ....[94]....
        /*19f0*/ 	.word	0x00028150
        /*19f4*/ 	.word	0x00000003
        /*19f8*/ 	.word	0x00022830
        /*19fc*/ 	.short	0x010a
        /*19fe*/ 	.byte	0x3f
	.zero		1


	//   ....[95]....
        /*1a00*/ 	.word	0x000281a0
        /*1a04*/ 	.word	0x0000000e
        /*1a08*/ 	.word	0x00022850
        /*1a0c*/ 	.short	0x010a
        /*1a0e*/ 	.byte	0x3f
	.zero		1


	//   ....[96]....
        /*1a10*/ 	.word	0x000281f0
        /*1a14*/ 	.word	0x00000003
        /*1a18*/ 	.word	0x00022830
        /*1a1c*/ 	.short	0x010a
        /*1a1e*/ 	.byte	0x3f
	.zero		1


	//   ....[97]....
        /*1a20*/ 	.word	0x00028240
        /*1a24*/ 	.word	0x0000000e
        /*1a28*/ 	.word	0x00022850
        /*1a2c*/ 	.short	0x010a
        /*1a2e*/ 	.byte	0x3f
	.zero		1


	//   ....[98]....
        /*1a30*/ 	.word	0x00028290
        /*1a34*/ 	.word	0x0000000f
        /*1a38*/ 	.word	0x00022850
        /*1a3c*/ 	.short	0x010a
        /*1a3e*/ 	.byte	0x3f
	.zero		1


	//   ....[99]....
        /*1a40*/ 	.word	0x0002ac40
        /*1a44*/ 	.word	0x00000016
        /*1a48*/ 	.word	0x00022820
        /*1a4c*/ 	.short	0x010a
        /*1a4e*/ 	.byte	0x3f
	.zero		1


	//   ....[100]....
        /*1a50*/ 	.word	0x0002ac90
        /*1a54*/ 	.word	0x00000009
        /*1a58*/ 	.word	0x000228a0
        /*1a5c*/ 	.short	0x010a
        /*1a5e*/ 	.byte	0x3f
	.zero		1


	//   ....[101]....
        /*1a60*/ 	.word	0x0002ace0
        /*1a64*/ 	.word	0x00000009
        /*1a68*/ 	.word	0x000228c0
        /*1a6c*/ 	.short	0x010a
        /*1a6e*/ 	.byte	0x3f
	.zero		1


	//   ....[102]....
        /*1a70*/ 	.word	0x0002ad30
        /*1a74*/ 	.word	0x00000009
        /*1a78*/ 	.word	0x000228a0
        /*1a7c*/ 	.short	0x010a
        /*1a7e*/ 	.byte	0x3f
	.zero		1


	//   ....[103]....
        /*1a80*/ 	.word	0x0002ad80
        /*1a84*/ 	.word	0x00000009
        /*1a88*/ 	.word	0x000228c0
        /*1a8c*/ 	.short	0x010a
        /*1a8e*/ 	.byte	0x3f
	.zero		1


	//   ....[104]....
        /*1a90*/ 	.word	0x0002aeb0
        /*1a94*/ 	.word	0x00000004
        /*1a98*/ 	.word	0x00022880
        /*1a9c*/ 	.short	0x010a
        /*1a9e*/ 	.byte	0x3f
	.zero		1


	//   ....[105]....
        /*1aa0*/ 	.word	0x0002bbc0
        /*1aa4*/ 	.word	0x00000004
        /*1aa8*/ 	.word	0x00022840
        /*1aac*/ 	.short	0x010a
        /*1aae*/ 	.byte	0x3f
	.zero		1


	//   ....[106]....
        /*1ab0*/ 	.word	0x0002d1e0
        /*1ab4*/ 	.word	0x00000016
        /*1ab8*/ 	.word	0x00022820
        /*1abc*/ 	.short	0x010a
        /*1abe*/ 	.byte	0x3f
	.zero		1


	//   ....[107]....
        /*1ac0*/ 	.word	0x0002d230
        /*1ac4*/ 	.word	0x00000000
        /*1ac8*/ 	.word	0x00022880
        /*1acc*/ 	.short	0x010a
        /*1ace*/ 	.byte	0x3f
	.zero		1


	//   ....[108]....
        /*1ad0*/ 	.word	0x0002dd70
        /*1ad4*/ 	.word	0x00000000
        /*1ad8*/ 	.word	0x00022840
        /*1adc*/ 	.short	0x010a
        /*1ade*/ 	.byte	0x3f
	.zero		1


	//   ....[109]....
        /*1ae0*/ 	.word	0x0002e870
        /*1ae4*/ 	.word	0x00000003
        /*1ae8*/ 	.word	0x00022870
        /*1aec*/ 	.short	0x010a
        /*1aee*/ 	.byte	0x3f
	.zero		1


	//   ....[110]....
        /*1af0*/ 	.word	0x0002e8c0
        /*1af4*/ 	.word	0x00000003
        /*1af8*/ 	.word	0x00022860
        /*1afc*/ 	.short	0x010a
        /*1afe*/ 	.byte	0x3f
	.zero		1


	//   ....[111]....
        /*1b00*/ 	.word	0x0002e910
        /*1b04*/ 	.word	0x00000011
        /*1b08*/ 	.word	0x00022870
        /*1b0c*/ 	.short	0x010a
        /*1b0e*/ 	.byte	0x3f
	.zero		1


	//   ....[112]....
        /*1b10*/ 	.word	0x0002e960
        /*1b14*/ 	.word	0x00000011
        /*1b18*/ 	.word	0x00022860
        /*1b1c*/ 	.short	0x010a
        /*1b1e*/ 	.byte	0x3f
	.zero		1


	//   ....[113]....
        /*1b20*/ 	.word	0x0002f380
        /*1b24*/ 	.word	0x00000005
        /*1b28*/ 	.word	0x00022820
        /*1b2c*/ 	.short	0x010a
        /*1b2e*/ 	.byte	0x3f
	.zero		1


	//   ....[114]....
        /*1b30*/ 	.word	0x0002f520
        /*1b34*/ 	.word	0x00000003
        /*1b38*/ 	.word	0x00022840
        /*1b3c*/ 	.short	0x010a
        /*1b3e*/ 	.byte	0x3f
	.zero		1


	//   ....[115]....
        /*1b40*/ 	.word	0x0002f570
        /*1b44*/ 	.word	0x00000005
        /*1b48*/ 	.word	0x00022840
        /*1b4c*/ 	.short	0x010a
        /*1b4e*/ 	.byte	0x3f
	.zero		1


	//   ....[116]....
        /*1b50*/ 	.word	0x0002f5c0
        /*1b54*/ 	.word	0x00000003
        /*1b58*/ 	.word	0x00022860
        /*1b5c*/ 	.short	0x010a
        /*1b5e*/ 	.byte	0x3f
	.zero		1


	//   ....[117]....
        /*1b60*/ 	.word	0x0002f610
        /*1b64*/ 	.word	0x00000005
        /*1b68*/ 	.word	0x00022860
        /*1b6c*/ 	.short	0x010a
        /*1b6e*/ 	.byte	0x3f
	.zero		1


	//   ....[118]....
        /*1b70*/ 	.word	0x0002f660
        /*1b74*/ 	.word	0x00000003
        /*1b78*/ 	.word	0x00022880
        /*1b7c*/ 	.short	0x010a
        /*1b7e*/ 	.byte	0x3f
	.zero		1


	//----- nvinfo : EIATTR_NUM_MBARRIERS
	.align		4
.L_327:
        /*1b80*/ 	.byte	0x03, 0x38
        /*1b82*/ 	.short	0x0016


	//----- nvinfo : EIATTR_EXIT_INSTR_OFFSETS
	.align		4
        /*1b84*/ 	.byte	0x04, 0x1c
        /*1b86*/ 	.short	(.L_329 - .L_328)


	//   ....[0]....
.L_328:
        /*1b88*/ 	.word	0x00026bc0


	//----- nvinfo : EIATTR_MAX_THREADS
	.align		4
.L_329:
        /*1b8c*/ 	.byte	0x04, 0x05
        /*1b8e*/ 	.short	(.L_331 - .L_330)
.L_330:
        /*1b90*/ 	.word	0x00000180
        /*1b94*/ 	.word	0x00000001
        /*1b98*/ 	.word	0x00000001


	//----- nvinfo : EIATTR_CRS_STACK_SIZE
	.align		4
.L_331:
        /*1b9c*/ 	.byte	0x04, 0x1e
        /*1b9e*/ 	.short	(.L_333 - .L_332)
.L_332:
        /*1ba0*/ 	.word	0x00000000


	//----- nvinfo : EIATTR_CBANK_PARAM_SIZE
	.align		4
.L_333:
        /*1ba4*/ 	.byte	0x03, 0x19
        /*1ba6*/ 	.short	0x0af0


	//----- nvinfo : EIATTR_PARAM_CBANK
	.align		4
        /*1ba8*/ 	.byte	0x04, 0x0a
        /*1baa*/ 	.short	(.L_335 - .L_334)
	.align		4
.L_334:
        /*1bac*/ 	.word	index@(.nv.constant0._ZN7cutlass13device_kernelIN5flash11enable_sm90INS1_16FlashAttnFwdSm90INS1_25CollectiveMainloopFwdSm90ILi2EN4cute5tupleIJNS5_1CILi1EEES8_S8_EEENS6_IJNS7_ILi128EEENS7_ILi160EEESA_EEELi128ENS_12float_e4m3_tEfNS_4arch4Sm90ELb1ELb0ELb0ELb1ELb1ELb1ELb0ELb1ELb1ELb1ELb1ELb0EEENS1_21CollectiveEpilogueFwdINS6_IJSA_SA_SB_EEES9_NS_10bfloat16_tESF_Li256ELb1ELb1ELb1ELb1EEENS1_36VarlenDynamicPersistentTileSchedulerILi128ELi160ELi256ELi128ELb1ELb1ELb1ELb1ELb1ELb1EEEEEEEEEvNT_6ParamsE)
        /*1bb0*/ 	.short	0x0210
        /*1bb2*/ 	.short	0x0af0


	//----- nvinfo : EIATTR_SW_WAR
	.align		4
.L_335:
        /*1bb4*/ 	.byte	0x04, 0x36
        /*1bb6*/ 	.short	(.L_337 - .L_336)
.L_336:
        /*1bb8*/ 	.word	0x00000008
.L_337:


//--------------------- .nv.callgraph             --------------------------
	.section	.nv.callgraph,"",@"SHT_CUDA_CALLGRAPH"
	.align	4
	.sectionentsize	8
	.align		4
        /*0000*/ 	.word	0x00000000
	.align		4
        /*0004*/ 	.word	0xffffffff
	.align		4
        /*0008*/ 	.word	index@(_ZN7cutlass13device_kernelIN5flash11enable_sm90INS1_16FlashAttnFwdSm90INS1_25CollectiveMainloopFwdSm90ILi2EN4cute5tupleIJNS5_1CILi1EEES8_S8_EEENS6_IJNS7_ILi128EEENS7_ILi160EEESA_EEELi128ENS_12float_e4m3_tEfNS_4arch4Sm90ELb0ELb0ELb0ELb0ELb1ELb0ELb0ELb1ELb1ELb1ELb1ELb0EEENS1_21CollectiveEpilogueFwdINS6_IJSA_SA_SB_EEES9_NS_10bfloat16_tESF_Li256ELb0ELb1ELb1ELb1EEENS1_19SingleTileSchedulerILb0ELb1ELb1ELi128EEEEEEEEEvNT_6ParamsE)
	.align		4
        /*000c*/ 	.word	index@(__assertfail)
	.align		4
        /*0010*/ 	.word	index@(_ZN7cutlass13device_kernelIN5flash11enable_sm90INS1_16FlashAttnFwdSm90INS1_25CollectiveMainloopFwdSm90ILi2EN4cute5tupleIJNS5_1CILi1EEES8_S8_EEENS6_IJNS7_ILi128EEENS7_ILi160EEESA_EEELi128ENS_12float_e4m3_tEfNS_4arch4Sm90ELb0ELb0ELb0ELb1ELb1ELb0ELb0ELb1ELb1ELb1ELb1ELb0EEENS1_21CollectiveEpilogueFwdINS6_IJSA_SA_SB_EEES9_NS_10bfloat16_tESF_Li256ELb1ELb1ELb1ELb1EEENS1_36VarlenDynamicPersistentTileSchedulerILi128ELi160ELi256ELi128ELb1ELb1ELb1ELb0ELb1ELb1EEEEEEEEEvNT_6ParamsE)
	.align		4
        /*0014*/ 	.word	index@(__assertfail)
	.align		4
        /*0018*/ 	.word	index@(_ZN7cutlass13device_kernelIN5flash11enable_sm90INS1_16FlashAttnFwdSm90INS1_25CollectiveMainloopFwdSm90ILi2EN4cute5tupleIJNS5_1CILi1EEES8_S8_EEENS6_IJNS7_ILi128EEENS7_ILi160EEESA_EEELi128ENS_12float_e4m3_tEfNS_4arch4Sm90ELb0ELb0ELb0ELb1ELb1ELb1ELb0ELb1ELb1ELb1ELb1ELb0EEENS1_21CollectiveEpilogueFwdINS6_IJSA_SA_SB_EEES9_NS_10bfloat16_tESF_Li256ELb1ELb1ELb1ELb1EEENS1_36VarlenDynamicPersistentTileSchedulerILi128ELi160ELi256ELi128ELb1ELb1ELb1ELb0ELb1ELb1EEEEEEEEEvNT_6ParamsE)
	.align		4
        /*001c*/ 	.word	index@(__assertfail)
	.align		4
        /*0020*/ 	.word	index@(_ZN7cutlass13device_kernelIN5flash11enable_sm90INS1_16FlashAttnFwdSm90INS1_25CollectiveMainloopFwdSm90ILi2EN4cute5tupleIJNS5_1CILi1EEES8_S8_EEENS6_IJNS7_ILi128EEENS7_ILi160EEESA_EEELi128ENS_12float_e4m3_tEfNS_4arch4Sm90ELb0ELb1ELb0ELb0ELb1ELb0ELb0ELb1ELb1ELb1ELb1ELb0EEENS1_21CollectiveEpilogueFwdINS6_IJSA_SA_SB_EEES9_NS_10bfloat16_tESF_Li256ELb0ELb1ELb1ELb1EEENS1_19SingleTileSchedulerILb0ELb1ELb1ELi128EEEEEEEEEvNT_6ParamsE)
	.align		4
        /*0024*/ 	.word	index@(__assertfail)
	.align		4
        /*0028*/ 	.word	index@(_ZN7cutlass13device_kernelIN5flash11enable_sm90INS1_16FlashAttnFwdSm90INS1_25CollectiveMainloopFwdSm90ILi2EN4cute5tupleIJNS5_1CILi1EEES8_S8_EEENS6_IJNS7_ILi128EEENS7_ILi160EEESA_EEELi128ENS_12float_e4m3_tEfNS_4arch4Sm90ELb0ELb1ELb0ELb1ELb1ELb0ELb0ELb1ELb1ELb1ELb1ELb0EEENS1_21CollectiveEpilogueFwdINS6_IJSA_SA_SB_EEES9_NS_10bfloat16_tESF_Li256ELb1ELb1ELb1ELb1EEENS1_36VarlenDynamicPersistentTileSchedulerILi128ELi160ELi256ELi128ELb1ELb1ELb1ELb1ELb0ELb1EEEEEEEEEvNT_6ParamsE)
	.align		4
        /*002c*/ 	.word	index@(__assertfail)
	.align		4
        /*0030*/ 	.word	index@(_ZN7cutlass13device_kernelIN5flash11enable_sm90INS1_16FlashAttnFwdSm90INS1_25CollectiveMainloopFwdSm90ILi2EN4cute5tupleIJNS5_1CILi1EEES8_S8_EEENS6_IJNS7_ILi128EEENS7_ILi160EEESA_EEELi128ENS_12float_e4m3_tEfNS_4arch4Sm90ELb0ELb1ELb0ELb1ELb1ELb1ELb0ELb1ELb1ELb1ELb1ELb0EEENS1_21CollectiveEpilogueFwdINS6_IJSA_SA_SB_EEES9_NS_10bfloat16_tESF_Li256ELb1ELb1ELb1ELb1EEENS1_36VarlenDynamicPersistentTileSchedulerILi128ELi160ELi256ELi128ELb1ELb1ELb1ELb1ELb0ELb1EEEEEEEEEvNT_6ParamsE)
	.align		4
        /*0034*/ 	.word	index@(__assertfail)
	.align		4
        /*0038*/ 	.word	index@(_ZN7cutlass13device_kernelIN5flash11enable_sm90INS1_16FlashAttnFwdSm90INS1_25CollectiveMainloopFwdSm90ILi2EN4cute5tupleIJNS5_1CILi1EEES8_S8_EEENS6_IJNS7_ILi128EEENS7_ILi160EEESA_EEELi128ENS_12float_e4m3_tEfNS_4arch4Sm90ELb1ELb0ELb0ELb0ELb1ELb0ELb0ELb1ELb1ELb1ELb1ELb0EEENS1_21CollectiveEpilogueFwdINS6_IJSA_SA_SB_EEES9_NS_10bfloat16_tESF_Li256ELb0ELb1ELb1ELb1EEENS1_19SingleTileSchedulerILb0ELb1ELb1ELi128EEEEEEEEEvNT_6ParamsE)
	.align		4
        /*003c*/ 	.word	index@(__assertfail)
	.align		4
        /*0040*/ 	.word	index@(_ZN7cutlass13device_kernelIN5flash11enable_sm90INS1_16FlashAttnFwdSm90INS1_25CollectiveMainloopFwdSm90ILi2EN4cute5tupleIJNS5_1CILi1EEES8_S8_EEENS6_IJNS7_ILi128EEENS7_ILi160EEESA_EEELi128ENS_12float_e4m3_tEfNS_4arch4Sm90ELb1ELb0ELb0ELb1ELb1ELb0ELb0ELb1ELb1ELb1ELb1ELb0EEENS1_21CollectiveEpilogueFwdINS6_IJSA_SA_SB_EEES9_NS_10bfloat16_tESF_Li256ELb1ELb1ELb1ELb1EEENS1_36VarlenDynamicPersistentTileSchedulerILi128ELi160ELi256ELi128ELb1ELb1ELb1ELb1ELb1ELb1EEEEEEEEEvNT_6ParamsE)
	.align		4
        /*0044*/ 	.word	index@(__assertfail)
	.align		4
        /*0048*/ 	.word	index@(_ZN7cutlass13device_kernelIN5flash11enable_sm90INS1_16FlashAttnFwdSm90INS1_25CollectiveMainloopFwdSm90ILi2EN4cute5tupleIJNS5_1CILi1EEES8_S8_EEENS6_IJNS7_ILi128EEENS7_ILi160EEESA_EEELi128ENS_12float_e4m3_tEfNS_4arch4Sm90ELb1ELb0ELb0ELb1ELb1ELb1ELb0ELb1ELb1ELb1ELb1ELb0EEENS1_21CollectiveEpilogueFwdINS6_IJSA_SA_SB_EEES9_NS_10bfloat16_tESF_Li256ELb1ELb1ELb1ELb1EEENS1_36VarlenDynamicPersistentTileSchedulerILi128ELi160ELi256ELi128ELb1ELb1ELb1ELb1ELb1ELb1EEEEEEEEEvNT_6ParamsE)
	.align		4
        /*004c*/ 	.word	index@(__assertfail)
	.align		4
        /*0050*/ 	.word	0x00000000
	.align		4
        /*0054*/ 	.word	0xfffffffe
	.align		4
        /*0058*/ 	.word	0x00000000
	.align		4
        /*005c*/ 	.word	0xfffffffd
	.align		4
        /*0060*/ 	.word	0x00000000
	.align		4
        /*0064*/ 	.word	0xfffffffc


//--------------------- .nv.constant4             --------------------------
	.section	.nv.constant4,"a",@progbits
	.align	8
	.align		8
.nv.constant4:
        /*0000*/ 	.dword	__assertfail
	.align		8
        /*0008*/ 	.dword	__unnamed_1
	.align		8
        /*0010*/ 	.dword	__unnamed_2
	.align		8
        /*0018*/ 	.dword	__unnamed_3
	.align		8
        /*0020*/ 	.dword	__unnamed_4
	.align		8
        /*0028*/ 	.dword	__unnamed_5
	.align		8
        /*0030*/ 	.dword	__unnamed_6
	.align		8
        /*0038*/ 	.dword	_ZZN5flash28permute_output_fp8_VcolmajorIN4cute6TensorINS1_11ArrayEngineIfLm64EEENS1_6LayoutINS1_5tupleIJNS6_IJNS1_1CILi2EEES8_NS7_ILi16EEEEEENS7_ILi1EEESB_EEENS6_IJNS6_IJSB_S8_NS7_ILi4EEEEEENS7_ILi0EEESF_EEEEEEEEEvRT_E9upper_map
	.align		8
        /*0040*/ 	.dword	_ZN78_INTERNAL_af524087_42_flash_fwd_hdim128_e4m3_paged_split_sm90_cu_cf07d2ef_28684cuda3std3__45__cpo5beginE
	.align		8
        /*0048*/ 	.dword	_ZN78_INTERNAL_af524087_42_flash_fwd_hdim128_e4m3_paged_split_sm90_cu_cf07d2ef_28684cuda3std3__45__cpo3endE
	.align		8
        /*0050*/ 	.dword	_ZN78_INTERNAL_af524087_42_flash_fwd_hdim128_e4m3_paged_split_sm90_cu_cf07d2ef_28684cuda3std3__45__cpo6cbeginE
	.align		8
        /*0058*/ 	.dword	_ZN78_INTERNAL_af524087_42_flash_fwd_hdim128_e4m3_paged_split_sm90_cu_cf07d2ef_28684cuda3std3__45__cpo4cendE
	.align		8
        /*0060*/ 	.dword	_ZN78_INTERNAL_af524087_42_flash_fwd_hdim128_e4m3_paged_split_sm90_cu_cf07d2ef_28684cuda3std3__480_GLOBAL__N__af524087_42_flash_fwd_hdim128_e4m3_paged_split_sm90_cu_cf07d2ef_28686ignoreE
	.align		8
        /*0068*/ 	.dword	_ZN78_INTERNAL_af524087_42_flash_fwd_hdim128_e4m3_paged_split_sm90_cu_cf07d2ef_28684cuda3std3__419piecewise_constructE
	.align		8
        /*0070*/ 	.dword	_ZN78_INTERNAL_af524087_42_flash_fwd_hdim128_e4m3_paged_split_sm90_cu_cf07d2ef_28684cuda3std3__48in_placeE
	.align		8
        /*0078*/ 	.dword	_ZN78_INTERNAL_af524087_42_flash_fwd_hdim128_e4m3_paged_split_sm90_cu_cf07d2ef_28684cuda3std6ranges3__45__cpo4swapE
	.align		8
        /*0080*/ 	.dword	_ZN78_INTERNAL_af524087_42_flash_fwd_hdim128_e4m3_paged_split_sm90_cu_cf07d2ef_28684cuda3std6ranges3__45__cpo9iter_moveE
	.align		8
        /*0088*/ 	.dword	_ZN78_INTERNAL_af524087_42_flash_fwd_hdim128_e4m3_paged_split_sm90_cu_cf07d2ef_28684cute7productE
	.align		8
        /*0090*/ 	.dword	_ZN78_INTERNAL_af524087_42_flash_fwd_hdim128_e4m3_paged_split_sm90_cu_cf07d2ef_28684cute1_E
	.align		8
        /*0098*/ 	.dword	$str$23
	.align		8
        /*00a0*/ 	.dword	$str$24


//--------------------- .text._ZN7cutlass13device_kernelIN5flash11enable_sm90INS1_16FlashAttnFwdSm90INS1_25CollectiveMainloopFwdSm90ILi2EN4cute5tupleIJNS5_1CILi1EEES8_S8_EEENS6_IJNS7_ILi128EEENS7_ILi160EEESA_EEELi128ENS_12float_e4m3_tEfNS_4arch4Sm90ELb0ELb0ELb0ELb0ELb1ELb0ELb0ELb1ELb1ELb1ELb1ELb0EEENS1_21CollectiveEpilogueFwdINS6_IJSA_SA_SB_EEES9_NS_10bfloat16_tESF_Li256ELb0ELb1ELb1ELb1EEENS1_19SingleTileSchedulerILb0ELb1ELb1ELi128EEEEEEEEEvNT_6ParamsE --------------------------
	.section	.text._ZN7cutlass13device_kernelIN5flash11enable_sm90INS1_16FlashAttnFwdSm90INS1_25CollectiveMainloopFwdSm90ILi2EN4cute5tupleIJNS5_1CILi1EEES8_S8_EEENS6_IJNS7_ILi128EEENS7_ILi160EEESA_EEELi128ENS_12float_e4m3_tEfNS_4arch4Sm90ELb0ELb0ELb0ELb0ELb1ELb0ELb0ELb1ELb1ELb1ELb1ELb0EEENS1_21CollectiveEpilogueFwdINS6_IJSA_SA_SB_EEES9_NS_10bfloat16_tESF_Li256ELb0ELb1ELb1ELb1EEENS1_19SingleTileSchedulerILb0ELb1ELb1ELi128EEEEEEEEEvNT_6ParamsE,"ax",@progbits
	.align	128
.text._ZN7cutlass13device_kernelIN5flash11enable_sm90INS1_16FlashAttnFwdSm90INS1_25CollectiveMainloopFwdSm90ILi2EN4cute5tupleIJNS5_1CILi1EEES8_S8_EEENS6_IJNS7_ILi128EEENS7_ILi160EEESA_EEELi128ENS_12float_e4m3_tEfNS_4arch4Sm90ELb0ELb0ELb0ELb0ELb1ELb0ELb0ELb1ELb1ELb1ELb1ELb0EEENS1_21CollectiveEpilogueFwdINS6_IJSA_SA_SB_EEES9_NS_10bfloat16_tESF_Li256ELb0ELb1ELb1ELb1EEENS1_19SingleTileSchedulerILb0ELb1ELb1ELi128EEEEEEEEEvNT_6ParamsE:
        .type           _ZN7cutlass13device_kernelIN5flash11enable_sm90INS1_16FlashAttnFwdSm90INS1_25CollectiveMainloopFwdSm90ILi2EN4cute5tupleIJNS5_1CILi1EEES8_S8_EEENS6_IJNS7_ILi128EEENS7_ILi160EEESA_EEELi128ENS_12float_e4m3_tEfNS_4arch4Sm90ELb0ELb0ELb0ELb0ELb1ELb0ELb0ELb1ELb1ELb1ELb1ELb0EEENS1_21CollectiveEpilogueFwdINS6_IJSA_SA_SB_EEES9_NS_10bfloat16_tESF_Li256ELb0ELb1ELb1ELb1EEENS1_19SingleTileSchedulerILb0ELb1ELb1ELi128EEEEEEEEEvNT_6ParamsE,@function
        .size           _ZN7cutlass13device_kernelIN5flash11enable_sm90INS1_16FlashAttnFwdSm90INS1_25CollectiveMainloopFwdSm90ILi2EN4cute5tupleIJNS5_1CILi1EEES8_S8_EEENS6_IJNS7_ILi128EEENS7_ILi160EEESA_EEELi128ENS_12float_e4m3_tEfNS_4arch4Sm90ELb0ELb0ELb0ELb0ELb1ELb0ELb0ELb1ELb1ELb1ELb1ELb0EEENS1_21CollectiveEpilogueFwdINS6_IJSA_SA_SB_EEES9_NS_10bfloat16_tESF_Li256ELb0ELb1ELb1ELb1EEENS1_19SingleTileSchedulerILb0ELb1ELb1ELi128EEEEEEEEEvNT_6ParamsE,(.L_x_3740 - _ZN7cutlass13device_kernelIN5flash11enable_sm90INS1_16FlashAttnFwdSm90INS1_25CollectiveMainloopFwdSm90ILi2EN4cute5tupleIJNS5_1CILi1EEES8_S8_EEENS6_IJNS7_ILi128EEENS7_ILi160EEESA_EEELi128ENS_12float_e4m3_tEfNS_4arch4Sm90ELb0ELb0ELb0ELb0ELb1ELb0ELb0ELb1ELb1ELb1ELb1ELb0EEENS1_21CollectiveEpilogueFwdINS6_IJSA_SA_SB_EEES9_NS_10bfloat16_tESF_Li256ELb0ELb1ELb1ELb1EEENS1_19SingleTileSchedulerILb0ELb1ELb1ELi128EEEEEEEEEvNT_6ParamsE)
        .other          _ZN7cutlass13device_kernelIN5flash11enable_sm90INS1_16FlashAttnFwdSm90INS1_25CollectiveMainloopFwdSm90ILi2EN4cute5tupleIJNS5_1CILi1EEES8_S8_EEENS6_IJNS7_ILi128EEENS7_ILi160EEESA_EEELi128ENS_12float_e4m3_tEfNS_4arch4Sm90ELb0ELb0ELb0ELb0ELb1ELb0ELb0ELb1ELb1ELb1ELb1ELb0EEENS1_21CollectiveEpilogueFwdINS6_IJSA_SA_SB_EEES9_NS_10bfloat16_tESF_Li256ELb0ELb1ELb1ELb1EEENS1_19SingleTileSchedulerILb0ELb1ELb1ELi128EEEEEEEEEvNT_6ParamsE,@"STO_CUDA_ENTRY STV_DEFAULT"
_ZN7cutlass13device_kernelIN5flash11enable_sm90INS1_16FlashAttnFwdSm90INS1_25CollectiveMainloopFwdSm90ILi2EN4cute5tupleIJNS5_1CILi1EEES8_S8_EEENS6_IJNS7_ILi128EEENS7_ILi160EEESA_EEELi128ENS_12float_e4m3_tEfNS_4arch4Sm90ELb0ELb0ELb0ELb0ELb1ELb0ELb0ELb1ELb1ELb1ELb1ELb0EEENS1_21CollectiveEpilogueFwdINS6_IJSA_SA_SB_EEES9_NS_10bfloat16_tESF_Li256ELb0ELb1ELb1ELb1EEENS1_19SingleTileSchedulerILb0ELb1ELb1ELi128EEEEEEEEEvNT_6ParamsE:
[----:B------:R-:W0:Y:S02]  /*0000*/  LDC R1, c[0x0][0x28] ;  /* 0x00000a00ff017b82 */ /* 0x000e240000000800 */
[----:B0-----:R-:W-:Y:S01]  /*0010*/  VIADD R1, R1, 0xfffffff8 ;  /* 0xfffffff801017836 */ /* 0x001fe20000000000 */
[----:B------:R-:W0:Y:S01]  /*0020*/  S2R R16, SR_TID.X ;  /* 0x0000000000107919 */ /* 0x000e220000002100 */
[----:B------:R-:W-:Y:S01]  /*0030*/  ELECT P0, URZ, PT ;  /* 0x00000000003f782f */ /* 0x000fe20003800000 */
[----:B------:R-:W-:Y:S01]  /*0040*/  UMOV UR4, 0x80 ;  /* 0x0000008000047882 */ /* 0x000fe20000000000 */
[----:B------:R-:W-:Y:S01]  /*0050*/  UMOV UR7, 0x100 ;  /* 0x0000010000077882 */ /* 0x000fe20000000000 */
[----:B0-----:R-:W-:-:S05]  /*0060*/  SHF.R.U32.HI R0, RZ, 0x5, R16 ;  /* 0x00000005ff007819 */ /* 0x001fca0000011610 */
[----:B------:R-:W0:Y:S02]  /*0070*/  SHFL.IDX PT, R2, R0, RZ, 0x1f ;  /* 0x00001fff00027589 */ /* 0x000e2400000e0000 */
[C---:B0-----:R-:W-:Y:S02]  /*0080*/  ISETP.NE.OR P0, PT, R2.reuse, RZ, !P0 ;  /* 0x000000ff0200720c */ /* 0x041fe40004705670 */
[----:B------:R-:W-:Y:S02]  /*0090*/  ISETP.NE.AND P1, PT, R2, RZ, PT ;  /* 0x000000ff0200720c */ /* 0x000fe40003f25270 */
[----:B------:R-:W-:-:S05]  /*00a0*/  SHF.R.U32.HI R2, RZ, 0x7, R16 ;  /* 0x00000007ff027819 */ /* 0x000fca0000011610 */
[----:B------:R0:W1:Y:S04]  /*00b0*/  SHFL.IDX PT, R4, R2, RZ, 0x1f ;  /* 0x00001fff02047589 */ /* 0x00006800000e0000 */
[----:B------:R-:W-:Y:S01]  /*00c0*/  VOTEU.ALL UP0, P0 ;  /* 0x00000000003f7886 */ /* 0x000fe20000000000 */
[----:B------:R-:W-:-:S04]  /*00d0*/  VOTEU.ALL UP1, P0 ;  /* 0x00000000003f7886 */ /* 0x000fc80000020000 */
[----:B------:R-:W2:Y:S01]  /*00e0*/  @!UP0 S2UR UR8, SR_CgaCtaId ;  /* 0x00000000000889c3 */ /* 0x000ea20000008800 */
[----:B------:R-:W-:Y:S01]  /*00f0*/  @!UP0 UMOV UR6, 0x400 ;  /* 0x0000040000068882 */ /* 0x000fe20000000000 */
[----:B------:R-:W-:-:S04]  /*0100*/  @!UP0 UIADD3 UR4, -UR4, 0x100000, URZ ;  /* 0x0010000004048890 */ /* 0x000fc8000fffe13f */
[----:B------:R-:W-:Y:S02]  /*0110*/  @!UP0 USHF.L.U32 UR5, UR4, 0xb, URZ ;  /* 0x0000000b04058899 */ /* 0x000fe4000800063f */
[----:B------:R-:W-:Y:S02]  /*0120*/  @!UP0 USHF.L.U32 UR4, UR4, 0x1, URZ ;  /* 0x0000000104048899 */ /* 0x000fe4000800063f */
[----:B--2---:R-:W-:Y:S02]  /*0130*/  @!UP0 ULEA UR8, UR8, UR6, 0x18 ;  /* 0x0000000608088291 */ /* 0x004fe4000f8ec03f */
[----:B------:R-:W-:-:S04]  /*0140*/  @!UP0 UIADD3 UR6, -UR7, 0x100000, URZ ;  /* 0x0010000007068890 */ /* 0x000fc8000fffe13f */
[----:B------:R-:W-:Y:S02]  /*0150*/  @!UP0 USHF.L.U32 UR7, UR6, 0xb, URZ ;  /* 0x0000000b06078899 */ /* 0x000fe4000800063f */
[----:B------:R-:W-:Y:S01]  /*0160*/  @!UP0 USHF.L.U32 UR6, UR6, 0x1, URZ ;  /* 0x0000000106068899 */ /* 0x000fe2000800063f */
[----:B------:R-:W-:-:S05]  /*0170*/  VOTEU.ALL UP0, P0 ;  /* 0x00000000003f7886 */ /* 0x000fca0000000000 */
[----:B------:R0:W2:Y:S06]  /*0180*/  @!UP0 SYNCS.EXCH.64 URZ, [UR8+0x22800], UR4 ;  /* 0x02280004083f85b2 */ /* 0x0000ac0008000100 */
[----:B------:R0:W3:Y:S02]  /*0190*/  @!UP1 SYNCS.EXCH.64 URZ, [UR8+0x22820], UR6 ;  /* 0x02282006083f95b2 */ /* 0x0000e40008000100 */
[----:B01----:R-:W-:Y:S05]  /*01a0*/  @P1 BRA `(.L_x_0) ;  /* 0x0000000000481947 */ /* 0x003fea0003800000 */
[----:B------:R-:W0:Y:S01]  /*01b0*/  S2UR UR5, SR_CgaCtaId ;  /* 0x00000000000579c3 */ /* 0x000e220000008800 */
[----:B------:R-:W-:Y:S01]  /*01c0*/  UMOV UR4, 0x400 ;  /* 0x0000040000047882 */ /* 0x000fe20000000000 */
[----:B------:R-:W-:Y:S01]  /*01d0*/  UMOV UR6, 0x80 ;  /* 0x0000008000067882 */ /* 0x000fe20000000000 */
[----:B------:R-:W-:Y:S01]  /*01e0*/  UMOV UR7, 0x100 ;  /* 0x0000010000077882 */ /* 0x000fe20000000000 */
[----:B------:R-:W-:Y:S01]  /*01f0*/  ELECT P0, URZ, PT ;  /* 0x00000000003f782f */ /* 0x000fe20003800000 */
[----:B0-----:R-:W-:Y:S02]  /*0200*/  ULEA UR8, UR5, UR4, 0x18 ;  /* 0x0000000405087291 */ /* 0x001fe4000f8ec03f */
[----:B------:R-:W-:-:S04]  /*0210*/  UIADD3 UR4, -UR6, 0x100000, URZ ;  /* 0x0010000006047890 */ /* 0x000fc8000fffe13f */
[----:B------:R-:W-:Y:S02]  /*0220*/  USHF.L.U32 UR5, UR4, 0xb, URZ ;  /* 0x0000000b04057899 */ /* 0x000fe4000800063f */
[----:B------:R-:W-:Y:S02]  /*0230*/  USHF.L.U32 UR4, UR4, 0x1, URZ ;  /* 0x0000000104047899 */ /* 0x000fe4000800063f */
[----:B------:R-:W-:-:S04]  /*0240*/  UIADD3 UR6, -UR7, 0x100000, URZ ;  /* 0x0010000007067890 */ /* 0x000fc8000fffe13f */
[----:B------:R-:W-:Y:S02]  /*0250*/  USHF.L.U32 UR7, UR6, 0xb, URZ ;  /* 0x0000000b06077899 */ /* 0x000fe4000800063f */
[----:B------:R-:W-:Y:S01]  /*0260*/  USHF.L.U32 UR6, UR6, 0x1, URZ ;  /* 0x0000000106067899 */ /* 0x000fe2000800063f */
[----:B------:R-:W0:Y:S03]  /*0270*/  FENCE.VIEW.ASYNC.S ;  /* 0x00000000000073c6 */ /* 0x000e260000000000 */
[----:B0-----:R0:W1:Y:S08]  /*0280*/  SYNCS.EXCH.64 URZ, [UR8+0x22830], UR4 ;  /* 0x02283004083f75b2 */ /* 0x0010700008000100 */
[----:B------:R0:W4:Y:S01]  /*0290*/  SYNCS.EXCH.64 URZ, [UR8+0x22840], UR6 ;  /* 0x02284006083f75b2 */ /* 0x0001220008000100 */
[----:B------:R0:W0:Y:S01]  /*02a0*/  SYNCS.EXCH.64 URZ, [UR8+0x22838], UR4 ;  /* 0x02283804083f75b2 */ /* 0x0000220008000100 */
[----:B------:R0:W0:Y:S01]  /*02b0*/  SYNCS.EXCH.64 URZ, [UR8+0x22848], UR6 ;  /* 0x02284806083f75b2 */ /* 0x0000220008000100 */
[----:B------:R-:W-:Y:S01]  /*02c0*/  NOP ;  /* 0x0000000000007918 */ /* 0x000fe20000000000 */
.L_x_0:
[----:B------:R-:W5:Y:S01]  /*02d0*/  SHFL.IDX PT, R3, R0, RZ, 0x1f ;  /* 0x00001fff00037589 */ /* 0x000f6200000e0000 */
[----:B------:R-:W-:Y:S01]  /*02e0*/  NOP ;  /* 0x0000000000007918 */ /* 0x000fe20000000000 */
[----:B-----5:R-:W-:-:S13]  /*02f0*/  ISETP.NE.AND P0, PT, R3, RZ, PT ;  /* 0x000000ff0300720c */ /* 0x020fda0003f05270 */
[----:B------:R-:W-:Y:S05]  /*0300*/  @P0 BRA `(.L_x_1) ;  /* 0x0000000000480947 */ /* 0x000fea0003800000 */
[----:B0-----:R-:W0:Y:S01]  /*0310*/  S2UR UR5, SR_CgaCtaId ;  /* 0x00000000000579c3 */ /* 0x001e220000008800 */
        /* <DEDUP_REMOVED lines=12> */
[----:B0-----:R0:W0:Y:S08]  /*03e0*/  SYNCS.EXCH.64 URZ, [UR8+0x22850], UR4 ;  /* 0x02285004083f75b2 */ /* 0x0010300008000100 */
[----:B------:R0:W0:Y:S01]  /*03f0*/  SYNCS.EXCH.64 URZ, [UR8+0x22860], UR6 ;  /* 0x02286006083f75b2 */ /* 0x0000220008000100 */
[----:B------:R0:W0:Y:S01]  /*0400*/  SYNCS.EXCH.64 URZ, [UR8+0x22858], UR4 ;  /* 0x02285804083f75b2 */ /* 0x0000220008000100 */
[----:B------:R0:W0:Y:S01]  /*0410*/  SYNCS.EXCH.64 URZ, [UR8+0x22868], UR6 ;  /* 0x02286806083f75b2 */ /* 0x0000220008000100 */
[----:B------:R-:W-:Y:S01]  /*0420*/  NOP ;  /* 0x0000000000007918 */ /* 0x000fe20000000000 */
.L_x_1:
[----:B------:R-:W5:Y:S01]  /*0430*/  SHFL.IDX PT, R3, R0, RZ, 0x1f ;  /* 0x00001fff00037589 */ /* 0x000f6200000e0000 */
[----:B------:R-:W-:Y:S01]  /*0440*/  NOP ;  /* 0x0000000000007918 */ /* 0x000fe20000000000 */
[----:B-----5:R-:W-:-:S13]  /*0450*/  ISETP.NE.AND P0, PT, R3, RZ, PT ;  /* 0x000000ff0300720c */ /* 0x020fda0003f05270 */
[----:B------:R-:W-:Y:S05]  /*0460*/  @P0 BRA `(.L_x_2) ;  /* 0x0000000000380947 */ /* 0x000fea0003800000 */
[----:B0-----:R-:W0:Y:S01]  /*0470*/  S2UR UR5, SR_CgaCtaId ;  /* 0x00000000000579c3 */ /* 0x001e220000008800 */
[----:B------:R-:W-:Y:S01]  /*0480*/  UMOV UR4, 0x400 ;  /* 0x0000040000047882 */ /* 0x000fe20000000000 */
[----:B------:R-:W-:Y:S01]  /*0490*/  UMOV UR7, 0x80 ;  /* 0x0000008000077882 */ /* 0x000fe20000000000 */
[----:B------:R-:W-:Y:S01]  /*04a0*/  ELECT P0, URZ, PT ;  /* 0x00000000003f782f */ /* 0x000fe20003800000 */
[----:B0-----:R-:W-:Y:S02]  /*04b0*/  ULEA UR6, UR5, UR4, 0x18 ;  /* 0x0000000405067291 */ /* 0x001fe4000f8ec03f */
[----:B------:R-:W-:-:S04]  /*04c0*/  UIADD3 UR4, -UR7, 0x100000, URZ ;  /* 0x0010000007047890 */ /* 0x000fc8000fffe13f */
[----:B------:R-:W-:Y:S02]  /*04d0*/  USHF.L.U32 UR5, UR4, 0xb, URZ ;  /* 0x0000000b04057899 */ /* 0x000fe4000800063f */
[----:B------:R-:W-:Y:S01]  /*04e0*/  USHF.L.U32 UR4, UR4, 0x1, URZ ;  /* 0x0000000104047899 */ /* 0x000fe2000800063f */
[----:B------:R-:W0:Y:S11]  /*04f0*/  FENCE.VIEW.ASYNC.S ;  /* 0x00000000000073c6 */ /* 0x000e360000000000 */
[----:B0-----:R0:W0:Y:S01]  /*0500*/  SYNCS.EXCH.64 URZ, [UR6+0x22870], UR4 ;  /* 0x02287004063f75b2 */ /* 0x0010220008000100 */
[----:B------:R0:W0:Y:S01]  /*0510*/  SYNCS.EXCH.64 URZ, [UR6+0x22880], UR4 ;  /* 0x02288004063f75b2 */ /* 0x0000220008000100 */
[----:B------:R0:W0:Y:S01]  /*0520*/  SYNCS.EXCH.64 URZ, [UR6+0x22878], UR4 ;  /* 0x02287804063f75b2 */ /* 0x0000220008000100 */
[----:B------:R0:W0:Y:S01]  /*0530*/  SYNCS.EXCH.64 URZ, [UR6+0x22888], UR4 ;  /* 0x02288804063f75b2 */ /* 0x0000220008000100 */
[----:B------:R-:W-:Y:S01]  /*0540*/  NOP ;  /* 0x0000000000007918 */ /* 0x000fe20000000000 */
.L_x_2:
        /* <DEDUP_REMOVED lines=22> */
.L_x_3:
[----:B------:R-:W5:Y:S01]  /*06b0*/  SHFL.IDX PT, R3, R0, RZ, 0x1f ;  /* 0x00001fff00037589 */ /* 0x000f6200000e0000 */
[----:B------:R-:W-:Y:S01]  /*06c0*/  R2UR UR9, R4 ;  /* 0x00000000040972ca */ /* 0x000fe200000e0000 */
        /* <DEDUP_REMOVED lines=21> */
.L_x_4:
[----:B------:R-:W-:Y:S01]  /*0820*/  UISETP.NE.AND UP0, UPT, UR9, URZ, UPT ;  /* 0x0000003f0900728c */ /* 0x000fe2000bf05270 */
[----:B------:R-:W-:Y:S01]  /*0830*/  NOP ;  /* 0x0000000000007918 */ /* 0x000fe20000000000 */
[----:B------:R-:W-:Y:S01]  /*0840*/  UMOV UR36, 0x1 ;  /* 0x0000000100247882 */ /* 0x000fe20000000000 */
[----:B------:R-:W-:Y:S01]  /*0850*/  ULDC.64 UR48, c[0x0][0x208] ;  /* 0x0000820000307ab9 */ /* 0x000fe20000000a00 */
[----:B------:R-:W-:Y:S01]  /*0860*/  USEL UR36, UR36, 0x2, !UP0 ;  /* 0x0000000224247887 */ /* 0x000fe2000c000000 */
[----:B------:R-:W-:Y:S01]  /*0870*/  BSSY B6, `(.L_x_5) ;  /* 0x0000e60000067945 */ /* 0x000fe20003800000 */
[----:B01234-:R-:W-:Y:S01]  /*0880*/  BAR.SYNC.DEFER_BLOCKING 0x0 ;  /* 0x0000000000007b1d */ /* 0x01ffe20000010000 */
[----:B------:R-:W-:-:S13]  /*0890*/  PLOP3.LUT P0, PT, PT, PT, UP0, 0x80, 0x0 ;  /* 0x000000000000781c */ /* 0x000fda0003f0f008 */
[----:B------:R-:W-:Y:S05]  /*08a0*/  @!P0 BRA `(.L_x_6) ;  /* 0x0000009400c88947 */ /* 0x000fea0003800000 */
.L_x_7:
[----:B------:R-:W-:-:S08]  /*08b0*/  NOP ;  /* 0x0000000000007918 */ /* 0x000fd00000000000 */
[----:B------:R-:W0:Y:S02]  /*08c0*/  USETMAXREG.TRY_ALLOC.CTAPOOL UP0, 0xe8 ;  /* 0x000000e8000079c8 */ /* 0x000e240008000600 */
[----:B0-----:R-:W-:-:S13]  /*08d0*/  PLOP3.LUT P0, PT, PT, PT, UP0, 0x80, 0x0 ;  /* 0x000000000000781c */ /* 0x001fda0003f0f008 */
[----:B------:R-:W-:Y:S05]  /*08e0*/  @!P0 BRA `(.L_x_7) ;  /* 0xfffffffc00f08947 */ /* 0x000fea000383ffff */
[----:B------:R-:W0:Y:S01]  /*08f0*/  S2UR UR6, SR_CTAID.Y ;  /* 0x00000000000679c3 */ /* 0x000e220000002600 */
[----:B------:R-:W-:Y:S01]  /*0900*/  LOP3.LUT R0, R16, 0xffffff80, RZ, 0xc0, !PT ;  /* 0xffffff8010007812 */ /* 0x000fe200078ec0ff */
[----:B------:R-:W-:Y:S02]  /*0910*/  ULDC UR8, c[0x0][0xc50] ;  /* 0x0003140000087ab9 */ /* 0x000fe40000000800 */
[----:B------:R-:W-:-:S04]  /*0920*/  UISETP.NE.AND UP0, UPT, UR8, 0x1, UPT ;  /* 0x000000010800788c */ /* 0x000fc8000bf05270 */
[----:B------:R-:W-:Y:S08]  /*0930*/  BAR.ARV 0x8, 0x180 ;  /* 0x0206000000007b1d */ /* 0x000ff00000002000 */
[----:B------:R-:W1:Y:S01]  /*0940*/  S2UR UR37, SR_CTAID.Z ;  /* 0x00000000002579c3 */ /* 0x000e620000002700 */
[----:B------:R-:W-:Y:S01]  /*0950*/  ISETP.NE.AND P0, PT, R0, 0x80, PT ;  /* 0x000000800000780c */ /* 0x000fe20003f05270 */
[----:B------:R-:W-:Y:S01]  /*0960*/  @UP0 ULDC UR4, c[0x0][0xc54] ;  /* 0x0003150000040ab9 */ /* 0x000fe20000000800 */
[----:B------:R-:W-:Y:S01]  /*0970*/  @UP0 ULDC UR7, c[0x0][0xc58] ;  /* 0x0003160000070ab9 */ /* 0x000fe20000000800 */
[----:B0-----:R-:W-:-:S10]  /*0980*/  UIMAD.WIDE.U32 UR4, UR6, UR4, URZ ;  /* 0x00000004060472a5 */ /* 0x001fd4000f8e003f */
[----:B------:R-:W-:Y:S06]  /*0990*/  @!P0 BAR.ARV 0x9, 0x100 ;  /* 0x0244000000008b1d */ /* 0x000fec0000002000 */
[----:B------:R-:W-:Y:S01]  /*09a0*/  UMOV UR43, UR6 ;  /* 0x00000006002b7c82 */ /* 0x000fe20008000000 */
[----:B------:R-:W-:Y:S01]  /*09b0*/  @UP0 USHF.R.U32.HI UR43, URZ, UR7, UR5 ;  /* 0x000000073f2b0299 */ /* 0x000fe20008011605 */
[----:B-1----:R-:W-:-:S03]  /*09c0*/  ISETP.LE.AND P0, PT, RZ, UR37, PT ;  /* 0x00000025ff007c0c */ /* 0x002fc6000bf03270 */
[----:B------:R-:W-:-:S04]  /*09d0*/  UIADD3 UR4, -UR43, URZ, URZ ;  /* 0x0000003f2b047290 */ /* 0x000fc8000fffe13f */
[----:B------:R-:W-:-:S06]  /*09e0*/  UIMAD UR8, UR8, UR4, UR6 ;  /* 0x00000004080872a4 */ /* 0x000fcc000f8e0206 */
[----:B------:R-:W-:Y:S06]  /*09f0*/  @!P0 BRA `(.L_x_8) ;  /* 0x000000e4001c8947 */ /* 0x000fec0003800000 */
[----:B------:R-:W-:Y:S01]  /*0a00*/  ULDC.64 UR4, c[0x0][0x990] ;  /* 0x0002640000047ab9 */ /* 0x000fe20000000a00 */
[----:B------:R-:W-:Y:S01]  /*0a10*/  ULDC.64 UR6, c[0x0][0x998] ;  /* 0x0002660000067ab9 */ /* 0x000fe20000000a00 */
[----:B------:R-:W-:Y:S01]  /*0a20*/  UISETP.NE.U32.AND UP0, UPT, UR4, URZ, UPT ;  /* 0x0000003f0400728c */ /* 0x000fe2000bf05070 */
[----:B------:R-:W-:Y:S01]  /*0a30*/  IMAD.MOV.U32 R0, RZ, RZ, 0x3f800000 ;  /* 0x3f800000ff007424 */ /* 0x000fe200078e00ff */
[----:B------:R-:W-:Y:S01]  /*0a40*/  UISETP.NE.U32.AND UP1, UPT, UR6, URZ, UPT ;  /* 0x0000003f0600728c */ /* 0x000fe2000bf25070 */
[----:B------:R-:W-:Y:S01]  /*0a50*/  IMAD.MOV.U32 R3, RZ, RZ, 0x3f800000 ;  /* 0x3f800000ff037424 */ /* 0x000fe200078e00ff */
[----:B------:R-:W-:Y:S02]  /*0a60*/  UISETP.NE.AND.EX UP0, UPT, UR5, URZ, UPT, UP0 ;  /* 0x0000003f0500728c */ /* 0x000fe4000bf05300 */
[----:B------:R-:W-:Y:S02]  /*0a70*/  UISETP.NE.AND.EX UP1, UPT, UR7, URZ, UPT, UP1 ;  /* 0x0000003f0700728c */ /* 0x000fe4000bf25310 */
[----:B------:R-:W-:-:S02]  /*0a80*/  USHF.R.S32.HI UR38, URZ, 0x1f, UR37 ;  /* 0x0000001f3f267899 */ /* 0x000fc40008011425 */
[----:B------:R-:W-:Y:S01]  /*0a90*/  PLOP3.LUT P0, PT, PT, PT, UP0, 0x80, 0x0 ;  /* 0x000000000000781c */ /* 0x000fe20003f0f008 */
[----:B------:R-:W-:Y:S01]  /*0aa0*/  ULDC UR46, c[0x0][0x424] ;  /* 0x00010900002e7ab9 */ /* 0x000fe20000000800 */
[----:B------:R-:W-:-:S03]  /*0ab0*/  PLOP3.LUT P1, PT, PT, PT, UP1, 0x80, 0x0 ;  /* 0x000000000000781c */ /* 0x000fc60003f2f018 */
[----:B------:R-:W-:Y:S02]  /*0ac0*/  @UP0 ULDC.64 UR12, c[0x0][0x9a8] ;  /* 0x00026a00000c0ab9 */ /* 0x000fe40000000a00 */
[----:B------:R-:W-:Y:S01]  /*0ad0*/  @UP1 ULDC.64 UR16, c[0x0][0x9b8] ;  /* 0x00026e0000101ab9 */ /* 0x000fe20000000a00 */
[----:B------:R-:W-:Y:S02]  /*0ae0*/  @UP0 UIMAD UR9, UR38, UR12, URZ ;  /* 0x0000000c260902a4 */ /* 0x000fe4000f8e023f */
[----:B------:R-:W-:Y:S02]  /*0af0*/  @UP1 UIMAD UR15, UR38, UR16, URZ ;  /* 0x00000010260f12a4 */ /* 0x000fe4000f8e023f */
[----:B------:R-:W-:Y:S02]  /*0b00*/  @UP0 UIMAD UR14, UR37, UR13, UR9 ;  /* 0x0000000d250e02a4 */ /* 0x000fe4000f8e0209 */
[----:B------:R-:W-:Y:S02]  /*0b10*/  @UP0 UIMAD.WIDE.U32 UR10, UR37, UR12, URZ ;  /* 0x0000000c250a02a5 */ /* 0x000fe4000f8e003f */
[----:B------:R-:W-:-:S02]  /*0b20*/  @UP0 USHF.R.S32.HI UR9, URZ, 0x1f, UR43 ;  /* 0x0000001f3f090899 */ /* 0x000fc4000801142b */
[----:B------:R-:W-:Y:S02]  /*0b30*/  @UP1 UIMAD.WIDE.U32 UR12, UR37, UR16, URZ ;  /* 0x00000010250c12a5 */ /* 0x000fe4000f8e003f */
[----:B------:R-:W-:Y:S02]  /*0b40*/  @UP1 UIMAD UR15, UR37, UR17, UR15 ;  /* 0x00000011250f12a4 */ /* 0x000fe4000f8e020f */
[----:B------:R-:W-:Y:S01]  /*0b50*/  @UP1 USHF.R.S32.HI UR20, URZ, 0x1f, UR43 ;  /* 0x0000001f3f141899 */ /* 0x000fe2000801142b */
[----:B------:R-:W-:Y:S01]  /*0b60*/  @UP0 ULDC.64 UR16, c[0x0][0x9b0] ;  /* 0x00026c0000100ab9 */ /* 0x000fe20000000a00 */
[----:B------:R-:W-:Y:S01]  /*0b70*/  @UP1 ULDC.64 UR18, c[0x0][0x9c0] ;  /* 0x0002700000121ab9 */ /* 0x000fe20000000a00 */
[----:B------:R-:W-:Y:S02]  /*0b80*/  @UP0 UIMAD UR9, UR9, UR16, URZ ;  /* 0x00000010090902a4 */ /* 0x000fe4000f8e023f */
[----:B------:R-:W-:Y:S02]  /*0b90*/  @UP0 UIADD3 UR11, UR11, UR14, URZ ;  /* 0x0000000e0b0b0290 */ /* 0x000fe4000fffe03f */
[----:B------:R-:W-:-:S02]  /*0ba0*/  @UP1 UIMAD UR14, UR20, UR18, URZ ;  /* 0x00000012140e12a4 */ /* 0x000fc4000f8e023f */
[----:B------:R-:W-:Y:S02]  /*0bb0*/  @UP1 UIADD3 UR13, UR13, UR15, URZ ;  /* 0x0000000f0d0d1290 */ /* 0x000fe4000fffe03f */
[----:B------:R-:W-:Y:S02]  /*0bc0*/  @UP0 UIMAD UR9, UR43, UR17, UR9 ;  /* 0x000000112b0902a4 */ /* 0x000fe4000f8e0209 */
[----:B------:R-:W-:Y:S02]  /*0bd0*/  @UP0 UIMAD.WIDE.U32 UR10, UR43, UR16, UR10 ;  /* 0x000000102b0a02a5 */ /* 0x000fe4000f8e000a */
[----:B------:R-:W-:Y:S02]  /*0be0*/  @UP1 UIMAD UR14, UR43, UR19, UR14 ;  /* 0x000000132b0e12a4 */ /* 0x000fe4000f8e020e */
[----:B------:R-:W-:Y:S02]  /*0bf0*/  @UP1 UIMAD.WIDE.U32 UR12, UR43, UR18, UR12 ;  /* 0x000000122b0c12a5 */ /* 0x000fe4000f8e000c */
[----:B------:R-:W-:-:S02]  /*0c00*/  @UP0 UIADD3 UR11, UR11, UR9, URZ ;  /* 0x000000090b0b0290 */ /* 0x000fc4000fffe03f */
[----:B------:R-:W-:Y:S02]  /*0c10*/  @UP1 UIADD3 UR9, UR13, UR14, URZ ;  /* 0x0000000e0d091290 */ /* 0x000fe4000fffe03f */
[----:B------:R-:W-:Y:S02]  /*0c20*/  @UP1 ULEA UR6, UP3, UR12, UR6, 0x2 ;  /* 0x000000060c061291 */ /* 0x000fe4000f86103f */
[----:B------:R-:W-:Y:S02]  /*0c30*/  @UP0 ULEA UR4, UP2, UR10, UR4, 0x2 ;  /* 0x000000040a040291 */ /* 0x000fe4000f84103f */
[----:B------:R-:W-:Y:S02]  /*0c40*/  @UP1 ULEA.HI.X UR7, UR12, UR7, UR9, 0x2, UP3 ;  /* 0x000000070c071291 */ /* 0x000fe400098f1409 */
[----:B------:R-:W-:Y:S01]  /*0c50*/  IMAD.U32 R6, RZ, RZ, UR6 ;  /* 0x00000006ff067e24 */ /* 0x000fe2000f8e00ff */
[----:B------:R-:W-:Y:S01]  /*0c60*/  @UP0 ULEA.HI.X UR5, UR10, UR5, UR11, 0x2, UP2 ;  /* 0x000000050a050291 */ /* 0x000fe200090f140b */
[----:B------:R-:W-:-:S02]  /*0c70*/  IMAD.U32 R4, RZ, RZ, UR4 ;  /* 0x00000004ff047e24 */ /* 0x000fc4000f8e00ff */
[----:B------:R-:W-:-:S03]  /*0c80*/  IMAD.U32 R7, RZ, RZ, UR7 ;  /* 0x00000007ff077e24 */ /* 0x000fc6000f8e00ff */
[----:B------:R-:W-:Y:S01]  /*0c90*/  IMAD.U32 R5, RZ, RZ, UR5 ;  /* 0x00000005ff057e24 */ /* 0x000fe2000f8e00ff */
[----:B------:R-:W-:Y:S01]  /*0ca0*/  ULDC.64 UR4, c[0x0][0x418] ;  /* 0x0001060000047ab9 */ /* 0x000fe20000000a00 */
[----:B------:R0:W5:Y:S01]  /*0cb0*/  @P1 LDG.E R0, desc[UR48][R6.64] ;  /* 0x0000003006001981 */ /* 0x000162000c1e1900 */
[----:B------:R-:W-:-:S03]  /*0cc0*/  UISETP.NE.U32.AND UP0, UPT, UR4, URZ, UPT ;  /* 0x0000003f0400728c */ /* 0x000fc6000bf05070 */
[----:B------:R-:W-:Y:S01]  /*0cd0*/  ULDC UR4, c[0x0][0x2f0] ;  /* 0x0000bc0000047ab9 */ /* 0x000fe20000000800 */
[----:B------:R-:W-:Y:S01]  /*0ce0*/  UISETP.NE.AND.EX UP0, UPT, UR5, URZ, UPT, UP0 ;  /* 0x0000003f0500728c */ /* 0x000fe2000bf05300 */
[----:B------:R0:W5:Y:S03]  /*0cf0*/  @P0 LDG.E R3, desc[UR48][R4.64] ;  /* 0x0000003004030981 */ /* 0x000166000c1e1900 */
[----:B------:R-:W-:-:S04]  /*0d00*/  USEL UR46, UR46, 0x1, UP0 ;  /* 0x000000012e2e7887 */ /* 0x000fc80008000000 */
[----:B------:R-:W-:-:S04]  /*0d10*/  UIMAD UR46, UR46, UR4, URZ ;  /* 0x000000042e2e72a4 */ /* 0x000fc8000f8e023f */
[----:B------:R-:W-:Y:S02]  /*0d20*/  UISETP.GE.AND UP0, UPT, UR46, 0x1, UPT ;  /* 0x000000012e00788c */ /* 0x000fe4000bf06270 */
[----:B------:R-:W-:-:S04]  /*0d30*/  UIADD3 UR4, UR46, 0x9f, URZ ;  /* 0x0000009f2e047890 */ /* 0x000fc8000fffe03f */
[----:B------:R-:W-:Y:S01]  /*0d40*/  PLOP3.LUT P0, PT, PT, PT, UP0, 0x80, 0x0 ;  /* 0x000000000000781c */ /* 0x000fe20003f0f008 */
[----:B------:R-:W-:-:S04]  /*0d50*/  UIMAD.WIDE UR4, UR4, 0x66666667, URZ ;  /* 0x66666667040478a5 */ /* 0x000fc8000f8e023f */
[----:B------:R-:W-:Y:S02]  /*0d60*/  USHF.R.U32.HI UR6, URZ, 0x1f, UR5 ;  /* 0x0000001f3f067899 */ /* 0x000fe40008011605 */
[----:B------:R-:W-:Y:S01]  /*0d70*/  ULOP3.LUT UR39, UR8, 0xffff, URZ, 0xc0, !UPT ;  /* 0x0000ffff08277892 */ /* 0x000fe2000f8ec03f */
[----:B------:R-:W-:Y:S01]  /*0d80*/  UMOV UR4, URZ ;  /* 0x0000003f00047c82 */ /* 0x000fe20008000000 */
[----:B------:R-:W-:-:S04]  /*0d90*/  ULEA.HI.SX32 UR6, UR5, UR6, 0x1a ;  /* 0x0000000605067291 */ /* 0x000fc8000f8fd23f */
[----:B0-----:R-:W-:Y:S08]  /*0da0*/  @!P0 BRA `(.L_x_9) ;  /* 0x0000000000908947 */ /* 0x001ff00003800000 */
[----:B------:R-:W-:Y:S01]  /*0db0*/  USHF.R.U32.HI UR8, URZ, 0x10, UR8 ;  /* 0x000000103f087899 */ /* 0x000fe20008011608 */
[----:B------:R-:W-:-:S03]  /*0dc0*/  UMOV UR4, URZ ;  /* 0x0000003f00047c82 */ /* 0x000fc60008000000 */
[----:B------:R-:W-:-:S11]  /*0dd0*/  UISETP.NE.AND UP0, UPT, UR8, URZ, UPT ;  /* 0x0000003f0800728c */ /* 0x000fd6000bf05270 */
[----:B------:R-:W-:Y:S02]  /*0de0*/  @!UP0 ULDC UR8, c[0x0][0x9f0] ;  /* 0x00027c0000088ab9 */ /* 0x000fe40000000800 */
[----:B------:R-:W-:Y:S01]  /*0df0*/  IMAD.U32 R6, RZ, RZ, UR8 ;  /* 0x00000008ff067e24 */ /* 0x000fe2000f8e00ff */
[----:B------:R-:W-:-:S04]  /*0e00*/  UIADD3 UR7, UR6, -0x1, UR8 ;  /* 0xffffffff06077890 */ /* 0x000fc8000fffe008 */
[-C--:B------:R-:W-:Y:S02]  /*0e10*/  IABS R4, R6.reuse ;  /* 0x0000000600047213 */ /* 0x080fe40000000000 */
[----:B------:R-:W-:Y:S01]  /*0e20*/  MOV R7, UR7 ;  /* 0x0000000700077c02 */ /* 0x000fe20008000f00 */
[----:B------:R-:W-:Y:S01]  /*0e30*/  ULOP3.LUT UR7, UR7, UR8, URZ, 0x3c, !UPT ;  /* 0x0000000807077292 */ /* 0x000fe2000f8e3c3f */
[----:B------:R-:W-:Y:S02]  /*0e40*/  R2UR UR11, R4 ;  /* 0x00000000040b72ca */ /* 0x000fe400000e0000 */
[----:B------:R-:W-:Y:S02]  /*0e50*/  IABS R7, R7 ;  /* 0x0000000700077213 */ /* 0x000fe40000000000 */
[----:B------:R-:W-:-:S03]  /*0e60*/  IABS R8, R6 ;  /* 0x0000000600087213 */ /* 0x000fc60000000000 */
[----:B------:R-:W-:-:S05]  /*0e70*/  IMAD.MOV.U32 R6, RZ, RZ, R7 ;  /* 0x000000ffff067224 */ /* 0x000fca00078e0007 */
[----:B------:R-:W-:Y:S01]  /*0e80*/  R2UR UR10, R6 ;  /* 0x00000000060a72ca */ /* 0x000fe200000e0000 */
[----:B------:R-:W0:Y:S08]  /*0e90*/  I2F.RP R4, UR11 ;  /* 0x0000000b00047d06 */ /* 0x000e300008209400 */
[----:B0-----:R-:W0:Y:S02]  /*0ea0*/  MUFU.RCP R4, R4 ;  /* 0x0000000400047308 */ /* 0x001e240000001000 */
[----:B0-----:R-:W-:-:S02]  /*0eb0*/  VIADD R5, R4, 0xffffffe ;  /* 0x0ffffffe04057836 */ /* 0x001fc40000000000 */
[----:B------:R-:W-:-:S04]  /*0ec0*/  IMAD.MOV R4, RZ, RZ, -R8 ;  /* 0x000000ffff047224 */ /* 0x000fc800078e0a08 */
[----:B------:R-:W0:Y:S02]  /*0ed0*/  F2I.FTZ.U32.TRUNC.NTZ R5, R5 ;  /* 0x0000000500057305 */ /* 0x000e24000021f000 */
[----:B0-----:R-:W-:-:S13]  /*0ee0*/  R2UR UR5, R5 ;  /* 0x00000000050572ca */ /* 0x001fda00000e0000 */
[----:B------:R-:W-:-:S04]  /*0ef0*/  UIADD3 UR9, URZ, -UR5, URZ ;  /* 0x800000053f097290 */ /* 0x000fc8000fffe03f */
[----:B------:R-:W-:-:S04]  /*0f00*/  UIMAD UR9, UR9, UR11, URZ ;  /* 0x0000000b090972a4 */ /* 0x000fc8000f8e023f */
[----:B------:R-:W-:-:S03]  /*0f10*/  UIMAD.WIDE.U32 UR4, UR5, UR9, UR4 ;  /* 0x00000009050472a5 */ /* 0x000fc6000f8e0004 */
[----:B------:R-:W-:Y:S01]  /*0f20*/  R2UR UR9, R4 ;  /* 0x00000000040972ca */ /* 0x000fe200000e0000 */
[----:B------:R-:W-:-:S12]  /*0f30*/  UIMAD.WIDE.U32 UR4, UR5, UR10, URZ ;  /* 0x0000000a050472a5 */ /* 0x000fd8000f8e003f */
[----:B------:R-:W-:-:S04]  /*0f40*/  UIMAD UR4, UR5, UR9, UR10 ;  /* 0x00000009050472a4 */ /* 0x000fc8000f8e020a */
[----:B------:R-:W-:-:S11]  /*0f50*/  UISETP.GT.U32.AND UP1, UPT, UR11, UR4, UPT ;  /* 0x000000040b00728c */ /* 0x000fd6000bf24070 */
[----:B------:R-:W-:Y:S02]  /*0f60*/  @!UP1 UIADD3 UR4, UR4, -UR11, URZ ;  /* 0x8000000b04049290 */ /* 0x000fe4000fffe03f */
[----:B------:R-:W-:Y:S02]  /*0f70*/  @!UP1 UIADD3 UR5, UR5, 0x1, URZ ;  /* 0x0000000105059890 */ /* 0x000fe4000fffe03f */
[----:B------:R-:W-:Y:S02]  /*0f80*/  UISETP.GE.U32.AND UP0, UPT, UR4, UR11, UPT ;  /* 0x0000000b0400728c */ /* 0x000fe4000bf06070 */
[----:B------:R-:W-:-:S09]  /*0f90*/  UISETP.GE.AND UP1, UPT, UR7, URZ, UPT ;  /* 0x0000003f0700728c */ /* 0x000fd2000bf26270 */
[----:B------:R-:W-:Y:S02]  /*0fa0*/  @UP0 UIADD3 UR5, UR5, 0x1, URZ ;  /* 0x0000000105050890 */ /* 0x000fe4000fffe03f */
[----:B------:R-:W-:-:S05]  /*0fb0*/  UISETP.NE.AND UP0, UPT, UR8, URZ, UPT ;  /* 0x0000003f0800728c */ /* 0x000fca000bf05270 */
[----:B------:R-:W-:Y:S02]  /*0fc0*/  UMOV UR4, UR5 ;  /* 0x0000000500047c82 */ /* 0x000fe40008000000 */
[----:B------:R-:W-:-:S04]  /*0fd0*/  @!UP1 UIADD3 UR4, -UR4, URZ, URZ ;  /* 0x0000003f04049290 */ /* 0x000fc8000fffe13f */
[----:B------:R-:W-:-:S12]  /*0fe0*/  @!UP0 ULOP3.LUT UR4, URZ, UR8, URZ, 0x33, !UPT ;  /* 0x000000083f048292 */ /* 0x000fd8000f8e333f */
.L_x_9:
[----:B------:R-:W-:Y:S01]  /*0ff0*/  UIMAD UR39, UR39, UR4, URZ ;  /* 0x00000004272772a4 */ /* 0x000fe2000f8e023f */
[----:B------:R-:W-:Y:S02]  /*1000*/  IMAD.U32 R4, RZ, RZ, UR6 ;  /* 0x00000006ff047e24 */ /* 0x000fe4000f8e00ff */
[----:B-----5:R-:W-:Y:S01]  /*1010*/  FMUL.FTZ R0, R3, R0 ;  /* 0x0000000003007220 */ /* 0x020fe20000410000 */
[----:B------:R-:W-:Y:S01]  /*1020*/  IMAD.U32 R5, RZ, RZ, UR4 ;  /* 0x00000004ff057e24 */ /* 0x000fe2000f8e00ff */
[----:B------:R-:W-:Y:S01]  /*1030*/  ULDC UR4, c[0x0][0x988] ;  /* 0x0002620000047ab9 */ /* 0x000fe20000000800 */
[----:B------:R-:W-:Y:S02]  /*1040*/  VIADD R16, R16, 0xffffff80 ;  /* 0xffffff8010107836 */ /* 0x000fe40000000000 */
[----:B------:R-:W-:Y:S01]  /*1050*/  FMUL.FTZ R0, R0, UR4 ;  /* 0x0000000400007c20 */ /* 0x000fe20008410000 */
[----:B------:R-:W-:Y:S01]  /*1060*/  PLOP3.LUT P0, PT, PT, PT, PT, 0x80, 0x0 ;  /* 0x000000000000781c */ /* 0x000fe20003f0f070 */
[----:B------:R-:W-:Y:S01]  /*1070*/  IMAD.MOV.U32 R3, RZ, RZ, RZ ;  /* 0x000000ffff037224 */ /* 0x000fe200078e00ff */
[----:B------:R-:W-:-:S02]  /*1080*/  VIADDMNMX R4, R5, UR39, R4, PT ;  /* 0x0000002705047c46 */ /* 0x000fc4000b800104 */
[----:B------:R-:W-:Y:S02]  /*1090*/  CS2R R30, SRZ ;  /* 0x00000000001e7805 */ /* 0x000fe4000001ff00 */
[----:B------:R-:W-:Y:S01]  /*10a0*/  R2UR UR40, R0 ;  /* 0x00000000002872ca */ /* 0x000fe200000e0000 */
[----:B------:R-:W-:Y:S01]  /*10b0*/  IMAD.MOV.U32 R0, RZ, RZ, RZ ;  /* 0x000000ffff007224 */ /* 0x000fe200078e00ff */
[----:B------:R-:W-:Y:S02]  /*10c0*/  R2UR UR45, R4 ;  /* 0x00000000042d72ca */ /* 0x000fe400000e0000 */
[----:B------:R-:W-:Y:S02]  /*10d0*/  CS2R R4, SRZ ;  /* 0x0000000000047805 */ /* 0x000fe4000001ff00 */
[----:B------:R-:W-:Y:S02]  /*10e0*/  CS2R R26, SRZ ;  /* 0x00000000001a7805 */ /* 0x000fe4000001ff00 */
[----:B------:R-:W-:Y:S01]  /*10f0*/  CS2R R8, SRZ ;  /* 0x0000000000087805 */ /* 0x000fe2000001ff00 */
[----:B------:R-:W-:Y:S01]  /*1100*/  IMAD.MOV.U32 R36, RZ, RZ, RZ ;  /* 0x000000ffff247224 */ /* 0x000fe200078e00ff */
[----:B------:R-:W-:-:S02]  /*1110*/  CS2R R10, SRZ ;  /* 0x00000000000a7805 */ /* 0x000fc4000001ff00 */
[----:B------:R-:W-:Y:S02]  /*1120*/  CS2R R38, SRZ ;  /* 0x0000000000267805 */ /* 0x000fe4000001ff00 */
[----:B------:R-:W-:Y:S01]  /*1130*/  CS2R R34, SRZ ;  /* 0x0000000000227805 */ /* 0x000fe2000001ff00 */
[----:B------:R-:W-:Y:S01]  /*1140*/  IMAD.MOV.U32 R33, RZ, RZ, RZ ;  /* 0x000000ffff217224 */ /* 0x000fe200078e00ff */
[----:B------:R-:W-:Y:S02]  /*1150*/  MOV R44, RZ ;  /* 0x000000ff002c7202 */ /* 0x000fe40000000f00 */
[----:B------:R-:W-:Y:S02]  /*1160*/  CS2R R12, SRZ ;  /* 0x00000000000c7805 */ /* 0x000fe4000001ff00 */
[----:B------:R-:W-:Y:S02]  /*1170*/  CS2R R46, SRZ ;  /* 0x00000000002e7805 */ /* 0x000fe4000001ff00 */
[----:B------:R-:W-:Y:S01]  /*1180*/  CS2R R42, SRZ ;  /* 0x00000000002a7805 */ /* 0x000fe2000001ff00 */
[----:B------:R-:W-:Y:S01]  /*1190*/  UISETP.GT.AND UP0, UPT, UR45, UR39, UPT ;  /* 0x000000272d00728c */ /* 0x000fe2000bf04270 */
[----:B------:R-:W-:Y:S01]  /*11a0*/  IMAD.MOV.U32 R41, RZ, RZ, RZ ;  /* 0x000000ffff297224 */ /* 0x000fe200078e00ff */
[----:B------:R-:W-:Y:S01]  /*11b0*/  CS2R R14, SRZ ;  /* 0x00000000000e7805 */ /* 0x000fe2000001ff00 */
[----:B------:R-:W-:Y:S01]  /*11c0*/  IMAD.MOV.U32 R52, RZ, RZ, RZ ;  /* 0x000000ffff347224 */ /* 0x000fe200078e00ff */
[----:B------:R-:W-:-:S02]  /*11d0*/  CS2R R54, SRZ ;  /* 0x0000000000367805 */ /* 0x000fc4000001ff00 */
[----:B------:R-:W-:Y:S02]  /*11e0*/  CS2R R50, SRZ ;  /* 0x0000000000327805 */ /* 0x000fe4000001ff00 */
[----:B------:R-:W-:Y:S01]  /*11f0*/  PLOP3.LUT P1, PT, PT, PT, UP0, 0x80, 0x0 ;  /* 0x000000000000781c */ /* 0x000fe20003f2f008 */
[----:B------:R-:W-:Y:S01]  /*1200*/  IMAD.MOV.U32 R49, RZ, RZ, RZ ;  /* 0x000000ffff317224 */ /* 0x000fe200078e00ff */
[----:B------:R-:W-:Y:S01]  /*1210*/  CS2R R62, SRZ ;  /* 0x00000000003e7805 */ /* 0x000fe2000001ff00 */
[----:B------:R-:W-:Y:S01]  /*1220*/  IMAD.MOV.U32 R60, RZ, RZ, RZ ;  /* 0x000000ffff3c7224 */ /* 0x000fe200078e00ff */
[----:B------:R-:W-:Y:S01]  /*1230*/  CS2R R58, SRZ ;  /* 0x00000000003a7805 */ /* 0x000fe2000001ff00 */
[----:B------:R-:W-:Y:S01]  /*1240*/  IMAD.MOV.U32 R17, RZ, RZ, RZ ;  /* 0x000000ffff117224 */ /* 0x000fe200078e00ff */
[----:B------:R-:W-:Y:S01]  /*1250*/  CS2R R18, SRZ ;  /* 0x0000000000127805 */ /* 0x000fe2000001ff00 */
[----:B------:R-:W-:Y:S01]  /*1260*/  IMAD.MOV.U32 R68, RZ, RZ, RZ ;  /* 0x000000ffff447224 */ /* 0x000fe200078e00ff */
[----:B------:R-:W-:-:S02]  /*1270*/  CS2R R20, SRZ ;  /* 0x0000000000147805 */ /* 0x000fc4000001ff00 */
[----:B------:R-:W-:Y:S02]  /*1280*/  CS2R R70, SRZ ;  /* 0x0000000000467805 */ /* 0x000fe4000001ff00 */
[----:B------:R-:W-:Y:S01]  /*1290*/  CS2R R66, SRZ ;  /* 0x0000000000427805 */ /* 0x000fe2000001ff00 */
[----:B------:R-:W-:Y:S01]  /*12a0*/  IMAD.MOV.U32 R65, RZ, RZ, RZ ;  /* 0x000000ffff417224 */ /* 0x000fe200078e00ff */
[----:B------:R-:W-:Y:S01]  /*12b0*/  CS2R R22, SRZ ;  /* 0x0000000000167805 */ /* 0x000fe2000001ff00 */
[----:B------:R-:W-:Y:S01]  /*12c0*/  IMAD.MOV.U32 R76, RZ, RZ, RZ ;  /* 0x000000ffff4c7224 */ /* 0x000fe200078e00ff */
[----:B------:R-:W-:Y:S02]  /*12d0*/  CS2R R78, SRZ ;  /* 0x00000000004e7805 */ /* 0x000fe4000001ff00 */
[----:B------:R-:W-:Y:S01]  /*12e0*/  CS2R R74, SRZ ;  /* 0x00000000004a7805 */ /* 0x000fe2000001ff00 */
[----:B------:R-:W-:Y:S01]  /*12f0*/  IMAD.MOV.U32 R73, RZ, RZ, RZ ;  /* 0x000000ffff497224 */ /* 0x000fe200078e00ff */
[----:B------:R-:W-:Y:S01]  /*1300*/  MOV R84, RZ ;  /* 0x000000ff00547202 */ /* 0x000fe20000000f00 */
[----:B------:R-:W-:Y:S01]  /*1310*/  IMAD.MOV.U32 R24, RZ, RZ, RZ ;  /* 0x000000ffff187224 */ /* 0x000fe200078e00ff */
[----:B------:R-:W-:-:S02]  /*1320*/  CS2R R86, SRZ ;  /* 0x0000000000567805 */ /* 0x000fc4000001ff00 */
[----:B------:R-:W-:Y:S01]  /*1330*/  CS2R R82, SRZ ;  /* 0x0000000000527805 */ /* 0x000fe2000001ff00 */
[----:B------:R-:W-:Y:S02]  /*1340*/  IMAD.MOV.U32 R29, RZ, RZ, RZ ;  /* 0x000000ffff1d7224 */ /* 0x000fe400078e00ff */
[----:B------:R-:W-:Y:S01]  /*1350*/  IMAD.MOV.U32 R81, RZ, RZ, RZ ;  /* 0x000000ffff517224 */ /* 0x000fe200078e00ff */
[----:B------:R-:W-:Y:S06]  /*1360*/  @!P1 BRA `(.L_x_10) ;  /* 0x0000006400c09947 */ /* 0x000fec0003800000 */
[----:B------:R-:W-:Y:S01]  /*1370*/  SHF.R.S32.HI R3, RZ, 0x1f, R16 ;  /* 0x0000001fff037819 */ /* 0x000fe20000011410 */
[----:B------:R-:W0:Y:S01]  /*1380*/  S2UR UR44, SR_CgaCtaId ;  /* 0x00000000002c79c3 */ /* 0x000e220000008800 */
[----:B------:R-:W-:Y:S02]  /*1390*/  UMOV UR41, 0x400 ;  /* 0x0000040000297882 */ /* 0x000fe40000000000 */
[----:B------:R-:W-:-:S04]  /*13a0*/  LEA.HI R17, R3, R16, RZ, 0x7 ;  /* 0x0000001003117211 */ /* 0x000fc800078f38ff */
[----:B------:R-:W-:-:S06]  /*13b0*/  SHF.R.S32.HI R0, RZ, 0x7, R17 ;  /* 0x00000007ff007819 */ /* 0x000fcc0000011411 */
[----:B------:R-:W1:Y:S01]  /*13c0*/  SHFL.IDX PT, R0, R0, RZ, 0x1f ;  /* 0x00001fff00007589 */ /* 0x000e6200000e0000 */
[----:B0-----:R-:W-:-:S04]  /*13d0*/  ULEA UR41, UR44, UR41, 0x18 ;  /* 0x000000292c297291 */ /* 0x001fc8000f8ec03f */
[----:B------:R-:W-:-:S04]  /*13e0*/  UIADD3 UR5, UR41, 0x14400, URZ ;  /* 0x0001440029057890 */ /* 0x000fc8000fffe03f */
[----:B------:R-:W-:Y:S01]  /*13f0*/  ULOP3.LUT UP0, URZ, UR5, 0x9f, URZ, 0xc0, !UPT ;  /* 0x0000009f053f7892 */ /* 0x000fe2000f80c03f */
[----:B-1----:R-:W-:-:S05]  /*1400*/  R2UR UR42, R0 ;  /* 0x00000000002a72ca */ /* 0x002fca00000e0000 */
[----:B------:R-:W-:-:S08]  /*1410*/  PLOP3.LUT P0, PT, PT, PT, UP0, 0x80, 0x0 ;  /* 0x000000000000781c */ /* 0x000fd00003f0f008 */
[----:B------:R-:W-:-:S04]  /*1420*/  ULEA.HI UR4, UR42, UR42, URZ, 0x1 ;  /* 0x0000002a2a047291 */ /* 0x000fc8000f8f083f */
[----:B------:R-:W-:-:S04]  /*1430*/  ULOP3.LUT UR4, UR4, 0x1e, URZ, 0xc0, !UPT ;  /* 0x0000001e04047892 */ /* 0x000fc8000f8ec03f */
[----:B------:R-:W-:-:S04]  /*1440*/  UIADD3 UR4, UR42, -UR4, URZ ;  /* 0x800000042a047290 */ /* 0x000fc8000fffe03f */
[----:B------:R-:W-:-:S04]  /*1450*/  ULEA UR4, UR4, UR5, 0xd ;  /* 0x0000000504047291 */ /* 0x000fc8000f8e683f */
[----:B------:R-:W-:-:S04]  /*1460*/  USHF.R.U32.HI UR4, URZ, 0x4, UR4 ;  /* 0x000000043f047899 */ /* 0x000fc80008011604 */
[----:B------:R-:W-:Y:S01]  /*1470*/  ULOP3.LUT UR47, UR4, 0x3fff, URZ, 0xc0, !UPT ;  /* 0x00003fff042f7892 */ /* 0x000fe2000f8ec03f */
[----:B------:R-:W-:Y:S11]  /*1480*/  @!P0 BRA `(.L_x_11) ;  /* 0x0000000000408947 */ /* 0x000ff60003800000 */
[----:B------:R-:W-:Y:S01]  /*1490*/  MOV R0, 0x0 ;  /* 0x0000000000007802 */ /* 0x000fe20000000f00 */
[----:B------:R-:W-:Y:S01]  /*14a0*/  ULDC.64 UR4, c[0x4][0x98] ;  /* 0x0100260000047ab9 */ /* 0x000fe20000000a00 */
[----:B------:R-:W-:Y:S01]  /*14b0*/  ULDC.64 UR6, c[0x4][0x30] ;  /* 0x01000c0000067ab9 */ /* 0x000fe20000000a00 */
[----:B------:R-:W-:Y:S01]  /*14c0*/  IMAD.U32 R4, RZ, RZ, UR4 ;  /* 0x00000004ff047e24 */ /* 0x000fe2000f8e00ff */
[----:B------:R0:W1:Y:S01]  /*14d0*/  LDC.64 R14, c[0x4][R0] ;  /* 0x01000000000e7b82 */ /* 0x0000620000000a00 */
[----:B------:R-:W-:Y:S01]  /*14e0*/  IMAD.U32 R5, RZ, RZ, UR5 ;  /* 0x00000005ff057e24 */ /* 0x000fe2000f8e00ff */
[----:B------:R-:W-:Y:S01]  /*14f0*/  ULDC.64 UR4, c[0x4][0xa0] ;  /* 0x0100280000047ab9 */ /* 0x000fe20000000a00 */
[----:B------:R-:W-:Y:S01]  /*1500*/  IMAD.U32 R10, RZ, RZ, UR6 ;  /* 0x00000006ff0a7e24 */ /* 0x000fe2000f8e00ff */
[----:B------:R-:W-:Y:S01]  /*1510*/  MOV R8, 0x70 ;  /* 0x0000007000087802 */ /* 0x000fe20000000f00 */
[----:B------:R-:W-:Y:S02]  /*1520*/  IMAD.U32 R6, RZ, RZ, UR4 ;  /* 0x00000004ff067e24 */ /* 0x000fe4000f8e00ff */
[----:B------:R-:W-:-:S02]  /*1530*/  IMAD.U32 R7, RZ, RZ, UR5 ;  /* 0x00000005ff077e24 */ /* 0x000fc4000f8e00ff */
[----:B------:R-:W-:Y:S02]  /*1540*/  IMAD.U32 R11, RZ, RZ, UR7 ;  /* 0x00000007ff0b7e24 */ /* 0x000fe4000f8e00ff */
[----:B------:R-:W-:Y:S02]  /*1550*/  IMAD.MOV.U32 R12, RZ, RZ, 0x1 ;  /* 0x00000001ff0c7424 */ /* 0x000fe400078e00ff */
[----:B0-----:R-:W-:-:S07]  /*1560*/  IMAD.MOV.U32 R13, RZ, RZ, RZ ;  /* 0x000000ffff0d7224 */ /* 0x001fce00078e00ff */
[----:B------:R-:W-:-:S07]  /*1570*/  LEPC R20, `(.L_x_11) ;  /* 0x000000001014794e */ /* 0x000fce0000000000 */
[----:B-1----:R-:W-:Y:S05]  /*1580*/  CALL.ABS.NOINC R14 ;  /* 0x000000000e007343 */ /* 0x002fea0003c00000 */
.L_x_11:
[----:B------:R-:W-:-:S04]  /*1590*/  SHF.L.U32 R0, RZ, 0x1f, RZ ;  /* 0x0000001fff007819 */ /* 0x000fc800000006ff */
[----:B------:R-:W0:Y:S02]  /*15a0*/  SYNCS.PHASECHK.TRANS64.TRYWAIT P0, [UR41+0x22800], R0 ;  /* 0x02280000ff0075a7 */ /* 0x000e240008000169 */
[----:B0-----:R-:W-:Y:S05]  /*15b0*/  @!P0 BRA `(.L_x_12) ;  /* 0x000000d800348947 */ /* 0x001fea0003800000 */
.L_x_94:
[----:B------:R-:W-:-:S06]  /*15c0*/  ULOP3.LUT UR4, UR36, 0x1, URZ, 0xfc, !UPT ;  /* 0x0000000124047892 */ /* 0x000fcc000f8efc3f */
[----:B0-----:R-:W-:-:S05]  /*15d0*/  IMAD.U32 R3, RZ, RZ, UR4 ;  /* 0x00000004ff037e24 */ /* 0x001fca000f8e00ff */
[----:B------:R-:W-:-:S13]  /*15e0*/  ISETP.NE.AND P0, PT, R3, 0x3, PT ;  /* 0x000000030300780c */ /* 0x000fda0003f05270 */
[----:B------:R-:W-:Y:S05]  /*15f0*/  @!P0 BRA `(.L_x_13) ;  /* 0x0000000000048947 */ /* 0x000fea0003800000 */
[----:B------:R-:W-:Y:S01]  /*1600*/  BPT.TRAP 0x1 ;  /* 0x000000040000795c */ /* 0x000fe20000300000 */
.L_x_13:
[----:B------:R0:W1:Y:S01]  /*1610*/  SYNCS.PHASECHK.TRANS64.TRYWAIT P1, [UR41+0x22830], R0 ;  /* 0x02283000ff0075a7 */ /* 0x0000620008020169 */
[----:B------:R-:W-:Y:S05]  /*1620*/  @!P0 BRA `(.L_x_14) ;  /* 0x0000000000048947 */ /* 0x000fea0003800000 */
[----:B------:R-:W-:Y:S01]  /*1630*/  BPT.TRAP 0x1 ;  /* 0x000000040000795c */ /* 0x000fe20000300000 */
.L_x_14:
[----:B------:R-:W-:Y:S02]  /*1640*/  IMAD.U32 R4, RZ, RZ, UR47 ;  /* 0x0000002fff047e24 */ /* 0x000fe4000f8e00ff */
[----:B------:R-:W-:Y:S01]  /*1650*/  IMAD.MOV.U32 R3, RZ, RZ, RZ ;  /* 0x000000ffff037224 */ /* 0x000fe200078e00ff */
[----:B-1----:R-:W-:Y:S06]  /*1660*/  @P1 BRA `(.L_x_15) ;  /* 0x0000000000081947 */ /* 0x002fec0003800000 */
[----:B------:R-:W1:Y:S02]  /*1670*/  SYNCS.PHASECHK.TRANS64.TRYWAIT P1, [UR41+0x22830], R0 ;  /* 0x02283000ff0075a7 */ /* 0x000e640008020169 */
[----:B-1----:R-:W-:Y:S05]  /*1680*/  @!P1 BRA `(.L_x_16) ;  /* 0x000000d800189947 */ /* 0x002fea0003800000 */
.L_x_15:
[----:B------:R-:W-:Y:S05]  /*1690*/  WARPSYNC.ALL ;  /* 0x0000000000007948 */ /* 0x000fea0003800000 */
[----:B------:R-:W-:Y:S01]  /*16a0*/  IMAD.MOV.U32 R25, RZ, RZ, RZ ;  /* 0x000000ffff197224 */ /* 0x000fe200078e00ff */
[----:B------:R-:W-:Y:S01]  /*16b0*/  LOP3.LUT R4, R4, 0x10000, RZ, 0xfc, !PT ;  /* 0x0001000004047812 */ /* 0x000fe200078efcff */
[----:B-1----:R-:W-:Y:S01]  /*16c0*/  IMAD.MOV.U32 R5, RZ, RZ, 0x40000040 ;  /* 0x40000040ff057424 */ /* 0x002fe200078e00ff */
[----:B------:R-:W-:-:S04]  /*16d0*/  UIADD3 UR4, UR41, 0x18400, URZ ;  /* 0x0001840029047890 */ /* 0x000fc8000fffe03f */
[C---:B------:R-:W-:Y:S01]  /*16e0*/  R2UR UR5, R5.reuse ;  /* 0x00000000050572ca */ /* 0x040fe200000e0000 */
[----:B------:R-:W-:Y:S01]  /*16f0*/  WARPGROUP.ARRIVE ;  /* 0x00000000000079c5 */ /* 0x000fe20000000000 */
[----:B------:R-:W-:Y:S01]  /*1700*/  UMOV UR7, 0x40000040 ;  /* 0x4000004000077882 */ /* 0x000fe20000000000 */
[----:B------:R-:W-:Y:S01]  /*1710*/  USHF.R.U32.HI UR6, URZ, 0x4, UR4 ;  /* 0x000000043f067899 */ /* 0x000fe20008011604 */
[C---:B------:R-:W-:Y:S01]  /*1720*/  R2UR UR8, R4.reuse ;  /* 0x00000000040872ca */ /* 0x040fe200000e0000 */
[----:B------:R-:W-:Y:S01]  /*1730*/  UMOV UR11, 0x40000040 ;  /* 0x40000040000b7882 */ /* 0x000fe20000000000 */
[C---:B------:R-:W-:Y:S01]  /*1740*/  R2UR UR4, R4.reuse ;  /* 0x00000000040472ca */ /* 0x040fe200000e0000 */
[----:B------:R-:W-:Y:S01]  /*1750*/  ULOP3.LUT UR6, UR6, 0x3fff, URZ, 0xc0, !UPT ;  /* 0x00003fff06067892 */ /* 0x000fe2000f8ec03f */
[C---:B------:R-:W-:Y:S01]  /*1760*/  R2UR UR9, R5.reuse ;  /* 0x00000000050972ca */ /* 0x040fe200000e0000 */
[----:B------:R-:W-:Y:S01]  /*1770*/  UMOV UR15, 0x40000040 ;  /* 0x40000040000f7882 */ /* 0x000fe20000000000 */
[C---:B------:R-:W-:Y:S01]  /*1780*/  R2UR UR12, R4.reuse ;  /* 0x00000000040c72ca */ /* 0x040fe200000e0000 */
[----:B------:R-:W-:Y:S01]  /*1790*/  ULOP3.LUT UR47, UR6, 0x10000, URZ, 0xfc, !UPT ;  /* 0x00010000062f7892 */ /* 0x000fe2000f8efc3f */
[C---:B------:R-:W-:Y:S01]  /*17a0*/  R2UR UR13, R5.reuse ;  /* 0x00000000050d72ca */ /* 0x040fe200000e0000 */
[----:B------:R-:W-:Y:S01]  /*17b0*/  UMOV UR19, 0x40000040 ;  /* 0x4000004000137882 */ /* 0x000fe20000000000 */
[C---:B------:R-:W-:Y:S01]  /*17c0*/  R2UR UR16, R4.reuse ;  /* 0x00000000041072ca */ /* 0x040fe200000e0000 */
[----:B------:R-:W-:Y:S01]  /*17d0*/  UIADD3 UR10, UR47, 0x100, URZ ;  /* 0x000001002f0a7890 */ /* 0x000fe2000fffe03f */
[C---:B------:R-:W-:Y:S01]  /*17e0*/  R2UR UR17, R5.reuse ;  /* 0x00000000051172ca */ /* 0x040fe200000e0000 */
[----:B------:R-:W-:Y:S01]  /*17f0*/  UIADD3 UR14, UR47, 0x200, URZ ;  /* 0x000002002f0e7890 */ /* 0x000fe2000fffe03f */
[----:B------:R-:W-:Y:S01]  /*1800*/  R2UR UR20, R4 ;  /* 0x00000000041472ca */ /* 0x000fe200000e0000 */
[----:B------:R-:W-:Y:S01]  /*1810*/  UMOV UR6, UR47 ;  /* 0x0000002f00067c82 */ /* 0x000fe20008000000 */
[----:B------:R-:W-:Y:S01]  /*1820*/  UIADD3 UR18, UR47, 0x300, URZ ;  /* 0x000003002f127890 */ /* 0x000fe2000fffe03f */
[----:B------:R-:W-:Y:S01]  /*1830*/  QGMMA.64x32x32.F32.E4M3.E4M3 R92, gdesc[UR4], RZ, !UPT, gsb0 ;  /* 0x00600000045c79f3 */ /* 0x000fe2000c0008ff */
[----:B------:R-:W-:Y:S01]  /*1840*/  R2UR UR21, R5 ;  /* 0x00000000051572ca */ /* 0x000fe200000e0000 */
[----:B------:R-:W-:Y:S01]  /*1850*/  UIADD3 UR22, UR47, 0x400, URZ ;  /* 0x000004002f167890 */ /* 0x000fe2000fffe03f */
[----:B------:R-:W-:Y:S01]  /*1860*/  UMOV UR23, 0x40000040 ;  /* 0x4000004000177882 */ /* 0x000fe20000000000 */
[----:B------:R-:W-:Y:S01]  /*1870*/  UIADD3 UR26, UR47, 0x2, URZ ;  /* 0x000000022f1a7890 */ /* 0x000fe2000fffe03f */
[----:B------:R-:W-:Y:S01]  /*1880*/  UMOV UR25, 0x40000040 ;  /* 0x4000004000197882 */ /* 0x000fe20000000000 */
[----:B------:R-:W-:Y:S01]  /*1890*/  UMOV UR27, 0x40000040 ;  /* 0x40000040001b7882 */ /* 0x000fe20000000000 */
[----:B------:R-:W-:Y:S01]  /*18a0*/  UIADD3 UR6, UR47, 0x102, URZ ;  /* 0x000001022f067890 */ /* 0x000fe2000fffe03f */
[----:B------:R-:W-:Y:S01]  /*18b0*/  UMOV UR5, UR25 ;  /* 0x0000001900057c82 */ /* 0x000fe20008000000 */
[----:B------:R-:W-:Y:S01]  /*18c0*/  UMOV UR7, 0x40000040 ;  /* 0x4000004000077882 */ /* 0x000fe20000000000 */
[----:B------:R-:W-:Y:S01]  /*18d0*/  UIADD3 UR30, UR47, 0x4, URZ ;  /* 0x000000042f1e7890 */ /* 0x000fe2000fffe03f */
[----:B------:R-:W-:Y:S01]  /*18e0*/  UMOV UR29, 0x40000040 ;  /* 0x40000040001d7882 */ /* 0x000fe20000000000 */
[----:B------:R-:W-:Y:S01]  /*18f0*/  UMOV UR31, 0x40000040 ;  /* 0x40000040001f7882 */ /* 0x000fe20000000000 */
[----:B------:R-:W-:Y:S01]  /*1900*/  UIADD3 UR34, UR47, 0x6, URZ ;  /* 0x000000062f227890 */ /* 0x000fe2000fffe03f */
[----:B------:R-:W-:Y:S01]  /*1910*/  UMOV UR33, 0x40000040 ;  /* 0x4000004000217882 */ /* 0x000fe20000000000 */
[----:B------:R-:W-:Y:S01]  /*1920*/  UMOV UR35, 0x40000040 ;  /* 0x4000004000237882 */ /* 0x000fe20000000000 */
[----:B------:R-:W-:-:S02]  /*1930*/  WARPGROUP.DEPBAR.LE gsb0, 0x0 ;  /* 0x00008000000079c5 */ /* 0x000fc40000010000 */
[----:B------:R-:W-:-:S06]  /*1940*/  WARPGROUP.ARRIVE ;  /* 0x00000000000079c5 */ /* 0x000fcc0000000000 */
[----:B------:R-:W-:Y:S01]  /*1950*/  QGMMA.64x32x32.F32.E4M3.E4M3 R76, gdesc[UR8], RZ, !UPT, gsb0 ;  /* 0x00600000084c79f3 */ /* 0x000fe2000c0008ff */
[----:B------:R-:W-:Y:S01]  /*1960*/  UIADD3 UR10, UR47, 0x202, URZ ;  /* 0x000002022f0a7890 */ /* 0x000fe2000fffe03f */
[----:B------:R-:W-:Y:S01]  /*1970*/  UMOV UR9, UR25 ;  /* 0x0000001900097c82 */ /* 0x000fe20008000000 */
[----:B------:R-:W-:Y:S01]  /*1980*/  UMOV UR11, 0x40000040 ;  /* 0x40000040000b7882 */ /* 0x000fe20000000000 */
[----:B------:R-:W-:Y:S02]  /*1990*/  WARPGROUP.DEPBAR.LE gsb0, 0x0 ;  /* 0x00008000000079c5 */ /* 0x000fe40000010000 */
[----:B------:R-:W-:-:S06]  /*19a0*/  WARPGROUP.ARRIVE ;  /* 0x00000000000079c5 */ /* 0x000fcc0000000000 */
[----:B------:R-:W-:Y:S01]  /*19b0*/  QGMMA.64x32x32.F32.E4M3.E4M3 R60, gdesc[UR12], RZ, !UPT, gsb0 ;  /* 0x006000000c3c79f3 */ /* 0x000fe2000c0008ff */
[----:B------:R-:W-:-:S13]  /*19c0*/  R2UR UR12, R4 ;  /* 0x00000000040c72ca */ /* 0x000fda00000e0000 */
[----:B------:R-:W-:Y:S02]  /*19d0*/  UIADD3 UR24, UR12, 0x2, URZ ;  /* 0x000000020c187890 */ /* 0x000fe4000fffe03f */
[----:B------:R-:W-:Y:S02]  /*19e0*/  UIADD3 UR28, UR12, 0x4, URZ ;  /* 0x000000040c1c7890 */ /* 0x000fe4000fffe03f */
[----:B------:R-:W-:-:S03]  /*19f0*/  UIADD3 UR32, UR12, 0x6, URZ ;  /* 0x000000060c207890 */ /* 0x000fc6000fffe03f */
[----:B------:R-:W-:Y:S01]  /*1a00*/  UMOV UR4, UR24 ;  /* 0x0000001800047c82 */ /* 0x000fe20008000000 */
[----:B------:R-:W-:Y:S01]  /*1a10*/  UMOV UR8, UR24 ;  /* 0x0000001800087c82 */ /* 0x000fe20008000000 */
[----:B------:R-:W-:Y:S02]  /*1a20*/  WARPGROUP.DEPBAR.LE gsb0, 0x0 ;  /* 0x00008000000079c5 */ /* 0x000fe40000010000 */
[----:B------:R-:W-:-:S06]  /*1a30*/  WARPGROUP.ARRIVE ;  /* 0x00000000000079c5 */ /* 0x000fcc0000000000 */
[----:B------:R-:W-:Y:S03]  /*1a40*/  QGMMA.64x32x32.F32.E4M3.E4M3 R44, gdesc[UR16], RZ, !UPT, gsb0 ;  /* 0x00600000102c79f3 */ /* 0x000fe6000c0008ff */
[----:B------:R-:W-:Y:S02]  /*1a50*/  WARPGROUP.DEPBAR.LE gsb0, 0x0 ;  /* 0x00008000000079c5 */ /* 0x000fe40000010000 */
[----:B------:R-:W-:-:S06]  /*1a60*/  WARPGROUP.ARRIVE ;  /* 0x00000000000079c5 */ /* 0x000fcc0000000000 */
[----:B------:R-:W-:Y:S03]  /*1a70*/  QGMMA.64x32x32.F32.E4M3.E4M3 R28, gdesc[UR20], RZ, !UPT, gsb0 ;  /* 0x00600000141c79f3 */ /* 0x000fe6000c0008ff */
[----:B------:R-:W-:Y:S02]  /*1a80*/  WARPGROUP.DEPBAR.LE gsb0, 0x0 ;  /* 0x00008000000079c5 */ /* 0x000fe40000010000 */
[----:B------:R-:W-:-:S06]  /*1a90*/  WARPGROUP.ARRIVE ;  /* 0x00000000000079c5 */ /* 0x000fcc0000000000 */
[----:B------:R-:W-:Y:S01]  /*1aa0*/  QGMMA.64x32x32.F32.E4M3.E4M3 R92, gdesc[UR24], R92, gsb0 ;  /* 0x00600000185c79f3 */ /* 0x000fe2000800085c */
[----:B------:R-:W-:Y:S01]  /*1ab0*/  UIADD3 UR26, UR47, 0x302, URZ ;  /* 0x000003022f1a7890 */ /* 0x000fe2000fffe03f */
[----:B------:R-:W-:Y:S01]  /*1ac0*/  UMOV UR27, 0x40000040 ;  /* 0x40000040001b7882 */ /* 0x000fe20000000000 */
[----:B------:R-:W-:Y:S02]  /*1ad0*/  WARPGROUP.DEPBAR.LE gsb0, 0x0 ;  /* 0x00008000000079c5 */ /* 0x000fe40000010000 */
[----:B------:R-:W-:-:S06]  /*1ae0*/  WARPGROUP.ARRIVE ;  /* 0x00000000000079c5 */ /* 0x000fcc0000000000 */
[----:B------:R-:W-:Y:S01]  /*1af0*/  QGMMA.64x32x32.F32.E4M3.E4M3 R76, gdesc[UR4], R76, gsb0 ;  /* 0x00600000044c79f3 */ /* 0x000fe2000800084c */
[----:B------:R-:W-:Y:S02]  /*1b00*/  UIADD3 UR4, UR47, 0x402, URZ ;  /* 0x000004022f047890 */ /* 0x000fe4000fffe03f */
[----:B------:R-:W-:Y:S01]  /*1b10*/  UIADD3 UR6, UR47, 0x104, URZ ;  /* 0x000001042f067890 */ /* 0x000fe2000fffe03f */
[----:B------:R-:W-:Y:S01]  /*1b20*/  UMOV UR5, UR29 ;  /* 0x0000001d00057c82 */ /* 0x000fe20008000000 */
[----:B------:R-:W-:Y:S01]  /*1b30*/  UMOV UR7, 0x40000040 ;  /* 0x4000004000077882 */ /* 0x000fe20000000000 */
[----:B------:R-:W-:Y:S02]  /*1b40*/  WARPGROUP.DEPBAR.LE gsb0, 0x0 ;  /* 0x00008000000079c5 */ /* 0x000fe40000010000 */
[----:B------:R-:W-:-:S06]  /*1b50*/  WARPGROUP.ARRIVE ;  /* 0x00000000000079c5 */ /* 0x000fcc0000000000 */
[----:B------:R-:W-:Y:S01]  /*1b60*/  QGMMA.64x32x32.F32.E4M3.E4M3 R60, gdesc[UR8], R60, gsb0 ;  /* 0x00600000083c79f3 */ /* 0x000fe2000800083c */
[----:B------:R-:W-:Y:S01]  /*1b70*/  UIADD3 UR10, UR47, 0x204, URZ ;  /* 0x000002042f0a7890 */ /* 0x000fe2000fffe03f */
[----:B------:R-:W-:Y:S01]  /*1b80*/  UMOV UR8, UR28 ;  /* 0x0000001c00087c82 */ /* 0x000fe20008000000 */
[----:B------:R-:W-:Y:S01]  /*1b90*/  UMOV UR9, UR29 ;  /* 0x0000001d00097c82 */ /* 0x000fe20008000000 */
[----:B------:R-:W-:Y:S01]  /*1ba0*/  UMOV UR11, 0x40000040 ;  /* 0x40000040000b7882 */ /* 0x000fe20000000000 */
[----:B------:R-:W-:Y:S02]  /*1bb0*/  WARPGROUP.DEPBAR.LE gsb0, 0x0 ;  /* 0x00008000000079c5 */ /* 0x000fe40000010000 */
[----:B------:R-:W-:-:S06]  /*1bc0*/  WARPGROUP.ARRIVE ;  /* 0x00000000000079c5 */ /* 0x000fcc0000000000 */
[----:B------:R-:W-:Y:S01]  /*1bd0*/  QGMMA.64x32x32.F32.E4M3.E4M3 R44, gdesc[UR24], R44, gsb0 ;  /* 0x00600000182c79f3 */ /* 0x000fe2000800082c */
[----:B------:R-:W-:Y:S01]  /*1be0*/  UMOV UR26, UR4 ;  /* 0x00000004001a7c82 */ /* 0x000fe20008000000 */
[----:B------:R-:W-:Y:S01]  /*1bf0*/  UMOV UR27, 0x40000040 ;  /* 0x40000040001b7882 */ /* 0x000fe20000000000 */
[----:B------:R-:W-:Y:S01]  /*1c00*/  UMOV UR4, UR28 ;  /* 0x0000001c00047c82 */ /* 0x000fe20008000000 */
[----:B------:R-:W-:Y:S02]  /*1c10*/  WARPGROUP.DEPBAR.LE gsb0, 0x0 ;  /* 0x00008000000079c5 */ /* 0x000fe40000010000 */
[----:B------:R-:W-:-:S06]  /*1c20*/  WARPGROUP.ARRIVE ;  /* 0x00000000000079c5 */ /* 0x000fcc0000000000 */
[----:B------:R-:W-:Y:S03]  /*1c30*/  QGMMA.64x32x32.F32.E4M3.E4M3 R28, gdesc[UR24], R28, gsb0 ;  /* 0x00600000181c79f3 */ /* 0x000fe6000800081c */
        /* <DEDUP_REMOVED lines=37> */
[----:B------:R-:W-:Y:S02]  /*1e90*/  WARPGROUP.DEPBAR.LE gsb0, 0x0 ;  /* 0x00008000000079c5 */ /* 0x000fe40000010000 */
[----:B------:R-:W-:-:S06]  /*1ea0*/  WARPGROUP.ARRIVE ;  /* 0x00000000000079c5 */ /* 0x000fcc0000000000 */
[----:B------:R-:W-:Y:S03]  /*1eb0*/  QGMMA.64x32x32.F32.E4M3.E4M3 R60, gdesc[UR8], R60, gsb0 ;  /* 0x00600000083c79f3 */ /* 0x000fe6000800083c */
[----:B------:R-:W-:Y:S02]  /*1ec0*/  WARPGROUP.DEPBAR.LE gsb0, 0x0 ;  /* 0x00008000000079c5 */ /* 0x000fe40000010000 */
[----:B------:R-:W-:-:S06]  /*1ed0*/  WARPGROUP.ARRIVE ;  /* 0x00000000000079c5 */ /* 0x000fcc0000000000 */
[----:B------:R-:W-:Y:S01]  /*1ee0*/  QGMMA.64x32x32.F32.E4M3.E4M3 R44, gdesc[UR32], R44, gsb0 ;  /* 0x00600000202c79f3 */ /* 0x000fe2000800082c */
[----:B------:R-:W-:Y:S01]  /*1ef0*/  UMOV UR34, UR4 ;  /* 0x0000000400227c82 */ /* 0x000fe20008000000 */
[----:B------:R-:W-:Y:S01]  /*1f00*/  UMOV UR35, 0x40000040 ;  /* 0x4000004000237882 */ /* 0x000fe20000000000 */
[----:B------:R-:W-:Y:S02]  /*1f10*/  WARPGROUP.DEPBAR.LE gsb0, 0x0 ;  /* 0x00008000000079c5 */ /* 0x000fe40000010000 */
[----:B------:R-:W-:-:S06]  /*1f20*/  WARPGROUP.ARRIVE ;  /* 0x00000000000079c5 */ /* 0x000fcc0000000000 */
[----:B------:R-:W-:Y:S03]  /*1f30*/  QGMMA.64x32x32.F32.E4M3.E4M3 R28, gdesc[UR32], R28, gsb0 ;  /* 0x00600000201c79f3 */ /* 0x000fe6000800081c */
[----:B------:R-:W-:Y:S02]  /*1f40*/  WARPGROUP.DEPBAR.LE gsb0, 0x0 ;  /* 0x00008000000079c5 */ /* 0x000fe40000010000 */
[----:B------:R-:W-:Y:S05]  /*1f50*/  @!P0 BRA `(.L_x_17) ;  /* 0x0000000000048947 */ /* 0x000fea0003800000 */
[----:B------:R-:W-:Y:S01]  /*1f60*/  BPT.TRAP 0x1 ;  /* 0x000000040000795c */ /* 0x000fe20000300000 */
.L_x_17:
[----:B------:R-:W-:Y:S01]  /*1f70*/  LOP3.LUT R17, R17, 0xffffff80, RZ, 0xc0, !PT ;  /* 0xffffff8011117812 */ /* 0x000fe200078ec0ff */
[----:B------:R-:W-:Y:S01]  /*1f80*/  IMAD.MOV.U32 R7, RZ, RZ, -0x2 ;  /* 0xfffffffeff077424 */ /* 0x000fe200078e00ff */
[----:B------:R-:W-:Y:S01]  /*1f90*/  P2R R18, PR, RZ, 0x1 ;  /* 0x00000001ff127803 */ /* 0x000fe20000000000 */
[----:B------:R-:W-:Y:S02]  /*1fa0*/  UIADD3 UR50, UR45, -0x2, URZ ;  /* 0xfffffffe2d327890 */ /* 0x000fe4000fffe03f */
[----:B------:R-:W-:Y:S01]  /*1fb0*/  IMAD.IADD R17, R16, 0x1, -R17 ;  /* 0x0000000110117824 */ /* 0x000fe200078e0a11 */
[----:B------:R-:W-:Y:S02]  /*1fc0*/  UIADD3 UR4, UR41, 0x22840, URZ ;  /* 0x0002284029047890 */ /* 0x000fe4000fffe03f */
[----:B------:R-:W-:Y:S02]  /*1fd0*/  UISETP.GE.AND UP0, UPT, UR50, UR39, UPT ;  /* 0x000000273200728c */ /* 0x000fe4000bf06270 */
[----:B0-----:R-:W-:Y:S01]  /*1fe0*/  SHF.R.S32.HI R0, RZ, 0x1f, R17 ;  /* 0x0000001fff007819 */ /* 0x001fe20000011411 */
[----:B------:R-:W-:-:S03]  /*1ff0*/  UPRMT UR4, UR44, 0x654, UR4 ;  /* 0x000006542c047896 */ /* 0x000fc60008000004 */
[----:B------:R-:W-:-:S04]  /*2000*/  LEA.HI R0, R0, R17, RZ, 0x2 ;  /* 0x0000001100007211 */ /* 0x000fc800078f10ff */
[----:B------:R-:W-:Y:S02]  /*2010*/  LOP3.LUT R0, R0, 0x7ffffffc, RZ, 0xc0, !PT ;  /* 0x7ffffffc00007812 */ /* 0x000fe400078ec0ff */
[----:B------:R-:W-:Y:S02]  /*2020*/  SYNCS.ARRIVE.TRANS64.RED.A1T0 RZ, [UR4], RZ ;  /* 0x000000ffffff79a7 */ /* 0x000fe40008100404 */
[----:B------:R-:W-:-:S05]  /*2030*/  IADD3 R0, R17, -R0, RZ ;  /* 0x8000000011007210 */ /* 0x000fca0007ffe0ff */
[----:B------:R-:W-:Y:S02]  /*2040*/  IMAD R0, R0, R7, 0xa0 ;  /* 0x000000a000007424 */ /* 0x000fe400078e0207 */
[----:B------:R-:W-:Y:S01]  /*2050*/  IMAD.U32 R7, RZ, RZ, UR45 ;  /* 0x0000002dff077e24 */ /* 0x000fe2000f8e00ff */
[----:B------:R-:W0:Y:S01]  /*2060*/  S2UR UR45, SR_CgaCtaId ;  /* 0x00000000002d79c3 */ /* 0x000e220000008800 */
[----:B------:R-:W-:Y:S01]  /*2070*/  VIADD R0, R0, UR46 ;  /* 0x0000002e00007c36 */ /* 0x000fe20008000000 */
[----:B------:R-:W-:-:S03]  /*2080*/  UMOV UR46, URZ ;  /* 0x0000003f002e7c82 */ /* 0x000fc60008000000 */
[----:B------:R-:W-:-:S05]  /*2090*/  IMAD R7, R7, -0xa0, R0 ;  /* 0xffffff6007077824 */ /* 0x000fca00078e0200 */
[C---:B------:R-:W-:Y:S02]  /*20a0*/  ISETP.GT.AND P6, PT, R7.reuse, RZ, PT ;  /* 0x000000ff0700720c */ /* 0x040fe40003fc4270 */
[C---:B------:R-:W-:Y:S02]  /*20b0*/  ISETP.GT.AND P5, PT, R7.reuse, 0x1, PT ;  /* 0x000000010700780c */ /* 0x040fe40003fa4270 */
[----:B------:R-:W-:Y:S02]  /*20c0*/  ISETP.GT.AND P4, PT, R7, 0x8, PT ;  /* 0x000000080700780c */ /* 0x000fe40003f84270 */
[----:B------:R-:W-:Y:S02]  /*20d0*/  FSEL R94, R94, -INF , P6 ;  /* 0xff8000005e5e7808 */ /* 0x000fe40003000000 */
[----:B------:R-:W-:Y:S02]  /*20e0*/  FSEL R95, R95, -INF , P5 ;  /* 0xff8000005f5f7808 */ /* 0x000fe40002800000 */
[----:B------:R-:W-:-:S02]  /*20f0*/  ISETP.GT.AND P3, PT, R7, 0x9, PT ;  /* 0x000000090700780c */ /* 0x000fc40003f64270 */
[----:B------:R-:W-:Y:S02]  /*2100*/  FSEL R98, R98, -INF , P4 ;  /* 0xff80000062627808 */ /* 0x000fe40002000000 */
[----:B------:R-:W-:Y:S02]  /*2110*/  FMNMX.FTZ R9, R94, R95, !PT ;  /* 0x0000005f5e097209 */ /* 0x000fe40007810000 */
[----:B------:R-:W-:Y:S02]  /*2120*/  ISETP.GT.AND P1, PT, R7, 0x10, PT ;  /* 0x000000100700780c */ /* 0x000fe40003f24270 */
[----:B------:R-:W-:Y:S02]  /*2130*/  FSEL R99, R99, -INF , P3 ;  /* 0xff80000063637808 */ /* 0x000fe40001800000 */
[----:B------:R-:W-:Y:S02]  /*2140*/  FMNMX.FTZ R0, R98, R9, !PT ;  /* 0x0000000962007209 */ /* 0x000fe40007810000 */
[----:B------:R-:W-:-:S02]  /*2150*/  ISETP.GT.AND P2, PT, R7, 0x11, PT ;  /* 0x000000110700780c */ /* 0x000fc40003f44270 */
[----:B------:R-:W-:Y:S02]  /*2160*/  FSEL R102, R102, -INF , P1 ;  /* 0xff80000066667808 */ /* 0x000fe40000800000 */
[----:B------:R-:W-:Y:S02]  /*2170*/  FMNMX.FTZ R9, R99, R0, !PT ;  /* 0x0000000063097209 */ /* 0x000fe40007810000 */
[----:B------:R-:W-:Y:S02]  /*2180*/  FSEL R92, R92, -INF , P6 ;  /* 0xff8000005c5c7808 */ /* 0x000fe40003000000 */
[----:B------:R-:W-:Y:S02]  /*2190*/  ISETP.GT.AND P6, PT, R7, 0x18, PT ;  /* 0x000000180700780c */ /* 0x000fe40003fc4270 */
[----:B------:R-:W-:Y:S02]  /*21a0*/  FSEL R103, R103, -INF , P2 ;  /* 0xff80000067677808 */ /* 0x000fe40001000000 */
[----:B------:R-:W-:-:S02]  /*21b0*/  FMNMX.FTZ R0, R102, R9, !PT ;  /* 0x0000000966007209 */ /* 0x000fc40007810000 */
[----:B------:R-:W-:Y:S02]  /*21c0*/  FSEL R93, R93, -INF , P5 ;  /* 0xff8000005d5d7808 */ /* 0x000fe40002800000 */
[----:B------:R-:W-:Y:S02]  /*21d0*/  ISETP.GT.AND P5, PT, R7, 0x19, PT ;  /* 0x000000190700780c */ /* 0x000fe40003fa4270 */
[----:B------:R-:W-:Y:S02]  /*21e0*/  FSEL R106, R106, -INF , P6 ;  /* 0xff8000006a6a7808 */ /* 0x000fe40003000000 */
[----:B------:R-:W-:Y:S02]  /*21f0*/  FMNMX.FTZ R9, R103, R0, !PT ;  /* 0x0000000067097209 */ /* 0x000fe40007810000 */
[----:B------:R-:W-:Y:S02]  /*2200*/  FSEL R96, R96, -INF , P4 ;  /* 0xff80000060607808 */ /* 0x000fe40002000000 */
        /* <DEDUP_REMOVED lines=87> */
[C---:B------:R-:W-:Y:S02]  /*2780*/  ISETP.GT.AND P0, PT, R7.reuse, 0x79, PT ;  /* 0x000000790700780c */ /* 0x040fe40003f04270 */
[----:B------:R-:W-:Y:S02]  /*2790*/  FSEL R44, R44, -INF , P6 ;  /* 0xff8000002c2c7808 */ /* 0x000fe40003000000 */
[----:B------:R-:W-:Y:S02]  /*27a0*/  ISETP.GT.AND P6, PT, R7, 0x78, PT ;  /* 0x000000780700780c */ /* 0x000fe40003fc4270 */
[----:B------:R-:W-:-:S02]  /*27b0*/  FSEL R55, R55, -INF , P2 ;  /* 0xff80000037377808 */ /* 0x000fc40001000000 */
[----:B------:R-:W-:Y:S02]  /*27c0*/  FMNMX.FTZ R0, R54, R9, !PT ;  /* 0x0000000936007209 */ /* 0x000fe40007810000 */
[----:B------:R-:W-:Y:S02]  /*27d0*/  FSEL R46, R59, -INF , P0 ;  /* 0xff8000003b2e7808 */ /* 0x000fe40000000000 */
[----:B------:R-:W-:Y:S02]  /*27e0*/  ISETP.GT.AND P0, PT, R7, 0x81, PT ;  /* 0x000000810700780c */ /* 0x000fe40003f04270 */
[----:B------:R-:W-:Y:S02]  /*27f0*/  FSEL R6, R58, -INF , P6 ;  /* 0xff8000003a067808 */ /* 0x000fe40003000000 */
[----:B------:R-:W-:Y:S02]  /*2800*/  FMNMX.FTZ R9, R55, R0, !PT ;  /* 0x0000000037097209 */ /* 0x000fe40007810000 */
[----:B------:R-:W-:-:S02]  /*2810*/  FSEL R45, R45, -INF , P5 ;  /* 0xff8000002d2d7808 */ /* 0x000fc40002800000 */
[----:B------:R-:W-:Y:S02]  /*2820*/  FSEL R63, R31, -INF , P0 ;  /* 0xff8000001f3f7808 */ /* 0x000fe40000000000 */
[----:B------:R-:W-:Y:S02]  /*2830*/  P2R R15, PR, RZ, 0x1 ;  /* 0x00000001ff0f7803 */ /* 0x000fe40000000000 */
[C---:B------:R-:W-:Y:S02]  /*2840*/  ISETP.GT.AND P5, PT, R7.reuse, 0x80, PT ;  /* 0x000000800700780c */ /* 0x040fe40003fa4270 */
[----:B------:R-:W-:Y:S02]  /*2850*/  FMNMX.FTZ R9, R6, R9, !PT ;  /* 0x0000000906097209 */ /* 0x000fe40007810000 */
[----:B------:R-:W-:Y:S02]  /*2860*/  ISETP.GT.AND P0, PT, R7, 0x80, PT ;  /* 0x000000800700780c */ /* 0x000fe40003f04270 */
[----:B------:R-:W-:-:S02]  /*2870*/  FSEL R66, R30, -INF , P5 ;  /* 0xff8000001e427808 */ /* 0x000fc40002800000 */
[----:B------:R-:W-:Y:S02]  /*2880*/  FMNMX.FTZ R9, R46, R9, !PT ;  /* 0x000000092e097209 */ /* 0x000fe40007810000 */
[----:B------:R-:W-:Y:S02]  /*2890*/  FSEL R28, R28, -INF , P0 ;  /* 0xff8000001c1c7808 */ /* 0x000fe40000000000 */
[----:B------:R-:W-:Y:S02]  /*28a0*/  ISETP.NE.AND P0, PT, R15, RZ, PT ;  /* 0x000000ff0f00720c */ /* 0x000fe40003f05270 */
[----:B------:R-:W-:Y:S02]  /*28b0*/  FMNMX.FTZ R15, R92, R93, !PT ;  /* 0x0000005d5c0f7209 */ /* 0x000fe40007810000 */
[----:B------:R-:W-:Y:S02]  /*28c0*/  FSEL R52, R52, -INF , P1 ;  /* 0xff80000034347808 */ /* 0x000fe40000800000 */
[----:B------:R-:W-:-:S02]  /*28d0*/  ISETP.GT.AND P1, PT, R7, 0x88, PT ;  /* 0x000000880700780c */ /* 0x000fc40003f24270 */
[----:B------:R-:W-:Y:S02]  /*28e0*/  FMNMX.FTZ R0, R66, R9, !PT ;  /* 0x0000000942007209 */ /* 0x000fe40007810000 */
[----:B------:R-:W-:Y:S02]  /*28f0*/  FMNMX.FTZ R16, R96, R15, !PT ;  /* 0x0000000f60107209 */ /* 0x000fe40007810000 */
[----:B------:R-:W-:Y:S02]  /*2900*/  FSEL R53, R53, -INF , P2 ;  /* 0xff80000035357808 */ /* 0x000fe40001000000 */
[----:B------:R-:W-:Y:S02]  /*2910*/  ISETP.GT.AND P2, PT, R7, 0x89, PT ;  /* 0x000000890700780c */ /* 0x000fe40003f44270 */
[----:B------:R-:W-:Y:S02]  /*2920*/  FSEL R70, R34, -INF , P1 ;  /* 0xff80000022467808 */ /* 0x000fe40000800000 */
[----:B------:R-:W-:-:S02]  /*2930*/  FMNMX.FTZ R9, R63, R0, !PT ;  /* 0x000000003f097209 */ /* 0x000fc40007810000 */
[----:B------:R-:W-:Y:S02]  /*2940*/  FMNMX.FTZ R15, R97, R16, !PT ;  /* 0x00000010610f7209 */ /* 0x000fe40007810000 */
[----:B------:R-:W-:Y:S02]  /*2950*/  FSEL R49, R49, -INF , P3 ;  /* 0xff80000031317808 */ /* 0x000fe40001800000 */
[----:B------:R-:W-:Y:S02]  /*2960*/  FSEL R71, R35, -INF , P2 ;  /* 0xff80000023477808 */ /* 0x000fe40001000000 */
[----:B------:R-:W-:Y:S02]  /*2970*/  FMNMX.FTZ R0, R70, R9, !PT ;  /* 0x0000000946007209 */ /* 0x000fe40007810000 */
[----:B------:R-:W-:Y:S02]  /*2980*/  ISETP.GT.AND P3, PT, R7, 0x90, PT ;  /* 0x000000900700780c */ /* 0x000fe40003f64270 */
[----:B------:R-:W-:-:S02]  /*2990*/  FMNMX.FTZ R16, R100, R15, !PT ;  /* 0x0000000f64107209 */ /* 0x000fc40007810000 */
[----:B------:R-:W-:Y:S02]  /*29a0*/  FSEL R48, R48, -INF , P4 ;  /* 0xff80000030307808 */ /* 0x000fe40002000000 */
[----:B------:R-:W-:Y:S02]  /*29b0*/  FSEL R74, R38, -INF , P3 ;  /* 0xff800000264a7808 */ /* 0x000fe40001800000 */
[----:B------:R-:W-:Y:S02]  /*29c0*/  FMNMX.FTZ R9, R71, R0, !PT ;  /* 0x0000000047097209 */ /* 0x000fe40007810000 */
[----:B------:R-:W-:Y:S02]  /*29d0*/  ISETP.GT.AND P4, PT, R7, 0x91, PT ;  /* 0x000000910700780c */ /* 0x000fe40003f84270 */
[----:B------:R-:W-:Y:S02]  /*29e0*/  FMNMX.FTZ R17, R101, R16, !PT ;  /* 0x0000001065117209 */ /* 0x000fe40007810000 */
[----:B------:R-:W-:-:S02]  /*29f0*/  FSEL R67, R39, -INF , P4 ;  /* 0xff80000027437808 */ /* 0x000fc40002000000 */
[----:B------:R-:W-:Y:S02]  /*2a00*/  FMNMX.FTZ R0, R74, R9, !PT ;  /* 0x000000094a007209 */ /* 0x000fe40007810000 */
[----:B------:R-:W-:Y:S02]  /*2a10*/  ISETP.GT.AND P5, PT, R7, 0x98, PT ;  /* 0x000000980700780c */ /* 0x000fe40003fa4270 */
[----:B------:R-:W-:Y:S02]  /*2a20*/  FSEL R29, R29, -INF , P0 ;  /* 0xff8000001d1d7808 */ /* 0x000fe40000000000 */
[----:B------:R-:W-:Y:S02]  /*2a30*/  ISETP.NE.AND P0, PT, R18, RZ, PT ;  /* 0x000000ff1200720c */ /* 0x000fe40003f05270 */
[----:B------:R-:W-:Y:S02]  /*2a40*/  FMNMX.FTZ R18, R104, R17, !PT ;  /* 0x0000001168127209 */ /* 0x000fe40007810000 */
[----:B------:R-:W-:-:S02]  /*2a50*/  FSEL R59, R42, -INF , P5 ;  /* 0xff8000002a3b7808 */ /* 0x000fc40002800000 */
[----:B------:R-:W-:Y:S02]  /*2a60*/  FMNMX.FTZ R0, R67, R0, !PT ;  /* 0x0000000043007209 */ /* 0x000fe40007810000 */
[----:B------:R-:W-:Y:S02]  /*2a70*/  ISETP.GT.AND P6, PT, R7, 0x99, PT ;  /* 0x000000990700780c */ /* 0x000fe40003fc4270 */
[----:B------:R-:W-:Y:S02]  /*2a80*/  FMNMX.FTZ R17, R105, R18, !PT ;  /* 0x0000001269117209 */ /* 0x000fe40007810000 */
[----:B------:R-:W-:Y:S02]  /*2a90*/  FSEL R58, R43, -INF , P6 ;  /* 0xff8000002b3a7808 */ /* 0x000fe40003000000 */
[----:B------:R-:W-:Y:S02]  /*2aa0*/  FMNMX.FTZ R9, R59, R0, !PT ;  /* 0x000000003b097209 */ /* 0x000fe40007810000 */
[----:B------:R-:W-:-:S02]  /*2ab0*/  FMNMX.FTZ R18, R76, R17, !PT ;  /* 0x000000114c127209 */ /* 0x000fc40007810000 */
[----:B------:R-:W-:Y:S02]  /*2ac0*/  FMNMX.FTZ R9, R58, R9, !PT ;  /* 0x000000093a097209 */ /* 0x000fe40007810000 */
[----:B------:R-:W-:Y:S02]  /*2ad0*/  FMNMX.FTZ R19, R77, R18, !PT ;  /* 0x000000124d137209 */ /* 0x000fe40007810000 */
[----:B------:R-:W-:Y:S01]  /*2ae0*/  P2R R12, PR, RZ, 0x8 ;  /* 0x00000008ff0c7803 */ /* 0x000fe20000000000 */
[----:B------:R-:W1:Y:S01]  /*2af0*/  SHFL.BFLY PT, R0, R9, 0x2, 0x1f ;  /* 0x0c401f0009007f89 */ /* 0x000e6200000e0000 */
[----:B------:R-:W-:Y:S02]  /*2b00*/  FMNMX.FTZ R18, R80, R19, !PT ;  /* 0x0000001350127209 */ /* 0x000fe40007810000 */
[----:B------:R-:W-:Y:S02]  /*2b10*/  P2R R13, PR, RZ, 0x4 ;  /* 0x00000004ff0d7803 */ /* 0x000fe40000000000 */
[----:B------:R-:W-:-:S02]  /*2b20*/  FMNMX.FTZ R19, R81, R18, !PT ;  /* 0x0000001251137209 */ /* 0x000fc40007810000 */
[----:B------:R-:W-:Y:S02]  /*2b30*/  ISETP.GT.AND P2, PT, R7, 0x78, PT ;  /* 0x000000780700780c */ /* 0x000fe40003f44270 */
[----:B------:R-:W-:Y:S02]  /*2b40*/  FMNMX.FTZ R24, R84, R19, !PT ;  /* 0x0000001354187209 */ /* 0x000fe40007810000 */
[----:B------:R-:W-:Y:S02]  /*2b50*/  P2R R14, PR, RZ, 0x2 ;  /* 0x00000002ff0e7803 */ /* 0x000fe40000000000 */
[----:B------:R-:W-:Y:S02]  /*2b60*/  FMNMX.FTZ R19, R85, R24, !PT ;  /* 0x0000001855137209 */ /* 0x000fe40007810000 */
[----:B------:R-:W-:Y:S02]  /*2b70*/  ISETP.GT.AND P1, PT, R7, 0x79, PT ;  /* 0x000000790700780c */ /* 0x000fe40003f24270 */
[----:B------:R-:W-:-:S02]  /*2b80*/  FMNMX.FTZ R24, R88, R19, !PT ;  /* 0x0000001358187209 */ /* 0x000fc40007810000 */
[----:B------:R-:W-:Y:S02]  /*2b90*/  FSEL R56, R56, -INF , P2 ;  /* 0xff80000038387808 */ /* 0x000fe40001000000 */
[----:B------:R-:W-:Y:S02]  /*2ba0*/  FMNMX.FTZ R21, R89, R24, !PT ;  /* 0x0000001859157209 */ /* 0x000fe40007810000 */
[----:B------:R-:W-:Y:S02]  /*2bb0*/  FSEL R57, R57, -INF , P1 ;  /* 0xff80000039397808 */ /* 0x000fe40000800000 */
[----:B-1----:R-:W-:Y:S02]  /*2bc0*/  FMNMX.FTZ R8, R9, R0, !PT ;  /* 0x0000000009087209 */ /* 0x002fe40007810000 */
[----:B------:R-:W-:Y:S02]  /*2bd0*/  FMNMX.FTZ R24, R60, R21, !PT ;  /* 0x000000153c187209 */ /* 0x000fe40007810000 */
[----:B------:R-:W-:Y:S01]  /*2be0*/  ISETP.NE.AND P1, PT, R14, RZ, PT ;  /* 0x000000ff0e00720c */ /* 0x000fe20003f25270 */
[----:B------:R-:W1:Y:S01]  /*2bf0*/  SHFL.BFLY PT, R11, R8, 0x1, 0x1f ;  /* 0x0c201f00080b7f89 */ /* 0x000e6200000e0000 */
[----:B------:R-:W-:-:S02]  /*2c00*/  FMNMX.FTZ R31, R61, R24, !PT ;  /* 0x000000183d1f7209 */ /* 0x000fc40007810000 */
[----:B------:R-:W-:Y:S02]  /*2c10*/  ISETP.NE.AND P2, PT, R13, RZ, PT ;  /* 0x000000ff0d00720c */ /* 0x000fe40003f45270 */
[----:B------:R-:W-:-:S04]  /*2c20*/  FMNMX.FTZ R30, R64, R31, !PT ;  /* 0x0000001f401e7209 */ /* 0x000fc80007810000 */
[----:B------:R-:W-:-:S04]  /*2c30*/  FMNMX.FTZ R31, R65, R30, !PT ;  /* 0x0000001e411f7209 */ /* 0x000fc80007810000 */
[----:B------:R-:W-:-:S04]  /*2c40*/  FMNMX.FTZ R30, R68, R31, !PT ;  /* 0x0000001f441e7209 */ /* 0x000fc80007810000 */
[----:B------:R-:W-:-:S04]  /*2c50*/  FMNMX.FTZ R31, R69, R30, !PT ;  /* 0x0000001e451f7209 */ /* 0x000fc80007810000 */
[----:B------:R-:W-:Y:S02]  /*2c60*/  FMNMX.FTZ R30, R72, R31, !PT ;  /* 0x0000001f481e7209 */ /* 0x000fe40007810000 */
[----:B-1----:R-:W-:Y:S01]  /*2c70*/  FMNMX.FTZ R0, R8, R11, !PT ;  /* 0x0000000b08007209 */ /* 0x002fe20007810000 */
[----:B------:R-:W-:Y:S01]  /*2c80*/  IMAD.U32 R11, RZ, RZ, UR40 ;  /* 0x00000028ff0b7e24 */ /* 0x000fe2000f8e00ff */
[----:B------:R-:W-:Y:S02]  /*2c90*/  FMNMX.FTZ R31, R73, R30, !PT ;  /* 0x0000001e491f7209 */ /* 0x000fe40007810000 */
[C---:B------:R-:W-:Y:S01]  /*2ca0*/  FSETP.NEU.FTZ.AND P3, PT, R0.reuse, -INF , PT ;  /* 0xff8000000000780b */ /* 0x040fe20003f7d000 */
[----:B------:R-:W-:Y:S01]  /*2cb0*/  FFMA.FTZ R10, R0, R11, -8 ;  /* 0xc1000000000a7423 */ /* 0x000fe2000001000b */
[----:B------:R-:W-:-:S04]  /*2cc0*/  FMNMX.FTZ R30, R44, R31, !PT ;  /* 0x0000001f2c1e7209 */ /* 0x000fc80007810000 */
[----:B------:R-:W-:Y:S02]  /*2cd0*/  FMNMX.FTZ R31, R45, R30, !PT ;  /* 0x0000001e2d1f7209 */ /* 0x000fe40007810000 */
[----:B------:R-:W-:Y:S02]  /*2ce0*/  FSEL R111, R10, RZ, P3 ;  /* 0x000000ff0a6f7208 */ /* 0x000fe40001800000 */
[----:B------:R-:W-:Y:S02]  /*2cf0*/  FMNMX.FTZ R30, R48, R31, !PT ;  /* 0x0000001f301e7209 */ /* 0x000fe40007810000 */
[----:B------:R-:W-:Y:S01]  /*2d00*/  ISETP.NE.AND P3, PT, R12, RZ, PT ;  /* 0x000000ff0c00720c */ /* 0x000fe20003f65270 */
[--C-:B------:R-:W-:Y:S01]  /*2d10*/  FFMA.FTZ R38, R27, UR40, -R111.reuse ;  /* 0x000000281b267c23 */ /* 0x100fe2000801086f */
[----:B------:R-:W-:Y:S01]  /*2d20*/  FMNMX.FTZ R27, R49, R30, !PT ;  /* 0x0000001e311b7209 */ /* 0x000fe20007810000 */
[--C-:B------:R-:W-:Y:S01]  /*2d30*/  FFMA.FTZ R78, R78, UR40, -R111.reuse ;  /* 0x000000284e4e7c23 */ /* 0x100fe2000801086f */
[--C-:B------:R-:W-:Y:S01]  /*2d40*/  FFMA.FTZ R16, R79, UR40, -R111.reuse ;  /* 0x000000284f107c23 */ /* 0x100fe2000801086f */
[----:B------:R-:W-:Y:S01]  /*2d50*/  FSEL R79, R33, -INF , P2 ;  /* 0xff800000214f7808 */ /* 0x000fe20001000000 */
[--C-:B------:R-:W-:Y:S01]  /*2d60*/  FFMA.FTZ R82, R82, UR40, -R111.reuse ;  /* 0x0000002852527c23 */ /* 0x100fe2000801086f */
[----:B------:R-:W-:Y:S01]  /*2d70*/  FMNMX.FTZ R30, R52, R27, !PT ;  /* 0x0000001b341e7209 */ /* 0x000fe20007810000 */
[----:B------:R1:W-:Y:S01]  /*2d80*/  MUFU.EX2 R15, R78 ;  /* 0x0000004e000f7308 */ /* 0x0003e20000000800 */
[--C-:B------:R-:W-:Y:S01]  /*2d90*/  FFMA.FTZ R33, R75, UR40, -R111.reuse ;  /* 0x000000284b217c23 */ /* 0x100fe2000801086f */
[----:B------:R-:W-:Y:S01]  /*2da0*/  FSEL R75, R36, -INF , P3 ;  /* 0xff800000244b7808 */ /* 0x000fe20001800000 */
[--C-:B------:R-:W-:Y:S01]  /*2db0*/  FFMA.FTZ R20, R83, UR40, -R111.reuse ;  /* 0x0000002853147c23 */ /* 0x100fe2000801086f */
[----:B------:R-:W-:Y:S01]  /*2dc0*/  FMNMX.FTZ R35, R53, R30, !PT ;  /* 0x0000001e35237209 */ /* 0x000fe20007810000 */
[--C-:B------:R-:W-:Y:S01]  /*2dd0*/  FFMA.FTZ R18, R86, UR40, -R111.reuse ;  /* 0x0000002856127c23 */ /* 0x100fe2000801086f */
[----:B------:R-:W-:Y:S01]  /*2de0*/  FSEL R83, R40, -INF , P5 ;  /* 0xff80000028537808 */ /* 0x000fe20002800000 */
[--C-:B------:R-:W-:Y:S01]  /*2df0*/  FFMA.FTZ R39, R51, UR40, -R111.reuse ;  /* 0x0000002833277c23 */ /* 0x100fe2000801086f */
[----:B------:R-:W-:Y:S01]  /*2e00*/  FMNMX.FTZ R34, R56, R35, !PT ;  /* 0x0000002338227209 */ /* 0x000fe20007810000 */
[----:B------:R2:W-:Y:S01]  /*2e10*/  MUFU.EX2 R17, R82 ;  /* 0x0000005200117308 */ /* 0x0005e20000000800 */
[----:B-1----:R-:W-:Y:S01]  /*2e20*/  FSEL R78, R32, -INF , P1 ;  /* 0xff800000204e7808 */ /* 0x002fe20000800000 */
[--C-:B------:R-:W-:Y:S01]  /*2e30*/  FFMA.FTZ R40, R6, UR40, -R111.reuse ;  /* 0x0000002806287c23 */ /* 0x100fe2000801086f */
[----:B------:R-:W-:Y:S01]  /*2e40*/  FMNMX.FTZ R35, R57, R34, !PT ;  /* 0x0000002239237209 */ /* 0x000fe20007810000 */
[--C-:B------:R-:W-:Y:S01]  /*2e50*/  FFMA.FTZ R62, R62, UR40, -R111.reuse ;  /* 0x000000283e3e7c23 */ /* 0x100fe2000801086f */
[----:B------:R-:W-:Y:S01]  /*2e60*/  FSEL R86, R41, -INF , P6 ;  /* 0xff80000029567808 */ /* 0x000fe20003000000 */
[--C-:B------:R-:W-:Y:S01]  /*2e70*/  FFMA.FTZ R7, R94, UR40, -R111.reuse ;  /* 0x000000285e077c23 */ /* 0x100fe2000801086f */
[----:B------:R-:W-:Y:S01]  /*2e80*/  FMNMX.FTZ R34, R28, R35, !PT ;  /* 0x000000231c227209 */ /* 0x000fe20007810000 */
[----:B------:R1:W-:Y:S01]  /*2e90*/  MUFU.EX2 R31, R38 ;  /* 0x00000026001f7308 */ /* 0x0003e20000000800 */
[----:B--2---:R-:W-:Y:S01]  /*2ea0*/  FSEL R82, R37, -INF , P4 ;  /* 0xff80000025527808 */ /* 0x004fe20002000000 */
[--C-:B------:R-:W-:Y:S01]  /*2eb0*/  FFMA.FTZ R8, R95, UR40, -R111.reuse ;  /* 0x000000285f087c23 */ /* 0x100fe2000801086f */
[----:B------:R-:W-:Y:S01]  /*2ec0*/  FMNMX.FTZ R35, R29, R34, !PT ;  /* 0x000000221d237209 */ /* 0x000fe20007810000 */
[--C-:B------:R-:W-:Y:S01]  /*2ed0*/  FFMA.FTZ R9, R98, UR40, -R111.reuse ;  /* 0x0000002862097c23 */ /* 0x100fe2000801086f */
[--C-:B------:R-:W-:Y:S01]  /*2ee0*/  FFMA.FTZ R10, R99, UR40, -R111.reuse ;  /* 0x00000028630a7c23 */ /* 0x100fe2000801086f */
[--C-:B------:R-:W-:Y:S01]  /*2ef0*/  FFMA.FTZ R11, R102, UR40, -R111.reuse ;  /* 0x00000028660b7c23 */ /* 0x100fe2000801086f */
[----:B------:R-:W-:Y:S01]  /*2f00*/  FMNMX.FTZ R34, R78, R35, !PT ;  /* 0x000000234e227209 */ /* 0x000fe20007810000 */
[--C-:B------:R-:W-:Y:S01]  /*2f10*/  FFMA.FTZ R12, R103, UR40, -R111.reuse ;  /* 0x00000028670c7c23 */ /* 0x100fe2000801086f */
[--C-:B-1----:R-:W-:Y:S01]  /*2f20*/  FFMA.FTZ R38, R55, UR40, -R111.reuse ;  /* 0x0000002837267c23 */ /* 0x102fe2000801086f */
[----:B------:R-:W-:Y:S01]  /*2f30*/  IMAD.U32 R55, RZ, RZ, UR40 ;  /* 0x00000028ff377e24 */ /* 0x000fe2000f8e00ff */
[----:B------:R-:W-:Y:S01]  /*2f40*/  FMNMX.FTZ R34, R79, R34, !PT ;  /* 0x000000224f227209 */ /* 0x000fe20007810000 */
[--C-:B------:R-:W-:Y:S01]  /*2f50*/  FFMA.FTZ R13, R106, UR40, -R111.reuse ;  /* 0x000000286a0d7c23 */ /* 0x100fe2000801086f */
[--C-:B------:R-:W-:Y:S01]  /*2f60*/  FFMA.FTZ R14, R107, UR40, -R111.reuse ;  /* 0x000000286b0e7c23 */ /* 0x100fe2000801086f */
[--C-:B------:R-:W-:Y:S01]  /*2f70*/  FFMA.FTZ R87, R87, UR40, -R111.reuse ;  /* 0x0000002857577c23 */ /* 0x100fe2000801086f */
[----:B------:R-:W-:Y:S01]  /*2f80*/  FMNMX.FTZ R35, R75, R34, !PT ;  /* 0x000000224b237209 */ /* 0x000fe20007810000 */
[--C-:B------:R-:W-:Y:S01]  /*2f90*/  FFMA.FTZ R90, R90, UR40, -R111.reuse ;  /* 0x000000285a5a7c23 */ /* 0x100fe2000801086f */
[----:B------:R1:W-:Y:S01]  /*2fa0*/  MUFU.EX2 R34, R62 ;  /* 0x0000003e00227308 */ /* 0x0003e20000000800 */
[--C-:B------:R-:W-:Y:S01]  /*2fb0*/  FFMA.FTZ R24, R91, UR40, -R111.reuse ;  /* 0x000000285b187c23 */ /* 0x100fe2000801086f */
[----:B------:R-:W-:Y:S01]  /*2fc0*/  FMNMX.FTZ R36, R82, R35, !PT ;  /* 0x0000002352247209 */ /* 0x000fe20007810000 */
[--C-:B------:R-:W-:Y:S01]  /*2fd0*/  FFMA.FTZ R35, R47, UR40, -R111.reuse ;  /* 0x000000282f237c23 */ /* 0x100fe2000801086f */
[--C-:B------:R-:W-:Y:S01]  /*2fe0*/  FFMA.FTZ R22, R22, UR40, -R111.reuse ;  /* 0x0000002816167c23 */ /* 0x100fe2000801086f */
[--C-:B------:R-:W-:Y:S01]  /*2ff0*/  FFMA.FTZ R23, R23, UR40, -R111.reuse ;  /* 0x0000002817177c23 */ /* 0x100fe2000801086f */
[----:B------:R-:W-:Y:S01]  /*3000*/  FMNMX.FTZ R37, R83, R36, !PT ;  /* 0x0000002453257209 */ /* 0x000fe20007810000 */
[--C-:B------:R-:W-:Y:S01]  /*3010*/  FFMA.FTZ R36, R50, UR40, -R111.reuse ;  /* 0x0000002832247c23 */ /* 0x100fe2000801086f */
[--C-:B------:R-:W-:Y:S01]  /*3020*/  FFMA.FTZ R50, R46, UR40, -R111.reuse ;  /* 0x000000282e327c23 */ /* 0x100fe2000801086f */
[--C-:B-1----:R-:W-:Y:S01]  /*3030*/  FFMA.FTZ R62, R74, UR40, -R111.reuse ;  /* 0x000000284a3e7c23 */ /* 0x102fe2000801086f */
[----:B------:R-:W-:Y:S01]  /*3040*/  FMNMX.FTZ R41, R86, R37, !PT ;  /* 0x0000002556297209 */ /* 0x000fe20007810000 */
[--C-:B------:R-:W-:Y:S01]  /*3050*/  FFMA.FTZ R37, R54, UR40, -R111.reuse ;  /* 0x0000002836257c23 */ /* 0x100fe2000801086f */
[--C-:B------:R-:W-:Y:S01]  /*3060*/  FFMA.FTZ R26, R26, UR40, -R111.reuse ;  /* 0x000000281a1a7c23 */ /* 0x100fe2000801086f */
[--C-:B------:R-:W-:Y:S01]  /*3070*/  FFMA.FTZ R108, R108, UR40, -R111.reuse ;  /* 0x000000286c6c7c23 */ /* 0x100fe2000801086f */
[--C-:B------:R-:W-:Y:S01]  /*3080*/  FFMA.FTZ R30, R109, UR40, -R111.reuse ;  /* 0x000000286d1e7c23 */ /* 0x100fe2000801086f */
[----:B------:R-:W1:Y:S01]  /*3090*/  SHFL.BFLY PT, R42, R41, 0x2, 0x1f ;  /* 0x0c401f00292a7f89 */ /* 0x000e6200000e0000 */
[--C-:B------:R-:W-:Y:S01]  /*30a0*/  FFMA.FTZ R110, R110, UR40, -R111.reuse ;  /* 0x000000286e6e7c23 */ /* 0x100fe2000801086f */
[--C-:B------:R-:W-:Y:S01]  /*30b0*/  FFMA.FTZ R43, R63, UR40, -R111.reuse ;  /* 0x000000283f2b7c23 */ /* 0x100fe2000801086f */
[--C-:B------:R-:W-:Y:S01]  /*30c0*/  FFMA.FTZ R46, R70, UR40, -R111.reuse ;  /* 0x00000028462e7c23 */ /* 0x100fe2000801086f */
[--C-:B------:R-:W-:Y:S01]  /*30d0*/  FFMA.FTZ R47, R71, UR40, -R111.reuse ;  /* 0x00000028472f7c23 */ /* 0x100fe2000801086f */
[--C-:B------:R-:W-:Y:S01]  /*30e0*/  FFMA.FTZ R54, R59, UR40, -R111.reuse ;  /* 0x000000283b367c23 */ /* 0x100fe2000801086f */
[----:B------:R-:W-:Y:S08]  /*30f0*/  MUFU.EX2 R7, R7 ;  /* 0x0000000700077308 */ /* 0x000ff00000000800 */
[----:B------:R-:W2:Y:S08]  /*3100*/  MUFU.EX2 R8, R8 ;  /* 0x0000000800087308 */ /* 0x000eb00000000800 */
[----:B------:R-:W3:Y:S01]  /*3110*/  MUFU.EX2 R9, R9 ;  /* 0x0000000900097308 */ /* 0x000ee20000000800 */
[----:B-1----:R-:W-:Y:S01]  /*3120*/  FMNMX.FTZ R51, R41, R42, !PT ;  /* 0x0000002a29337209 */ /* 0x002fe20007810000 */
[----:B------:R-:W-:-:S04]  /*3130*/  FFMA.FTZ R42, R66, UR40, -R111 ;  /* 0x00000028422a7c23 */ /* 0x000fc8000801086f */
[----:B------:R-:W1:Y:S02]  /*3140*/  SHFL.BFLY PT, R6, R51, 0x1, 0x1f ;  /* 0x0c201f0033067f89 */ /* 0x000e6400000e0000 */
[----:B------:R-:W-:Y:S08]  /*3150*/  MUFU.EX2 R41, R50 ;  /* 0x0000003200297308 */ /* 0x000ff00000000800 */
[----:B------:R4:W-:Y:S08]  /*3160*/  MUFU.EX2 R50, R62 ;  /* 0x0000003e00327308 */ /* 0x0009f00000000800 */
[----:B------:R-:W5:Y:S01]  /*3170*/  MUFU.EX2 R10, R10 ;  /* 0x0000000a000a7308 */ /* 0x000f620000000800 */
[----:B-1----:R-:W-:Y:S01]  /*3180*/  FMNMX.FTZ R6, R51, R6, !PT ;  /* 0x0000000633067209 */ /* 0x002fe20007810000 */
[--C-:B------:R-:W-:Y:S01]  /*3190*/  FFMA.FTZ R51, R67, UR40, -R111.reuse ;  /* 0x0000002843337c23 */ /* 0x100fe2000801086f */
[----:B------:R-:W-:-:S05]  /*31a0*/  FFMA.FTZ R111, R58, UR40, -R111 ;  /* 0x000000283a6f7c23 */ /* 0x000fca000801086f */
[----:B------:R-:W1:Y:S01]  /*31b0*/  MUFU.EX2 R11, R11 ;  /* 0x0000000b000b7308 */ /* 0x000e620000000800 */
[C---:B------:R-:W-:Y:S01]  /*31c0*/  FSETP.NEU.FTZ.AND P1, PT, R6.reuse, -INF , PT ;  /* 0xff8000000600780b */ /* 0x040fe20003f3d000 */
[----:B------:R-:W-:-:S05]  /*31d0*/  FFMA.FTZ R55, R6, R55, -8 ;  /* 0xc100000006377423 */ /* 0x000fca0000010037 */
[----:B------:R-:W-:Y:S01]  /*31e0*/  FSEL R74, R55, RZ, P1 ;  /* 0x000000ff374a7208 */ /* 0x000fe20000800000 */
[----:B------:R-:W0:Y:S01]  /*31f0*/  MUFU.EX2 R12, R12 ;  /* 0x0000000c000c7308 */ /* 0x000e220000000800 */
[----:B------:R-:W-:-:S03]  /*3200*/  PLOP3.LUT P1, PT, PT, PT, UP0, 0x80, 0x0 ;  /* 0x000000000000781c */ /* 0x000fc60003f2f008 */
[--C-:B------:R-:W-:Y:S01]  /*3210*/  FFMA.FTZ R58, R92, UR40, -R74.reuse ;  /* 0x000000285c3a7c23 */ /* 0x100fe2000801084a */
[--C-:B------:R-:W-:Y:S01]  /*3220*/  FFMA.FTZ R59, R93, UR40, -R74.reuse ;  /* 0x000000285d3b7c23 */ /* 0x100fe2000801084a */
[--C-:B------:R-:W-:Y:S01]  /*3230*/  FFMA.FTZ R96, R96, UR40, -R74.reuse ;  /* 0x0000002860607c23 */ /* 0x100fe2000801084a */
[--C-:B------:R-:W-:Y:S01]  /*3240*/  FFMA.FTZ R97, R97, UR40, -R74.reuse ;  /* 0x0000002861617c23 */ /* 0x100fe2000801084a */
[--C-:B----4-:R-:W-:Y:S01]  /*3250*/  FFMA.FTZ R62, R100, UR40, -R74.reuse ;  /* 0x00000028643e7c23 */ /* 0x110fe2000801084a */
[--C-:B------:R-:W-:Y:S01]  /*3260*/  FFMA.FTZ R63, R101, UR40, -R74.reuse ;  /* 0x00000028653f7c23 */ /* 0x100fe2000801084a */
[----:B------:R-:W-:Y:S01]  /*3270*/  MUFU.EX2 R58, R58 ;  /* 0x0000003a003a7308 */ /* 0x000fe20000000800 */
[--C-:B------:R-:W-:Y:S01]  /*3280*/  FFMA.FTZ R104, R104, UR40, -R74.reuse ;  /* 0x0000002868687c23 */ /* 0x100fe2000801084a */
[--C-:B------:R-:W-:Y:S01]  /*3290*/  FFMA.FTZ R66, R76, UR40, -R74.reuse ;  /* 0x000000284c427c23 */ /* 0x100fe2000801084a */
[----:B------:R-:W-:Y:S01]  /*32a0*/  FFMA.FTZ R67, R77, UR40, -R74 ;  /* 0x000000284d437c23 */ /* 0x000fe2000801084a */
[----:B--2---:R-:W-:Y:S01]  /*32b0*/  FADD.FTZ R76, R7, R8 ;  /* 0x00000008074c7221 */ /* 0x004fe20000010000 */
[--C-:B------:R-:W-:Y:S01]  /*32c0*/  FFMA.FTZ R105, R105, UR40, -R74.reuse ;  /* 0x0000002869697c23 */ /* 0x100fe2000801084a */
[--C-:B------:R-:W-:Y:S01]  /*32d0*/  FFMA.FTZ R71, R85, UR40, -R74.reuse ;  /* 0x0000002855477c23 */ /* 0x100fe2000801084a */
[----:B------:R-:W-:Y:S01]  /*32e0*/  FFMA.FTZ R70, R84, UR40, -R74 ;  /* 0x0000002854467c23 */ /* 0x000fe2000801084a */
[----:B------:R-:W2:Y:S01]  /*32f0*/  MUFU.EX2 R59, R59 ;  /* 0x0000003b003b7308 */ /* 0x000ea20000000800 */
[----:B---3--:R-:W-:Y:S01]  /*3300*/  FADD.FTZ R85, R9, R76 ;  /* 0x0000004c09557221 */ /* 0x008fe20000010000 */
[--C-:B------:R-:W-:Y:S01]  /*3310*/  FFMA.FTZ R80, R80, UR40, -R74.reuse ;  /* 0x0000002850507c23 */ /* 0x100fe2000801084a */
[--C-:B------:R-:W-:Y:S01]  /*3320*/  FFMA.FTZ R81, R81, UR40, -R74.reuse ;  /* 0x0000002851517c23 */ /* 0x100fe2000801084a */
[--C-:B------:R-:W-:Y:S01]  /*3330*/  FFMA.FTZ R88, R88, UR40, -R74.reuse ;  /* 0x0000002858587c23 */ /* 0x100fe2000801084a */
[----:B-----5:R-:W-:Y:S01]  /*3340*/  FADD.FTZ R84, R10, R85 ;  /* 0x000000550a547221 */ /* 0x020fe20000010000 */
[--C-:B------:R-:W-:Y:S01]  /*3350*/  FFMA.FTZ R89, R89, UR40, -R74.reuse ;  /* 0x0000002859597c23 */ /* 0x100fe2000801084a */
[----:B------:R-:W-:Y:S01]  /*3360*/  FFMA.FTZ R60, R60, UR40, -R74 ;  /* 0x000000283c3c7c23 */ /* 0x000fe2000801084a */
[----:B------:R-:W3:Y:S01]  /*3370*/  MUFU.EX2 R96, R96 ;  /* 0x0000006000607308 */ /* 0x000ee20000000800 */
[----:B-1----:R-:W-:Y:S01]  /*3380*/  FADD.FTZ R85, R11, R84 ;  /* 0x000000540b557221 */ /* 0x002fe20000010000 */
[--C-:B------:R-:W-:Y:S01]  /*3390*/  FFMA.FTZ R61, R61, UR40, -R74.reuse ;  /* 0x000000283d3d7c23 */ /* 0x100fe2000801084a */
[--C-:B------:R-:W-:Y:S01]  /*33a0*/  FFMA.FTZ R64, R64, UR40, -R74.reuse ;  /* 0x0000002840407c23 */ /* 0x100fe2000801084a */
[--C-:B------:R-:W-:Y:S01]  /*33b0*/  FFMA.FTZ R65, R65, UR40, -R74.reuse ;  /* 0x0000002841417c23 */ /* 0x100fe2000801084a */
[----:B0-----:R-:W-:Y:S01]  /*33c0*/  FADD.FTZ R84, R12, R85 ;  /* 0x000000550c547221 */ /* 0x001fe20000010000 */
[--C-:B------:R-:W-:Y:S01]  /*33d0*/  FFMA.FTZ R68, R68, UR40, -R74.reuse ;  /* 0x0000002844447c23 */ /* 0x100fe2000801084a */
[--C-:B------:R-:W-:Y:S01]  /*33e0*/  FFMA.FTZ R69, R69, UR40, -R74.reuse ;  /* 0x0000002845457c23 */ /* 0x100fe2000801084a */
[----:B------:R-:W0:Y:S01]  /*33f0*/  MUFU.EX2 R97, R97 ;  /* 0x0000006100617308 */ /* 0x000e220000000800 */
[----:B--2---:R-:W-:Y:S01]  /*3400*/  FADD.FTZ R77, R58, R59 ;  /* 0x0000003b3a4d7221 */ /* 0x004fe20000010000 */
[--C-:B------:R-:W-:Y:S01]  /*3410*/  FFMA.FTZ R72, R72, UR40, -R74.reuse ;  /* 0x0000002848487c23 */ /* 0x100fe2000801084a */
[--C-:B------:R-:W-:Y:S01]  /*3420*/  FFMA.FTZ R73, R73, UR40, -R74.reuse ;  /* 0x0000002849497c23 */ /* 0x100fe2000801084a */
[--C-:B------:R-:W-:Y:S01]  /*3430*/  FFMA.FTZ R44, R44, UR40, -R74.reuse ;  /* 0x000000282c2c7c23 */ /* 0x100fe2000801084a */
[--C-:B------:R-:W-:Y:S01]  /*3440*/  FFMA.FTZ R45, R45, UR40, -R74.reuse ;  /* 0x000000282d2d7c23 */ /* 0x100fe2000801084a */
[--C-:B------:R-:W-:Y:S01]  /*3450*/  FFMA.FTZ R48, R48, UR40, -R74.reuse ;  /* 0x0000002830307c23 */ /* 0x100fe2000801084a */
[--C-:B------:R-:W-:Y:S01]  /*3460*/  FFMA.FTZ R49, R49, UR40, -R74.reuse ;  /* 0x0000002831317c23 */ /* 0x100fe2000801084a */
[----:B------:R-:W1:Y:S01]  /*3470*/  MUFU.EX2 R62, R62 ;  /* 0x0000003e003e7308 */ /* 0x000e620000000800 */
[----:B---3--:R-:W-:Y:S01]  /*3480*/  FADD.FTZ R76, R96, R77 ;  /* 0x0000004d604c7221 */ /* 0x008fe20000010000 */
[--C-:B------:R-:W-:Y:S01]  /*3490*/  FFMA.FTZ R52, R52, UR40, -R74.reuse ;  /* 0x0000002834347c23 */ /* 0x100fe2000801084a */
[--C-:B------:R-:W-:Y:S01]  /*34a0*/  FFMA.FTZ R53, R53, UR40, -R74.reuse ;  /* 0x0000002835357c23 */ /* 0x100fe2000801084a */
[--C-:B------:R-:W-:Y:S01]  /*34b0*/  FFMA.FTZ R56, R56, UR40, -R74.reuse ;  /* 0x0000002838387c23 */ /* 0x100fe2000801084a */
[--C-:B------:R-:W-:Y:S01]  /*34c0*/  FFMA.FTZ R57, R57, UR40, -R74.reuse ;  /* 0x0000002839397c23 */ /* 0x100fe2000801084a */
[--C-:B------:R-:W-:Y:S01]  /*34d0*/  FFMA.FTZ R28, R28, UR40, -R74.reuse ;  /* 0x000000281c1c7c23 */ /* 0x100fe2000801084a */
[----:B------:R-:W-:Y:S01]  /*34e0*/  FFMA.FTZ R29, R29, UR40, -R74 ;  /* 0x000000281d1d7c23 */ /* 0x000fe2000801084a */
[----:B------:R-:W2:Y:S01]  /*34f0*/  MUFU.EX2 R63, R63 ;  /* 0x0000003f003f7308 */ /* 0x000ea20000000800 */
[----:B0-----:R-:W-:Y:S01]  /*3500*/  FADD.FTZ R77, R97, R76 ;  /* 0x0000004c614d7221 */ /* 0x001fe20000010000 */
[--C-:B------:R-:W-:Y:S01]  /*3510*/  FFMA.FTZ R78, R78, UR40, -R74.reuse ;  /* 0x000000284e4e7c23 */ /* 0x100fe2000801084a */
[--C-:B------:R-:W-:Y:S01]  /*3520*/  FFMA.FTZ R79, R79, UR40, -R74.reuse ;  /* 0x000000284f4f7c23 */ /* 0x100fe2000801084a */
[--C-:B------:R-:W-:Y:S01]  /*3530*/  FFMA.FTZ R75, R75, UR40, -R74.reuse ;  /* 0x000000284b4b7c23 */ /* 0x100fe2000801084a */
[--C-:B------:R-:W-:Y:S01]  /*3540*/  FFMA.FTZ R82, R82, UR40, -R74.reuse ;  /* 0x0000002852527c23 */ /* 0x100fe2000801084a */
[--C-:B------:R-:W-:Y:S01]  /*3550*/  FFMA.FTZ R83, R83, UR40, -R74.reuse ;  /* 0x0000002853537c23 */ /* 0x100fe2000801084a */
[----:B------:R-:W-:Y:S01]  /*3560*/  FFMA.FTZ R74, R86, UR40, -R74 ;  /* 0x00000028564a7c23 */ /* 0x000fe2000801084a */
[----:B------:R-:W0:Y:S01]  /*3570*/  MUFU.EX2 R13, R13 ;  /* 0x0000000d000d7308 */ /* 0x000e220000000800 */
[----:B-1----:R-:W-:Y:S01]  /*3580*/  FADD.FTZ R76, R62, R77 ;  /* 0x0000004d3e4c7221 */ /* 0x002fe20000010000 */
[----:B------:R-:W-:Y:S01]  /*3590*/  F2FP.SATFINITE.E4M3.F32.PACK_AB_MERGE_C R96, R97, R96, RZ ;  /* 0x000000606160723e */ /* 0x000fe200048070ff */
[----:B------:R-:W-:-:S03]  /*35a0*/  IMAD.MOV.U32 R86, RZ, RZ, R25 ;  /* 0x000000ffff567224 */ /* 0x000fc600078e0019 */
[----:B------:R-:W-:Y:S01]  /*35b0*/  F2FP.SATFINITE.E4M3.F32.PACK_AB_MERGE_C R184, R59, R58, R96 ;  /* 0x0000003a3bb8723e */ /* 0x000fe20004807060 */
[--C-:B------:R-:W-:Y:S01]  /*35c0*/  IMAD.MOV.U32 R59, RZ, RZ, R25.reuse ;  /* 0x000000ffff3b7224 */ /* 0x100fe200078e0019 */
[----:B------:R-:W1:Y:S01]  /*35d0*/  MUFU.EX2 R104, R104 ;  /* 0x0000006800687308 */ /* 0x000e620000000800 */
[----:B--2---:R-:W-:Y:S01]  /*35e0*/  FADD.FTZ R77, R63, R76 ;  /* 0x0000004c3f4d7221 */ /* 0x004fe20000010000 */
[----:B------:R-:W-:-:S06]  /*35f0*/  IMAD.MOV.U32 R58, RZ, RZ, R25 ;  /* 0x000000ffff3a7224 */ /* 0x000fcc00078e0019 */
[----:B------:R-:W2:Y:S01]  /*3600*/  MUFU.EX2 R14, R14 ;  /* 0x0000000e000e7308 */ /* 0x000ea20000000800 */
[----:B0-----:R-:W-:-:S07]  /*3610*/  FADD.FTZ R85, R13, R84 ;  /* 0x000000540d557221 */ /* 0x001fce0000010000 */
[----:B------:R-:W0:Y:S01]  /*3620*/  MUFU.EX2 R105, R105 ;  /* 0x0000006900697308 */ /* 0x000e220000000800 */
[----:B-1----:R-:W-:-:S07]  /*3630*/  FADD.FTZ R76, R104, R77 ;  /* 0x0000004d684c7221 */ /* 0x002fce0000010000 */
[----:B------:R-:W1:Y:S01]  /*3640*/  MUFU.EX2 R66, R66 ;  /* 0x0000004200427308 */ /* 0x000e620000000800 */
[----:B--2---:R-:W-:-:S04]  /*3650*/  FADD.FTZ R84, R14, R85 ;  /* 0x000000550e547221 */ /* 0x004fc80000010000 */
[----:B------:R-:W-:-:S03]  /*3660*/  FADD.FTZ R85, R15, R84 ;  /* 0x000000540f557221 */ /* 0x000fc60000010000 */
[----:B------:R-:W2:Y:S01]  /*3670*/  MUFU.EX2 R16, R16 ;  /* 0x0000001000107308 */ /* 0x000ea20000000800 */
[C---:B0-----:R-:W-:Y:S01]  /*3680*/  FADD.FTZ R77, R105.reuse, R76 ;  /* 0x0000004c694d7221 */ /* 0x041fe20000010000 */
[----:B------:R-:W-:-:S04]  /*3690*/  F2FP.SATFINITE.E4M3.F32.PACK_AB_MERGE_C R104, R105, R104, RZ ;  /* 0x000000686968723e */ /* 0x000fc800048070ff */
[----:B------:R-:W-:Y:S01]  /*36a0*/  F2FP.SATFINITE.E4M3.F32.PACK_AB_MERGE_C R186, R63, R62, R104 ;  /* 0x0000003e3fba723e */ /* 0x000fe20004807068 */
[----:B------:R-:W-:Y:S01]  /*36b0*/  IMAD.MOV.U32 R63, RZ, RZ, R25 ;  /* 0x000000ffff3f7224 */ /* 0x000fe200078e0019 */
[----:B------:R-:W0:Y:S01]  /*36c0*/  MUFU.EX2 R67, R67 ;  /* 0x0000004300437308 */ /* 0x000e220000000800 */
[----:B-1----:R-:W-:Y:S01]  /*36d0*/  FADD.FTZ R76, R66, R77 ;  /* 0x0000004d424c7221 */ /* 0x002fe20000010000 */
[----:B------:R-:W-:-:S06]  /*36e0*/  IMAD.MOV.U32 R62, RZ, RZ, R25 ;  /* 0x000000ffff3e7224 */ /* 0x000fcc00078e0019 */
[----:B------:R-:W1:Y:S01]  /*36f0*/  MUFU.EX2 R80, R80 ;  /* 0x0000005000507308 */ /* 0x000e620000000800 */
[----:B--2---:R-:W-:-:S04]  /*3700*/  FADD.FTZ R84, R16, R85 ;  /* 0x0000005510547221 */ /* 0x004fc80000010000 */
[----:B------:R-:W-:-:S03]  /*3710*/  FADD.FTZ R85, R17, R84 ;  /* 0x0000005411557221 */ /* 0x000fc60000010000 */
[----:B------:R-:W2:Y:S01]  /*3720*/  MUFU.EX2 R20, R20 ;  /* 0x0000001400147308 */ /* 0x000ea20000000800 */
[----:B0-----:R-:W-:-:S07]  /*3730*/  FADD.FTZ R77, R67, R76 ;  /* 0x0000004c434d7221 */ /* 0x001fce0000010000 */
[----:B------:R-:W0:Y:S01]  /*3740*/  MUFU.EX2 R81, R81 ;  /* 0x0000005100517308 */ /* 0x000e220000000800 */
[----:B-1----:R-:W-:-:S07]  /*3750*/  FADD.FTZ R76, R80, R77 ;  /* 0x0000004d504c7221 */ /* 0x002fce0000010000 */
[----:B------:R-:W1:Y:S01]  /*3760*/  MUFU.EX2 R18, R18 ;  /* 0x0000001200127308 */ /* 0x000e620000000800 */
[C---:B--2---:R-:W-:Y:S01]  /*3770*/  FADD.FTZ R85, R20.reuse, R85 ;  /* 0x0000005514557221 */ /* 0x044fe20000010000 */
[----:B------:R-:W-:-:S04]  /*3780*/  F2FP.SATFINITE.E4M3.F32.PACK_AB_MERGE_C R17, R20, R17, RZ ;  /* 0x000000111411723e */ /* 0x000fc800048070ff */
[----:B------:R-:W-:Y:S02]  /*3790*/  F2FP.SATFINITE.E4M3.F32.PACK_AB_MERGE_C R181, R16, R15, R17 ;  /* 0x0000000f10b5723e */ /* 0x000fe40004807011 */
[----:B------:R-:W2:Y:S01]  /*37a0*/  MUFU.EX2 R70, R70 ;  /* 0x0000004600467308 */ /* 0x000ea20000000800 */
[C---:B0-----:R-:W-:Y:S01]  /*37b0*/  FADD.FTZ R77, R81.reuse, R76 ;  /* 0x0000004c514d7221 */ /* 0x041fe20000010000 */
[----:B------:R-:W-:Y:S02]  /*37c0*/  F2FP.SATFINITE.E4M3.F32.PACK_AB_MERGE_C R80, R81, R80, RZ ;  /* 0x000000505150723e */ /* 0x000fe400048070ff */
[----:B------:R-:W-:Y:S02]  /*37d0*/  MOV R81, R25 ;  /* 0x0000001900517202 */ /* 0x000fe40000000f00 */
[----:B------:R-:W-:Y:S01]  /*37e0*/  F2FP.SATFINITE.E4M3.F32.PACK_AB_MERGE_C R180, R67, R66, R80 ;  /* 0x0000004243b4723e */ /* 0x000fe20004807050 */
[----:B------:R-:W-:Y:S01]  /*37f0*/  IMAD.MOV.U32 R67, RZ, RZ, R25 ;  /* 0x000000ffff437224 */ /* 0x000fe200078e0019 */
[----:B------:R0:W3:Y:S01]  /*3800*/  MUFU.EX2 R19, R87 ;  /* 0x0000005700137308 */ /* 0x0000e20000000800 */
[----:B-1----:R-:W-:Y:S01]  /*3810*/  FADD.FTZ R84, R18, R85 ;  /* 0x0000005512547221 */ /* 0x002fe20000010000 */
[----:B------:R-:W-:-:S02]  /*3820*/  IMAD.MOV.U32 R66, RZ, RZ, R25 ;  /* 0x000000ffff427224 */ /* 0x000fc400078e0019 */
[----:B------:R-:W-:-:S04]  /*3830*/  IMAD.MOV.U32 R80, RZ, RZ, R25 ;  /* 0x000000ffff507224 */ /* 0x000fc800078e0019 */
[----:B------:R-:W1:Y:S01]  /*3840*/  MUFU.EX2 R71, R71 ;  /* 0x0000004700477308 */ /* 0x000e620000000800 */
[----:B--2---:R-:W-:Y:S01]  /*3850*/  FADD.FTZ R76, R70, R77 ;  /* 0x0000004d464c7221 */ /* 0x004fe20000010000 */
[----:B0-----:R-:W-:-:S06]  /*3860*/  IMAD.MOV.U32 R87, RZ, RZ, R25 ;  /* 0x000000ffff577224 */ /* 0x001fcc00078e0019 */
[----:B------:R-:W0:Y:S01]  /*3870*/  MUFU.EX2 R21, R90 ;  /* 0x0000005a00157308 */ /* 0x000e220000000800 */
[----:B---3--:R-:W-:-:S07]  /*3880*/  FADD.FTZ R84, R19, R84 ;  /* 0x0000005413547221 */ /* 0x008fce0000010000 */
[----:B------:R-:W2:Y:S01]  /*3890*/  MUFU.EX2 R88, R88 ;  /* 0x0000005800587308 */ /* 0x000ea20000000800 */
[----:B-1----:R-:W-:-:S07]  /*38a0*/  FADD.FTZ R77, R71, R76 ;  /* 0x0000004c474d7221 */ /* 0x002fce0000010000 */
[----:B------:R-:W1:Y:S01]  /*38b0*/  MUFU.EX2 R24, R24 ;  /* 0x0000001800187308 */ /* 0x000e620000000800 */
[----:B0-----:R-:W-:Y:S01]  /*38c0*/  FADD.FTZ R85, R21, R84 ;  /* 0x0000005415557221 */ /* 0x001fe20000010000 */
[----:B------:R-:W-:-:S04]  /*38d0*/  F2FP.SATFINITE.E4M3.F32.PACK_AB_MERGE_C R84, R14, R13, RZ ;  /* 0x0000000d0e54723e */ /* 0x000fc800048070ff */
[----:B------:R-:W-:Y:S01]  /*38e0*/  F2FP.SATFINITE.E4M3.F32.PACK_AB_MERGE_C R187, R12, R11, R84 ;  /* 0x0000000b0cbb723e */ /* 0x000fe20004807054 */
[----:B------:R-:W-:Y:S01]  /*38f0*/  IMAD.MOV.U32 R84, RZ, RZ, R25 ;  /* 0x000000ffff547224 */ /* 0x000fe200078e0019 */
[----:B------:R-:W0:Y:S01]  /*3900*/  MUFU.EX2 R89, R89 ;  /* 0x0000005900597308 */ /* 0x000e220000000800 */
[----:B--2---:R-:W-:Y:S01]  /*3910*/  FADD.FTZ R76, R88, R77 ;  /* 0x0000004d584c7221 */ /* 0x004fe20000010000 */
[----:B------:R-:W-:-:S04]  /*3920*/  F2FP.SATFINITE.E4M3.F32.PACK_AB_MERGE_C R77, R10, R9, RZ ;  /* 0x000000090a4d723e */ /* 0x000fc800048070ff */
[----:B------:R-:W-:Y:S01]  /*3930*/  F2FP.SATFINITE.E4M3.F32.PACK_AB_MERGE_C R185, R8, R7, R77 ;  /* 0x0000000708b9723e */ /* 0x000fe2000480704d */
[----:B------:R-:W-:Y:S01]  /*3940*/  IMAD.MOV.U32 R77, RZ, RZ, R25 ;  /* 0x000000ffff4d7224 */ /* 0x000fe200078e0019 */
[----:B------:R-:W2:Y:S01]  /*3950*/  MUFU.EX2 R22, R22 ;  /* 0x0000001600167308 */ /* 0x000ea20000000800 */
[C---:B-1----:R-:W-:Y:S01]  /*3960*/  FADD.FTZ R85, R24.reuse, R85 ;  /* 0x0000005518557221 */ /* 0x042fe20000010000 */
[----:B------:R-:W-:Y:S01]  /*3970*/  F2FP.SATFINITE.E4M3.F32.PACK_AB_MERGE_C R21, R24, R21, RZ ;  /* 0x000000151815723e */ /* 0x000fe200048070ff */
[----:B------:R-:W-:-:S03]  /*3980*/  IMAD.MOV.U32 R24, RZ, RZ, R25 ;  /* 0x000000ffff187224 */ /* 0x000fc600078e0019 */
[----:B------:R-:W-:Y:S02]  /*3990*/  F2FP.SATFINITE.E4M3.F32.PACK_AB_MERGE_C R183, R19, R18, R21 ;  /* 0x0000001213b7723e */ /* 0x000fe40004807015 */
[----:B------:R-:W1:Y:S01]  /*39a0*/  MUFU.EX2 R60, R60 ;  /* 0x0000003c003c7308 */ /* 0x000e620000000800 */
[C---:B0-----:R-:W-:Y:S01]  /*39b0*/  FADD.FTZ R9, R89.reuse, R76 ;  /* 0x0000004c59097221 */ /* 0x041fe20000010000 */
[----:B------:R-:W-:-:S04]  /*39c0*/  F2FP.SATFINITE.E4M3.F32.PACK_AB_MERGE_C R88, R89, R88, RZ ;  /* 0x000000585958723e */ /* 0x000fc800048070ff */
[----:B------:R-:W-:Y:S01]  /*39d0*/  F2FP.SATFINITE.E4M3.F32.PACK_AB_MERGE_C R182, R71, R70, R88 ;  /* 0x0000004647b6723e */ /* 0x000fe20004807058 */
[----:B------:R-:W-:Y:S01]  /*39e0*/  IMAD.MOV.U32 R70, RZ, RZ, R25 ;  /* 0x000000ffff467224 */ /* 0x000fe200078e0019 */
[----:B------:R-:W0:Y:S01]  /*39f0*/  MUFU.EX2 R23, R23 ;  /* 0x0000001700177308 */ /* 0x000e220000000800 */
[----:B--2---:R-:W-:Y:S01]  /*3a00*/  FADD.FTZ R76, R22, R85 ;  /* 0x00000055164c7221 */ /* 0x004fe20000010000 */
[----:B------:R-:W-:Y:S01]  /*3a10*/  MOV R71, R25 ;  /* 0x0000001900477202 */ /* 0x000fe20000000f00 */
[----:B------:R-:W-:-:S05]  /*3a20*/  IMAD.MOV.U32 R85, RZ, RZ, R25 ;  /* 0x000000ffff557224 */ /* 0x000fca00078e0019 */
[----:B------:R-:W2:Y:S01]  /*3a30*/  MUFU.EX2 R61, R61 ;  /* 0x0000003d003d7308 */ /* 0x000ea20000000800 */
[----:B-1----:R-:W-:-:S07]  /*3a40*/  FADD.FTZ R10, R60, R9 ;  /* 0x000000093c0a7221 */ /* 0x002fce0000010000 */
[----:B------:R-:W1:Y:S01]  /*3a50*/  MUFU.EX2 R26, R26 ;  /* 0x0000001a001a7308 */ /* 0x000e620000000800 */
[----:B0-----:R-:W-:Y:S01]  /*3a60*/  FADD.FTZ R13, R23, R76 ;  /* 0x0000004c170d7221 */ /* 0x001fe20000010000 */
[----:B------:R-:W-:-:S06]  /*3a70*/  IMAD.MOV.U32 R76, RZ, RZ, R25 ;  /* 0x000000ffff4c7224 */ /* 0x000fcc00078e0019 */
[----:B------:R-:W0:Y:S01]  /*3a80*/  MUFU.EX2 R64, R64 ;  /* 0x0000004000407308 */ /* 0x000e220000000800 */
[----:B--2---:R-:W-:-:S07]  /*3a90*/  FADD.FTZ R9, R61, R10 ;  /* 0x0000000a3d097221 */ /* 0x004fce0000010000 */
[----:B------:R-:W2:Y:S01]  /*3aa0*/  MUFU.EX2 R65, R65 ;  /* 0x0000004100417308 */ /* 0x000ea20000000800 */
[----:B-1----:R-:W-:Y:S01]  /*3ab0*/  FADD.FTZ R14, R26, R13 ;  /* 0x0000000d1a0e7221 */ /* 0x002fe20000010000 */
[----:B------:R-:W-:-:S03]  /*3ac0*/  F2FP.SATFINITE.E4M3.F32.PACK_AB_MERGE_C R26, R31, R26, RZ ;  /* 0x0000001a1f1a723e */ /* 0x000fc600048070ff */
[----:B------:R-:W-:Y:S01]  /*3ad0*/  FADD.FTZ R14, R31, R14 ;  /* 0x0000000e1f0e7221 */ /* 0x000fe20000010000 */
[----:B------:R-:W-:Y:S01]  /*3ae0*/  F2FP.SATFINITE.E4M3.F32.PACK_AB_MERGE_C R177, R23, R22, R26 ;  /* 0x0000001617b1723e */ /* 0x000fe2000480701a */
[----:B------:R-:W-:Y:S01]  /*3af0*/  IMAD.MOV.U32 R26, RZ, RZ, R25 ;  /* 0x000000ffff1a7224 */ /* 0x000fe200078e0019 */
[----:B------:R-:W1:Y:S01]  /*3b00*/  MUFU.EX2 R27, R108 ;  /* 0x0000006c001b7308 */ /* 0x000e620000000800 */
[----:B0-----:R-:W-:Y:S01]  /*3b10*/  FADD.FTZ R10, R64, R9 ;  /* 0x00000009400a7221 */ /* 0x001fe20000010000 */
[----:B------:R-:W-:-:S06]  /*3b20*/  MOV R31, R25 ;  /* 0x00000019001f7202 */ /* 0x000fcc0000000f00 */
[----:B------:R-:W0:Y:S01]  /*3b30*/  MUFU.EX2 R68, R68 ;  /* 0x0000004400447308 */ /* 0x000e220000000800 */
[C---:B--2---:R-:W-:Y:S01]  /*3b40*/  FADD.FTZ R9, R65.reuse, R10 ;  /* 0x0000000a41097221 */ /* 0x044fe20000010000 */
[----:B------:R-:W-:Y:S01]  /*3b50*/  F2FP.SATFINITE.E4M3.F32.PACK_AB_MERGE_C R64, R65, R64, RZ ;  /* 0x000000404140723e */ /* 0x000fe200048070ff */
[----:B------:R-:W-:-:S03]  /*3b60*/  IMAD.MOV.U32 R65, RZ, RZ, R25 ;  /* 0x000000ffff417224 */ /* 0x000fc600078e0019 */
[----:B------:R-:W-:Y:S01]  /*3b70*/  F2FP.SATFINITE.E4M3.F32.PACK_AB_MERGE_C R176, R61, R60, R64 ;  /* 0x0000003c3db0723e */ /* 0x000fe20004807040 */
[--C-:B------:R-:W-:Y:S01]  /*3b80*/  IMAD.MOV.U32 R60, RZ, RZ, R25.reuse ;  /* 0x000000ffff3c7224 */ /* 0x100fe200078e0019 */
[----:B------:R-:W2:Y:S01]  /*3b90*/  MUFU.EX2 R30, R30 ;  /* 0x0000001e001e7308 */ /* 0x000ea20000000800 */
[----:B-1----:R-:W-:Y:S01]  /*3ba0*/  FADD.FTZ R13, R27, R14 ;  /* 0x0000000e1b0d7221 */ /* 0x002fe20000010000 */
[----:B------:R-:W-:Y:S01]  /*3bb0*/  MOV R61, R25 ;  /* 0x00000019003d7202 */ /* 0x000fe20000000f00 */
[----:B------:R-:W-:-:S05]  /*3bc0*/  IMAD.MOV.U32 R64, RZ, RZ, R25 ;  /* 0x000000ffff407224 */ /* 0x000fca00078e0019 */
[----:B------:R-:W1:Y:S01]  /*3bd0*/  MUFU.EX2 R69, R69 ;  /* 0x0000004500457308 */ /* 0x000e620000000800 */
[----:B0-----:R-:W-:-:S07]  /*3be0*/  FADD.FTZ R10, R68, R9 ;  /* 0x00000009440a7221 */ /* 0x001fce0000010000 */
[----:B------:R-:W0:Y:S01]  /*3bf0*/  MUFU.EX2 R32, R110 ;  /* 0x0000006e00207308 */ /* 0x000e220000000800 */
[----:B--2---:R-:W-:-:S07]  /*3c00*/  FADD.FTZ R13, R30, R13 ;  /* 0x0000000d1e0d7221 */ /* 0x004fce0000010000 */
[----:B------:R-:W2:Y:S01]  /*3c10*/  MUFU.EX2 R72, R72 ;  /* 0x0000004800487308 */ /* 0x000ea20000000800 */
[----:B-1----:R-:W-:-:S07]  /*3c20*/  FADD.FTZ R9, R69, R10 ;  /* 0x0000000a45097221 */ /* 0x002fce0000010000 */
[----:B------:R-:W1:Y:S01]  /*3c30*/  MUFU.EX2 R33, R33 ;  /* 0x0000002100217308 */ /* 0x000e620000000800 */
[----:B0-----:R-:W-:-:S07]  /*3c40*/  FADD.FTZ R10, R32, R13 ;  /* 0x0000000d200a7221 */ /* 0x001fce0000010000 */
[----:B------:R-:W0:Y:S01]  /*3c50*/  MUFU.EX2 R73, R73 ;  /* 0x0000004900497308 */ /* 0x000e220000000800 */
[----:B--2---:R-:W-:-:S07]  /*3c60*/  FADD.FTZ R8, R72, R9 ;  /* 0x0000000948087221 */ /* 0x004fce0000010000 */
[----:B------:R-:W2:Y:S01]  /*3c70*/  MUFU.EX2 R44, R44 ;  /* 0x0000002c002c7308 */ /* 0x000ea20000000800 */
[C---:B-1----:R-:W-:Y:S01]  /*3c80*/  F2FP.SATFINITE.E4M3.F32.PACK_AB_MERGE_C R32, R33.reuse, R32, RZ ;  /* 0x000000202120723e */ /* 0x042fe200048070ff */
[----:B------:R-:W-:-:S03]  /*3c90*/  FADD.FTZ R33, R33, R10 ;  /* 0x0000000a21217221 */ /* 0x000fc60000010000 */
[----:B------:R-:W-:Y:S01]  /*3ca0*/  F2FP.SATFINITE.E4M3.F32.PACK_AB_MERGE_C R179, R30, R27, R32 ;  /* 0x0000001b1eb3723e */ /* 0x000fe20004807020 */
[----:B------:R-:W-:Y:S01]  /*3cb0*/  FADD.FTZ R10, R34, R33 ;  /* 0x00000021220a7221 */ /* 0x000fe20000010000 */
[--C-:B------:R-:W-:Y:S01]  /*3cc0*/  IMAD.MOV.U32 R27, RZ, RZ, R25.reuse ;  /* 0x000000ffff1b7224 */ /* 0x100fe200078e0019 */
[----:B------:R-:W1:Y:S01]  /*3cd0*/  MUFU.EX2 R35, R35 ;  /* 0x0000002300237308 */ /* 0x000e620000000800 */
[C---:B0-----:R-:W-:Y:S01]  /*3ce0*/  F2FP.SATFINITE.E4M3.F32.PACK_AB_MERGE_C R72, R73.reuse, R72, RZ ;  /* 0x000000484948723e */ /* 0x041fe200048070ff */
[----:B------:R-:W-:Y:S01]  /*3cf0*/  FADD.FTZ R73, R73, R8 ;  /* 0x0000000849497221 */ /* 0x000fe20000010000 */
[--C-:B------:R-:W-:Y:S02]  /*3d00*/  IMAD.MOV.U32 R30, RZ, RZ, R25.reuse ;  /* 0x000000ffff1e7224 */ /* 0x100fe400078e0019 */
[----:B------:R-:W-:Y:S01]  /*3d10*/  F2FP.SATFINITE.E4M3.F32.PACK_AB_MERGE_C R178, R69, R68, R72 ;  /* 0x0000004445b2723e */ /* 0x000fe20004807048 */
[----:B------:R-:W-:Y:S02]  /*3d20*/  IMAD.MOV.U32 R33, RZ, RZ, R25 ;  /* 0x000000ffff217224 */ /* 0x000fe400078e0019 */
[----:B------:R-:W0:Y:S01]  /*3d30*/  MUFU.EX2 R45, R45 ;  /* 0x0000002d002d7308 */ /* 0x000e220000000800 */
[----:B--2---:R-:W-:Y:S01]  /*3d40*/  FADD.FTZ R8, R44, R73 ;  /* 0x000000492c087221 */ /* 0x004fe20000010000 */
[----:B------:R-:W-:-:S02]  /*3d50*/  IMAD.MOV.U32 R32, RZ, RZ, R25 ;  /* 0x000000ffff207224 */ /* 0x000fc400078e0019 */
[--C-:B------:R-:W-:Y:S02]  /*3d60*/  IMAD.MOV.U32 R69, RZ, RZ, R25.reuse ;  /* 0x000000ffff457224 */ /* 0x100fe400078e0019 */
[--C-:B------:R-:W-:Y:S02]  /*3d70*/  IMAD.MOV.U32 R68, RZ, RZ, R25.reuse ;  /* 0x000000ffff447224 */ /* 0x100fe400078e0019 */
[----:B------:R-:W2:Y:S01]  /*3d80*/  MUFU.EX2 R36, R36 ;  /* 0x0000002400247308 */ /* 0x000ea20000000800 */
[----:B-1----:R-:W-:Y:S01]  /*3d90*/  FADD.FTZ R9, R35, R10 ;  /* 0x0000000a23097221 */ /* 0x002fe20000010000 */
[--C-:B------:R-:W-:Y:S02]  /*3da0*/  IMAD.MOV.U32 R73, RZ, RZ, R25.reuse ;  /* 0x000000ffff497224 */ /* 0x100fe400078e0019 */
[----:B------:R-:W-:-:S04]  /*3db0*/  IMAD.MOV.U32 R72, RZ, RZ, R25 ;  /* 0x000000ffff487224 */ /* 0x000fc800078e0019 */
[----:B------:R-:W1:Y:S01]  /*3dc0*/  MUFU.EX2 R48, R48 ;  /* 0x0000003000307308 */ /* 0x000e620000000800 */
[----:B0-----:R-:W-:-:S07]  /*3dd0*/  FADD.FTZ R7, R45, R8 ;  /* 0x000000082d077221 */ /* 0x001fce0000010000 */
[----:B------:R-:W0:Y:S01]  /*3de0*/  MUFU.EX2 R39, R39 ;  /* 0x0000002700277308 */ /* 0x000e220000000800 */
[----:B--2---:R-:W-:-:S07]  /*3df0*/  FADD.FTZ R10, R36, R9 ;  /* 0x00000009240a7221 */ /* 0x004fce0000010000 */
[----:B------:R-:W2:Y:S01]  /*3e00*/  MUFU.EX2 R49, R49 ;  /* 0x0000003100317308 */ /* 0x000ea20000000800 */
[----:B-1----:R-:W-:-:S07]  /*3e10*/  FADD.FTZ R8, R48, R7 ;  /* 0x0000000730087221 */ /* 0x002fce0000010000 */
[----:B------:R-:W1:Y:S01]  /*3e20*/  MUFU.EX2 R37, R37 ;  /* 0x0000002500257308 */ /* 0x000e620000000800 */
[C---:B0-----:R-:W-:Y:S01]  /*3e30*/  FADD.FTZ R10, R39.reuse, R10 ;  /* 0x0000000a270a7221 */ /* 0x041fe20000010000 */
[----:B------:R-:W-:Y:S01]  /*3e40*/  F2FP.SATFINITE.E4M3.F32.PACK_AB_MERGE_C R36, R39, R36, RZ ;  /* 0x000000242724723e */ /* 0x000fe200048070ff */
[----:B------:R-:W-:-:S03]  /*3e50*/  IMAD.MOV.U32 R39, RZ, RZ, R25 ;  /* 0x000000ffff277224 */ /* 0x000fc600078e0019 */
[----:B------:R-:W-:Y:S01]  /*3e60*/  F2FP.SATFINITE.E4M3.F32.PACK_AB_MERGE_C R173, R35, R34, R36 ;  /* 0x0000002223ad723e */ /* 0x000fe20004807024 */
[--C-:B------:R-:W-:Y:S01]  /*3e70*/  IMAD.MOV.U32 R35, RZ, RZ, R25.reuse ;  /* 0x000000ffff237224 */ /* 0x100fe200078e0019 */
[----:B------:R-:W0:Y:S01]  /*3e80*/  MUFU.EX2 R52, R52 ;  /* 0x0000003400347308 */ /* 0x000e220000000800 */
[C---:B--2---:R-:W-:Y:S01]  /*3e90*/  F2FP.SATFINITE.E4M3.F32.PACK_AB_MERGE_C R48, R49.reuse, R48, RZ ;  /* 0x000000303130723e */ /* 0x044fe200048070ff */
[----:B------:R-:W-:Y:S01]  /*3ea0*/  FADD.FTZ R49, R49, R8 ;  /* 0x0000000831317221 */ /* 0x000fe20000010000 */
[--C-:B------:R-:W-:Y:S02]  /*3eb0*/  IMAD.MOV.U32 R34, RZ, RZ, R25.reuse ;  /* 0x000000ffff227224 */ /* 0x100fe400078e0019 */
[----:B------:R-:W-:Y:S01]  /*3ec0*/  F2FP.SATFINITE.E4M3.F32.PACK_AB_MERGE_C R172, R45, R44, R48 ;  /* 0x0000002c2dac723e */ /* 0x000fe20004807030 */
[--C-:B------:R-:W-:Y:S02]  /*3ed0*/  IMAD.MOV.U32 R36, RZ, RZ, R25.reuse ;  /* 0x000000ffff247224 */ /* 0x100fe400078e0019 */
[----:B------:R-:W2:Y:S01]  /*3ee0*/  MUFU.EX2 R38, R38 ;  /* 0x0000002600267308 */ /* 0x000ea20000000800 */
[----:B-1----:R-:W-:Y:S01]  /*3ef0*/  FADD.FTZ R7, R37, R10 ;  /* 0x0000000a25077221 */ /* 0x002fe20000010000 */
[----:B------:R-:W-:-:S02]  /*3f00*/  IMAD.MOV.U32 R45, RZ, RZ, R25 ;  /* 0x000000ffff2d7224 */ /* 0x000fc400078e0019 */
[--C-:B------:R-:W-:Y:S02]  /*3f10*/  IMAD.MOV.U32 R44, RZ, RZ, R25.reuse ;  /* 0x000000ffff2c7224 */ /* 0x100fe400078e0019 */
[----:B------:R-:W-:Y:S02]  /*3f20*/  IMAD.MOV.U32 R48, RZ, RZ, R25 ;  /* 0x000000ffff307224 */ /* 0x000fe400078e0019 */
[----:B------:R-:W1:Y:S01]  /*3f30*/  MUFU.EX2 R53, R53 ;  /* 0x0000003500357308 */ /* 0x000e620000000800 */
[----:B0-----:R-:W-:Y:S01]  /*3f40*/  FADD.FTZ R8, R52, R49 ;  /* 0x0000003134087221 */ /* 0x001fe20000010000 */
[----:B------:R-:W-:-:S06]  /*3f50*/  IMAD.MOV.U32 R49, RZ, RZ, R25 ;  /* 0x000000ffff317224 */ /* 0x000fcc00078e0019 */
[----:B------:R-:W0:Y:S01]  /*3f60*/  MUFU.EX2 R40, R40 ;  /* 0x0000002800287308 */ /* 0x000e220000000800 */
[----:B--2---:R-:W-:-:S07]  /*3f70*/  FADD.FTZ R9, R38, R7 ;  /* 0x0000000726097221 */ /* 0x004fce0000010000 */
[----:B------:R-:W2:Y:S01]  /*3f80*/  MUFU.EX2 R56, R56 ;  /* 0x0000003800387308 */ /* 0x000ea20000000800 */
[----:B-1----:R-:W-:-:S07]  /*3f90*/  FADD.FTZ R7, R53, R8 ;  /* 0x0000000835077221 */ /* 0x002fce0000010000 */
[----:B------:R-:W1:Y:S01]  /*3fa0*/  MUFU.EX2 R57, R57 ;  /* 0x0000003900397308 */ /* 0x000e620000000800 */
[----:B0-----:R-:W-:Y:S01]  /*3fb0*/  F2FP.SATFINITE.E4M3.F32.PACK_AB_MERGE_C R10, R41, R40, RZ ;  /* 0x00000028290a723e */ /* 0x001fe200048070ff */
[----:B------:R-:W-:-:S03]  /*3fc0*/  FADD.FTZ R40, R40, R9 ;  /* 0x0000000928287221 */ /* 0x000fc60000010000 */
[----:B------:R-:W-:Y:S01]  /*3fd0*/  F2FP.SATFINITE.E4M3.F32.PACK_AB_MERGE_C R175, R38, R37, R10 ;  /* 0x0000002526af723e */ /* 0x000fe2000480700a */
[----:B------:R-:W-:Y:S01]  /*3fe0*/  FADD.FTZ R41, R41, R40 ;  /* 0x0000002829297221 */ /* 0x000fe20000010000 */
[----:B------:R-:W-:Y:S01]  /*3ff0*/  IMAD.MOV.U32 R37, RZ, RZ, R25 ;  /* 0x000000ffff257224 */ /* 0x000fe200078e0019 */
[----:B------:R-:W-:Y:S01]  /*4000*/  MUFU.EX2 R46, R46 ;  /* 0x0000002e002e7308 */ /* 0x000fe20000000800 */
[----:B--2---:R-:W-:Y:S01]  /*4010*/  FADD.FTZ R8, R56, R7 ;  /* 0x0000000738087221 */ /* 0x004fe20000010000 */
[--C-:B------:R-:W-:Y:S02]  /*4020*/  IMAD.MOV.U32 R38, RZ, RZ, R25.reuse ;  /* 0x000000ffff267224 */ /* 0x100fe400078e0019 */
[----:B------:R-:W-:-:S04]  /*4030*/  IMAD.MOV.U32 R40, RZ, RZ, R25 ;  /* 0x000000ffff287224 */ /* 0x000fc800078e0019 */
[----:B------:R-:W0:Y:S01]  /*4040*/  MUFU.EX2 R47, R47 ;  /* 0x0000002f002f7308 */ /* 0x000e220000000800 */
[C---:B-1----:R-:W-:Y:S01]  /*4050*/  F2FP.SATFINITE.E4M3.F32.PACK_AB_MERGE_C R56, R57.reuse, R56, RZ ;  /* 0x000000383938723e */ /* 0x042fe200048070ff */
[----:B------:R-:W-:-:S03]  /*4060*/  FADD.FTZ R57, R57, R8 ;  /* 0x0000000839397221 */ /* 0x000fc60000010000 */
[----:B------:R-:W-:Y:S01]  /*4070*/  F2FP.SATFINITE.E4M3.F32.PACK_AB_MERGE_C R174, R53, R52, R56 ;  /* 0x0000003435ae723e */ /* 0x000fe20004807038 */
[--C-:B------:R-:W-:Y:S02]  /*4080*/  IMAD.MOV.U32 R53, RZ, RZ, R25.reuse ;  /* 0x000000ffff357224 */ /* 0x100fe400078e0019 */
[----:B------:R-:W1:Y:S01]  /*4090*/  MUFU.EX2 R42, R42 ;  /* 0x0000002a002a7308 */ /* 0x000e620000000800 */
[--C-:B------:R-:W-:Y:S02]  /*40a0*/  IMAD.MOV.U32 R52, RZ, RZ, R25.reuse ;  /* 0x000000ffff347224 */ /* 0x100fe400078e0019 */
[----:B------:R-:W-:-:S05]  /*40b0*/  IMAD.MOV.U32 R56, RZ, RZ, R25 ;  /* 0x000000ffff387224 */ /* 0x000fca00078e0019 */
[----:B------:R-:W2:Y:S01]  /*40c0*/  MUFU.EX2 R28, R28 ;  /* 0x0000001c001c7308 */ /* 0x000ea20000000800 */
[----:B0-----:R-:W-:-:S07]  /*40d0*/  F2FP.SATFINITE.E4M3.F32.PACK_AB_MERGE_C R7, R47, R46, RZ ;  /* 0x0000002e2f07723e */ /* 0x001fce00048070ff */
[----:B------:R-:W0:Y:S01]  /*40e0*/  MUFU.EX2 R43, R43 ;  /* 0x0000002b002b7308 */ /* 0x000e220000000800 */
[----:B-1----:R-:W-:Y:S01]  /*40f0*/  FADD.FTZ R10, R42, R41 ;  /* 0x000000292a0a7221 */ /* 0x002fe20000010000 */
[----:B------:R-:W-:-:S06]  /*4100*/  MOV R41, R25 ;  /* 0x0000001900297202 */ /* 0x000fcc0000000f00 */
[----:B------:R-:W1:Y:S01]  /*4110*/  MUFU.EX2 R29, R29 ;  /* 0x0000001d001d7308 */ /* 0x000e620000000800 */
[----:B--2---:R-:W-:Y:S01]  /*4120*/  FADD.FTZ R8, R28, R57 ;  /* 0x000000391c087221 */ /* 0x004fe20000010000 */
[----:B------:R-:W-:-:S06]  /*4130*/  IMAD.MOV.U32 R57, RZ, RZ, R25 ;  /* 0x000000ffff397224 */ /* 0x000fcc00078e0019 */
[----:B------:R-:W2:Y:S01]  /*4140*/  MUFU.EX2 R78, R78 ;  /* 0x0000004e004e7308 */ /* 0x000ea20000000800 */
[C---:B0-----:R-:W-:Y:S01]  /*4150*/  F2FP.SATFINITE.E4M3.F32.PACK_AB_MERGE_C R169, R43.reuse, R42, R7 ;  /* 0x0000002a2ba9723e */ /* 0x041fe20004807007 */
[----:B------:R-:W-:Y:S01]  /*4160*/  FADD.FTZ R43, R43, R10 ;  /* 0x0000000a2b2b7221 */ /* 0x000fe20000010000 */
[----:B------:R-:W-:-:S03]  /*4170*/  IMAD.MOV.U32 R42, RZ, RZ, R25 ;  /* 0x000000ffff2a7224 */ /* 0x000fc600078e0019 */
[----:B------:R-:W-:Y:S01]  /*4180*/  FADD.FTZ R46, R46, R43 ;  /* 0x0000002b2e2e7221 */ /* 0x000fe20000010000 */
[--C-:B------:R-:W-:Y:S01]  /*4190*/  IMAD.MOV.U32 R43, RZ, RZ, R25.reuse ;  /* 0x000000ffff2b7224 */ /* 0x100fe200078e0019 */
[----:B------:R-:W0:Y:S01]  /*41a0*/  MUFU.EX2 R79, R79 ;  /* 0x0000004f004f7308 */ /* 0x000e220000000800 */
[----:B-1----:R-:W-:Y:S01]  /*41b0*/  FADD.FTZ R7, R29, R8 ;  /* 0x000000081d077221 */ /* 0x002fe20000010000 */
[----:B------:R-:W-:Y:S01]  /*41c0*/  FADD.FTZ R47, R47, R46 ;  /* 0x0000002e2f2f7221 */ /* 0x000fe20000010000 */
[----:B------:R-:W-:-:S03]  /*41d0*/  IMAD.MOV.U32 R46, RZ, RZ, R25 ;  /* 0x000000ffff2e7224 */ /* 0x000fc600078e0019 */
[----:B------:R-:W-:Y:S01]  /*41e0*/  FADD.FTZ R10, R50, R47 ;  /* 0x0000002f320a7221 */ /* 0x000fe20000010000 */
[----:B------:R-:W-:Y:S01]  /*41f0*/  IMAD.MOV.U32 R47, RZ, RZ, R25 ;  /* 0x000000ffff2f7224 */ /* 0x000fe200078e0019 */
[----:B------:R-:W-:Y:S01]  /*4200*/  MUFU.EX2 R54, R54 ;  /* 0x0000003600367308 */ /* 0x000fe20000000800 */
[----:B--2---:R-:W-:-:S07]  /*4210*/  FADD.FTZ R8, R78, R7 ;  /* 0x000000074e087221 */ /* 0x004fce0000010000 */
[----:B------:R-:W1:Y:S01]  /*4220*/  MUFU.EX2 R55, R111 ;  /* 0x0000006f00377308 */ /* 0x000e620000000800 */
[C---:B0-----:R-:W-:Y:S01]  /*4230*/  FADD.FTZ R8, R79.reuse, R8 ;  /* 0x000000084f087221 */ /* 0x041fe20000010000 */
[----:B------:R-:W-:Y:S01]  /*4240*/  F2FP.SATFINITE.E4M3.F32.PACK_AB_MERGE_C R78, R79, R78, RZ ;  /* 0x0000004e4f4e723e */ /* 0x000fe200048070ff */
[----:B------:R-:W-:-:S03]  /*4250*/  IMAD.MOV.U32 R79, RZ, RZ, R25 ;  /* 0x000000ffff4f7224 */ /* 0x000fc600078e0019 */
[----:B------:R-:W-:Y:S01]  /*4260*/  F2FP.SATFINITE.E4M3.F32.PACK_AB_MERGE_C R168, R29, R28, R78 ;  /* 0x0000001c1da8723e */ /* 0x000fe2000480704e */
[--C-:B------:R-:W-:Y:S01]  /*4270*/  IMAD.MOV.U32 R29, RZ, RZ, R25.reuse ;  /* 0x000000ffff1d7224 */ /* 0x100fe200078e0019 */
[----:B------:R-:W0:Y:S01]  /*4280*/  MUFU.EX2 R75, R75 ;  /* 0x0000004b004b7308 */ /* 0x000e220000000800 */
[--C-:B------:R-:W-:Y:S02]  /*4290*/  IMAD.MOV.U32 R28, RZ, RZ, R25.reuse ;  /* 0x000000ffff1c7224 */ /* 0x100fe400078e0019 */
[----:B------:R-:W-:-:S05]  /*42a0*/  IMAD.MOV.U32 R78, RZ, RZ, R25 ;  /* 0x000000ffff4e7224 */ /* 0x000fca00078e0019 */
[----:B------:R-:W2:Y:S01]  /*42b0*/  MUFU.EX2 R51, R51 ;  /* 0x0000003300337308 */ /* 0x000ea20000000800 */
[----:B-1----:R-:W-:-:S07]  /*42c0*/  F2FP.SATFINITE.E4M3.F32.PACK_AB_MERGE_C R9, R55, R54, RZ ;  /* 0x000000363709723e */ /* 0x002fce00048070ff */
[----:B------:R-:W1:Y:S01]  /*42d0*/  MUFU.EX2 R82, R82 ;  /* 0x0000005200527308 */ /* 0x000e620000000800 */
[----:B0-----:R-:W-:-:S07]  /*42e0*/  FADD.FTZ R7, R75, R8 ;  /* 0x000000084b077221 */ /* 0x001fce0000010000 */
[----:B------:R-:W0:Y:S01]  /*42f0*/  MUFU.EX2 R83, R83 ;  /* 0x0000005300537308 */ /* 0x000e220000000800 */
[C---:B--2---:R-:W-:Y:S01]  /*4300*/  F2FP.SATFINITE.E4M3.F32.PACK_AB_MERGE_C R171, R51.reuse, R50, R9 ;  /* 0x0000003233ab723e */ /* 0x044fe20004807009 */
[----:B------:R-:W-:Y:S01]  /*4310*/  FADD.FTZ R51, R51, R10 ;  /* 0x0000000a33337221 */ /* 0x000fe20000010000 */
[----:B------:R-:W-:-:S03]  /*4320*/  IMAD.MOV.U32 R50, RZ, RZ, R25 ;  /* 0x000000ffff327224 */ /* 0x000fc600078e0019 */
[----:B------:R-:W-:Y:S01]  /*4330*/  FADD.FTZ R54, R54, R51 ;  /* 0x0000003336367221 */ /* 0x000fe20000010000 */
[----:B------:R-:W-:Y:S01]  /*4340*/  MOV R51, R25 ;  /* 0x0000001900337202 */ /* 0x000fe20000000f00 */
[----:B------:R-:W2:Y:S01]  /*4350*/  MUFU.EX2 R74, R74 ;  /* 0x0000004a004a7308 */ /* 0x000ea20000000800 */
[----:B-1----:R-:W-:-:S04]  /*4360*/  FADD.FTZ R8, R82, R7 ;  /* 0x0000000752087221 */ /* 0x002fc80000010000 */
[----:B0-----:R-:W-:Y:S01]  /*4370*/  FADD.FTZ R7, R83, R8 ;  /* 0x0000000853077221 */ /* 0x001fe20000010000 */
[----:B------:R-:W-:Y:S01]  /*4380*/  FADD.FTZ R8, R55, R54 ;  /* 0x0000003637087221 */ /* 0x000fe20000010000 */
[--C-:B------:R-:W-:Y:S02]  /*4390*/  IMAD.MOV.U32 R55, RZ, RZ, R25.reuse ;  /* 0x000000ffff377224 */ /* 0x100fe400078e0019 */
[----:B------:R-:W-:Y:S01]  /*43a0*/  IMAD.MOV.U32 R54, RZ, RZ, R25 ;  /* 0x000000ffff367224 */ /* 0x000fe200078e0019 */
[C---:B--2---:R-:W-:Y:S01]  /*43b0*/  F2FP.SATFINITE.E4M3.F32.PACK_AB_MERGE_C R9, R74.reuse, R83, RZ ;  /* 0x000000534a09723e */ /* 0x044fe200048070ff */
[----:B------:R-:W-:Y:S01]  /*43c0*/  FADD.FTZ R7, R74, R7 ;  /* 0x000000074a077221 */ /* 0x000fe20000010000 */
[----:B------:R-:W-:Y:S02]  /*43d0*/  IMAD.MOV.U32 R74, RZ, RZ, R25 ;  /* 0x000000ffff4a7224 */ /* 0x000fe400078e0019 */
[----:B------:R-:W-:Y:S01]  /*43e0*/  F2FP.SATFINITE.E4M3.F32.PACK_AB_MERGE_C R170, R82, R75, R9 ;  /* 0x0000004b52aa723e */ /* 0x000fe20004807009 */
[----:B------:R-:W-:-:S02]  /*43f0*/  IMAD.MOV.U32 R75, RZ, RZ, R25 ;  /* 0x000000ffff4b7224 */ /* 0x000fc400078e0019 */
[--C-:B------:R-:W-:Y:S02]  /*4400*/  IMAD.MOV.U32 R83, RZ, RZ, R25.reuse ;  /* 0x000000ffff537224 */ /* 0x100fe400078e0019 */
[----:B------:R-:W-:Y:S01]  /*4410*/  IMAD.MOV.U32 R82, RZ, RZ, R25 ;  /* 0x000000ffff527224 */ /* 0x000fe200078e0019 */
[----:B------:R-:W-:Y:S06]  /*4420*/  @!P1 BRA `(.L_x_18) ;  /* 0x0000002800e49947 */ /* 0x000fec0003800000 */
[----:B------:R-:W-:Y:S01]  /*4430*/  IMAD.MOV.U32 R11, RZ, RZ, R0 ;  /* 0x000000ffff0b7224 */ /* 0x000fe200078e0000 */
[----:B------:R-:W-:Y:S01]  /*4440*/  CS2R R86, SRZ ;  /* 0x0000000000567805 */ /* 0x000fe2000001ff00 */
[----:B------:R-:W-:Y:S01]  /*4450*/  IMAD.MOV.U32 R9, RZ, RZ, R6 ;  /* 0x000000ffff097224 */ /* 0x000fe200078e0006 */
[----:B------:R-:W-:Y:S02]  /*4460*/  CS2R R84, SRZ ;  /* 0x0000000000547805 */ /* 0x000fe4000001ff00 */
[----:B------:R-:W-:Y:S02]  /*4470*/  CS2R R82, SRZ ;  /* 0x0000000000527805 */ /* 0x000fe4000001ff00 */
[----:B------:R-:W-:Y:S02]  /*4480*/  CS2R R80, SRZ ;  /* 0x0000000000507805 */ /* 0x000fe4000001ff00 */
[----:B------:R-:W-:Y:S02]  /*4490*/  CS2R R78, SRZ ;  /* 0x00000000004e7805 */ /* 0x000fe4000001ff00 */
[----:B------:R-:W-:-:S02]  /*44a0*/  CS2R R76, SRZ ;  /* 0x00000000004c7805 */ /* 0x000fc4000001ff00 */
[----:B------:R-:W-:Y:S02]  /*44b0*/  CS2R R74, SRZ ;  /* 0x00000000004a7805 */ /* 0x000fe4000001ff00 */
        /* <DEDUP_REMOVED lines=24> */
[----:B------:R-:W-:Y:S01]  /*4640*/  CS2R R24, SRZ ;  /* 0x0000000000187805 */ /* 0x000fe2000001ff00 */
[----:B------:R-:W-:Y:S01]  /*4650*/  UMOV UR52, URZ ;  /* 0x0000003f00347c82 */ /* 0x000fe20008000000 */
[----:B------:R-:W-:-:S05]  /*4660*/  UMOV UR44, URZ ;  /* 0x0000003f002c7c82 */ /* 0x000fca0008000000 */
.L_x_29:
[----:B------:R-:W-:Y:S01]  /*4670*/  ISETP.NE.AND P2, PT, RZ, UR42, PT ;  /* 0x0000002aff007c0c */ /* 0x000fe2000bf45270 */
[----:B------:R-:W-:-:S04]  /*4680*/  UISETP.NE.AND UP0, UPT, UR44, 0x1, UPT ;  /* 0x000000012c00788c */ /* 0x000fc8000bf05270 */
[----:B------:R-:W-:-:S04]  /*4690*/  USEL UR46, URZ, 0x1, UP0 ;  /* 0x000000013f2e7887 */ /* 0x000fc80008000000 */
[----:B------:R-:W-:-:S04]  /*46a0*/  ULOP3.LUT UR46, UR52, UR46, URZ, 0x3c, !UPT ;  /* 0x0000002e342e7292 */ /* 0x000fc8000f8e3c3f */
[----:B------:R-:W-:Y:S08]  /*46b0*/  @P2 BRA `(.L_x_19) ;  /* 0x0000000000382947 */ /* 0x000ff00003800000 */
[----:B------:R-:W-:Y:S05]  /*46c0*/  @!P0 BRA `(.L_x_20) ;  /* 0x0000000000048947 */ /* 0x000fea0003800000 */
[----:B------:R-:W-:Y:S01]  /*46d0*/  BPT.TRAP 0x1 ;  /* 0x000000040000795c */ /* 0x000fe20000300000 */
.L_x_20:
[----:B------:R-:W-:Y:S01]  /*46e0*/  UIADD3 UR4, UR44, 0x1, URZ ;  /* 0x000000012c047890 */ /* 0x000fe2000fffe03f */
[----:B------:R-:W-:-:S03]  /*46f0*/  MOV R0, UR46 ;  /* 0x0000002e00007c02 */ /* 0x000fc60008000f00 */
[----:B------:R-:W-:Y:S01]  /*4700*/  UISETP.NE.AND UP0, UPT, UR4, 0x2, UPT ;  /* 0x000000020400788c */ /* 0x000fe2000bf05270 */
[----:B------:R-:W-:-:S03]  /*4710*/  SHF.L.U32 R0, R0, 0x1f, RZ ;  /* 0x0000001f00007819 */ /* 0x000fc600000006ff */
[----:B------:R-:W-:-:S04]  /*4720*/  USEL UR4, UR4, URZ, UP0 ;  /* 0x0000003f04047287 */ /* 0x000fc80008000000 */
[----:B------:R-:W-:-:S09]  /*4730*/  ULEA UR4, UR4, UR41, 0x3 ;  /* 0x0000002904047291 */ /* 0x000fd2000f8e183f */
[----:B------:R0:W1:Y:S01]  /*4740*/  SYNCS.PHASECHK.TRANS64.TRYWAIT P1, [UR4+0x22830], R0 ;  /* 0x02283000ff0075a7 */ /* 0x0000620008020144 */
[----:B------:R-:W-:Y:S05]  /*4750*/  @!P0 BRA `(.L_x_21) ;  /* 0x0000000000048947 */ /* 0x000fea0003800000 */
[----:B------:R-:W-:Y:S01]  /*4760*/  BPT.TRAP 0x1 ;  /* 0x000000040000795c */ /* 0x000fe20000300000 */
.L_x_21:
[----:B-1----:R-:W-:Y:S05]  /*4770*/  @P1 BRA `(.L_x_19) ;  /* 0x0000000000081947 */ /* 0x002fea0003800000 */
[----:B------:R-:W1:Y:S02]  /*4780*/  SYNCS.PHASECHK.TRANS64.TRYWAIT P1, [UR4+0x22830], R0 ;  /* 0x02283000ff0075a7 */ /* 0x000e640008020144 */
[----:B-1----:R-:W-:Y:S05]  /*4790*/  @!P1 BRA `(.L_x_22) ;  /* 0x000000a400ec9947 */ /* 0x002fea0003800000 */
.L_x_19:
[----:B01----:R-:W-:Y:S01]  /*47a0*/  VIADD R0, R2, 0x8 ;  /* 0x0000000802007836 */ /* 0x003fe20000000000 */
[----:B------:R-:W-:Y:S01]  /*47b0*/  UIADD3 UR51, UR44, 0x1, URZ ;  /* 0x000000012c337890 */ /* 0x000fe2000fffe03f */
[C---:B------:R-:W-:Y:S01]  /*47c0*/  R2UR UR4, R4.reuse ;  /* 0x00000000040472ca */ /* 0x040fe200000e0000 */
[----:B------:R-:W-:Y:S01]  /*47d0*/  UMOV UR7, 0x40000040 ;  /* 0x4000004000077882 */ /* 0x000fe20000000000 */
[C---:B------:R-:W-:Y:S01]  /*47e0*/  R2UR UR5, R5.reuse ;  /* 0x00000000050572ca */ /* 0x040fe200000e0000 */
[----:B------:R0:W-:Y:S01]  /*47f0*/  BAR.SYNC.DEFER_BLOCKING R0, 0x100 ;  /* 0x000400000000751d */ /* 0x0001e20000010000 */
[----:B------:R-:W-:Y:S01]  /*4800*/  UISETP.NE.AND UP0, UPT, UR51, 0x2, UPT ;  /* 0x000000023300788c */ /* 0x000fe2000bf05270 */
[C---:B------:R-:W-:Y:S02]  /*4810*/  R2UR UR8, R4.reuse ;  /* 0x00000000040872ca */ /* 0x040fe400000e0000 */
[C---:B------:R-:W-:Y:S01]  /*4820*/  R2UR UR9, R5.reuse ;  /* 0x00000000050972ca */ /* 0x040fe200000e0000 */
[----:B------:R-:W-:Y:S01]  /*4830*/  USEL UR51, UR51, URZ, UP0 ;  /* 0x0000003f33337287 */ /* 0x000fe20008000000 */
[C---:B------:R-:W-:Y:S01]  /*4840*/  R2UR UR12, R4.reuse ;  /* 0x00000000040c72ca */ /* 0x040fe200000e0000 */
[----:B------:R-:W-:Y:S01]  /*4850*/  UMOV UR11, 0x40000040 ;  /* 0x40000040000b7882 */ /* 0x000fe20000000000 */
[C---:B------:R-:W-:Y:S01]  /*4860*/  R2UR UR13, R5.reuse ;  /* 0x00000000050d72ca */ /* 0x040fe200000e0000 */
[----:B------:R-:W-:Y:S01]  /*4870*/  UIMAD UR53, UR51, 0x500, UR47 ;  /* 0x00000500333578a4 */ /* 0x000fe2000f8e022f */
[C---:B------:R-:W-:Y:S01]  /*4880*/  R2UR UR16, R4.reuse ;  /* 0x00000000041072ca */ /* 0x040fe200000e0000 */
[----:B------:R-:W-:Y:S01]  /*4890*/  UMOV UR15, 0x40000040 ;  /* 0x40000040000f7882 */ /* 0x000fe20000000000 */
[C---:B------:R-:W-:Y:S01]  /*48a0*/  R2UR UR17, R5.reuse ;  /* 0x00000000051172ca */ /* 0x040fe200000e0000 */
[----:B------:R-:W-:Y:S01]  /*48b0*/  UIADD3 UR10, UR53, 0x100, URZ ;  /* 0x00000100350a7890 */ /* 0x000fe2000fffe03f */
[----:B------:R-:W-:Y:S01]  /*48c0*/  R2UR UR20, R4 ;  /* 0x00000000041472ca */ /* 0x000fe200000e0000 */
[----:B------:R-:W-:Y:S01]  /*48d0*/  UIADD3 UR14, UR53, 0x200, URZ ;  /* 0x00000200350e7890 */ /* 0x000fe2000fffe03f */
[----:B------:R-:W-:Y:S01]  /*48e0*/  R2UR UR21, R5 ;  /* 0x00000000051572ca */ /* 0x000fe200000e0000 */
[----:B------:R-:W-:Y:S01]  /*48f0*/  UMOV UR6, UR53 ;  /* 0x0000003500067c82 */ /* 0x000fe20008000000 */
[----:B------:R-:W-:Y:S01]  /*4900*/  UIADD3 UR18, UR53, 0x300, URZ ;  /* 0x0000030035127890 */ /* 0x000fe2000fffe03f */
[----:B------:R-:W-:Y:S01]  /*4910*/  IMAD.U32 R3, RZ, RZ, UR51 ;  /* 0x00000033ff037e24 */ /* 0x000fe2000f8e00ff */
[----:B------:R-:W-:Y:S01]  /*4920*/  UMOV UR19, 0x40000040 ;  /* 0x4000004000137882 */ /* 0x000fe20000000000 */
[----:B------:R-:W-:Y:S01]  /*4930*/  UIADD3 UR22, UR53, 0x400, URZ ;  /* 0x0000040035167890 */ /* 0x000fe2000fffe03f */
[----:B------:R-:W-:Y:S01]  /*4940*/  UMOV UR23, 0x40000040 ;  /* 0x4000004000177882 */ /* 0x000fe20000000000 */
[----:B------:R-:W-:Y:S01]  /*4950*/  WARPGROUP.ARRIVE ;  /* 0x00000000000079c5 */ /* 0x000fe20000000000 */
[----:B------:R-:W-:Y:S01]  /*4960*/  UIADD3 UR26, UR53, 0x2, URZ ;  /* 0x00000002351a7890 */ /* 0x000fe2000fffe03f */
[----:B------:R-:W-:Y:S01]  /*4970*/  UMOV UR27, 0x40000040 ;  /* 0x40000040001b7882 */ /* 0x000fe20000000000 */
[----:B------:R-:W-:-:S03]  /*4980*/  UIADD3 UR30, UR53, 0x4, URZ ;  /* 0x00000004351e7890 */ /* 0x000fc6000fffe03f */
[----:B------:R-:W-:Y:S01]  /*4990*/  QGMMA.64x32x32.F32.E4M3.E4M3 R152, gdesc[UR4], RZ, !UPT, gsb0 ;  /* 0x00600000049879f3 */ /* 0x000fe2000c0008ff */
[----:B------:R-:W-:Y:S01]  /*49a0*/  UIADD3 UR6, UR53, 0x102, URZ ;  /* 0x0000010235067890 */ /* 0x000fe2000fffe03f */
[----:B------:R-:W-:Y:S01]  /*49b0*/  UMOV UR4, UR24 ;  /* 0x0000001800047c82 */ /* 0x000fe20008000000 */
[----:B------:R-:W-:Y:S01]  /*49c0*/  UMOV UR5, UR25 ;  /* 0x0000001900057c82 */ /* 0x000fe20008000000 */
[----:B------:R-:W-:Y:S01]  /*49d0*/  UMOV UR7, 0x40000040 ;  /* 0x4000004000077882 */ /* 0x000fe20000000000 */
[----:B------:R-:W-:Y:S01]  /*49e0*/  UMOV UR31, 0x40000040 ;  /* 0x40000040001f7882 */ /* 0x000fe20000000000 */
[----:B------:R-:W-:Y:S01]  /*49f0*/  UIADD3 UR34, UR53, 0x6, URZ ;  /* 0x0000000635227890 */ /* 0x000fe2000fffe03f */
[----:B------:R-:W-:Y:S01]  /*4a00*/  UMOV UR35, 0x40000040 ;  /* 0x4000004000237882 */ /* 0x000fe20000000000 */
[----:B------:R-:W-:Y:S02]  /*4a10*/  WARPGROUP.DEPBAR.LE gsb0, 0x0 ;  /* 0x00008000000079c5 */ /* 0x000fe40000010000 */
[----:B------:R-:W-:-:S06]  /*4a20*/  WARPGROUP.ARRIVE ;  /* 0x00000000000079c5 */ /* 0x000fcc0000000000 */
[----:B------:R-:W-:Y:S01]  /*4a30*/  QGMMA.64x32x32.F32.E4M3.E4M3 R136, gdesc[UR8], RZ, !UPT, gsb0 ;  /* 0x00600000088879f3 */ /* 0x000fe2000c0008ff */
[----:B------:R-:W-:Y:S02]  /*4a40*/  UIADD3 UR8, UR53, 0x202, URZ ;  /* 0x0000020235087890 */ /* 0x000fe4000fffe03f */
[----:B------:R-:W-:Y:S02]  /*4a50*/  UIADD3 UR9, UR53, 0x302, URZ ;  /* 0x0000030235097890 */ /* 0x000fe4000fffe03f */
[----:B------:R-:W-:Y:S01]  /*4a60*/  UIADD3 UR10, UR53, 0x402, URZ ;  /* 0x00000402350a7890 */ /* 0x000fe2000fffe03f */
        /* <DEDUP_REMOVED lines=12> */
[----:B------:R-:W-:Y:S01]  /*4b30*/  UMOV UR26, UR6 ;  /* 0x00000006001a7c82 */ /* 0x000fe20008000000 */
[----:B------:R-:W-:Y:S01]  /*4b40*/  UMOV UR27, 0x40000040 ;  /* 0x40000040001b7882 */ /* 0x000fe20000000000 */
[----:B------:R-:W-:Y:S01]  /*4b50*/  UMOV UR6, UR8 ;  /* 0x0000000800067c82 */ /* 0x000fe20008000000 */
[----:B------:R-:W-:Y:S01]  /*4b60*/  UIADD3 UR8, UR53, 0x204, URZ ;  /* 0x0000020435087890 */ /* 0x000fe2000fffe03f */
[----:B------:R-:W-:Y:S02]  /*4b70*/  WARPGROUP.DEPBAR.LE gsb0, 0x0 ;  /* 0x00008000000079c5 */ /* 0x000fe40000010000 */
[----:B------:R-:W-:-:S06]  /*4b80*/  WARPGROUP.ARRIVE ;  /* 0x00000000000079c5 */ /* 0x000fcc0000000000 */
[----:B------:R-:W-:Y:S01]  /*4b90*/  QGMMA.64x32x32.F32.E4M3.E4M3 R136, gdesc[UR24], R136, gsb0 ;  /* 0x00600000188879f3 */ /* 0x000fe20008000888 */
[----:B------:R-:W-:Y:S01]  /*4ba0*/  UMOV UR26, UR9 ;  /* 0x00000009001a7c82 */ /* 0x000fe20008000000 */
[----:B------:R-:W-:Y:S01]  /*4bb0*/  UMOV UR27, 0x40000040 ;  /* 0x40000040001b7882 */ /* 0x000fe20000000000 */
[----:B------:R-:W-:Y:S01]  /*4bc0*/  UIADD3 UR9, UR53, 0x304, URZ ;  /* 0x0000030435097890 */ /* 0x000fe2000fffe03f */
        /* <DEDUP_REMOVED lines=36> */
[----:B------:R-:W-:Y:S01]  /*4e10*/  UIADD3 UR53, UR53, 0x406, URZ ;  /* 0x0000040635357890 */ /* 0x000fe2000fffe03f */
        /* <DEDUP_REMOVED lines=31> */
[----:B0-----:R-:W-:Y:S05]  /*5010*/  @P2 BRA `(.L_x_23) ;  /* 0x00000000002c2947 */ /* 0x001fea0003800000 */
[----:B------:R-:W-:Y:S05]  /*5020*/  @!P0 BRA `(.L_x_24) ;  /* 0x0000000000048947 */ /* 0x000fea0003800000 */
[----:B------:R-:W-:Y:S01]  /*5030*/  BPT.TRAP 0x1 ;  /* 0x000000040000795c */ /* 0x000fe20000300000 */
.L_x_24:
[----:B------:R-:W-:Y:S01]  /*5040*/  ULEA UR4, UR44, UR41, 0x3 ;  /* 0x000000292c047291 */ /* 0x000fe2000f8e183f */
[----:B------:R-:W-:-:S05]  /*5050*/  IMAD.U32 R0, RZ, RZ, UR52 ;  /* 0x00000034ff007e24 */ /* 0x000fca000f8e00ff */
[----:B------:R-:W-:-:S04]  /*5060*/  SHF.L.U32 R0, R0, 0x1f, RZ ;  /* 0x0000001f00007819 */ /* 0x000fc800000006ff */
[----:B------:R0:W1:Y:S01]  /*5070*/  SYNCS.PHASECHK.TRANS64.TRYWAIT P1, [UR4+0x22850], R0 ;  /* 0x02285000ff0075a7 */ /* 0x0000620008020144 */
[----:B------:R-:W-:Y:S05]  /*5080*/  @!P0 BRA `(.L_x_25) ;  /* 0x0000000000048947 */ /* 0x000fea0003800000 */
[----:B------:R-:W-:Y:S01]  /*5090*/  BPT.TRAP 0x1 ;  /* 0x000000040000795c */ /* 0x000fe20000300000 */
.L_x_25:
[----:B-1----:R-:W-:Y:S05]  /*50a0*/  @P1 BRA `(.L_x_23) ;  /* 0x0000000000081947 */ /* 0x002fea0003800000 */
[----:B------:R-:W1:Y:S02]  /*50b0*/  SYNCS.PHASECHK.TRANS64.TRYWAIT P1, [UR4+0x22850], R0 ;  /* 0x02285000ff0075a7 */ /* 0x000e640008020144 */
[----:B-1----:R-:W-:Y:S05]  /*50c0*/  @!P1 BRA `(.L_x_26) ;  /* 0x0000009c00b89947 */ /* 0x002fea0003800000 */
.L_x_23:
[----:B------:R-:W-:Y:S01]  /*50d0*/  UIADD3 UR4, UR41, 0x400, URZ ;  /* 0x0000040029047890 */ /* 0x000fe2000fffe03f */
[----:B------:R-:W-:Y:S01]  /*50e0*/  WARPGROUP.ARRIVE ;  /* 0x00000000000079c5 */ /* 0x000fe20000000000 */
[----:B------:R-:W-:Y:S01]  /*50f0*/  UMOV UR7, 0xc0000010 ;  /* 0xc000001000077882 */ /* 0x000fe20000000000 */
[----:B01----:R-:W-:Y:S01]  /*5100*/  IADD3 R0, -R2, 0xb, RZ ;  /* 0x0000000b02007810 */ /* 0x003fe20007ffe1ff */
[----:B------:R-:W-:-:S04]  /*5110*/  USHF.R.U32.HI UR4, URZ, 0x4, UR4 ;  /* 0x000000043f047899 */ /* 0x000fc80008011604 */
[----:B------:R-:W-:-:S04]  /*5120*/  ULOP3.LUT UR4, UR4, 0x3fff, URZ, 0xc0, !UPT ;  /* 0x00003fff04047892 */ /* 0x000fc8000f8ec03f */
[----:B------:R-:W-:-:S04]  /*5130*/  ULOP3.LUT UR4, UR4, 0x10000, URZ, 0xfc, !UPT ;  /* 0x0001000004047892 */ /* 0x000fc8000f8efc3f */
[----:B------:R-:W-:-:S07]  /*5140*/  UIMAD UR4, UR44, 0x500, UR4 ;  /* 0x000005002c0478a4 */ /* 0x000fce000f8e0204 */
[----:B------:R-:W-:Y:S02]  /*5150*/  UMOV UR6, UR4 ;  /* 0x0000000400067c82 */ /* 0x000fe40008000000 */
[----:B------:R-:W-:Y:S01]  /*5160*/  QGMMA.64x128x32.F32.E4M3.E4M3 R24, R184, gdesc[UR4], R24, gsb0 ;  /* 0x01e00004b8187df3 */ /* 0x000fe20008000818 */
[----:B------:R-:W-:Y:S01]  /*5170*/  UIADD3 UR6, UR4, 0x100, URZ ;  /* 0x0000010004067890 */ /* 0x000fe2000fffe03f */
[----:B------:R-:W-:Y:S01]  /*5180*/  UMOV UR7, 0xc0000010 ;  /* 0xc000001000077882 */ /* 0x000fe20000000000 */
[----:B------:R-:W-:Y:S02]  /*5190*/  WARPGROUP.DEPBAR.LE gsb0, 0x0 ;  /* 0x00008000000079c5 */ /* 0x000fe40000010000 */
[----:B------:R-:W-:-:S07]  /*51a0*/  WARPGROUP.ARRIVE ;  /* 0x00000000000079c5 */ /* 0x000fce0000000000 */
        /* <DEDUP_REMOVED lines=15> */
[----:B------:R-:W-:Y:S03]  /*52a0*/  QGMMA.64x128x32.F32.E4M3.E4M3 R24, R168, gdesc[UR4], R24, gsb0 ;  /* 0x01e00004a8187df3 */ /* 0x000fe60008000818 */
[----:B------:R-:W-:Y:S02]  /*52b0*/  WARPGROUP.DEPBAR.LE gsb0, 0x0 ;  /* 0x00008000000079c5 */ /* 0x000fe40000010000 */
[----:B------:R0:W-:Y:S06]  /*52c0*/  BAR.ARV R0, 0x100 ;  /* 0x000400000000751d */ /* 0x0001ec0000002000 */
[----:B------:R-:W-:Y:S05]  /*52d0*/  @!P0 BRA `(.L_x_27) ;  /* 0x0000000000048947 */ /* 0x000fea0003800000 */
[----:B------:R-:W-:Y:S01]  /*52e0*/  BPT.TRAP 0x1 ;  /* 0x000000040000795c */ /* 0x000fe20000300000 */
.L_x_27:
[----:B0-----:R-:W-:Y:S01]  /*52f0*/  FMNMX.FTZ R0, R152, R9, !PT ;  /* 0x0000000998007209 */ /* 0x001fe20007810000 */
[----:B------:R-:W-:Y:S01]  /*5300*/  IMAD.U32 R17, RZ, RZ, UR40 ;  /* 0x00000028ff117e24 */ /* 0x000fe2000f8e00ff */
[----:B------:R-:W-:Y:S02]  /*5310*/  FMNMX.FTZ R6, R154, R11, !PT ;  /* 0x0000000b9a067209 */ /* 0x000fe40007810000 */
[----:B------:R-:W-:Y:S02]  /*5320*/  FMNMX.FTZ R13, R153, R0, !PT ;  /* 0x00000000990d7209 */ /* 0x000fe40007810000 */
[----:B------:R-:W-:Y:S02]  /*5330*/  FMNMX.FTZ R15, R155, R6, !PT ;  /* 0x000000069b0f7209 */ /* 0x000fe40007810000 */
[----:B------:R-:W-:Y:S02]  /*5340*/  FMNMX.FTZ R0, R156, R13, !PT ;  /* 0x0000000d9c007209 */ /* 0x000fe40007810000 */
[----:B------:R-:W-:-:S02]  /*5350*/  FMNMX.FTZ R6, R158, R15, !PT ;  /* 0x0000000f9e067209 */ /* 0x000fc40007810000 */
[----:B------:R-:W-:Y:S02]  /*5360*/  FMNMX.FTZ R13, R157, R0, !PT ;  /* 0x000000009d0d7209 */ /* 0x000fe40007810000 */
        /* <DEDUP_REMOVED lines=73> */
[----:B------:R-:W-:Y:S01]  /*5800*/  R2UR UR4, R3 ;  /* 0x00000000030472ca */ /* 0x000fe200000e0000 */
[----:B------:R-:W0:Y:S04]  /*5810*/  SHFL.BFLY PT, R13, R10, 0x2, 0x1f ;  /* 0x0c401f000a0d7f89 */ /* 0x000e2800000e0000 */
[----:B------:R-:W1:Y:S08]  /*5820*/  SHFL.BFLY PT, R15, R12, 0x2, 0x1f ;  /* 0x0c401f000c0f7f89 */ /* 0x000e7000000e0000 */
[----:B------:R-:W-:-:S04]  /*5830*/  ULEA UR4, UR4, UR41, 0x3 ;  /* 0x0000002904047291 */ /* 0x000fc8000f8e183f */
[----:B------:R-:W-:-:S04]  /*5840*/  UIADD3 UR4, UR4, 0x22840, URZ ;  /* 0x0002284004047890 */ /* 0x000fc8000fffe03f */
[----:B------:R-:W-:Y:S01]  /*5850*/  UPRMT UR4, UR45, 0x654, UR4 ;  /* 0x000006542d047896 */ /* 0x000fe20008000004 */
[----:B0-----:R-:W-:Y:S02]  /*5860*/  FMNMX.FTZ R13, R10, R13, !PT ;  /* 0x0000000d0a0d7209 */ /* 0x001fe40007810000 */
[----:B-1----:R-:W-:-:S03]  /*5870*/  FMNMX.FTZ R15, R12, R15, !PT ;  /* 0x0000000f0c0f7209 */ /* 0x002fc60007810000 */
[----:B------:R-:W0:Y:S03]  /*5880*/  SHFL.BFLY PT, R6, R13, 0x1, 0x1f ;  /* 0x0c201f000d067f89 */ /* 0x000e2600000e0000 */
[----:B------:R-:W-:Y:S01]  /*5890*/  SYNCS.ARRIVE.TRANS64.RED.A1T0 RZ, [UR4], RZ ;  /* 0x000000ffffff79a7 */ /* 0x000fe20008100404 */
[----:B------:R-:W1:Y:S01]  /*58a0*/  SHFL.BFLY PT, R0, R15, 0x1, 0x1f ;  /* 0x0c201f000f007f89 */ /* 0x000e6200000e0000 */
[----:B0-----:R-:W-:Y:S02]  /*58b0*/  FMNMX.FTZ R6, R13, R6, !PT ;  /* 0x000000060d067209 */ /* 0x001fe40007810000 */
[----:B-1----:R-:W-:-:S03]  /*58c0*/  FMNMX.FTZ R0, R15, R0, !PT ;  /* 0x000000000f007209 */ /* 0x002fc60007810000 */
[C---:B------:R-:W-:Y:S01]  /*58d0*/  FFMA.FTZ R168, R6.reuse, R17, -8 ;  /* 0xc100000006a87423 */ /* 0x040fe20000010011 */
[----:B------:R-:W-:-:S03]  /*58e0*/  FADD.FTZ R9, -R6, R9 ;  /* 0x0000000906097221 */ /* 0x000fc60000010100 */
[--C-:B------:R-:W-:Y:S01]  /*58f0*/  FFMA.FTZ R19, R136, UR40, -R168.reuse ;  /* 0x0000002888137c23 */ /* 0x100fe200080108a8 */
[----:B------:R-:W-:-:S01]  /*5900*/  FFMA.FTZ R136, R145, UR40, -R168 ;  /* 0x0000002891887c23 */ /* 0x000fc200080108a8 */
[----:B------:R-:W-:Y:S02]  /*5910*/  IMAD.U32 R145, RZ, RZ, UR40 ;  /* 0x00000028ff917e24 */ /* 0x000fe4000f8e00ff */
[----:B------:R-:W-:-:S01]  /*5920*/  FFMA.FTZ R22, R141, UR40, -R168 ;  /* 0x000000288d167c23 */ /* 0x000fc200080108a8 */
[----:B------:R-:W-:Y:S01]  /*5930*/  FMUL.FTZ R14, R9, UR40 ;  /* 0x00000028090e7c20 */ /* 0x000fe20008410000 */
[----:B------:R-:W-:-:S01]  /*5940*/  FFMA.FTZ R141, R101, UR40, -R168 ;  /* 0x00000028658d7c23 */ /* 0x000fc200080108a8 */
[C---:B------:R-:W-:Y:S01]  /*5950*/  FADD.FTZ R9, -R0.reuse, R11 ;  /* 0x0000000b00097221 */ /* 0x040fe20000010100 */
[----:B------:R-:W-:-:S01]  /*5960*/  FFMA.FTZ R101, R0, R145, -8 ;  /* 0xc100000000657423 */ /* 0x000fc20000010091 */
[--C-:B------:R-:W-:Y:S01]  /*5970*/  FFMA.FTZ R11, R152, UR40, -R168.reuse ;  /* 0x00000028980b7c23 */ /* 0x100fe200080108a8 */
[----:B------:R-:W-:-:S01]  /*5980*/  FFMA.FTZ R23, R144, UR40, -R168 ;  /* 0x0000002890177c23 */ /* 0x000fc200080108a8 */
[----:B------:R-:W-:Y:S01]  /*5990*/  FMUL.FTZ R9, R9, UR40 ;  /* 0x0000002809097c20 */ /* 0x000fe20008410000 */
[----:B------:R-:W-:-:S01]  /*59a0*/  FFMA.FTZ R144, R154, UR40, -R101 ;  /* 0x000000289a907c23 */ /* 0x000fc20008010865 */
[----:B------:R-:W-:Y:S01]  /*59b0*/  FFMA.FTZ R12, R153, UR40, -R168 ;  /* 0x00000028990c7c23 */ /* 0x000fe200080108a8 */
[----:B------:R-:W-:-:S01]  /*59c0*/  FFMA.FTZ R145, R155, UR40, -R101 ;  /* 0x000000289b917c23 */ /* 0x000fc20008010865 */
[----:B------:R-:W-:Y:S01]  /*59d0*/  MUFU.EX2 R10, R14 ;  /* 0x0000000e000a7308 */ /* 0x000fe20000000800 */
[----:B------:R-:W-:-:S01]  /*59e0*/  FFMA.FTZ R20, R137, UR40, -R168 ;  /* 0x0000002889147c23 */ /* 0x000fc200080108a8 */
[--C-:B------:R-:W-:Y:S01]  /*59f0*/  FFMA.FTZ R13, R156, UR40, -R168.reuse ;  /* 0x000000289c0d7c23 */ /* 0x100fe200080108a8 */
[----:B------:R-:W-:-:S01]  /*5a00*/  FFMA.FTZ R137, R148, UR40, -R168 ;  /* 0x0000002894897c23 */ /* 0x000fc200080108a8 */
[----:B------:R-:W-:Y:S01]  /*5a10*/  FFMA.FTZ R148, R158, UR40, -R101 ;  /* 0x000000289e947c23 */ /* 0x000fe20008010865 */
[----:B------:R-:W-:-:S01]  /*5a20*/  FFMA.FTZ R21, R140, UR40, -R168 ;  /* 0x000000288c157c23 */ /* 0x000fc200080108a8 */
[----:B------:R-:W-:Y:S01]  /*5a30*/  FFMA.FTZ R140, R149, UR40, -R168 ;  /* 0x00000028958c7c23 */ /* 0x000fe200080108a8 */
[----:B------:R-:W-:-:S01]  /*5a40*/  FFMA.FTZ R149, R159, UR40, -R101 ;  /* 0x000000289f957c23 */ /* 0x000fc20008010865 */
[----:B------:R-:W0:Y:S01]  /*5a50*/  MUFU.EX2 R11, R11 ;  /* 0x0000000b000b7308 */ /* 0x000e220000000800 */
[----:B------:R-:W-:-:S01]  /*5a60*/  FFMA.FTZ R157, R157, UR40, -R168 ;  /* 0x000000289d9d7c23 */ /* 0x000fc200080108a8 */
[----:B------:R-:W-:Y:S01]  /*5a70*/  FFMA.FTZ R15, R160, UR40, -R168 ;  /* 0x00000028a00f7c23 */ /* 0x000fe200080108a8 */
[----:B------:R-:W-:-:S01]  /*5a80*/  FFMA.FTZ R152, R162, UR40, -R101 ;  /* 0x00000028a2987c23 */ /* 0x000fc20008010865 */
[----:B------:R-:W-:Y:S01]  /*5a90*/  FFMA.FTZ R16, R161, UR40, -R168 ;  /* 0x00000028a1107c23 */ /* 0x000fe200080108a8 */
[----:B------:R-:W-:-:S01]  /*5aa0*/  FFMA.FTZ R153, R163, UR40, -R101 ;  /* 0x00000028a3997c23 */ /* 0x000fc20008010865 */
[----:B------:R-:W-:Y:S01]  /*5ab0*/  FFMA.FTZ R17, R164, UR40, -R168 ;  /* 0x00000028a4117c23 */ /* 0x000fe200080108a8 */
[----:B------:R-:W-:-:S01]  /*5ac0*/  FFMA.FTZ R154, R166, UR40, -R101 ;  /* 0x00000028a69a7c23 */ /* 0x000fc20008010865 */
[----:B------:R-:W-:Y:S01]  /*5ad0*/  MUFU.EX2 R9, R9 ;  /* 0x0000000900097308 */ /* 0x000fe20000000800 */
[----:B------:R-:W-:-:S01]  /*5ae0*/  FFMA.FTZ R18, R165, UR40, -R168 ;  /* 0x00000028a5127c23 */ /* 0x000fc200080108a8 */
[--C-:B------:R-:W-:Y:S01]  /*5af0*/  FFMA.FTZ R155, R167, UR40, -R101.reuse ;  /* 0x00000028a79b7c23 */ /* 0x100fe20008010865 */
[----:B------:R-:W-:-:S01]  /*5b00*/  FFMA.FTZ R138, R138, UR40, -R101 ;  /* 0x000000288a8a7c23 */ /* 0x000fc20008010865 */
[--C-:B------:R-:W-:Y:S01]  /*5b10*/  FFMA.FTZ R139, R139, UR40, -R101.reuse ;  /* 0x000000288b8b7c23 */ /* 0x100fe20008010865 */
[----:B------:R-:W-:-:S01]  /*5b20*/  FFMA.FTZ R142, R142, UR40, -R101 ;  /* 0x000000288e8e7c23 */ /* 0x000fc20008010865 */
[--C-:B------:R-:W-:Y:S01]  /*5b30*/  FFMA.FTZ R143, R143, UR40, -R101.reuse ;  /* 0x000000288f8f7c23 */ /* 0x100fe20008010865 */
[----:B------:R-:W-:-:S01]  /*5b40*/  FFMA.FTZ R146, R146, UR40, -R101 ;  /* 0x0000002892927c23 */ /* 0x000fc20008010865 */
[----:B------:R-:W1:Y:S01]  /*5b50*/  MUFU.EX2 R144, R144 ;  /* 0x0000009000907308 */ /* 0x000e620000000800 */
[----:B0-----:R-:W-:-:S01]  /*5b60*/  FFMA.FTZ R7, R10, R7, R11 ;  /* 0x000000070a077223 */ /* 0x001fc2000001000b */
        /* <DEDUP_REMOVED lines=14> */
[----:B------:R-:W2:Y:S01]  /*5c50*/  MUFU.EX2 R145, R145 ;  /* 0x0000009100917308 */ /* 0x000ea20000000800 */
[----:B-1----:R-:W-:-:S01]  /*5c60*/  FFMA.FTZ R8, R9, R8, R144 ;  /* 0x0000000809087223 */ /* 0x002fc20000010090 */
[----:B------:R-:W-:Y:S01]  /*5c70*/  FFMA.FTZ R129, R129, UR40, -R168 ;  /* 0x0000002881817c23 */ /* 0x000fe200080108a8 */
[----:B------:R-:W-:-:S01]  /*5c80*/  FFMA.FTZ R131, R131, UR40, -R101 ;  /* 0x0000002883837c23 */ /* 0x000fc20008010865 */
[----:B------:R-:W-:Y:S01]  /*5c90*/  FFMA.FTZ R132, R132, UR40, -R168 ;  /* 0x0000002884847c23 */ /* 0x000fe200080108a8 */
[----:B------:R-:W-:-:S01]  /*5ca0*/  FFMA.FTZ R134, R134, UR40, -R101 ;  /* 0x0000002886867c23 */ /* 0x000fc20008010865 */
[----:B------:R-:W-:Y:S01]  /*5cb0*/  FFMA.FTZ R133, R133, UR40, -R168 ;  /* 0x0000002885857c23 */ /* 0x000fe200080108a8 */
[----:B------:R-:W-:-:S01]  /*5cc0*/  FFMA.FTZ R135, R135, UR40, -R101 ;  /* 0x0000002887877c23 */ /* 0x000fc20008010865 */
[----:B------:R-:W1:Y:S01]  /*5cd0*/  MUFU.EX2 R13, R13 ;  /* 0x0000000d000d7308 */ /* 0x000e620000000800 */
[----:B0-----:R-:W-:-:S01]  /*5ce0*/  FADD.FTZ R156, R12, R7 ;  /* 0x000000070c9c7221 */ /* 0x001fc20000010000 */
[----:B------:R-:W-:Y:S01]  /*5cf0*/  FFMA.FTZ R104, R104, UR40, -R168 ;  /* 0x0000002868687c23 */ /* 0x000fe200080108a8 */
[----:B------:R-:W-:-:S01]  /*5d00*/  FFMA.FTZ R106, R106, UR40, -R101 ;  /* 0x000000286a6a7c23 */ /* 0x000fc20008010865 */
[----:B------:R-:W-:Y:S01]  /*5d10*/  FFMA.FTZ R105, R105, UR40, -R168 ;  /* 0x0000002869697c23 */ /* 0x000fe200080108a8 */
[----:B------:R-:W-:-:S01]  /*5d20*/  FFMA.FTZ R107, R107, UR40, -R101 ;  /* 0x000000286b6b7c23 */ /* 0x000fc20008010865 */
[----:B------:R-:W-:Y:S01]  /*5d30*/  FFMA.FTZ R108, R108, UR40, -R168 ;  /* 0x000000286c6c7c23 */ /* 0x000fe200080108a8 */
[----:B------:R-:W-:-:S01]  /*5d40*/  FFMA.FTZ R110, R110, UR40, -R101 ;  /* 0x000000286e6e7c23 */ /* 0x000fc20008010865 */
[----:B------:R-:W0:Y:S01]  /*5d50*/  MUFU.EX2 R148, R148 ;  /* 0x0000009400947308 */ /* 0x000e220000000800 */
[----:B--2---:R-:W-:-:S01]  /*5d60*/  FADD.FTZ R7, R145, R8 ;  /* 0x0000000891077221 */ /* 0x004fc20000010000 */
[----:B------:R-:W-:Y:S01]  /*5d70*/  FFMA.FTZ R109, R109, UR40, -R168 ;  /* 0x000000286d6d7c23 */ /* 0x000fe200080108a8 */
[----:B------:R-:W-:-:S01]  /*5d80*/  FFMA.FTZ R111, R111, UR40, -R101 ;  /* 0x000000286f6f7c23 */ /* 0x000fc20008010865 */
[----:B------:R-:W-:Y:S01]  /*5d90*/  FFMA.FTZ R119, R119, UR40, -R101 ;  /* 0x0000002877777c23 */ /* 0x000fe20008010865 */
[----:B------:R-:W-:-:S01]  /*5da0*/  FFMA.FTZ R112, R112, UR40, -R168 ;  /* 0x0000002870707c23 */ /* 0x000fc200080108a8 */
[----:B------:R-:W-:Y:S01]  /*5db0*/  FFMA.FTZ R114, R114, UR40, -R101 ;  /* 0x0000002872727c23 */ /* 0x000fe20008010865 */
[----:B------:R-:W-:-:S01]  /*5dc0*/  FFMA.FTZ R113, R113, UR40, -R168 ;  /* 0x0000002871717c23 */ /* 0x000fc200080108a8 */
[----:B------:R1:W2:Y:S01]  /*5dd0*/  MUFU.EX2 R14, R157 ;  /* 0x0000009d000e7308 */ /* 0x0002a20000000800 */
[----:B------:R-:W-:-:S01]  /*5de0*/  FFMA.FTZ R115, R115, UR40, -R101 ;  /* 0x0000002873737c23 */ /* 0x000fc20008010865 */
[----:B------:R-:W-:Y:S01]  /*5df0*/  FFMA.FTZ R116, R116, UR40, -R168 ;  /* 0x0000002874747c23 */ /* 0x000fe200080108a8 */
[----:B------:R-:W-:-:S01]  /*5e00*/  FFMA.FTZ R118, R118, UR40, -R101 ;  /* 0x0000002876767c23 */ /* 0x000fc20008010865 */
[--C-:B------:R-:W-:Y:S01]  /*5e10*/  FFMA.FTZ R117, R117, UR40, -R168.reuse ;  /* 0x0000002875757c23 */ /* 0x100fe200080108a8 */
[----:B------:R-:W-:-:S01]  /*5e20*/  FFMA.FTZ R88, R88, UR40, -R168 ;  /* 0x0000002858587c23 */ /* 0x000fc200080108a8 */
[--C-:B------:R-:W-:Y:S01]  /*5e30*/  FFMA.FTZ R90, R90, UR40, -R101.reuse ;  /* 0x000000285a5a7c23 */ /* 0x100fe20008010865 */
[----:B------:R-:W-:-:S01]  /*5e40*/  FFMA.FTZ R94, R94, UR40, -R101 ;  /* 0x000000285e5e7c23 */ /* 0x000fc20008010865 */
[----:B------:R-:W3:Y:S01]  /*5e50*/  MUFU.EX2 R149, R149 ;  /* 0x0000009500957308 */ /* 0x000ee20000000800 */
[----:B-1----:R-:W-:-:S01]  /*5e60*/  FADD.FTZ R157, R13, R156 ;  /* 0x0000009c0d9d7221 */ /* 0x002fc20000010000 */
[----:B0-----:R-:W-:Y:S01]  /*5e70*/  FADD.FTZ R8, R148, R7 ;  /* 0x0000000794087221 */ /* 0x001fe20000010000 */
        /* <DEDUP_REMOVED lines=13> */
[----:B------:R-:W1:Y:S01]  /*5f50*/  MUFU.EX2 R152, R152 ;  /* 0x0000009800987308 */ /* 0x000e620000000800 */
[----:B---3--:R-:W-:-:S01]  /*5f60*/  FADD.FTZ R7, R149, R8 ;  /* 0x0000000895077221 */ /* 0x008fc20000010000 */
[----:B------:R-:W-:-:S06]  /*5f70*/  FFMA.FTZ R101, R103, UR40, -R101 ;  /* 0x0000002867657c23 */ /* 0x000fcc0008010865 */
[----:B------:R-:W2:Y:S01]  /*5f80*/  MUFU.EX2 R16, R16 ;  /* 0x0000001000107308 */ /* 0x000ea20000000800 */
[----:B0-----:R-:W-:-:S07]  /*5f90*/  FADD.FTZ R157, R15, R156 ;  /* 0x0000009c0f9d7221 */ /* 0x001fce0000010000 */
[----:B------:R-:W0:Y:S01]  /*5fa0*/  MUFU.EX2 R153, R153 ;  /* 0x0000009900997308 */ /* 0x000e220000000800 */
[----:B-1----:R-:W-:-:S07]  /*5fb0*/  FADD.FTZ R8, R152, R7 ;  /* 0x0000000798087221 */ /* 0x002fce0000010000 */
[----:B------:R-:W1:Y:S01]  /*5fc0*/  MUFU.EX2 R17, R17 ;  /* 0x0000001100117308 */ /* 0x000e620000000800 */
[----:B--2---:R-:W-:-:S07]  /*5fd0*/  FADD.FTZ R156, R16, R157 ;  /* 0x0000009d109c7221 */ /* 0x004fce0000010000 */
        /* <DEDUP_REMOVED lines=68> */
[----:B------:R-:W-:Y:S01]  /*6420*/  MUFU.EX2 R135, R135 ;  /* 0x0000008700877308 */ /* 0x000fe20000000800 */
[----:B-1----:R-:W-:-:S07]  /*6430*/  FADD.FTZ R156, R134, R157 ;  /* 0x0000009d869c7221 */ /* 0x002fce0000010000 */
[----:B------:R-:W0:Y:S01]  /*6440*/  MUFU.EX2 R104, R104 ;  /* 0x0000006800687308 */ /* 0x000e220000000800 */
[----:B--2---:R-:W-:-:S07]  /*6450*/  FADD.FTZ R7, R133, R8 ;  /* 0x0000000885077221 */ /* 0x004fce0000010000 */
[----:B------:R-:W-:Y:S08]  /*6460*/  MUFU.EX2 R106, R106 ;  /* 0x0000006a006a7308 */ /* 0x000ff00000000800 */
[----:B------:R-:W1:Y:S01]  /*6470*/  MUFU.EX2 R105, R105 ;  /* 0x0000006900697308 */ /* 0x000e620000000800 */
[----:B0-----:R-:W-:-:S07]  /*6480*/  FADD.FTZ R8, R104, R7 ;  /* 0x0000000768087221 */ /* 0x001fce0000010000 */
[----:B------:R-:W-:Y:S08]  /*6490*/  MUFU.EX2 R107, R107 ;  /* 0x0000006b006b7308 */ /* 0x000ff00000000800 */
[----:B------:R-:W0:Y:S01]  /*64a0*/  MUFU.EX2 R108, R108 ;  /* 0x0000006c006c7308 */ /* 0x000e220000000800 */
[----:B-1----:R-:W-:-:S07]  /*64b0*/  FADD.FTZ R7, R105, R8 ;  /* 0x0000000869077221 */ /* 0x002fce0000010000 */
[----:B------:R-:W-:Y:S08]  /*64c0*/  MUFU.EX2 R110, R110 ;  /* 0x0000006e006e7308 */ /* 0x000ff00000000800 */
[----:B------:R-:W1:Y:S01]  /*64d0*/  MUFU.EX2 R109, R109 ;  /* 0x0000006d006d7308 */ /* 0x000e620000000800 */
[----:B0-----:R-:W-:-:S07]  /*64e0*/  FADD.FTZ R8, R108, R7 ;  /* 0x000000076c087221 */ /* 0x001fce0000010000 */
[----:B------:R-:W0:Y:S08]  /*64f0*/  MUFU.EX2 R111, R111 ;  /* 0x0000006f006f7308 */ /* 0x000e300000000800 */
[----:B------:R2:W-:Y:S01]  /*6500*/  MUFU.EX2 R158, R119 ;  /* 0x00000077009e7308 */ /* 0x0005e20000000800 */
[----:B-1----:R-:W-:-:S07]  /*6510*/  FADD.FTZ R7, R109, R8 ;  /* 0x000000086d077221 */ /* 0x002fce0000010000 */
[----:B------:R-:W1:Y:S01]  /*6520*/  MUFU.EX2 R112, R112 ;  /* 0x0000007000707308 */ /* 0x000e620000000800 */
[----:B--2---:R-:W-:-:S04]  /*6530*/  FADD.FTZ R119, R135, R156 ;  /* 0x0000009c87777221 */ /* 0x004fc80000010000 */
[----:B------:R-:W-:-:S03]  /*6540*/  FADD.FTZ R156, R106, R119 ;  /* 0x000000776a9c7221 */ /* 0x000fc60000010000 */
[----:B------:R-:W-:Y:S01]  /*6550*/  MUFU.EX2 R114, R114 ;  /* 0x0000007200727308 */ /* 0x000fe20000000800 */
[----:B------:R-:W-:-:S04]  /*6560*/  FADD.FTZ R119, R107, R156 ;  /* 0x0000009c6b777221 */ /* 0x000fc80000010000 */
[----:B------:R-:W-:-:S03]  /*6570*/  FADD.FTZ R156, R110, R119 ;  /* 0x000000776e9c7221 */ /* 0x000fc60000010000 */
[----:B------:R-:W2:Y:S01]  /*6580*/  MUFU.EX2 R113, R113 ;  /* 0x0000007100717308 */ /* 0x000ea20000000800 */
[----:B0-----:R-:W-:-:S01]  /*6590*/  FADD.FTZ R119, R111, R156 ;  /* 0x0000009c6f777221 */ /* 0x001fc20000010000 */
[----:B-1----:R-:W-:-:S06]  /*65a0*/  FADD.FTZ R8, R112, R7 ;  /* 0x0000000770087221 */ /* 0x002fcc0000010000 */
[----:B------:R-:W-:Y:S08]  /*65b0*/  MUFU.EX2 R115, R115 ;  /* 0x0000007300737308 */ /* 0x000ff00000000800 */
[----:B------:R-:W0:Y:S01]  /*65c0*/  MUFU.EX2 R116, R116 ;  /* 0x0000007400747308 */ /* 0x000e220000000800 */
[----:B--2---:R-:W-:-:S07]  /*65d0*/  FADD.FTZ R7, R113, R8 ;  /* 0x0000000871077221 */ /* 0x004fce0000010000 */
[----:B------:R-:W-:Y:S08]  /*65e0*/  MUFU.EX2 R118, R118 ;  /* 0x0000007600767308 */ /* 0x000ff00000000800 */
[----:B------:R-:W1:Y:S01]  /*65f0*/  MUFU.EX2 R117, R117 ;  /* 0x0000007500757308 */ /* 0x000e620000000800 */
[----:B0-----:R-:W-:-:S07]  /*6600*/  FADD.FTZ R8, R116, R7 ;  /* 0x0000000774087221 */ /* 0x001fce0000010000 */
[----:B------:R-:W0:Y:S08]  /*6610*/  MUFU.EX2 R88, R88 ;  /* 0x0000005800587308 */ /* 0x000e300000000800 */
[----:B------:R-:W2:Y:S01]  /*6620*/  MUFU.EX2 R90, R90 ;  /* 0x0000005a005a7308 */ /* 0x000ea20000000800 */
[----:B-1----:R-:W-:-:S07]  /*6630*/  FADD.FTZ R7, R117, R8 ;  /* 0x0000000875077221 */ /* 0x002fce0000010000 */
[----:B------:R1:W-:Y:S01]  /*6640*/  MUFU.EX2 R157, R94 ;  /* 0x0000005e009d7308 */ /* 0x0003e20000000800 */
[----:B0-----:R-:W-:-:S07]  /*6650*/  FADD.FTZ R8, R88, R7 ;  /* 0x0000000758087221 */ /* 0x001fce0000010000 */
[----:B------:R-:W0:Y:S01]  /*6660*/  MUFU.EX2 R89, R89 ;  /* 0x0000005900597308 */ /* 0x000e220000000800 */
[----:B-1----:R-:W-:-:S04]  /*6670*/  FADD.FTZ R94, R114, R119 ;  /* 0x00000077725e7221 */ /* 0x002fc80000010000 */
[----:B------:R-:W-:-:S03]  /*6680*/  FADD.FTZ R119, R115, R94 ;  /* 0x0000005e73777221 */ /* 0x000fc60000010000 */
[----:B------:R-:W1:Y:S01]  /*6690*/  MUFU.EX2 R91, R91 ;  /* 0x0000005b005b7308 */ /* 0x000e620000000800 */
[----:B------:R-:W-:-:S04]  /*66a0*/  FADD.FTZ R119, R118, R119 ;  /* 0x0000007776777221 */ /* 0x000fc80000010000 */
[----:B------:R-:W-:-:S03]  /*66b0*/  FADD.FTZ R119, R158, R119 ;  /* 0x000000779e777221 */ /* 0x000fc60000010000 */
[----:B------:R-:W3:Y:S01]  /*66c0*/  MUFU.EX2 R92, R92 ;  /* 0x0000005c005c7308 */ /* 0x000ee20000000800 */
[----:B--2---:R-:W-:-:S01]  /*66d0*/  FADD.FTZ R94, R90, R119 ;  /* 0x000000775a5e7221 */ /* 0x004fc20000010000 */
[----:B0-----:R-:W-:-:S06]  /*66e0*/  FADD.FTZ R7, R89, R8 ;  /* 0x0000000859077221 */ /* 0x001fcc0000010000 */
[----:B------:R-:W0:Y:S01]  /*66f0*/  MUFU.EX2 R93, R93 ;  /* 0x0000005d005d7308 */ /* 0x000e220000000800 */
[----:B-1----:R-:W-:-:S04]  /*6700*/  FADD.FTZ R94, R91, R94 ;  /* 0x0000005e5b5e7221 */ /* 0x002fc80000010000 */
[----:B------:R-:W-:-:S03]  /*6710*/  FADD.FTZ R94, R157, R94 ;  /* 0x0000005e9d5e7221 */ /* 0x000fc60000010000 */
[----:B------:R-:W1:Y:S01]  /*6720*/  MUFU.EX2 R95, R95 ;  /* 0x0000005f005f7308 */ /* 0x000e620000000800 */
[----:B---3--:R-:W-:-:S07]  /*6730*/  FADD.FTZ R8, R92, R7 ;  /* 0x000000075c087221 */ /* 0x008fce0000010000 */
        /* <DEDUP_REMOVED lines=15> */
[----:B-1----:R-:W-:-:S01]  /*6830*/  FADD.FTZ R94, R119, R94 ;  /* 0x0000005e775e7221 */ /* 0x002fc20000010000 */
[----:B--2---:R-:W-:-:S03]  /*6840*/  FADD.FTZ R7, R141, R8 ;  /* 0x000000088d077221 */ /* 0x004fc60000010000 */
[----:B0-----:R-:W-:Y:S01]  /*6850*/  FADD.FTZ R8, R101, R94 ;  /* 0x0000005e65087221 */ /* 0x001fe20000010000 */
[----:B------:R-:W-:Y:S06]  /*6860*/  @!P0 BRA `(.L_x_28) ;  /* 0x0000000000048947 */ /* 0x000fec0003800000 */
[----:B------:R-:W-:Y:S01]  /*6870*/  BPT.TRAP 0x1 ;  /* 0x000000040000795c */ /* 0x000fe20000300000 */
.L_x_28:
[----:B------:R-:W-:Y:S01]  /*6880*/  UISETP.GT.AND UP0, UPT, UR50, UR39, UPT ;  /* 0x000000273200728c */ /* 0x000fe2000bf04270 */
[----:B------:R-:W-:Y:S01]  /*6890*/  F2FP.SATFINITE.E4M3.F32.PACK_AB_MERGE_C R13, R14, R13, RZ ;  /* 0x0000000d0e0d723e */ /* 0x000fe200048070ff */
[----:B------:R-:W-:Y:S01]  /*68a0*/  ULEA UR4, UR44, UR41, 0x3 ;  /* 0x000000292c047291 */ /* 0x000fe2000f8e183f */
[----:B------:R-:W-:Y:S01]  /*68b0*/  F2FP.SATFINITE.E4M3.F32.PACK_AB_MERGE_C R17, R18, R17, RZ ;  /* 0x000000111211723e */ /* 0x000fe200048070ff */
[----:B------:R-:W-:Y:S01]  /*68c0*/  UIADD3 UR50, UR50, -0x1, URZ ;  /* 0xffffffff32327890 */ /* 0x000fe2000fffe03f */
[----:B------:R-:W-:Y:S01]  /*68d0*/  F2FP.SATFINITE.E4M3.F32.PACK_AB_MERGE_C R148, R149, R148, RZ ;  /* 0x000000949594723e */ /* 0x000fe200048070ff */
[----:B------:R-:W-:Y:S01]  /*68e0*/  UIADD3 UR4, UR4, 0x22860, URZ ;  /* 0x0002286004047890 */ /* 0x000fe2000fffe03f */
[----:B------:R-:W-:Y:S01]  /*68f0*/  PLOP3.LUT P1, PT, PT, PT, UP0, 0x80, 0x0 ;  /* 0x000000000000781c */ /* 0x000fe20003f2f008 */
[----:B------:R-:W-:Y:S01]  /*6900*/  UMOV UR52, UR46 ;  /* 0x0000002e00347c82 */ /* 0x000fe20008000000 */
[----:B------:R-:W-:Y:S01]  /*6910*/  F2FP.SATFINITE.E4M3.F32.PACK_AB_MERGE_C R154, R155, R154, RZ ;  /* 0x0000009a9b9a723e */ /* 0x000fe200048070ff */
[----:B------:R-:W-:Y:S01]  /*6920*/  UPRMT UR4, UR45, 0x654, UR4 ;  /* 0x000006542d047896 */ /* 0x000fe20008000004 */
[----:B------:R-:W-:Y:S01]  /*6930*/  F2FP.SATFINITE.E4M3.F32.PACK_AB_MERGE_C R21, R22, R21, RZ ;  /* 0x000000151615723e */ /* 0x000fe200048070ff */
[-C--:B------:R-:W-:Y:S01]  /*6940*/  FMUL.FTZ R26, R26, R9.reuse ;  /* 0x000000091a1a7220 */ /* 0x080fe20000410000 */
[----:B------:R-:W-:Y:S01]  /*6950*/  F2FP.SATFINITE.E4M3.F32.PACK_AB_MERGE_C R142, R143, R142, RZ ;  /* 0x0000008e8f8e723e */ /* 0x000fe200048070ff */
[----:B------:R-:W-:Y:S01]  /*6960*/  FMUL.FTZ R27, R27, R9 ;  /* 0x000000091b1b7220 */ /* 0x000fe20000410000 */
[----:B------:R-:W-:Y:S01]  /*6970*/  F2FP.SATFINITE.E4M3.F32.PACK_AB_MERGE_C R137, R140, R137, RZ ;  /* 0x000000898c89723e */ /* 0x000fe200048070ff */
[-C--:B------:R-:W-:Y:S01]  /*6980*/  FMUL.FTZ R30, R30, R9.reuse ;  /* 0x000000091e1e7220 */ /* 0x080fe20000410000 */
[----:B------:R-:W-:Y:S01]  /*6990*/  F2FP.SATFINITE.E4M3.F32.PACK_AB_MERGE_C R150, R151, R150, RZ ;  /* 0x000000969796723e */ /* 0x000fe200048070ff */
[-C--:B------:R-:W-:Y:S01]  /*69a0*/  FMUL.FTZ R31, R31, R9.reuse ;  /* 0x000000091f1f7220 */ /* 0x080fe20000410000 */
[----:B------:R-:W-:Y:S01]  /*69b0*/  F2FP.SATFINITE.E4M3.F32.PACK_AB_MERGE_C R124, R125, R124, RZ ;  /* 0x0000007c7d7c723e */ /* 0x000fe200048070ff */
[----:B------:R-:W-:Y:S01]  /*69c0*/  SYNCS.ARRIVE.TRANS64.RED.A1T0 RZ, [UR4], RZ ;  /* 0x000000ffffff79a7 */ /* 0x000fe20008100404 */
[----:B------:R-:W-:Y:S01]  /*69d0*/  F2FP.SATFINITE.E4M3.F32.PACK_AB_MERGE_C R126, R127, R126, RZ ;  /* 0x0000007e7f7e723e */ /* 0x000fe200048070ff */
[-C--:B------:R-:W-:Y:S01]  /*69e0*/  FMUL.FTZ R34, R34, R9.reuse ;  /* 0x0000000922227220 */ /* 0x080fe20000410000 */
        /* <DEDUP_REMOVED lines=13> */
[----:B------:R-:W-:Y:S01]  /*6ac0*/  FMUL.FTZ R47, R47, R9 ;  /* 0x000000092f2f7220 */ /* 0x000fe20000410000 */
[----:B------:R-:W-:Y:S01]  /*6ad0*/  F2FP.SATFINITE.E4M3.F32.PACK_AB_MERGE_C R14, R95, R157, RZ ;  /* 0x0000009d5f0e723e */ /* 0x000fe200048070ff */
[-C--:B------:R-:W-:Y:S01]  /*6ae0*/  FMUL.FTZ R50, R50, R9.reuse ;  /* 0x0000000932327220 */ /* 0x080fe20000410000 */
[----:B------:R-:W-:Y:S01]  /*6af0*/  F2FP.SATFINITE.E4M3.F32.PACK_AB_MERGE_C R100, R141, R100, RZ ;  /* 0x000000648d64723e */ /* 0x000fe200048070ff */
[----:B------:R-:W-:Y:S01]  /*6b00*/  FMUL.FTZ R51, R51, R9 ;  /* 0x0000000933337220 */ /* 0x000fe20000410000 */
[----:B------:R-:W-:Y:S01]  /*6b10*/  F2FP.SATFINITE.E4M3.F32.PACK_AB_MERGE_C R18, R101, R119, RZ ;  /* 0x000000776512723e */ /* 0x000fe200048070ff */
[-C--:B------:R-:W-:Y:S01]  /*6b20*/  FMUL.FTZ R54, R54, R9.reuse ;  /* 0x0000000936367220 */ /* 0x080fe20000410000 */
[----:B------:R-:W-:Y:S01]  /*6b30*/  R2UR UR44, R3 ;  /* 0x00000000032c72ca */ /* 0x000fe200000e0000 */
[----:B------:R-:W-:Y:S01]  /*6b40*/  FMUL.FTZ R55, R55, R9 ;  /* 0x0000000937377220 */ /* 0x000fe20000410000 */
[----:B------:R-:W-:Y:S01]  /*6b50*/  F2FP.SATFINITE.E4M3.F32.PACK_AB_MERGE_C R184, R12, R11, R13 ;  /* 0x0000000b0cb8723e */ /* 0x000fe2000480700d */
[-C--:B------:R-:W-:Y:S01]  /*6b60*/  FMUL.FTZ R58, R58, R9.reuse ;  /* 0x000000093a3a7220 */ /* 0x080fe20000410000 */
        /* <DEDUP_REMOVED lines=14> */
[----:B------:R-:W-:Y:S01]  /*6c50*/  FMUL.FTZ R87, R87, R9 ;  /* 0x0000000957577220 */ /* 0x000fe20000410000 */
[----:B------:R-:W-:Y:S01]  /*6c60*/  F2FP.SATFINITE.E4M3.F32.PACK_AB_MERGE_C R185, R145, R144, R148 ;  /* 0x0000009091b9723e */ /* 0x000fe20004807094 */
[-C--:B------:R-:W-:Y:S01]  /*6c70*/  FMUL.FTZ R24, R24, R10.reuse ;  /* 0x0000000a18187220 */ /* 0x080fe20000410000 */
[----:B------:R-:W-:Y:S01]  /*6c80*/  F2FP.SATFINITE.E4M3.F32.PACK_AB_MERGE_C R186, R16, R15, R17 ;  /* 0x0000000f10ba723e */ /* 0x000fe20004807011 */
        /* <DEDUP_REMOVED lines=32> */
[-C--:B------:R-:W-:Y:S01]  /*6e90*/  FMUL.FTZ R57, R57, R10.reuse ;  /* 0x0000000a39397220 */ /* 0x080fe20000410000 */
        /* <DEDUP_REMOVED lines=15> */
[----:B------:R-:W-:-:S02]  /*6f90*/  IMAD.MOV.U32 R11, RZ, RZ, R0 ;  /* 0x000000ffff0b7224 */ /* 0x000fc400078e0000 */
[----:B------:R-:W-:Y:S01]  /*6fa0*/  IMAD.MOV.U32 R9, RZ, RZ, R6 ;  /* 0x000000ffff097224 */ /* 0x000fe200078e0006 */
[----:B------:R-:W-:Y:S06]  /*6fb0*/  @P1 BRA `(.L_x_29) ;  /* 0xffffffd400ac1947 */ /* 0x000fec000383ffff */
.L_x_18:
[----:B------:R-:W-:Y:S06]  /*6fc0*/  BAR.ARV 0x8, 0x180 ;  /* 0x0206000000007b1d */ /* 0x000fec0000002000 */
[----:B------:R-:W-:Y:S05]  /*6fd0*/  @!P0 BRA `(.L_x_30) ;  /* 0x0000000000048947 */ /* 0x000fea0003800000 */
[----:B------:R-:W-:Y:S01]  /*6fe0*/  BPT.TRAP 0x1 ;  /* 0x000000040000795c */ /* 0x000fe20000300000 */
.L_x_30:
[----:B------:R-:W-:Y:S01]  /*6ff0*/  R2UR UR9, R3 ;  /* 0x00000000030972ca */ /* 0x000fe200000e0000 */
[----:B------:R-:W-:-:S05]  /*7000*/  IMAD.U32 R2, RZ, RZ, UR46 ;  /* 0x0000002eff027e24 */ /* 0x000fca000f8e00ff */
[----:B------:R-:W-:-:S07]  /*7010*/  SHF.L.U32 R2, R2, 0x1f, RZ ;  /* 0x0000001f02027819 */ /* 0x000fce00000006ff */
[----:B------:R-:W-:-:S09]  /*7020*/  ULEA UR9, UR9, UR41, 0x3 ;  /* 0x0000002909097291 */ /* 0x000fd2000f8e183f */
[----:B------:R0:W1:Y:S01]  /*7030*/  SYNCS.PHASECHK.TRANS64.TRYWAIT P1, [UR9+0x22850], R2 ;  /* 0x02285002ff0075a7 */ /* 0x0000620008020149 */
[----:B------:R-:W-:Y:S05]  /*7040*/  @!P0 BRA `(.L_x_31) ;  /* 0x0000000000048947 */ /* 0x000fea0003800000 */
[----:B------:R-:W-:Y:S01]  /*7050*/  BPT.TRAP 0x1 ;  /* 0x000000040000795c */ /* 0x000fe20000300000 */
.L_x_31:
[----:B-1----:R-:W-:Y:S05]  /*7060*/  @P1 BRA `(.L_x_32) ;  /* 0x0000000000081947 */ /* 0x002fea0003800000 */
[----:B------:R-:W1:Y:S02]  /*7070*/  SYNCS.PHASECHK.TRANS64.TRYWAIT P1, [UR9+0x22850], R2 ;  /* 0x02285002ff0075a7 */ /* 0x000e640008020149 */
[----:B-1----:R-:W-:Y:S05]  /*7080*/  @!P1 BRA `(.L_x_33) ;  /* 0x0000007c00e09947 */ /* 0x002fea0003800000 */
.L_x_32:
[----:B------:R-:W-:Y:S01]  /*7090*/  UIADD3 UR41, UR41, 0x400, URZ ;  /* 0x0000040029297890 */ /* 0x000fe2000fffe03f */
[----:B------:R-:W-:Y:S01]  /*70a0*/  R2UR UR4, R3 ;  /* 0x00000000030472ca */ /* 0x000fe200000e0000 */
[----:B------:R-:W-:Y:S01]  /*70b0*/  WARPGROUP.ARRIVE ;  /* 0x00000000000079c5 */ /* 0x000fe20000000000 */
[----:B------:R-:W-:Y:S01]  /*70c0*/  UMOV UR7, 0xc0000010 ;  /* 0xc000001000077882 */ /* 0x000fe20000000000 */
[----:B------:R-:W-:Y:S01]  /*70d0*/  USHF.R.U32.HI UR41, URZ, 0x4, UR41 ;  /* 0x000000043f297899 */ /* 0x000fe20008011629 */
[----:B-1----:R-:W-:Y:S01]  /*70e0*/  IMAD.MOV.U32 R5, RZ, RZ, 0x3f800000 ;  /* 0x3f800000ff057424 */ /* 0x002fe200078e00ff */
[----:B------:R-:W-:Y:S02]  /*70f0*/  ULDC.64 UR10, c[0x0][0x9a0] ;  /* 0x00026800000a7ab9 */ /* 0x000fe40000000a00 */
[----:B------:R-:W-:Y:S02]  /*7100*/  ULOP3.LUT UR41, UR41, 0x3fff, URZ, 0xc0, !UPT ;  /* 0x00003fff29297892 */ /* 0x000fe4000f8ec03f */
[----:B------:R-:W-:-:S02]  /*7110*/  UISETP.NE.U32.AND UP0, UPT, UR10, URZ, UPT ;  /* 0x0000003f0a00728c */ /* 0x000fc4000bf05070 */
[----:B------:R-:W-:Y:S02]  /*7120*/  ULOP3.LUT UR8, UR41, 0x10000, URZ, 0xfc, !UPT ;  /* 0x0001000029087892 */ /* 0x000fe4000f8efc3f */
[----:B------:R-:W-:Y:S02]  /*7130*/  UISETP.NE.AND.EX UP0, UPT, UR11, URZ, UPT, UP0 ;  /* 0x0000003f0b00728c */ /* 0x000fe4000bf05300 */
[----:B------:R-:W-:-:S04]  /*7140*/  UIMAD UR8, UR4, 0x500, UR8 ;  /* 0x00000500040878a4 */ /* 0x000fc8000f8e0208 */
[----:B------:R-:W-:Y:S01]  /*7150*/  UIADD3 UR4, UR8, 0x100, URZ ;  /* 0x0000010008047890 */ /* 0x000fe2000fffe03f */
[----:B------:R-:W-:Y:S02]  /*7160*/  PLOP3.LUT P1, PT, PT, PT, UP0, 0x80, 0x0 ;  /* 0x000000000000781c */ /* 0x000fe40003f2f008 */
[----:B------:R-:W-:-:S06]  /*7170*/  UMOV UR6, UR8 ;  /* 0x0000000800067c82 */ /* 0x000fcc0008000000 */
[----:B------:R-:W-:Y:S01]  /*7180*/  QGMMA.64x128x32.F32.E4M3.E4M3 R24, R184, gdesc[UR4], R24, gsb0 ;  /* 0x01e00004b8187df3 */ /* 0x000fe20008000818 */
[----:B------:R-:W-:Y:S01]  /*7190*/  UMOV UR7, 0xc0000010 ;  /* 0xc000001000077882 */ /* 0x000fe20000000000 */
[----:B------:R-:W-:Y:S01]  /*71a0*/  UMOV UR6, UR4 ;  /* 0x0000000400067c82 */ /* 0x000fe20008000000 */
[----:B------:R-:W-:Y:S02]  /*71b0*/  @UP0 ULDC.64 UR12, c[0x0][0x9c8] ;  /* 0x00027200000c0ab9 */ /* 0x000fe40000000a00 */
[----:B------:R-:W-:Y:S01]  /*71c0*/  @UP0 UIMAD.WIDE.U32 UR4, UR37, UR12, URZ ;  /* 0x0000000c250402a5 */ /* 0x000fe2000f8e003f */
[----:B------:R-:W-:Y:S02]  /*71d0*/  WARPGROUP.DEPBAR.LE gsb0, 0x0 ;  /* 0x00008000000079c5 */ /* 0x000fe40000010000 */
[----:B------:R-:W-:-:S06]  /*71e0*/  WARPGROUP.ARRIVE ;  /* 0x00000000000079c5 */ /* 0x000fcc0000000000 */
[----:B------:R-:W-:Y:S01]  /*71f0*/  QGMMA.64x128x32.F32.E4M3.E4M3 R24, R180, gdesc[UR4], R24, gsb0 ;  /* 0x01e00004b4187df3 */ /* 0x000fe20008000818 */
[----:B------:R-:W-:Y:S02]  /*7200*/  @UP0 UIMAD UR6, UR38, UR12, URZ ;  /* 0x0000000c260602a4 */ /* 0x000fe4000f8e023f */
[----:B------:R-:W-:Y:S02]  /*7210*/  @UP0 USHF.R.S32.HI UR7, URZ, 0x1f, UR43 ;  /* 0x0000001f3f070899 */ /* 0x000fe4000801142b */
[----:B------:R-:W-:-:S03]  /*7220*/  @UP0 UIMAD UR6, UR37, UR13, UR6 ;  /* 0x0000000d250602a4 */ /* 0x000fc6000f8e0206 */
[----:B------:R-:W-:Y:S01]  /*7230*/  @UP0 ULDC.64 UR12, c[0x0][0x9d0] ;  /* 0x00027400000c0ab9 */ /* 0x000fe20000000a00 */
[----:B------:R-:W-:Y:S02]  /*7240*/  @UP0 UIADD3 UR5, UR5, UR6, URZ ;  /* 0x0000000605050290 */ /* 0x000fe4000fffe03f */
[----:B------:R-:W-:Y:S02]  /*7250*/  @UP0 UIMAD UR6, UR7, UR12, URZ ;  /* 0x0000000c070602a4 */ /* 0x000fe4000f8e023f */
[----:B------:R-:W-:Y:S02]  /*7260*/  @UP0 UIMAD.WIDE.U32 UR4, UR43, UR12, UR4 ;  /* 0x0000000c2b0402a5 */ /* 0x000fe4000f8e0004 */
[----:B------:R-:W-:-:S04]  /*7270*/  @UP0 UIMAD UR6, UR43, UR13, UR6 ;  /* 0x0000000d2b0602a4 */ /* 0x000fc8000f8e0206 */
[----:B------:R-:W-:Y:S02]  /*7280*/  @UP0 UIADD3 UR5, UR5, UR6, URZ ;  /* 0x0000000605050290 */ /* 0x000fe4000fffe03f */
[----:B------:R-:W-:-:S04]  /*7290*/  @UP0 ULEA UR6, UP1, UR4, UR10, 0x2 ;  /* 0x0000000a04060291 */ /* 0x000fc8000f82103f */
[----:B------:R-:W-:Y:S02]  /*72a0*/  @UP0 ULEA.HI.X UR7, UR4, UR11, UR5, 0x2, UP1 ;  /* 0x0000000b04070291 */ /* 0x000fe400088f1405 */
[----:B------:R-:W-:Y:S01]  /*72b0*/  UIADD3 UR4, UR8, 0x200, URZ ;  /* 0x0000020008047890 */ /* 0x000fe2000fffe03f */
[----:B0-----:R-:W-:-:S03]  /*72c0*/  MOV R2, UR6 ;  /* 0x0000000600027c02 */ /* 0x001fc60008000f00 */
[----:B------:R-:W-:Y:S01]  /*72d0*/  IMAD.U32 R3, RZ, RZ, UR7 ;  /* 0x00000007ff037e24 */ /* 0x000fe2000f8e00ff */
[----:B------:R-:W-:Y:S02]  /*72e0*/  UMOV UR7, 0xc0000010 ;  /* 0xc000001000077882 */ /* 0x000fe40000000000 */
[----:B------:R-:W-:Y:S02]  /*72f0*/  UMOV UR6, UR4 ;  /* 0x0000000400067c82 */ /* 0x000fe40008000000 */
[----:B------:R0:W2:Y:S01]  /*7300*/  @P1 LDG.E R5, desc[UR48][R2.64] ;  /* 0x0000003002051981 */ /* 0x0000a2000c1e1900 */
[----:B------:R-:W-:Y:S01]  /*7310*/  UIADD3 UR4, UR8, 0x300, URZ ;  /* 0x0000030008047890 */ /* 0x000fe2000fffe03f */
[----:B------:R-:W-:Y:S02]  /*7320*/  WARPGROUP.DEPBAR.LE gsb0, 0x0 ;  /* 0x00008000000079c5 */ /* 0x000fe40000010000 */
[----:B------:R-:W-:-:S06]  /*7330*/  WARPGROUP.ARRIVE ;  /* 0x00000000000079c5 */ /* 0x000fcc0000000000 */
[----:B------:R-:W-:Y:S01]  /*7340*/  QGMMA.64x128x32.F32.E4M3.E4M3 R24, R176, gdesc[UR4], R24, gsb0 ;  /* 0x01e00004b0187df3 */ /* 0x000fe20008000818 */
[----:B------:R-:W-:Y:S01]  /*7350*/  UMOV UR6, UR4 ;  /* 0x0000000400067c82 */ /* 0x000fe20008000000 */
[----:B------:R-:W-:Y:S01]  /*7360*/  UMOV UR7, 0xc0000010 ;  /* 0xc000001000077882 */ /* 0x000fe20000000000 */
[----:B------:R-:W-:Y:S01]  /*7370*/  UIADD3 UR8, UR8, 0x400, URZ ;  /* 0x0000040008087890 */ /* 0x000fe2000fffe03f */
[----:B------:R-:W1:Y:S04]  /*7380*/  SHFL.BFLY PT, R4, R7, 0x2, 0x1f ;  /* 0x0c401f0007047f89 */ /* 0x000e6800000e0000 */
[----:B------:R-:W3:Y:S01]  /*7390*/  SHFL.BFLY PT, R9, R8, 0x2, 0x1f ;  /* 0x0c401f0008097f89 */ /* 0x000ee200000e0000 */
[----:B------:R-:W-:Y:S02]  /*73a0*/  WARPGROUP.DEPBAR.LE gsb0, 0x0 ;  /* 0x00008000000079c5 */ /* 0x000fe40000010000 */
[----:B------:R-:W-:-:S06]  /*73b0*/  WARPGROUP.ARRIVE ;  /* 0x00000000000079c5 */ /* 0x000fcc0000000000 */
[----:B------:R-:W-:Y:S01]  /*73c0*/  QGMMA.64x128x32.F32.E4M3.E4M3 R24, R172, gdesc[UR4], R24, gsb0 ;  /* 0x01e00004ac187df3 */ /* 0x000fe20008000818 */
[----:B------:R-:W-:Y:S01]  /*73d0*/  UMOV UR6, UR8 ;  /* 0x0000000800067c82 */ /* 0x000fe20008000000 */
[----:B------:R-:W-:Y:S01]  /*73e0*/  UMOV UR7, 0xc0000010 ;  /* 0xc000001000077882 */ /* 0x000fe20000000000 */
[----:B-1----:R-:W-:Y:S01]  /*73f0*/  FADD.FTZ R4, R4, R7 ;  /* 0x0000000704047221 */ /* 0x002fe20000010000 */
[----:B---3--:R-:W-:-:S04]  /*7400*/  FADD.FTZ R9, R9, R8 ;  /* 0x0000000809097221 */ /* 0x008fc80000010000 */
[----:B0-----:R-:W0:Y:S04]  /*7410*/  SHFL.BFLY PT, R3, R4, 0x1, 0x1f ;  /* 0x0c201f0004037f89 */ /* 0x001e2800000e0000 */
[----:B------:R-:W1:Y:S01]  /*7420*/  SHFL.BFLY PT, R2, R9, 0x1, 0x1f ;  /* 0x0c201f0009027f89 */ /* 0x000e6200000e0000 */
[----:B0-----:R-:W-:Y:S01]  /*7430*/  FADD.FTZ R11, R4, R3 ;  /* 0x00000003040b7221 */ /* 0x001fe20000010000 */
[----:B-1----:R-:W-:-:S04]  /*7440*/  FADD.FTZ R12, R9, R2 ;  /* 0x00000002090c7221 */ /* 0x002fc80000010000 */
[C---:B------:R-:W-:Y:S01]  /*7450*/  FSETP.NE.FTZ.AND P1, PT, R11.reuse, RZ, PT ;  /* 0x000000ff0b00720b */ /* 0x040fe20003f35000 */
[----:B------:R-:W-:Y:S01]  /*7460*/  FMUL.FTZ R13, R11, 0.00390625 ;  /* 0x3b8000000b0d7820 */ /* 0x000fe20000410000 */
[----:B------:R-:W-:Y:S01]  /*7470*/  FMUL.FTZ R14, R12, 0.00390625 ;  /* 0x3b8000000c0e7820 */ /* 0x000fe20000410000 */
[----:B------:R-:W-:-:S03]  /*7480*/  IMAD.MOV.U32 R2, RZ, RZ, RZ ;  /* 0x000000ffff027224 */ /* 0x000fc600078e00ff */
[----:B------:R-:W-:Y:S02]  /*7490*/  FSETP.NE.FTZ.AND P2, PT, R13, RZ, PT ;  /* 0x000000ff0d00720b */ /* 0x000fe40003f55000 */
[----:B------:R-:W-:-:S05]  /*74a0*/  FSETP.NE.FTZ.AND P3, PT, R14, RZ, PT ;  /* 0x000000ff0e00720b */ /* 0x000fca0003f75000 */
[----:B------:R-:W-:Y:S01]  /*74b0*/  @P1 MUFU.RCP R2, R11 ;  /* 0x0000000b00021308 */ /* 0x000fe20000001000 */
[----:B------:R-:W-:Y:S01]  /*74c0*/  FSETP.NE.FTZ.AND P1, PT, R12, RZ, PT ;  /* 0x000000ff0c00720b */ /* 0x000fe20003f35000 */
[----:B------:R-:W-:Y:S01]  /*74d0*/  IMAD.MOV.U32 R10, RZ, RZ, RZ ;  /* 0x000000ffff0a7224 */ /* 0x000fe200078e00ff */
[----:B------:R-:W-:Y:S02]  /*74e0*/  WARPGROUP.DEPBAR.LE gsb0, 0x0 ;  /* 0x00008000000079c5 */ /* 0x000fe40000010000 */
[----:B------:R-:W-:-:S06]  /*74f0*/  WARPGROUP.ARRIVE ;  /* 0x00000000000079c5 */ /* 0x000fcc0000000000 */
[----:B------:R-:W-:Y:S01]  /*7500*/  QGMMA.64x128x32.F32.E4M3.E4M3 R24, R168, gdesc[UR4], R24, gsb0 ;  /* 0x01e00004a8187df3 */ /* 0x000fe20008000818 */
[----:B------:R-:W0:Y:S08]  /*7510*/  @P2 MUFU.LG2 R8, R13 ;  /* 0x0000000d00082308 */ /* 0x000e300000000c00 */
[----:B------:R-:W1:Y:S08]  /*7520*/  @P3 MUFU.LG2 R9, R14 ;  /* 0x0000000e00093308 */ /* 0x000e700000000c00 */
[----:B------:R-:W3:Y:S01]  /*7530*/  @P1 MUFU.RCP R10, R12 ;  /* 0x0000000c000a1308 */ /* 0x000ee20000001000 */
[----:B------:R-:W-:-:S02]  /*7540*/  IMAD.U32 R7, RZ, RZ, UR40 ;  /* 0x00000028ff077e24 */ /* 0x000fc4000f8e00ff */
[----:B------:R-:W-:Y:S02]  /*7550*/  IMAD.U32 R16, RZ, RZ, UR40 ;  /* 0x00000028ff107e24 */ /* 0x000fe4000f8e00ff */
[----:B0-----:R-:W-:Y:S01]  /*7560*/  @P2 FMUL.FTZ R8, R8, 0.69314718246459960938 ;  /* 0x3f31721808082820 */ /* 0x001fe20000410000 */
[----:B------:R-:W-:Y:S01]  /*7570*/  @P2 FMUL.FTZ R7, R7, 0.69314718246459960938 ;  /* 0x3f31721807072820 */ /* 0x000fe20000410000 */
[----:B------:R-:W-:Y:S01]  /*7580*/  @P3 FMUL.FTZ R16, R16, 0.69314718246459960938 ;  /* 0x3f31721810103820 */ /* 0x000fe20000410000 */
[----:B-1----:R-:W-:Y:S01]  /*7590*/  @P3 FMUL.FTZ R9, R9, 0.69314718246459960938 ;  /* 0x3f31721809093820 */ /* 0x002fe20000410000 */
[----:B------:R-:W-:Y:S02]  /*75a0*/  IMAD.MOV.U32 R3, RZ, RZ, -0x800000 ;  /* 0xff800000ff037424 */ /* 0x000fe400078e00ff */
[----:B------:R-:W-:Y:S01]  /*75b0*/  @P2 FFMA.FTZ R3, R7, R6, R8 ;  /* 0x0000000607032223 */ /* 0x000fe20000010008 */
[----:B------:R-:W-:Y:S02]  /*75c0*/  IMAD.MOV.U32 R4, RZ, RZ, -0x800000 ;  /* 0xff800000ff047424 */ /* 0x000fe400078e00ff */
[----:B------:R-:W-:Y:S01]  /*75d0*/  @P3 FFMA.FTZ R4, R16, R0, R9 ;  /* 0x0000000010043223 */ /* 0x000fe20000010009 */
[-C--:B--2---:R-:W-:Y:S01]  /*75e0*/  FMUL.FTZ R2, R2, R5.reuse ;  /* 0x0000000502027220 */ /* 0x084fe20000410000 */
[----:B---3--:R-:W-:Y:S01]  /*75f0*/  FMUL.FTZ R6, R10, R5 ;  /* 0x000000050a067220 */ /* 0x008fe20000410000 */
[----:B------:R-:W-:-:S02]  /*7600*/  WARPGROUP.DEPBAR.LE gsb0, 0x0 ;  /* 0x00008000000079c5 */ /* 0x000fc40000010000 */
[----:B------:R-:W-:Y:S05]  /*7610*/  @!P0 BRA `(.L_x_34) ;  /* 0x0000000000048947 */ /* 0x000fea0003800000 */
[----:B------:R-:W-:Y:S01]  /*7620*/  BPT.TRAP 0x1 ;  /* 0x000000040000795c */ /* 0x000fe20000300000 */
.L_x_34:
[----:B------:R-:W-:Y:S01]  /*7630*/  UIADD3 UR4, UR9, 0x22860, URZ ;  /* 0x0002286009047890 */ /* 0x000fe2000fffe03f */
[-C--:B------:R-:W-:Y:S01]  /*7640*/  FMUL.FTZ R5, R24, R2.reuse ;  /* 0x0000000218057220 */ /* 0x080fe20000410000 */
[-C--:B------:R-:W-:Y:S01]  /*7650*/  FMUL.FTZ R9, R29, R2.reuse ;  /* 0x000000021d097220 */ /* 0x080fe20000410000 */
[-C--:B------:R-:W-:Y:S01]  /*7660*/  FMUL.FTZ R10, R32, R2.reuse ;  /* 0x00000002200a7220 */ /* 0x080fe20000410000 */
[----:B------:R-:W-:Y:S01]  /*7670*/  UPRMT UR4, UR45, 0x654, UR4 ;  /* 0x000006542d047896 */ /* 0x000fe20008000004 */
        /* <DEDUP_REMOVED lines=8> */
[----:B------:R-:W-:Y:S01]  /*7700*/  SYNCS.ARRIVE.TRANS64.RED.A1T0 RZ, [UR4], RZ ;  /* 0x000000ffffff79a7 */ /* 0x000fe20008100404 */
        /* <DEDUP_REMOVED lines=47> */
[----:B------:R-:W-:Y:S01]  /*7a00*/  PLOP3.LUT P0, PT, PT, PT, PT, 0x8, 0x0 ;  /* 0x000000000000781c */ /* 0x000fe20003f0e170 */
[-C--:B------:R-:W-:Y:S01]  /*7a10*/  FMUL.FTZ R70, R70, R6.reuse ;  /* 0x0000000646467220 */ /* 0x080fe20000410000 */
[-C--:B------:R-:W-:Y:S01]  /*7a20*/  FMUL.FTZ R67, R67, R6.reuse ;  /* 0x0000000643437220 */ /* 0x080fe20000410000 */
[-C--:B------:R-:W-:Y:S01]  /*7a30*/  FMUL.FTZ R78, R78, R6.reuse ;  /* 0x000000064e4e7220 */ /* 0x080fe20000410000 */
[-C--:B------:R-:W-:Y:S01]  /*7a40*/  FMUL.FTZ R75, R75, R6.reuse ;  /* 0x000000064b4b7220 */ /* 0x080fe20000410000 */
[-C--:B------:R-:W-:Y:S01]  /*7a50*/  FMUL.FTZ R86, R86, R6.reuse ;  /* 0x0000000656567220 */ /* 0x080fe20000410000 */
[----:B------:R-:W-:-:S07]  /*7a60*/  FMUL.FTZ R83, R83, R6 ;  /* 0x0000000653537220 */ /* 0x000fce0000410000 */
.L_x_10:
[----:B------:R-:W-:Y:S05]  /*7a70*/  @P0 BRA `(.L_x_35) ;  /* 0x00000020006c0947 */ /* 0x000fea0003800000 */
[----:B------:R-:W0:Y:S01]  /*7a80*/  S2R R25, SR_TID.X ;  /* 0x0000000000197919 */ /* 0x000e220000002100 */
[----:B------:R-:W-:Y:S01]  /*7a90*/  ULDC.64 UR4, c[0x4][0x38] ;  /* 0x01000e0000047ab9 */ /* 0x000fe20000000a00 */
[----:B------:R-:W1:Y:S01]  /*7aa0*/  LDC R119, c[0x0][0xbe8] ;  /* 0x0002fa00ff777b82 */ /* 0x000e620000000800 */
[----:B------:R-:W-:Y:S01]  /*7ab0*/  ULDC.64 UR8, c[0x0][0xbd0] ;  /* 0x0002f40000087ab9 */ /* 0x000fe20000000a00 */
[----:B------:R-:W-:Y:S01]  /*7ac0*/  USHF.R.S32.HI UR7, URZ, 0x1f, UR43 ;  /* 0x0000001f3f077899 */ /* 0x000fe2000801142b */
[----:B------:R-:W-:Y:S01]  /*7ad0*/  ULDC.64 UR10, c[0x0][0xb38] ;  /* 0x0002ce00000a7ab9 */ /* 0x000fe20000000a00 */
[----:B0-----:R-:W-:-:S05]  /*7ae0*/  IMAD.SHL.U32 R2, R25, 0x4, RZ ;  /* 0x0000000419027824 */ /* 0x001fca00078e00ff */
[----:B------:R-:W-:Y:S01]  /*7af0*/  LOP3.LUT R2, R2, 0xc, RZ, 0xc0, !PT ;  /* 0x0000000c02027812 */ /* 0x000fe200078ec0ff */
[----:B------:R-:W-:Y:S03]  /*7b00*/  BAR.SYNC.DEFER_BLOCKING 0x1, 0x100 ;  /* 0x0044000000007b1d */ /* 0x000fe60000010000 */
[----:B------:R-:W-:-:S05]  /*7b10*/  IADD3 R6, P0, R2, UR4, RZ ;  /* 0x0000000402067c10 */ /* 0x000fca000ff1e0ff */
[----:B------:R-:W-:-:S06]  /*7b20*/  IMAD.X R7, RZ, RZ, UR5, P0 ;  /* 0x00000005ff077e24 */ /* 0x000fcc00080e06ff */
[----:B------:R0:W2:Y:S01]  /*7b30*/  LDG.E.CONSTANT R7, desc[UR48][R6.64] ;  /* 0x0000003006077981 */ /* 0x0000a2000c1e9900 */
[C---:B------:R-:W-:Y:S01]  /*7b40*/  LOP3.LUT P0, R2, R25.reuse, 0x3, RZ, 0xc0, !PT ;  /* 0x0000000319027812 */ /* 0x040fe2000780c0ff */
[----:B------:R-:W-:Y:S01]  /*7b50*/  UIMAD.WIDE.U32 UR4, UR43, UR8, URZ ;  /* 0x000000082b0472a5 */ /* 0x000fe2000f8e003f */
[----:B------:R-:W-:Y:S01]  /*7b60*/  IADD3 R25, R25, -0x80, RZ ;  /* 0xffffff8019197810 */ /* 0x000fe20007ffe0ff */
[----:B------:R-:W-:Y:S01]  /*7b70*/  UIMAD UR6, UR7, UR8, URZ ;  /* 0x00000008070672a4 */ /* 0x000fe2000f8e023f */
[----:B------:R-:W-:Y:S01]  /*7b80*/  ISETP.EQ.OR P0, PT, R2, 0x3, !P0 ;  /* 0x000000030200780c */ /* 0x000fe20004702670 */
[----:B------:R-:W-:Y:S01]  /*7b90*/  UIMAD UR8, UR7, UR10, URZ ;  /* 0x0000000a070872a4 */ /* 0x000fe2000f8e023f */
[----:B------:R-:W-:Y:S01]  /*7ba0*/  SHF.R.S32.HI R2, RZ, 0x1f, R25 ;  /* 0x0000001fff027819 */ /* 0x000fe20000011419 */
[----:B------:R-:W-:Y:S01]  /*7bb0*/  IMAD.U32 R32, RZ, RZ, UR4 ;  /* 0x00000004ff207e24 */ /* 0x000fe2000f8e00ff */
[----:B------:R-:W-:Y:S01]  /*7bc0*/  SEL R108, R0, R9, P0 ;  /* 0x00000009006c7207 */ /* 0x000fe20000000000 */
[----:B------:R-:W-:Y:S01]  /*7bd0*/  UIMAD UR9, UR43, UR9, UR6 ;  /* 0x000000092b0972a4 */ /* 0x000fe2000f8e0206 */
[----:B------:R-:W-:Y:S01]  /*7be0*/  SEL R117, R9, R0, P0 ;  /* 0x0000000009757207 */ /* 0x000fe20000000000 */
[----:B------:R-:W-:Y:S01]  /*7bf0*/  UIMAD.WIDE.U32 UR6, UR43, UR10, URZ ;  /* 0x0000000a2b0672a5 */ /* 0x000fe2000f8e003f */
[----:B------:R-:W-:Y:S01]  /*7c00*/  LEA.HI R0, R2, R25, RZ, 0x7 ;  /* 0x0000001902007211 */ /* 0x000fe200078f38ff */
[----:B------:R-:W3:Y:S01]  /*7c10*/  S2UR UR4, SR_CTAID.Y ;  /* 0x00000000000479c3 */ /* 0x000ee20000002600 */
[----:B------:R-:W-:Y:S01]  /*7c20*/  SEL R104, R36, R11, P0 ;  /* 0x0000000b24687207 */ /* 0x000fe20000000000 */
[----:B------:R-:W-:Y:S01]  /*7c30*/  UIADD3 UR9, UR5, UR9, URZ ;  /* 0x0000000905097290 */ /* 0x000fe2000fffe03f */
[----:B0-----:R-:W-:Y:S01]  /*7c40*/  LOP3.LUT R6, R0, 0xffffff80, RZ, 0xc0, !PT ;  /* 0xffffff8000067812 */ /* 0x001fe200078ec0ff */
[----:B------:R-:W-:Y:S01]  /*7c50*/  UIMAD UR8, UR43, UR11, UR8 ;  /* 0x0000000b2b0872a4 */ /* 0x000fe2000f8e0208 */
[----:B------:R-:W-:Y:S01]  /*7c60*/  SEL R113, R11, R36, P0 ;  /* 0x000000240b717207 */ /* 0x000fe20000000000 */
[----:B------:R-:W-:Y:S01]  /*7c70*/  BSSY B0, `(.L_x_36) ;  /* 0x0000181000007945 */ /* 0x000fe20003800000 */
[----:B------:R-:W-:Y:S01]  /*7c80*/  SHF.R.S32.HI R9, RZ, 0x7, R0 ;  /* 0x00000007ff097819 */ /* 0x000fe20000011400 */
[----:B------:R-:W-:Y:S01]  /*7c90*/  IMAD.IADD R64, R25, 0x1, -R6 ;  /* 0x0000000119407824 */ /* 0x000fe200078e0a06 */
[----:B------:R-:W-:Y:S01]  /*7ca0*/  SEL R16, R10, R33, P0 ;  /* 0x000000210a107207 */ /* 0x000fe20000000000 */
[----:B------:R-:W-:Y:S01]  /*7cb0*/  UIADD3 UR8, UR7, UR8, URZ ;  /* 0x0000000807087290 */ /* 0x000fe2000fffe03f */
[----:B------:R-:W-:Y:S01]  /*7cc0*/  SEL R111, R33, R10, P0 ;  /* 0x0000000a216f7207 */ /* 0x000fe20000000000 */
[----:B------:R-:W-:Y:S01]  /*7cd0*/  IMAD.U32 R33, RZ, RZ, UR5 ;  /* 0x00000005ff217e24 */ /* 0x000fe2000f8e00ff */
[----:B------:R-:W-:Y:S01]  /*7ce0*/  SHF.R.S32.HI R11, RZ, 0x1f, R64 ;  /* 0x0000001fff0b7819 */ /* 0x000fe20000011440 */
[----:B------:R-:W-:Y:S01]  /*7cf0*/  IMAD.U32 R33, RZ, RZ, UR9 ;  /* 0x00000009ff217e24 */ /* 0x000fe2000f8e00ff */
[----:B------:R-:W-:-:S02]  /*7d00*/  LEA.HI R2, R2, R25, RZ, 0x2 ;  /* 0x0000001902027211 */ /* 0x000fc400078f10ff */
[----:B------:R-:W-:Y:S02]  /*7d10*/  SEL R100, R12, R41, P0 ;  /* 0x000000290c647207 */ /* 0x000fe40000000000 */
[----:B------:R-:W-:Y:S02]  /*7d20*/  SEL R107, R41, R12, P0 ;  /* 0x0000000c296b7207 */ /* 0x000fe40000000000 */
[----:B------:R-:W-:Y:S02]  /*7d30*/  SEL R48, R26, R27, P0 ;  /* 0x0000001b1a307207 */ /* 0x000fe40000000000 */
[----:B------:R-:W-:Y:S02]  /*7d40*/  SEL R85, R27, R26, P0 ;  /* 0x0000001a1b557207 */ /* 0x000fe40000000000 */
[----:B------:R-:W-:Y:S02]  /*7d50*/  LEA.HI R10, R11, R64, RZ, 0x2 ;  /* 0x000000400b0a7211 */ /* 0x000fe400078f10ff */
[----:B------:R-:W-:-:S02]  /*7d60*/  SEL R26, R74, R75, P0 ;  /* 0x0000004b4a1a7207 */ /* 0x000fc40000000000 */
[----:B------:R-:W-:Y:S02]  /*7d70*/  SEL R41, R75, R74, P0 ;  /* 0x0000004a4b297207 */ /* 0x000fe40000000000 */
[----:B------:R-:W0:Y:S01]  /*7d80*/  S2R R74, SR_CTAID.X ;  /* 0x00000000004a7919 */ /* 0x000e220000002500 */
[----:B------:R-:W-:Y:S02]  /*7d90*/  LEA.HI R0, R0, R9, RZ, 0x1 ;  /* 0x0000000900007211 */ /* 0x000fe400078f08ff */
[----:B------:R-:W-:Y:S02]  /*7da0*/  SEL R106, R5, R8, P0 ;  /* 0x00000008056a7207 */ /* 0x000fe40000000000 */
[----:B------:R-:W-:Y:S02]  /*7db0*/  SEL R115, R8, R5, P0 ;  /* 0x0000000508737207 */ /* 0x000fe40000000000 */
[----:B------:R-:W-:Y:S02]  /*7dc0*/  LOP3.LUT R6, R2, 0xfffffffc, RZ, 0xc0, !PT ;  /* 0xfffffffc02067812 */ /* 0x000fe400078ec0ff */
[----:B------:R-:W-:-:S02]  /*7dd0*/  SHF.R.S32.HI R2, RZ, 0x2, R10 ;  /* 0x00000002ff027819 */ /* 0x000fc4000001140a */
[----:B------:R-:W-:Y:S01]  /*7de0*/  SHF.R.S32.HI R5, RZ, 0x1f, R10 ;  /* 0x0000001fff057819 */ /* 0x000fe2000001140a */
[----:B------:R-:W-:Y:S01]  /*7df0*/  IMAD.IADD R6, R25, 0x1, -R6 ;  /* 0x0000000119067824 */ /* 0x000fe200078e0a06 */
[----:B------:R-:W-:Y:S02]  /*7e00*/  LOP3.LUT R0, R0, 0x3fffffe, RZ, 0xc0, !PT ;  /* 0x03fffffe00007812 */ /* 0x000fe400078ec0ff */
[----:B------:R-:W-:Y:S02]  /*7e10*/  LEA.HI R5, R5, R2, RZ, 0x3 ;  /* 0x0000000205057211 */ /* 0x000fe400078f18ff */
[----:B------:R-:W-:Y:S01]  /*7e20*/  LEA.HI R8, R6, R6, RZ, 0x1 ;  /* 0x0000000606087211 */ /* 0x000fe200078f08ff */
[----:B------:R-:W-:Y:S01]  /*7e30*/  IMAD.IADD R0, R9, 0x1, -R0 ;  /* 0x0000000109007824 */ /* 0x000fe200078e0a00 */
[----:B------:R-:W-:Y:S02]  /*7e40*/  LOP3.LUT R9, R5, 0xfffffff8, RZ, 0xc0, !PT ;  /* 0xfffffff805097812 */ /* 0x000fe400078ec0ff */
[----:B------:R-:W-:-:S02]  /*7e50*/  LEA.HI R5, R11, R64, RZ, 0x5 ;  /* 0x000000400b057211 */ /* 0x000fc400078f28ff */
[----:B------:R-:W-:Y:S01]  /*7e60*/  SEL R96, R14, R49, P0 ;  /* 0x000000310e607207 */ /* 0x000fe20000000000 */
[----:B------:R-:W-:Y:S01]  /*7e70*/  IMAD.IADD R2, R2, 0x1, -R9 ;  /* 0x0000000102027824 */ /* 0x000fe200078e0a09 */
[----:B------:R-:W-:Y:S02]  /*7e80*/  SHF.R.S32.HI R5, RZ, 0x5, R5 ;  /* 0x00000005ff057819 */ /* 0x000fe40000011405 */
[----:B------:R-:W-:Y:S02]  /*7e90*/  LOP3.LUT R9, R8, 0x1ffffffe, RZ, 0xc0, !PT ;  /* 0x1ffffffe08097812 */ /* 0x000fe400078ec0ff */
[----:B------:R-:W-:Y:S01]  /*7ea0*/  SEL R103, R49, R14, P0 ;  /* 0x0000000e31677207 */ /* 0x000fe20000000000 */
[----:B------:R-:W-:Y:S01]  /*7eb0*/  IMAD R5, R5, 0x10, R2 ;  /* 0x0000001005057824 */ /* 0x000fe200078e0202 */
[----:B------:R-:W-:Y:S01]  /*7ec0*/  SEL R14, R30, R31, P0 ;  /* 0x0000001f1e0e7207 */ /* 0x000fe20000000000 */
[----:B------:R-:W-:Y:S01]  /*7ed0*/  IMAD.IADD R9, R6, 0x1, -R9 ;  /* 0x0000000106097824 */ /* 0x000fe200078e0a09 */
[----:B------:R-:W-:Y:S01]  /*7ee0*/  SEL R98, R52, R15, P0 ;  /* 0x0000000f34627207 */ /* 0x000fe20000000000 */
[----:B------:R-:W-:Y:S01]  /*7ef0*/  IMAD R0, R0, 0x40, R5 ;  /* 0x0000004000007824 */ /* 0x000fe200078e0205 */
[----:B------:R-:W-:-:S02]  /*7f00*/  SEL R105, R15, R52, P0 ;  /* 0x000000340f697207 */ /* 0x000fc40000000000 */
[----:B------:R-:W-:Y:S01]  /*7f10*/  SEL R72, R24, R81, P0 ;  /* 0x0000005118487207 */ /* 0x000fe20000000000 */
[----:B------:R-:W-:Y:S01]  /*7f20*/  IMAD R9, R9, 0x8, R0 ;  /* 0x0000000809097824 */ /* 0x000fe200078e0200 */
[----:B------:R-:W-:Y:S02]  /*7f30*/  SEL R91, R81, R24, P0 ;  /* 0x00000018515b7207 */ /* 0x000fe40000000000 */
[----:B------:R-:W-:Y:S02]  /*7f40*/  SEL R52, R34, R35, P0 ;  /* 0x0000002322347207 */ /* 0x000fe40000000000 */
[----:B------:R-:W-:Y:S02]  /*7f50*/  SEL R81, R35, R34, P0 ;  /* 0x0000002223517207 */ /* 0x000fe40000000000 */
[----:B------:R-:W-:Y:S02]  /*7f60*/  SEL R34, R86, R87, P0 ;  /* 0x0000005756227207 */ /* 0x000fe40000000000 */
[----:B------:R-:W-:-:S02]  /*7f70*/  LOP3.LUT R5, R10, 0x7ffffffc, RZ, 0xc0, !PT ;  /* 0x7ffffffc0a057812 */ /* 0x000fc400078ec0ff */
[----:B------:R-:W-:Y:S02]  /*7f80*/  SEL R90, R68, R21, P0 ;  /* 0x00000015445a7207 */ /* 0x000fe40000000000 */
[----:B------:R-:W-:Y:S02]  /*7f90*/  SEL R97, R21, R68, P0 ;  /* 0x0000004415617207 */ /* 0x000fe40000000000 */
[----:B------:R-:W-:Y:S02]  /*7fa0*/  SEL R87, R87, R86, P0 ;  /* 0x0000005657577207 */ /* 0x000fe40000000000 */
[----:B------:R-:W-:Y:S02]  /*7fb0*/  SEL R88, R20, R65, P0 ;  /* 0x0000004114587207 */ /* 0x000fe40000000000 */
[----:B------:R-:W-:Y:S02]  /*7fc0*/  SEL R95, R65, R20, P0 ;  /* 0x00000014415f7207 */ /* 0x000fe40000000000 */
[----:B------:R-:W-:-:S02]  /*7fd0*/  SEL R68, R22, R73, P0 ;  /* 0x0000004916447207 */ /* 0x000fc40000000000 */
        /* <DEDUP_REMOVED lines=10> */
[C---:B------:R-:W-:Y:S01]  /*8080*/  LOP3.LUT P1, RZ, R64.reuse, 0x3, RZ, 0xc0, !PT ;  /* 0x0000000340ff7812 */ /* 0x040fe2000782c0ff */
[----:B------:R-:W-:Y:S01]  /*8090*/  IMAD.IADD R64, R64, 0x1, -R5 ;  /* 0x0000000140407824 */ /* 0x000fe200078e0a05 */
[----:B------:R-:W-:-:S02]  /*80a0*/  SEL R38, R66, R67, P0 ;  /* 0x0000004342267207 */ /* 0x000fc40000000000 */
[----:B------:R-:W-:Y:S01]  /*80b0*/  SEL R47, R67, R66, P0 ;  /* 0x00000042432f7207 */ /* 0x000fe20000000000 */
[----:B0-----:R-:W-:Y:S01]  /*80c0*/  IMAD R66, R74, 0x80, R0 ;  /* 0x000000804a427824 */ /* 0x001fe200078e0200 */
[----:B------:R-:W-:Y:S01]  /*80d0*/  SEL R46, R54, R55, P0 ;  /* 0x00000037362e7207 */ /* 0x000fe20000000000 */
[----:B------:R-:W-:Y:S01]  /*80e0*/  IMAD R74, R74, 0x80, R9 ;  /* 0x000000804a4a7824 */ /* 0x000fe200078e0209 */
[----:B------:R-:W-:Y:S02]  /*80f0*/  SEL R61, R55, R54, P0 ;  /* 0x00000036373d7207 */ /* 0x000fe40000000000 */
[----:B-1----:R-:W-:Y:S02]  /*8100*/  ISETP.NE.AND P2, PT, R119, 0x1, PT ;  /* 0x000000017700780c */ /* 0x002fe40003f45270 */
[----:B------:R-:W-:Y:S02]  /*8110*/  SEL R102, R44, R13, P0 ;  /* 0x0000000d2c667207 */ /* 0x000fe40000000000 */
[----:B------:R-:W-:Y:S01]  /*8120*/  SEL R109, R13, R44, P0 ;  /* 0x0000002c0d6d7207 */ /* 0x000fe20000000000 */
[----:B------:R-:W-:Y:S01]  /*8130*/  IMAD.U32 R44, RZ, RZ, UR6 ;  /* 0x00000006ff2c7e24 */ /* 0x000fe2000f8e00ff */
[----:B------:R-:W-:-:S02]  /*8140*/  SEL R94, R60, R19, P0 ;  /* 0x000000133c5e7207 */ /* 0x000fc40000000000 */
[----:B------:R-:W-:Y:S02]  /*8150*/  SEL R101, R19, R60, P0 ;  /* 0x0000003c13657207 */ /* 0x000fe40000000000 */
[----:B------:R-:W-:Y:S02]  /*8160*/  SEL R80, R76, R23, P0 ;  /* 0x000000174c507207 */ /* 0x000fe40000000000 */
[----:B------:R-:W-:Y:S02]  /*8170*/  SEL R93, R23, R76, P0 ;  /* 0x0000004c175d7207 */ /* 0x000fe40000000000 */
[----:B------:R-:W-:Y:S01]  /*8180*/  SEL R60, R42, R43, P0 ;  /* 0x0000002b2a3c7207 */ /* 0x000fe20000000000 */
[----:B------:R-:W3:Y:S01]  /*8190*/  LDC R76, c[0x0][0xc50] ;  /* 0x00031400ff4c7b82 */ /* 0x000ee20000000800 */
        /* <DEDUP_REMOVED lines=12> */
[----:B------:R-:W0:Y:S01]  /*8260*/  @P2 LDC R83, c[0x0][0xbf0] ;  /* 0x0002fc00ff532b82 */ /* 0x000e220000000800 */
[----:B------:R-:W-:Y:S02]  /*8270*/  SEL R43, R71, R70, P0 ;  /* 0x00000046472b7207 */ /* 0x000fe40000000000 */
[----:B------:R-:W-:Y:S01]  /*8280*/  MOV R45, UR7 ;  /* 0x00000007002d7c02 */ /* 0x000fe20008000f00 */
[----:B------:R-:W-:Y:S01]  /*8290*/  IMAD.U32 R45, RZ, RZ, UR8 ;  /* 0x00000008ff2d7e24 */ /* 0x000fe2000f8e00ff */
[----:B------:R-:W-:Y:S01]  /*82a0*/  ULDC.64 UR6, c[0x0][0xb48] ;  /* 0x0002d20000067ab9 */ /* 0x000fe20000000a00 */
[----:B------:R-:W-:-:S02]  /*82b0*/  ULDC.64 UR8, c[0x0][0xb28] ;  /* 0x0002ca0000087ab9 */ /* 0x000fc40000000a00 */
[----:B------:R-:W1:Y:S01]  /*82c0*/  @P2 LDC R82, c[0x0][0xbf0] ;  /* 0x0002fc00ff522b82 */ /* 0x000e620000000800 */
[----:B--2---:R2:W-:Y:S04]  /*82d0*/  SHFL.IDX PT, R49, R14, R7, 0x1c1f ;  /* 0x001c1f070e317589 */ /* 0x0045e800000e0000 */
[----:B------:R-:W-:Y:S04]  /*82e0*/  SHFL.IDX PT, R5, R34, R7, 0x1c1f ;  /* 0x001c1f0722057589 */ /* 0x000fe800000e0000 */
[----:B------:R-:W-:Y:S01]  /*82f0*/  SHFL.IDX PT, R10, R106, R7, 0x1c1f ;  /* 0x001c1f076a0a7589 */ /* 0x000fe200000e0000 */
[----:B--2---:R-:W-:-:S03]  /*8300*/  LOP3.LUT R14, R7, 0x2, RZ, 0x3c, !PT ;  /* 0x00000002070e7812 */ /* 0x004fc600078e3cff */
[----:B------:R-:W-:Y:S04]  /*8310*/  SHFL.IDX PT, R54, R12, R7, 0x1c1f ;  /* 0x001c1f070c367589 */ /* 0x000fe800000e0000 */
[----:B------:R2:W4:Y:S04]  /*8320*/  SHFL.IDX PT, R8, R87, R14, 0x1c1f ;  /* 0x001c1f0e57087589 */ /* 0x00052800000e0000 */
[----:B------:R-:W5:Y:S04]  /*8330*/  SHFL.IDX PT, R9, R115, R14, 0x1c1f ;  /* 0x001c1f0e73097589 */ /* 0x000f6800000e0000 */
[----:B------:R-:W-:Y:S01]  /*8340*/  SHFL.IDX PT, R11, R108, R7, 0x1c1f ;  /* 0x001c1f076c0b7589 */ /* 0x000fe200000e0000 */
[----:B--2---:R-:W2:Y:S03]  /*8350*/  LDC.64 R86, c[0x0][0xb40] ;  /* 0x0002d000ff567b82 */ /* 0x004ea60000000a00 */
[----:B------:R-:W3:Y:S04]  /*8360*/  SHFL.IDX PT, R12, R117, R14, 0x1c1f ;  /* 0x001c1f0e750c7589 */ /* 0x000ee800000e0000 */
[----:B------:R-:W-:Y:S04]  /*8370*/  SHFL.IDX PT, R16, R16, R7, 0x1c1f ;  /* 0x001c1f0710107589 */ /* 0x000fe800000e0000 */
[----:B------:R-:W0:Y:S04]  /*8380*/  SHFL.IDX PT, R17, R111, R14, 0x1c1f ;  /* 0x001c1f0e6f117589 */ /* 0x000e2800000e0000 */
[----:B------:R-:W-:Y:S04]  /*8390*/  SHFL.IDX PT, R22, R100, R7, 0x1c1f ;  /* 0x001c1f0764167589 */ /* 0x000fe800000e0000 */
[----:B------:R-:W-:Y:S04]  /*83a0*/  SHFL.IDX PT, R53, R18, R7, 0x1c1f ;  /* 0x001c1f0712357589 */ /* 0x000fe800000e0000 */
[----:B------:R-:W-:Y:S01]  /*83b0*/  SHFL.IDX PT, R23, R107, R14, 0x1c1f ;  /* 0x001c1f0e6b177589 */ /* 0x000fe200000e0000 */
[----:B--2---:R-:W-:-:S03]  /*83c0*/  IMAD.WIDE.U32 R44, R86, UR37, R44 ;  /* 0x00000025562c7c25 */ /* 0x004fc6000f8e002c */
[----:B------:R-:W-:Y:S04]  /*83d0*/  SHFL.IDX PT, R15, R104, R7, 0x1c1f ;  /* 0x001c1f07680f7589 */ /* 0x000fe800000e0000 */
[----:B------:R-:W-:Y:S04]  /*83e0*/  SHFL.IDX PT, R30, R92, R7, 0x1c1f ;  /* 0x001c1f075c1e7589 */ /* 0x000fe800000e0000 */
[----:B------:R-:W-:Y:S04]  /*83f0*/  SHFL.IDX PT, R50, R20, R7, 0x1c1f ;  /* 0x001c1f0714327589 */ /* 0x000fe800000e0000 */
[----:B------:R-:W2:Y:S04]  /*8400*/  SHFL.IDX PT, R18, R113, R14, 0x1c1f ;  /* 0x001c1f0e71127589 */ /* 0x000ea800000e0000 */
[----:B------:R-:W1:Y:S04]  /*8410*/  SHFL.IDX PT, R31, R99, R14, 0x1c1f ;  /* 0x001c1f0e631f7589 */ /* 0x000e6800000e0000 */
[----:B------:R-:W-:Y:S04]  /*8420*/  SHFL.IDX PT, R19, R102, R7, 0x1c1f ;  /* 0x001c1f0766137589 */ /* 0x000fe800000e0000 */
[----:B------:R-:W-:Y:S04]  /*8430*/  SHFL.IDX PT, R20, R109, R14, 0x1c1f ;  /* 0x001c1f0e6d147589 */ /* 0x000fe800000e0000 */
[----:B------:R-:W-:Y:S04]  /*8440*/  SHFL.IDX PT, R24, R96, R7, 0x1c1f ;  /* 0x001c1f0760187589 */ /* 0x000fe800000e0000 */
[----:B------:R-:W-:Y:S04]  /*8450*/  SHFL.IDX PT, R27, R94, R7, 0x1c1f ;  /* 0x001c1f075e1b7589 */ /* 0x000fe800000e0000 */
[----:B------:R-:W-:Y:S04]  /*8460*/  SHFL.IDX PT, R21, R103, R14, 0x1c1f ;  /* 0x001c1f0e67157589 */ /* 0x000fe800000e0000 */
[----:B------:R-:W1:Y:S04]  /*8470*/  SHFL.IDX PT, R34, R101, R14, 0x1c1f ;  /* 0x001c1f0e65227589 */ /* 0x000e6800000e0000 */
[----:B------:R4:W-:Y:S04]  /*8480*/  SHFL.IDX PT, R79, R85, R14, 0x1c1f ;  /* 0x001c1f0e554f7589 */ /* 0x0009e800000e0000 */
[----:B------:R-:W-:Y:S04]  /*8490*/  SHFL.IDX PT, R6, R26, R7, 0x1c1f ;  /* 0x001c1f071a067589 */ /* 0x000fe800000e0000 */
[----:B------:R-:W-:Y:S01]  /*84a0*/  SHFL.IDX PT, R25, R98, R7, 0x1c1f ;  /* 0x001c1f0762197589 */ /* 0x000fe200000e0000 */
[----:B----4-:R-:W4:Y:S03]  /*84b0*/  LDC.64 R84, c[0x0][0xbd8] ;  /* 0x0002f600ff547b82 */ /* 0x010f260000000a00 */
[----:B------:R-:W-:Y:S04]  /*84c0*/  SHFL.IDX PT, R26, R105, R14, 0x1c1f ;  /* 0x001c1f0e691a7589 */ /* 0x000fe800000e0000 */
[----:B------:R-:W-:Y:S04]  /*84d0*/  SHFL.IDX PT, R0, R58, R7, 0x1c1f ;  /* 0x001c1f073a007589 */ /* 0x000fe800000e0000 */
[----:B------:R-:W-:Y:S04]  /*84e0*/  SHFL.IDX PT, R51, R88, R7, 0x1c1f ;  /* 0x001c1f0758337589 */ /* 0x000fe800000e0000 */
[----:B------:R-:W-:Y:S04]  /*84f0*/  SHFL.IDX PT, R63, R80, R7, 0x1c1f ;  /* 0x001c1f07503f7589 */ /* 0x000fe800000e0000 */
[----:B------:R-:W-:Y:S04]  /*8500*/  SHFL.IDX PT, R58, R95, R14, 0x1c1f ;  /* 0x001c1f0e5f3a7589 */ /* 0x000fe800000e0000 */
[----:B------:R-:W-:Y:S04]  /*8510*/  SHFL.IDX PT, R35, R90, R7, 0x1c1f ;  /* 0x001c1f075a237589 */ /* 0x000fe800000e0000 */
[----:B------:R-:W4:Y:S04]  /*8520*/  SHFL.IDX PT, R62, R97, R14, 0x1c1f ;  /* 0x001c1f0e613e7589 */ /* 0x000f2800000e0000 */
[----:B------:R5:W-:Y:S04]  /*8530*/  SHFL.IDX PT, R80, R77, R14, 0x1c1f ;  /* 0x001c1f0e4d507589 */ /* 0x000be800000e0000 */
[----:B------:R-:W-:Y:S04]  /*8540*/  SHFL.IDX PT, R68, R68, R7, 0x1c1f ;  /* 0x001c1f0744447589 */ /* 0x000fe800000e0000 */
[----:B------:R-:W4:Y:S01]  /*8550*/  SHFL.IDX PT, R69, R69, R14, 0x1c1f ;  /* 0x001c1f0e45457589 */ /* 0x000f2200000e0000 */
[----:B-----5:R-:W5:Y:S03]  /*8560*/  @P2 LDC R77, c[0x0][0xbec] ;  /* 0x0002fb00ff4d2b82 */ /* 0x020f660000000800 */
[----:B------:R-:W-:Y:S04]  /*8570*/  SHFL.IDX PT, R72, R72, R7, 0x1c1f ;  /* 0x001c1f0748487589 */ /* 0x000fe800000e0000 */
        /* <DEDUP_REMOVED lines=9> */
[----:B------:R3:W-:Y:S04]  /*8610*/  SHFL.IDX PT, R2, R28, R7, 0x1c1f ;  /* 0x001c1f071c027589 */ /* 0x0007e800000e0000 */
[----:B------:R-:W5:Y:S04]  /*8620*/  SHFL.IDX PT, R70, R93, R14, 0x1c1f ;  /* 0x001c1f0e5d467589 */ /* 0x000f6800000e0000 */
[----:B------:R-:W-:Y:S01]  /*8630*/  SHFL.IDX PT, R73, R73, R14, 0x1c1f ;  /* 0x001c1f0e49497589 */ /* 0x000fe200000e0000 */
[----:B---3--:R-:W-:-:S02]  /*8640*/  SEL R7, R5, R8, P0 ;  /* 0x0000000805077207 */ /* 0x008fc40000000000 */
[----:B------:R-:W-:Y:S01]  /*8650*/  SEL R5, R8, R5, P0 ;  /* 0x0000000508057207 */ /* 0x000fe20000000000 */
[----:B------:R-:W3:Y:S01]  /*8660*/  SHFL.IDX PT, R75, R91, R14, 0x1c1f ;  /* 0x001c1f0e5b4b7589 */ /* 0x000ee200000e0000 */
[----:B------:R-:W-:Y:S02]  /*8670*/  SEL R8, R10, R9, P0 ;  /* 0x000000090a087207 */ /* 0x000fe40000000000 */
[----:B------:R-:W-:Y:S01]  /*8680*/  SEL R10, R9, R10, P0 ;  /* 0x0000000a090a7207 */ /* 0x000fe20000000000 */
[----:B------:R1:W3:Y:S01]  /*8690*/  SHFL.IDX PT, R78, R89, R14, 0x1c1f ;  /* 0x001c1f0e594e7589 */ /* 0x0002e200000e0000 */
[----:B------:R-:W-:Y:S02]  /*86a0*/  SEL R9, R11, R12, P0 ;  /* 0x0000000c0b097207 */ /* 0x000fe40000000000 */
[----:B------:R-:W-:Y:S01]  /*86b0*/  SEL R11, R12, R11, P0 ;  /* 0x0000000b0c0b7207 */ /* 0x000fe20000000000 */
[----:B------:R-:W3:Y:S01]  /*86c0*/  SHFL.IDX PT, R81, R81, R14, 0x1c1f ;  /* 0x001c1f0e51517589 */ /* 0x000ee200000e0000 */
[----:B0-----:R-:W-:-:S02]  /*86d0*/  SEL R12, R16, R17, P0 ;  /* 0x00000011100c7207 */ /* 0x001fc40000000000 */
[----:B------:R-:W-:Y:S01]  /*86e0*/  SEL R16, R17, R16, P0 ;  /* 0x0000001011107207 */ /* 0x000fe20000000000 */
[----:B------:R0:W-:Y:S01]  /*86f0*/  SHFL.IDX PT, R67, R29, R14, 0x1c1f ;  /* 0x001c1f0e1d437589 */ /* 0x0001e200000e0000 */
[----:B--2---:R-:W-:Y:S01]  /*8700*/  SEL R17, R18, R15, P0 ;  /* 0x0000000f12117207 */ /* 0x004fe20000000000 */
[----:B-1----:R-:W1:Y:S01]  /*8710*/  @P2 LDC R89, c[0x0][0xbec] ;  /* 0x0002fb00ff592b82 */ /* 0x002e620000000800 */
[----:B------:R-:W-:Y:S01]  /*8720*/  SEL R28, R30, R31, P0 ;  /* 0x0000001f1e1c7207 */ /* 0x000fe20000000000 */
[----:B------:R2:W-:Y:S01]  /*8730*/  SHFL.IDX PT, R71, R13, R14, 0x1c1f ;  /* 0x001c1f0e0d477589 */ /* 0x0005e200000e0000 */
[----:B------:R-:W-:Y:S02]  /*8740*/  SEL R30, R31, R30, P0 ;  /* 0x0000001e1f1e7207 */ /* 0x000fe40000000000 */
[----:B------:R-:W-:Y:S01]  /*8750*/  SEL R31, R34, R27, P0 ;  /* 0x0000001b221f7207 */ /* 0x000fe20000000000 */
[----:B------:R-:W-:Y:S01]  /*8760*/  SHFL.IDX PT, R61, R61, R14, 0x1c1f ;  /* 0x001c1f0e3d3d7589 */ /* 0x000fe200000e0000 */
[----:B0-----:R-:W-:Y:S01]  /*8770*/  SEL R29, R27, R34, P0 ;  /* 0x000000221b1d7207 */ /* 0x001fe20000000000 */
[----:B----4-:R-:W-:-:S02]  /*8780*/  IMAD R34, R84, UR38, RZ ;  /* 0x0000002654227c24 */ /* 0x010fc4000f8e02ff */
[----:B------:R-:W-:Y:S01]  /*8790*/  SHFL.IDX PT, R65, R65, R14, 0x1c1f ;  /* 0x001c1f0e41417589 */ /* 0x000fe200000e0000 */
[----:B------:R-:W-:Y:S02]  /*87a0*/  SEL R27, R62, R35, P0 ;  /* 0x000000233e1b7207 */ /* 0x000fe40000000000 */
[----:B--2---:R-:W-:Y:S01]  /*87b0*/  SEL R13, R15, R18, P0 ;  /* 0x000000120f0d7207 */ /* 0x004fe20000000000 */
[----:B------:R-:W-:Y:S01]  /*87c0*/  SHFL.IDX PT, R55, R55, R14, 0x1c1f ;  /* 0x001c1f0e37377589 */ /* 0x000fe200000e0000 */
[----:B------:R-:W-:Y:S02]  /*87d0*/  SEL R15, R19, R20, P0 ;  /* 0x00000014130f7207 */ /* 0x000fe40000000000 */
[----:B------:R-:W-:Y:S01]  /*87e0*/  SEL R18, R51, R58, P0 ;  /* 0x0000003a33127207 */ /* 0x000fe20000000000 */
[----:B------:R-:W-:Y:S04]  /*87f0*/  SHFL.IDX PT, R57, R57, R14, 0x1c1f ;  /* 0x001c1f0e39397589 */ /* 0x000fe800000e0000 */
[----:B------:R-:W-:Y:S01]  /*8800*/  SHFL.IDX PT, R43, R43, R14, 0x1c1f ;  /* 0x001c1f0e2b2b7589 */ /* 0x000fe200000e0000 */
[----:B-1----:R-:W-:-:S03]  /*8810*/  @P2 IMAD.HI.U32 R89, R74, R89, RZ ;  /* 0x000000594a592227 */ /* 0x002fc600078e00ff */
[----:B------:R-:W-:Y:S04]  /*8820*/  SHFL.IDX PT, R47, R47, R14, 0x1c1f ;  /* 0x001c1f0e2f2f7589 */ /* 0x000fe800000e0000 */
[----:B------:R-:W-:Y:S04]  /*8830*/  SHFL.IDX PT, R37, R37, R14, 0x1c1f ;  /* 0x001c1f0e25257589 */ /* 0x000fe800000e0000 */
[----:B------:R-:W-:Y:S04]  /*8840*/  SHFL.IDX PT, R41, R41, R14, 0x1c1f ;  /* 0x001c1f0e29297589 */ /* 0x000fe800000e0000 */
[----:B------:R0:W-:Y:S02]  /*8850*/  SHFL.IDX PT, R39, R39, R14, 0x1c1f ;  /* 0x001c1f0e27277589 */ /* 0x0001e400000e0000 */
[----:B0-----:R-:W-:-:S02]  /*8860*/  SEL R14, R22, R23, P0 ;  /* 0x00000017160e7207 */ /* 0x001fc40000000000 */
[----:B------:R-:W-:Y:S02]  /*8870*/  SEL R22, R23, R22, P0 ;  /* 0x0000001617167207 */ /* 0x000fe40000000000 */
[----:B------:R-:W-:Y:S02]  /*8880*/  SEL R23, R20, R19, P0 ;  /* 0x0000001314177207 */ /* 0x000fe40000000000 */
[----:B------:R-:W-:Y:S02]  /*8890*/  SEL R20, R24, R21, P0 ;  /* 0x0000001518147207 */ /* 0x000fe40000000000 */
[----:B------:R-:W-:Y:S02]  /*88a0*/  SEL R24, R21, R24, P0 ;  /* 0x0000001815187207 */ /* 0x000fe40000000000 */
[----:B------:R-:W-:Y:S02]  /*88b0*/  SEL R21, R25, R26, P0 ;  /* 0x0000001a19157207 */ /* 0x000fe40000000000 */
[----:B------:R-:W-:-:S02]  /*88c0*/  SEL R25, R26, R25, P0 ;  /* 0x000000191a197207 */ /* 0x000fc40000000000 */
[----:B------:R-:W-:Y:S01]  /*88d0*/  SEL R26, R58, R51, P0 ;  /* 0x000000333a1a7207 */ /* 0x000fe20000000000 */
[----:B------:R-:W-:Y:S01]  /*88e0*/  IMAD R51, R85, UR37, R34 ;  /* 0x0000002555337c24 */ /* 0x000fe2000f8e0222 */
[----:B------:R-:W-:Y:S01]  /*88f0*/  SEL R19, R35, R62, P0 ;  /* 0x0000003e23137207 */ /* 0x000fe20000000000 */
[----:B------:R-:W-:Y:S01]  /*8900*/  IMAD.WIDE.U32 R58, R84, UR37, R32 ;  /* 0x00000025543a7c25 */ /* 0x000fe2000f8e0020 */
[----:B------:R-:W-:Y:S02]  /*8910*/  SEL R32, R68, R69, P0 ;  /* 0x0000004544207207 */ /* 0x000fe40000000000 */
[----:B------:R-:W-:Y:S01]  /*8920*/  SEL R34, R69, R68, P0 ;  /* 0x0000004445227207 */ /* 0x000fe20000000000 */
[----:B-----5:R-:W-:Y:S01]  /*8930*/  @P2 IMAD.HI.U32 R62, R74, R77, RZ ;  /* 0x0000004d4a3e2227 */ /* 0x020fe200078e00ff */
[----:B------:R-:W-:Y:S02]  /*8940*/  SEL R33, R63, R70, P0 ;  /* 0x000000463f217207 */ /* 0x000fe40000000000 */
[----:B------:R-:W-:Y:S01]  /*8950*/  SEL R35, R70, R63, P0 ;  /* 0x0000003f46237207 */ /* 0x000fe20000000000 */
[----:B------:R-:W-:-:S02]  /*8960*/  IMAD R69, RZ, RZ, -UR43 ;  /* 0x8000002bff457e24 */ /* 0x000fc4000f8e02ff */
[----:B------:R-:W-:Y:S01]  /*8970*/  IMAD.IADD R59, R59, 0x1, R51 ;  /* 0x000000013b3b7824 */ /* 0x000fe200078e0233 */
[----:B------:R-:W-:Y:S01]  /*8980*/  MOV R51, R74 ;  /* 0x0000004a00337202 */ /* 0x000fe20000000f00 */
[----:B------:R-:W-:Y:S01]  /*8990*/  IMAD R68, R86, UR38, RZ ;  /* 0x0000002656447c24 */ /* 0x000fe2000f8e02ff */
[----:B------:R-:W-:Y:S01]  /*89a0*/  @P2 SHF.R.U32.HI R51, RZ, R83, R62 ;  /* 0x00000053ff332219 */ /* 0x000fe2000001163e */
[----:B------:R-:W-:Y:S01]  /*89b0*/  IMAD R83, R76, R69, UR4 ;  /* 0x000000044c537e24 */ /* 0x000fe2000f8e0245 */
[----:B------:R-:W-:Y:S01]  /*89c0*/  ULDC.64 UR4, c[0x0][0xbe0] ;  /* 0x0002f80000047ab9 */ /* 0x000fe20000000a00 */
[----:B------:R-:W-:Y:S02]  /*89d0*/  IMAD R63, R87, UR37, R68 ;  /* 0x00000025573f7c24 */ /* 0x000fe4000f8e0244 */
[----:B------:R-:W-:Y:S01]  /*89e0*/  IMAD.MOV.U32 R62, RZ, RZ, R44 ;  /* 0x000000ffff3e7224 */ /* 0x000fe200078e002c */
[----:B------:R-:W-:Y:S01]  /*89f0*/  SHF.R.S32.HI R70, RZ, 0x1f, R83 ;  /* 0x0000001fff467819 */ /* 0x000fe20000011453 */
[----:B------:R-:W-:-:S02]  /*8a00*/  IMAD.IADD R63, R45, 0x1, R63 ;  /* 0x000000012d3f7824 */ /* 0x000fc400078e023f */
[----:B------:R-:W-:Y:S01]  /*8a10*/  IMAD.MOV.U32 R69, RZ, RZ, R74 ;  /* 0x000000ffff457224 */ /* 0x000fe200078e004a */
[----:B------:R-:W-:Y:S01]  /*8a20*/  @P2 SHF.R.U32.HI R69, RZ, R82, R89 ;  /* 0x00000052ff452219 */ /* 0x000fe20000011659 */
[C---:B------:R-:W-:Y:S02]  /*8a30*/  IMAD R45, R70.reuse, UR4, RZ ;  /* 0x00000004462d7c24 */ /* 0x040fe4000f8e02ff */
[----:B------:R-:W-:Y:S02]  /*8a40*/  IMAD R70, R70, UR6, RZ ;  /* 0x0000000646467c24 */ /* 0x000fe4000f8e02ff */
[C---:B------:R-:W-:Y:S02]  /*8a50*/  IMAD R68, R83.reuse, UR5, R45 ;  /* 0x0000000553447c24 */ /* 0x040fe4000f8e022d */
[----:B------:R-:W-:Y:S01]  /*8a60*/  IMAD.WIDE.U32 R44, R83, UR4, R58 ;  /* 0x00000004532c7c25 */ /* 0x000fe2000f8e003a */
[----:B------:R-:W-:-:S03]  /*8a70*/  ULDC.64 UR4, c[0x0][0xb30] ;  /* 0x0002cc0000047ab9 */ /* 0x000fc60000000a00 */
[----:B------:R-:W-:Y:S01]  /*8a80*/  IMAD.WIDE.U32 R58, R83, UR6, R62 ;  /* 0x00000006533a7c25 */ /* 0x000fe2000f8e003e */
[--C-:B------:R-:W-:Y:S02]  /*8a90*/  SHF.R.S32.HI R63, RZ, 0x1f, R51.reuse ;  /* 0x0000001fff3f7819 */ /* 0x100fe40000011433 */
[----:B------:R-:W-:Y:S01]  /*8aa0*/  IADD3 R44, P2, R51, R44, RZ ;  /* 0x0000002c332c7210 */ /* 0x000fe20007f5e0ff */
[----:B------:R-:W-:Y:S01]  /*8ab0*/  IMAD.MOV R51, RZ, RZ, -R51 ;  /* 0x000000ffff337224 */ /* 0x000fe200078e0a33 */
[--C-:B------:R-:W-:Y:S01]  /*8ac0*/  SHF.R.S32.HI R62, RZ, 0x1f, R69.reuse ;  /* 0x0000001fff3e7819 */ /* 0x100fe20000011445 */
[----:B------:R-:W-:Y:S01]  /*8ad0*/  IMAD R77, R83, UR7, R70 ;  /* 0x00000007534d7c24 */ /* 0x000fe2000f8e0246 */
[----:B------:R-:W-:Y:S01]  /*8ae0*/  IADD3.X R45, R63, R45, R68, P2, !PT ;  /* 0x0000002d3f2d7210 */ /* 0x000fe200017fe444 */
[----:B------:R-:W-:Y:S01]  /*8af0*/  IMAD.MOV R70, RZ, RZ, -R69 ;  /* 0x000000ffff467224 */ /* 0x000fe200078e0a45 */
[----:B------:R-:W-:Y:S01]  /*8b00*/  ULDC.64 UR6, c[0x0][0xbc8] ;  /* 0x0002f20000067ab9 */ /* 0x000fe20000000a00 */
[----:B------:R-:W-:-:S02]  /*8b10*/  IMAD R62, R62, UR4, RZ ;  /* 0x000000043e3e7c24 */ /* 0x000fc4000f8e02ff */
[C-C-:B------:R-:W-:Y:S02]  /*8b20*/  IMAD R51, R119.reuse, R51, R74.reuse ;  /* 0x0000003377337224 */ /* 0x140fe400078e024a */
[----:B------:R-:W-:Y:S01]  /*8b30*/  IMAD R63, R119, R70, R74 ;  /* 0x00000046773f7224 */ /* 0x000fe200078e024a */
[----:B------:R-:W-:Y:S01]  /*8b40*/  IADD3 R70, R66, 0x8, RZ ;  /* 0x0000000842467810 */ /* 0x000fe20007ffe0ff */
[----:B------:R-:W-:Y:S02]  /*8b50*/  IMAD.IADD R59, R59, 0x1, R77 ;  /* 0x000000013b3b7824 */ /* 0x000fe400078e024d */
[C---:B------:R-:W-:Y:S01]  /*8b60*/  IMAD R77, R69.reuse, UR5, R62 ;  /* 0x00000005454d7c24 */ /* 0x040fe2000f8e023e */
[----:B------:R-:W-:Y:S01]  /*8b70*/  SHF.R.S32.HI R62, RZ, 0x1f, R51 ;  /* 0x0000001fff3e7819 */ /* 0x000fe20000011433 */
[----:B------:R-:W-:Y:S01]  /*8b80*/  IMAD.WIDE.U32 R58, R69, UR4, R58 ;  /* 0x00000004453a7c25 */ /* 0x000fe2000f8e003a */
[----:B------:R-:W-:Y:S01]  /*8b90*/  SHF.R.S32.HI R68, RZ, 0x1f, R63 ;  /* 0x0000001fff447819 */ /* 0x000fe2000001143f */
[----:B------:R-:W0:Y:S01]  /*8ba0*/  S2UR UR5, SR_CgaCtaId ;  /* 0x00000000000579c3 */ /* 0x000e220000008800 */
[----:B------:R-:W-:Y:S01]  /*8bb0*/  UMOV UR4, 0x400 ;  /* 0x0000040000047882 */ /* 0x000fe20000000000 */
[----:B------:R-:W-:-:S02]  /*8bc0*/  IMAD R62, R62, UR6, RZ ;  /* 0x000000063e3e7c24 */ /* 0x000fc4000f8e02ff */
[----:B------:R-:W-:Y:S02]  /*8bd0*/  IMAD R68, R68, UR8, RZ ;  /* 0x0000000844447c24 */ /* 0x000fe4000f8e02ff */
[----:B------:R-:W-:Y:S02]  /*8be0*/  IMAD.IADD R59, R59, 0x1, R77 ;  /* 0x000000013b3b7824 */ /* 0x000fe400078e024d */
[----:B------:R-:W-:Y:S01]  /*8bf0*/  IMAD R77, R51, UR7, R62 ;  /* 0x00000007334d7c24 */ /* 0x000fe2000f8e023e */
[----:B---3--:R-:W-:Y:S01]  /*8c00*/  SEL R62, R75, R72, P0 ;  /* 0x000000484b3e7207 */ /* 0x008fe20000000000 */
[----:B------:R-:W-:Y:S01]  /*8c10*/  IMAD.WIDE.U32 R44, R51, UR6, R44 ;  /* 0x00000006332c7c25 */ /* 0x000fe2000f8e002c */
[----:B------:R-:W-:-:S03]  /*8c20*/  ULDC.64 UR6, c[0x0][0xba8] ;  /* 0x0002ea0000067ab9 */ /* 0x000fc60000000a00 */
[C---:B------:R-:W-:Y:S02]  /*8c30*/  IMAD R83, R63.reuse, UR9, R68 ;  /* 0x000000093f537c24 */ /* 0x040fe4000f8e0244 */
[----:B------:R-:W-:Y:S01]  /*8c40*/  IMAD.WIDE.U32 R68, R63, UR8, R58 ;  /* 0x000000083f447c25 */ /* 0x000fe2000f8e003a */
[----:B------:R-:W-:Y:S01]  /*8c50*/  SEL R58, R72, R75, P0 ;  /* 0x0000004b483a7207 */ /* 0x000fe20000000000 */
[----:B------:R-:W-:Y:S01]  /*8c60*/  ULDC.64 UR8, c[0x0][0xb00] ;  /* 0x0002c00000087ab9 */ /* 0x000fe20000000a00 */
[----:B------:R-:W-:Y:S01]  /*8c70*/  LEA R72, P2, R44, UR6, 0x2 ;  /* 0x000000062c487c11 */ /* 0x000fe2000f8410ff */
[----:B------:R-:W-:Y:S01]  /*8c80*/  IMAD.IADD R51, R45, 0x1, R77 ;  /* 0x000000012d337824 */ /* 0x000fe200078e024d */
[----:B------:R-:W-:Y:S01]  /*8c90*/  ULDC UR6, c[0x0][0xa88] ;  /* 0x0002a20000067ab9 */ /* 0x000fe20000000800 */
[----:B------:R-:W-:Y:S01]  /*8ca0*/  IMAD.IADD R45, R69, 0x1, R83 ;  /* 0x00000001452d7824 */ /* 0x000fe200078e0253 */
[----:B------:R-:W-:Y:S01]  /*8cb0*/  LEA R82, P3, R68, UR8, 0x2 ;  /* 0x0000000844527c11 */ /* 0x000fe2000f8610ff */
[----:B------:R-:W-:Y:S01]  /*8cc0*/  SHFL.IDX PT, R74, R72, RZ, 0x1c1f ;  /* 0x001c1fff484a7589 */ /* 0x000fe200000e0000 */
[----:B------:R-:W-:Y:S01]  /*8cd0*/  LEA.HI.X R51, R44, UR7, R51, 0x2, P2 ;  /* 0x000000072c337c11 */ /* 0x000fe200090f1433 */
[----:B0-----:R-:W-:Y:S01]  /*8ce0*/  ULEA UR4, UR5, UR4, 0x18 ;  /* 0x0000000405047291 */ /* 0x001fe2000f8ec03f */
[----:B------:R-:W-:Y:S01]  /*8cf0*/  IMAD R83, R119, UR6, RZ ;  /* 0x0000000677537c24 */ /* 0x000fe2000f8e02ff */
[----:B------:R-:W-:Y:S01]  /*8d00*/  SHFL.IDX PT, R76, R72, 0x1, 0x1c1f ;  /* 0x003c1f00484c7f89 */ /* 0x000fe200000e0000 */
[----:B------:R-:W-:Y:S01]  /*8d10*/  LEA.HI.X R84, R68, UR9, R45, 0x2, P3 ;  /* 0x0000000944547c11 */ /* 0x000fe200098f142d */
[----:B------:R-:W-:Y:S01]  /*8d20*/  UIADD3 UR4, UR4, 0x22820, URZ ;  /* 0x0002282004047890 */ /* 0x000fe2000fffe03f */
[----:B------:R-:W-:Y:S01]  /*8d30*/  SEL R59, R50, R73, P0 ;  /* 0x00000049323b7207 */ /* 0x000fe20000000000 */
[----:B------:R-:W0:Y:S01]  /*8d40*/  SHFL.IDX PT, R75, R51, RZ, 0x1c1f ;  /* 0x001c1fff334b7589 */ /* 0x000e2200000e0000 */
[-C--:B------:R-:W-:Y:S01]  /*8d50*/  ISETP.GE.OR P2, PT, R66, R83.reuse, P1 ;  /* 0x000000534200720c */ /* 0x080fe20000f46670 */
[----:B------:R-:W-:Y:S01]  /*8d60*/  UPRMT UR4, URZ, 0x654, UR4 ;  /* 0x000006543f047896 */ /* 0x000fe20008000004 */
[-C--:B------:R-:W-:Y:S01]  /*8d70*/  ISETP.GE.OR P1, PT, R70, R83.reuse, P1 ;  /* 0x000000534600720c */ /* 0x080fe20000f26670 */
[----:B------:R1:W2:Y:S01]  /*8d80*/  SHFL.IDX PT, R77, R51, 0x1, 0x1c1f ;  /* 0x003c1f00334d7f89 */ /* 0x0002a200000e0000 */
[----:B------:R-:W-:-:S02]  /*8d90*/  ISETP.GE.AND P3, PT, R66, R83, PT ;  /* 0x000000534200720c */ /* 0x000fc40003f66270 */
[----:B------:R-:W-:Y:S01]  /*8da0*/  SEL R63, R73, R50, P0 ;  /* 0x00000032493f7207 */ /* 0x000fe20000000000 */
[----:B------:R3:W4:Y:S01]  /*8db0*/  SHFL.IDX PT, R68, R82, RZ, 0x1c1f ;  /* 0x001c1fff52447589 */ /* 0x00072200000e0000 */
[----:B------:R-:W-:Y:S01]  /*8dc0*/  SEL R44, R48, R79, P0 ;  /* 0x0000004f302c7207 */ /* 0x000fe20000000000 */
[----:B------:R-:W-:Y:S01]  /*8dd0*/  IMAD.SHL.U32 R73, R64, 0x2, RZ ;  /* 0x0000000240497824 */ /* 0x000fe200078e00ff */
[----:B------:R-:W-:Y:S01]  /*8de0*/  SYNCS.ARRIVE.TRANS64.RED.A1T0 RZ, [UR4], RZ ;  /* 0x000000ffffff79a7 */ /* 0x000fe20008100404 */
[----:B------:R3:W3:Y:S01]  /*8df0*/  SHFL.IDX PT, R69, R84, RZ, 0x1c1f ;  /* 0x001c1fff54457589 */ /* 0x0006e200000e0000 */
[----:B------:R-:W-:Y:S02]  /*8e00*/  SEL R45, R49, R78, P0 ;  /* 0x0000004e312d7207 */ /* 0x000fe40000000000 */
[----:B------:R-:W-:Y:S02]  /*8e10*/  SEL R50, R52, R81, P0 ;  /* 0x0000005134327207 */ /* 0x000fe40000000000 */
[----:B-1----:R-:W-:-:S02]  /*8e20*/  SEL R51, R53, R80, P0 ;  /* 0x0000005035337207 */ /* 0x002fc40000000000 */
[----:B------:R-:W-:Y:S02]  /*8e30*/  SEL R48, R79, R48, P0 ;  /* 0x000000304f307207 */ /* 0x000fe40000000000 */
[----:B------:R-:W-:Y:S02]  /*8e40*/  SEL R49, R78, R49, P0 ;  /* 0x000000314e317207 */ /* 0x000fe40000000000 */
[----:B------:R-:W-:Y:S01]  /*8e50*/  SEL R52, R81, R52, P0 ;  /* 0x0000003451347207 */ /* 0x000fe20000000000 */
[----:B0-----:R0:W-:Y:S01]  /*8e60*/  @!P2 ST.E desc[UR48][R74.64], R3 ;  /* 0x000000034a00a985 */ /* 0x0011e2000c101930 */
[----:B------:R-:W-:-:S03]  /*8e70*/  SEL R53, R80, R53, P0 ;  /* 0x0000003550357207 */ /* 0x000fc60000000000 */
[----:B--2---:R0:W-:Y:S01]  /*8e80*/  @!P1 ST.E desc[UR48][R76.64], R4 ;  /* 0x000000044c009985 */ /* 0x0041e2000c101930 */
[----:B------:R-:W-:Y:S05]  /*8e90*/  @P3 BRA `(.L_x_37) ;  /* 0x0000000400783947 */ /* 0x000fea0003800000 */
[C---:B0-----:R-:W-:Y:S01]  /*8ea0*/  VIADD R3, R73.reuse, 0x8 ;  /* 0x0000000849037836 */ /* 0x041fe20000000000 */
[----:B------:R-:W-:Y:S01]  /*8eb0*/  ULDC UR4, c[0x0][0xac8] ;  /* 0x0002b20000047ab9 */ /* 0x000fe20000000800 */
[C---:B------:R-:W-:Y:S01]  /*8ec0*/  VIADD R64, R73.reuse, 0x10 ;  /* 0x0000001049407836 */ /* 0x040fe20000000000 */
[C---:B------:R-:W-:Y:S01]  /*8ed0*/  ISETP.GE.AND P2, PT, R73.reuse, UR4, PT ;  /* 0x0000000449007c0c */ /* 0x040fe2000bf46270 */
[----:B------:R-:W-:Y:S01]  /*8ee0*/  VIADD R66, R73, 0x18 ;  /* 0x0000001849427836 */ /* 0x000fe20000000000 */
[----:B------:R-:W-:Y:S01]  /*8ef0*/  ISETP.GE.AND P3, PT, R3, UR4, PT ;  /* 0x0000000403007c0c */ /* 0x000fe2000bf66270 */
[C---:B------:R-:W-:Y:S01]  /*8f00*/  VIADD R72, R73.reuse, 0x20 ;  /* 0x0000002049487836 */ /* 0x040fe20000000000 */
[----:B------:R-:W-:Y:S01]  /*8f10*/  ISETP.GE.AND P4, PT, R64, UR4, PT ;  /* 0x0000000440007c0c */ /* 0x000fe2000bf86270 */
[----:B------:R-:W-:Y:S01]  /*8f20*/  VIADD R80, R73, 0x38 ;  /* 0x0000003849507836 */ /* 0x000fe20000000000 */
[----:B------:R-:W-:-:S04]  /*8f30*/  ISETP.GE.AND P1, PT, R66, UR4, PT ;  /* 0x0000000442007c0c */ /* 0x000fc8000bf26270 */
[----:B------:R-:W-:-:S03]  /*8f40*/  ISETP.GE.AND P5, PT, R80, UR4, PT ;  /* 0x0000000450007c0c */ /* 0x000fc6000bfa6270 */
[--C-:B---34-:R-:W-:Y:S02]  /*8f50*/  @!P2 IMAD.WIDE R74, R73, 0x4, R68.reuse ;  /* 0x00000004494aa825 */ /* 0x118fe400078e0244 */
[----:B------:R-:W-:Y:S02]  /*8f60*/  @!P3 LEA.HI R3, R3, R3, RZ, 0x1 ;  /* 0x000000030303b211 */ /* 0x000fe400078f08ff */
[----:B------:R-:W-:Y:S01]  /*8f70*/  @!P4 LEA.HI R64, R64, R64, RZ, 0x1 ;  /* 0x000000404040c211 */ /* 0x000fe200078f08ff */
[----:B------:R0:W-:Y:S01]  /*8f80*/  @!P2 ST.E.64 desc[UR48][R74.64], R8 ;  /* 0x000000084a00a985 */ /* 0x0001e2000c101b30 */
[----:B------:R-:W-:Y:S02]  /*8f90*/  @!P3 LOP3.LUT R3, R3, 0xfffffffe, RZ, 0xc0, !PT ;  /* 0xfffffffe0303b812 */ /* 0x000fe400078ec0ff */
[----:B------:R-:W-:Y:S02]  /*8fa0*/  @!P1 LEA.HI R66, R66, R66, RZ, 0x1 ;  /* 0x0000004242429211 */ /* 0x000fe400078f08ff */
[----:B------:R-:W-:Y:S01]  /*8fb0*/  @!P4 LOP3.LUT R79, R64, 0xfffffffe, RZ, 0xc0, !PT ;  /* 0xfffffffe404fc812 */ /* 0x000fe200078ec0ff */
[----:B------:R-:W-:Y:S01]  /*8fc0*/  @!P3 IMAD.WIDE R76, R3, 0x4, R68 ;  /* 0x00000004034cb825 */ /* 0x000fe200078e0244 */
[----:B------:R-:W-:-:S02]  /*8fd0*/  ISETP.GE.AND P2, PT, R72, UR4, PT ;  /* 0x0000000448007c0c */ /* 0x000fc4000bf46270 */
[----:B------:R-:W-:Y:S01]  /*8fe0*/  @!P5 LEA.HI R80, R80, R80, RZ, 0x1 ;  /* 0x000000505050d211 */ /* 0x000fe200078f08ff */
[C---:B------:R-:W-:Y:S01]  /*8ff0*/  VIADD R3, R73.reuse, 0x28 ;  /* 0x0000002849037836 */ /* 0x040fe20000000000 */
[----:B------:R1:W-:Y:S01]  /*9000*/  @!P3 ST.E.64 desc[UR48][R76.64], R10 ;  /* 0x0000000a4c00b985 */ /* 0x0003e2000c101b30 */
[----:B------:R-:W-:Y:S01]  /*9010*/  VIADD R64, R73, 0x30 ;  /* 0x0000003049407836 */ /* 0x000fe20000000000 */
[----:B0-----:R-:W-:Y:S01]  /*9020*/  @!P1 LOP3.LUT R9, R66, 0xfffffffe, RZ, 0xc0, !PT ;  /* 0xfffffffe42099812 */ /* 0x001fe200078ec0ff */
[--C-:B------:R-:W-:Y:S01]  /*9030*/  @!P4 IMAD.WIDE R78, R79, 0x4, R68.reuse ;  /* 0x000000044f4ec825 */ /* 0x100fe200078e0244 */
[----:B------:R-:W-:Y:S02]  /*9040*/  ISETP.GE.AND P3, PT, R3, UR4, PT ;  /* 0x0000000403007c0c */ /* 0x000fe4000bf66270 */
[----:B------:R-:W-:Y:S01]  /*9050*/  ISETP.GE.AND P6, PT, R64, UR4, PT ;  /* 0x0000000440007c0c */ /* 0x000fe2000bfc6270 */
[C---:B------:R-:W-:Y:S01]  /*9060*/  VIADD R74, R73.reuse, 0x40 ;  /* 0x00000040494a7836 */ /* 0x040fe20000000000 */
[----:B------:R-:W-:Y:S01]  /*9070*/  IADD3 R66, R73, 0x48, RZ ;  /* 0x0000004849427810 */ /* 0x000fe20007ffe0ff */
[----:B------:R-:W-:Y:S01]  /*9080*/  @!P1 IMAD.WIDE R8, R9, 0x4, R68 ;  /* 0x0000000409089825 */ /* 0x000fe200078e0244 */
[----:B------:R0:W-:Y:S01]  /*9090*/  @!P4 ST.E.64 desc[UR48][R78.64], R12 ;  /* 0x0000000c4e00c985 */ /* 0x0001e2000c101b30 */
[----:B------:R-:W-:-:S02]  /*90a0*/  @!P2 LEA.HI R72, R72, R72, RZ, 0x1 ;  /* 0x000000484848a211 */ /* 0x000fc400078f08ff */
[----:B------:R-:W-:Y:S01]  /*90b0*/  ISETP.GE.AND P4, PT, R74, UR4, PT ;  /* 0x000000044a007c0c */ /* 0x000fe2000bf86270 */
[----:B------:R2:W-:Y:S01]  /*90c0*/  @!P1 ST.E.64 desc[UR48][R8.64], R16 ;  /* 0x0000001008009985 */ /* 0x0005e2000c101b30 */
[----:B------:R-:W-:Y:S02]  /*90d0*/  ISETP.GE.AND P1, PT, R66, UR4, PT ;  /* 0x0000000442007c0c */ /* 0x000fe4000bf26270 */
[----:B------:R-:W-:Y:S02]  /*90e0*/  @!P3 LEA.HI R3, R3, R3, RZ, 0x1 ;  /* 0x000000030303b211 */ /* 0x000fe400078f08ff */
[----:B-1----:R-:W-:Y:S02]  /*90f0*/  @!P2 LOP3.LUT R11, R72, 0xfffffffe, RZ, 0xc0, !PT ;  /* 0xfffffffe480ba812 */ /* 0x002fe400078ec0ff */
[----:B------:R-:W-:Y:S02]  /*9100*/  @!P3 LOP3.LUT R3, R3, 0xfffffffe, RZ, 0xc0, !PT ;  /* 0xfffffffe0303b812 */ /* 0x000fe400078ec0ff */
[----:B------:R-:W-:Y:S01]  /*9110*/  @!P6 LEA.HI R64, R64, R64, RZ, 0x1 ;  /* 0x000000404040e211 */ /* 0x000fe200078f08ff */
[----:B------:R-:W-:-:S02]  /*9120*/  @!P2 IMAD.WIDE R10, R11, 0x4, R68 ;  /* 0x000000040b0aa825 */ /* 0x000fc400078e0244 */
[----:B------:R-:W-:Y:S02]  /*9130*/  @!P4 LEA.HI R74, R74, R74, RZ, 0x1 ;  /* 0x0000004a4a4ac211 */ /* 0x000fe400078f08ff */
[--C-:B0-----:R-:W-:Y:S01]  /*9140*/  @!P3 IMAD.WIDE R12, R3, 0x4, R68.reuse ;  /* 0x00000004030cb825 */ /* 0x101fe200078e0244 */
[----:B------:R-:W-:Y:S01]  /*9150*/  @!P6 LOP3.LUT R3, R64, 0xfffffffe, RZ, 0xc0, !PT ;  /* 0xfffffffe4003e812 */ /* 0x000fe200078ec0ff */
[----:B------:R0:W-:Y:S01]  /*9160*/  @!P2 ST.E.64 desc[UR48][R10.64], R14 ;  /* 0x0000000e0a00a985 */ /* 0x0001e2000c101b30 */
[----:B------:R-:W-:Y:S02]  /*9170*/  @!P1 LEA.HI R66, R66, R66, RZ, 0x1 ;  /* 0x0000004242429211 */ /* 0x000fe400078f08ff */
[----:B--2---:R-:W-:Y:S01]  /*9180*/  @!P5 LOP3.LUT R17, R80, 0xfffffffe, RZ, 0xc0, !PT ;  /* 0xfffffffe5011d812 */ /* 0x004fe200078ec0ff */
[--C-:B------:R-:W-:Y:S01]  /*9190*/  @!P6 IMAD.WIDE R8, R3, 0x4, R68.reuse ;  /* 0x000000040308e825 */ /* 0x100fe200078e0244 */
[----:B------:R-:W-:Y:S01]  /*91a0*/  @!P4 LOP3.LUT R3, R74, 0xfffffffe, RZ, 0xc0, !PT ;  /* 0xfffffffe4a03c812 */ /* 0x000fe200078ec0ff */
[----:B------:R1:W-:Y:S02]  /*91b0*/  @!P3 ST.E.64 desc[UR48][R12.64], R22 ;  /* 0x000000160c00b985 */ /* 0x0003e4000c101b30 */
[----:B------:R-:W-:-:S02]  /*91c0*/  @!P5 IMAD.WIDE R16, R17, 0x4, R68 ;  /* 0x000000041110d825 */ /* 0x000fc400078e0244 */
[----:B------:R2:W-:Y:S01]  /*91d0*/  @!P6 ST.E.64 desc[UR48][R8.64], R20 ;  /* 0x000000140800e985 */ /* 0x0005e2000c101b30 */
[----:B0-----:R-:W-:Y:S01]  /*91e0*/  @!P1 LOP3.LUT R15, R66, 0xfffffffe, RZ, 0xc0, !PT ;  /* 0xfffffffe420f9812 */ /* 0x001fe200078ec0ff */
[--C-:B------:R-:W-:Y:S02]  /*91f0*/  @!P4 IMAD.WIDE R10, R3, 0x4, R68.reuse ;  /* 0x00000004030ac825 */ /* 0x100fe400078e0244 */
[----:B------:R-:W-:Y:S02]  /*9200*/  @!P5 ST.E.64 desc[UR48][R16.64], R24 ;  /* 0x000000181000d985 */ /* 0x000fe4000c101b30 */
[----:B------:R-:W-:Y:S02]  /*9210*/  VIADD R3, R73, 0x50 ;  /* 0x0000005049037836 */ /* 0x000fe40000000000 */
[----:B------:R0:W-:Y:S01]  /*9220*/  @!P4 ST.E.64 desc[UR48][R10.64], R28 ;  /* 0x0000001c0a00c985 */ /* 0x0001e2000c101b30 */
[----:B-1----:R-:W-:-:S04]  /*9230*/  @!P1 IMAD.WIDE R12, R15, 0x4, R68 ;  /* 0x000000040f0c9825 */ /* 0x002fc800078e0244 */
[C---:B------:R-:W-:Y:S01]  /*9240*/  VIADD R14, R73.reuse, 0x58 ;  /* 0x00000058490e7836 */ /* 0x040fe20000000000 */
[----:B------:R1:W-:Y:S01]  /*9250*/  @!P1 ST.E.64 desc[UR48][R12.64], R30 ;  /* 0x0000001e0c009985 */ /* 0x0003e2000c101b30 */
[----:B------:R-:W-:Y:S01]  /*9260*/  VIADD R15, R73, 0x60 ;  /* 0x00000060490f7836 */ /* 0x000fe20000000000 */
[----:B------:R-:W-:Y:S01]  /*9270*/  ISETP.GE.AND P1, PT, R3, UR4, PT ;  /* 0x0000000403007c0c */ /* 0x000fe2000bf26270 */
[C---:B------:R-:W-:Y:S01]  /*9280*/  VIADD R22, R73.reuse, 0x68 ;  /* 0x0000006849167836 */ /* 0x040fe20000000000 */
[----:B------:R-:W-:Y:S01]  /*9290*/  ISETP.GE.AND P2, PT, R14, UR4, PT ;  /* 0x000000040e007c0c */ /* 0x000fe2000bf46270 */
[----:B--2---:R-:W-:Y:S01]  /*92a0*/  VIADD R8, R73, 0x70 ;  /* 0x0000007049087836 */ /* 0x004fe20000000000 */
[----:B------:R-:W-:Y:S01]  /*92b0*/  ISETP.GE.AND P3, PT, R15, UR4, PT ;  /* 0x000000040f007c0c */ /* 0x000fe2000bf66270 */
[----:B------:R-:W-:Y:S01]  /*92c0*/  VIADD R9, R73, 0x78 ;  /* 0x0000007849097836 */ /* 0x000fe20000000000 */
[----:B------:R-:W-:Y:S02]  /*92d0*/  ISETP.GE.AND P4, PT, R22, UR4, PT ;  /* 0x0000000416007c0c */ /* 0x000fe4000bf86270 */
[----:B------:R-:W-:-:S02]  /*92e0*/  ISETP.GE.AND P5, PT, R8, UR4, PT ;  /* 0x0000000408007c0c */ /* 0x000fc4000bfa6270 */
[----:B------:R-:W-:-:S03]  /*92f0*/  ISETP.GE.AND P6, PT, R9, UR4, PT ;  /* 0x0000000409007c0c */ /* 0x000fc6000bfc6270 */
[----:B------:R-:W-:Y:S02]  /*9300*/  @!P1 LEA.HI R3, R3, R3, RZ, 0x1 ;  /* 0x0000000303039211 */ /* 0x000fe400078f08ff */
[----:B------:R-:W-:Y:S02]  /*9310*/  @!P2 LEA.HI R14, R14, R14, RZ, 0x1 ;  /* 0x0000000e0e0ea211 */ /* 0x000fe400078f08ff */
[----:B------:R-:W-:Y:S02]  /*9320*/  @!P3 LEA.HI R15, R15, R15, RZ, 0x1 ;  /* 0x0000000f0f0fb211 */ /* 0x000fe400078f08ff */
[----:B------:R-:W-:Y:S02]  /*9330*/  @!P4 LEA.HI R22, R22, R22, RZ, 0x1 ;  /* 0x000000161616c211 */ /* 0x000fe400078f08ff */
[----:B------:R-:W-:Y:S02]  /*9340*/  @!P5 LEA.HI R8, R8, R8, RZ, 0x1 ;  /* 0x000000080808d211 */ /* 0x000fe400078f08ff */
[----:B------:R-:W-:-:S02]  /*9350*/  @!P6 LEA.HI R9, R9, R9, RZ, 0x1 ;  /* 0x000000090909e211 */ /* 0x000fc400078f08ff */
[----:B------:R-:W-:Y:S02]  /*9360*/  @!P1 LOP3.LUT R3, R3, 0xfffffffe, RZ, 0xc0, !PT ;  /* 0xfffffffe03039812 */ /* 0x000fe400078ec0ff */
[----:B0-----:R-:W-:Y:S02]  /*9370*/  @!P2 LOP3.LUT R11, R14, 0xfffffffe, RZ, 0xc0, !PT ;  /* 0xfffffffe0e0ba812 */ /* 0x001fe400078ec0ff */
[----:B-1----:R-:W-:Y:S02]  /*9380*/  @!P3 LOP3.LUT R13, R15, 0xfffffffe, RZ, 0xc0, !PT ;  /* 0xfffffffe0f0db812 */ /* 0x002fe400078ec0ff */
[----:B------:R-:W-:Y:S01]  /*9390*/  @!P4 LOP3.LUT R15, R22, 0xfffffffe, RZ, 0xc0, !PT ;  /* 0xfffffffe160fc812 */ /* 0x000fe200078ec0ff */
[--C-:B------:R-:W-:Y:S01]  /*93a0*/  @!P2 IMAD.WIDE R10, R11, 0x4, R68.reuse ;  /* 0x000000040b0aa825 */ /* 0x100fe200078e0244 */
[----:B------:R-:W-:Y:S02]  /*93b0*/  @!P5 LOP3.LUT R17, R8, 0xfffffffe, RZ, 0xc0, !PT ;  /* 0xfffffffe0811d812 */ /* 0x000fe400078ec0ff */
[----:B------:R-:W-:Y:S01]  /*93c0*/  @!P6 LOP3.LUT R21, R9, 0xfffffffe, RZ, 0xc0, !PT ;  /* 0xfffffffe0915e812 */ /* 0x000fe200078ec0ff */
[----:B------:R-:W-:-:S04]  /*93d0*/  @!P1 IMAD.WIDE R8, R3, 0x4, R68 ;  /* 0x0000000403089825 */ /* 0x000fc800078e0244 */
[--C-:B------:R-:W-:Y:S01]  /*93e0*/  @!P3 IMAD.WIDE R12, R13, 0x4, R68.reuse ;  /* 0x000000040d0cb825 */ /* 0x100fe200078e0244 */
[----:B------:R1:W-:Y:S03]  /*93f0*/  @!P1 ST.E.64 desc[UR48][R8.64], R18 ;  /* 0x0000001208009985 */ /* 0x0003e6000c101b30 */
[--C-:B------:R-:W-:Y:S01]  /*9400*/  @!P4 IMAD.WIDE R14, R15, 0x4, R68.reuse ;  /* 0x000000040f0ec825 */ /* 0x100fe200078e0244 */
[----:B------:R1:W-:Y:S03]  /*9410*/  @!P2 ST.E.64 desc[UR48][R10.64], R26 ;  /* 0x0000001a0a00a985 */ /* 0x0003e6000c101b30 */
[--C-:B------:R-:W-:Y:S01]  /*9420*/  @!P5 IMAD.WIDE R16, R17, 0x4, R68.reuse ;  /* 0x000000041110d825 */ /* 0x100fe200078e0244 */
[----:B------:R1:W-:Y:S03]  /*9430*/  @!P3 ST.E.64 desc[UR48][R12.64], R32 ;  /* 0x000000200c00b985 */ /* 0x0003e6000c101b30 */
[----:B------:R-:W-:Y:S01]  /*9440*/  @!P6 IMAD.WIDE R68, R21, 0x4, R68 ;  /* 0x000000041544e825 */ /* 0x000fe200078e0244 */
[----:B------:R1:W-:Y:S04]  /*9450*/  @!P4 ST.E.64 desc[UR48][R14.64], R34 ;  /* 0x000000220e00c985 */ /* 0x0003e8000c101b30 */
[----:B------:R1:W-:Y:S04]  /*9460*/  @!P5 ST.E.64 desc[UR48][R16.64], R58 ;  /* 0x0000003a1000d985 */ /* 0x0003e8000c101b30 */
[----:B------:R1:W-:Y:S02]  /*9470*/  @!P6 ST.E.64 desc[UR48][R68.64], R62 ;  /* 0x0000003e4400e985 */ /* 0x0003e4000c101b30 */
.L_x_37:
[----:B------:R-:W-:Y:S05]  /*9480*/  BSYNC B0 ;  /* 0x0000000000007941 */ /* 0x000fea0003800000 */
.L_x_36:
[----:B------:R-:W-:Y:S01]  /*9490*/  ISETP.GE.AND P1, PT, R70, R83, PT ;  /* 0x000000534600720c */ /* 0x000fe20003f26270 */
[----:B-1----:R1:W2:Y:S01]  /*94a0*/  SHFL.IDX PT, R35, R84, 0x1, 0x1c1f ;  /* 0x003c1f0054237f89 */ /* 0x0022a200000e0000 */
[----:B------:R-:W-:Y:S02]  /*94b0*/  SEL R30, R6, R41, P0 ;  /* 0x00000029061e7207 */ /* 0x000fe40000000000 */
[----:B------:R-:W-:Y:S01]  /*94c0*/  SEL R32, R41, R6, P0 ;  /* 0x0000000629207207 */ /* 0x000fe20000000000 */
[----:B------:R1:W0:Y:S01]  /*94d0*/  SHFL.IDX PT, R34, R82, 0x1, 0x1c1f ;  /* 0x003c1f0052227f89 */ /* 0x00022200000e0000 */
        /* <DEDUP_REMOVED lines=19> */
[----:B0-----:R-:W-:Y:S01]  /*9610*/  SEL R4, R39, R2, P0 ;  /* 0x0000000227047207 */ /* 0x001fe20000000000 */
[----:B-12---:R-:W-:Y:S06]  /*9620*/  @P1 BRA `(.L_x_8) ;  /* 0x0000005800101947 */ /* 0x006fec0003800000 */
[C---:B------:R-:W-:Y:S01]  /*9630*/  VIADD R0, R73.reuse, 0x8 ;  /* 0x0000000849007836 */ /* 0x040fe20000000000 */
[----:B------:R-:W-:Y:S01]  /*9640*/  ULDC UR4, c[0x0][0xac8] ;  /* 0x0002b20000047ab9 */ /* 0x000fe20000000800 */
[C---:B------:R-:W-:Y:S01]  /*9650*/  VIADD R10, R73.reuse, 0x10 ;  /* 0x00000010490a7836 */ /* 0x040fe20000000000 */
[C---:B------:R-:W-:Y:S01]  /*9660*/  ISETP.GE.AND P0, PT, R73.reuse, UR4, PT ;  /* 0x0000000449007c0c */ /* 0x040fe2000bf06270 */
[C---:B------:R-:W-:Y:S01]  /*9670*/  VIADD R11, R73.reuse, 0x18 ;  /* 0x00000018490b7836 */ /* 0x040fe20000000000 */
[----:B------:R-:W-:Y:S01]  /*9680*/  ISETP.GE.AND P4, PT, R0, UR4, PT ;  /* 0x0000000400007c0c */ /* 0x000fe2000bf86270 */
[C---:B------:R-:W-:Y:S01]  /*9690*/  VIADD R36, R73.reuse, 0x28 ;  /* 0x0000002849247836 */ /* 0x040fe20000000000 */
[----:B------:R-:W-:Y:S01]  /*96a0*/  ISETP.GE.AND P1, PT, R10, UR4, PT ;  /* 0x000000040a007c0c */ /* 0x000fe2000bf26270 */
[----:B------:R-:W-:Y:S01]  /*96b0*/  VIADD R37, R73, 0x30 ;  /* 0x0000003049257836 */ /* 0x000fe20000000000 */
[----:B------:R-:W-:Y:S01]  /*96c0*/  ISETP.GE.AND P2, PT, R11, UR4, PT ;  /* 0x000000040b007c0c */ /* 0x000fe2000bf46270 */
[C---:B------:R-:W-:Y:S01]  /*96d0*/  VIADD R38, R73.reuse, 0x38 ;  /* 0x0000003849267836 */ /* 0x040fe20000000000 */
[----:B------:R-:W-:-:S02]  /*96e0*/  IADD3 R12, R73, 0x20, RZ ;  /* 0x00000020490c7810 */ /* 0x000fc40007ffe0ff */
[----:B------:R-:W-:Y:S02]  /*96f0*/  ISETP.GE.AND P5, PT, R36, UR4, PT ;  /* 0x0000000424007c0c */ /* 0x000fe4000bfa6270 */
[----:B------:R-:W-:Y:S01]  /*9700*/  ISETP.GE.AND P3, PT, R12, UR4, PT ;  /* 0x000000040c007c0c */ /* 0x000fe2000bf66270 */
[----:B------:R-:W-:Y:S02]  /*9710*/  @!P0 IMAD.WIDE R2, R73, 0x4, R34 ;  /* 0x0000000449028825 */ /* 0x000fe400078e0222 */
[----:B------:R-:W-:Y:S02]  /*9720*/  @!P4 LEA.HI R0, R0, R0, RZ, 0x1 ;  /* 0x000000000000c211 */ /* 0x000fe400078f08ff */
[----:B------:R-:W-:Y:S01]  /*9730*/  @!P1 LEA.HI R10, R10, R10, RZ, 0x1 ;  /* 0x0000000a0a0a9211 */ /* 0x000fe200078f08ff */
[----:B------:R0:W-:Y:S01]  /*9740*/  @!P0 ST.E.64 desc[UR48][R2.64], R44 ;  /* 0x0000002c02008985 */ /* 0x0001e2000c101b30 */
[----:B------:R-:W-:Y:S02]  /*9750*/  @!P4 LOP3.LUT R9, R0, 0xfffffffe, RZ, 0xc0, !PT ;  /* 0xfffffffe0009c812 */ /* 0x000fe400078ec0ff */
[----:B------:R-:W-:-:S02]  /*9760*/  ISETP.GE.AND P0, PT, R38, UR4, PT ;  /* 0x0000000426007c0c */ /* 0x000fc4000bf06270 */
[----:B------:R-:W-:Y:S01]  /*9770*/  @!P2 LEA.HI R0, R11, R11, RZ, 0x1 ;  /* 0x0000000b0b00a211 */ /* 0x000fe200078f08ff */
[--C-:B------:R-:W-:Y:S01]  /*9780*/  @!P4 IMAD.WIDE R8, R9, 0x4, R34.reuse ;  /* 0x000000040908c825 */ /* 0x100fe200078e0222 */
[----:B------:R-:W-:Y:S02]  /*9790*/  @!P1 LOP3.LUT R11, R10, 0xfffffffe, RZ, 0xc0, !PT ;  /* 0xfffffffe0a0b9812 */ /* 0x000fe400078ec0ff */
[----:B------:R-:W-:Y:S01]  /*97a0*/  @!P2 LOP3.LUT R13, R0, 0xfffffffe, RZ, 0xc0, !PT ;  /* 0xfffffffe000da812 */ /* 0x000fe200078ec0ff */
[----:B------:R-:W-:Y:S01]  /*97b0*/  VIADD R0, R73, 0x40 ;  /* 0x0000004049007836 */ /* 0x000fe20000000000 */
[----:B------:R1:W-:Y:S01]  /*97c0*/  @!P4 ST.E.64 desc[UR48][R8.64], R48 ;  /* 0x000000300800c985 */ /* 0x0003e2000c101b30 */
[----:B------:R-:W-:Y:S02]  /*97d0*/  ISETP.GE.AND P4, PT, R37, UR4, PT ;  /* 0x0000000425007c0c */ /* 0x000fe4000bf86270 */
[----:B------:R-:W-:Y:S01]  /*97e0*/  @!P3 LEA.HI R12, R12, R12, RZ, 0x1 ;  /* 0x0000000c0c0cb211 */ /* 0x000fe200078f08ff */
[----:B0-----:R-:W-:Y:S01]  /*97f0*/  @!P1 IMAD.WIDE R2, R11, 0x4, R34 ;  /* 0x000000040b029825 */ /* 0x001fe200078e0222 */
[----:B------:R-:W-:-:S02]  /*9800*/  @!P5 LEA.HI R36, R36, R36, RZ, 0x1 ;  /* 0x000000242424d211 */ /* 0x000fc400078f08ff */
[----:B------:R-:W-:Y:S02]  /*9810*/  @!P3 LOP3.LUT R11, R12, 0xfffffffe, RZ, 0xc0, !PT ;  /* 0xfffffffe0c0bb812 */ /* 0x000fe400078ec0ff */
[----:B------:R-:W-:Y:S01]  /*9820*/  @!P0 LEA.HI R38, R38, R38, RZ, 0x1 ;  /* 0x0000002626268211 */ /* 0x000fe200078f08ff */
[----:B------:R0:W-:Y:S01]  /*9830*/  @!P1 ST.E.64 desc[UR48][R2.64], R50 ;  /* 0x0000003202009985 */ /* 0x0001e2000c101b30 */
[----:B------:R-:W-:Y:S01]  /*9840*/  ISETP.GE.AND P1, PT, R0, UR4, PT ;  /* 0x0000000400007c0c */ /* 0x000fe2000bf26270 */
[--C-:B------:R-:W-:Y:S01]  /*9850*/  @!P3 IMAD.WIDE R10, R11, 0x4, R34.reuse ;  /* 0x000000040b0ab825 */ /* 0x100fe200078e0222 */
[----:B------:R-:W-:Y:S02]  /*9860*/  @!P0 LOP3.LUT R39, R38, 0xfffffffe, RZ, 0xc0, !PT ;  /* 0xfffffffe26278812 */ /* 0x000fe400078ec0ff */
[----:B------:R-:W-:Y:S01]  /*9870*/  @!P4 LEA.HI R37, R37, R37, RZ, 0x1 ;  /* 0x000000252525c211 */ /* 0x000fe200078f08ff */
[----:B-1----:R-:W-:Y:S01]  /*9880*/  @!P2 IMAD.WIDE R8, R13, 0x4, R34 ;  /* 0x000000040d08a825 */ /* 0x002fe200078e0222 */
[----:B------:R-:W-:-:S02]  /*9890*/  @!P5 LOP3.LUT R13, R36, 0xfffffffe, RZ, 0xc0, !PT ;  /* 0xfffffffe240dd812 */ /* 0x000fc400078ec0ff */
[----:B------:R-:W-:Y:S01]  /*98a0*/  @!P4 LOP3.LUT R37, R37, 0xfffffffe, RZ, 0xc0, !PT ;  /* 0xfffffffe2525c812 */ /* 0x000fe200078ec0ff */
[----:B------:R-:W-:Y:S01]  /*98b0*/  VIADD R36, R73, 0x48 ;  /* 0x0000004849247836 */ /* 0x000fe20000000000 */
[----:B------:R1:W-:Y:S01]  /*98c0*/  @!P2 ST.E.64 desc[UR48][R8.64], R52 ;  /* 0x000000340800a985 */ /* 0x0003e2000c101b30 */
[--C-:B------:R-:W-:Y:S02]  /*98d0*/  @!P5 IMAD.WIDE R12, R13, 0x4, R34.reuse ;  /* 0x000000040d0cd825 */ /* 0x100fe400078e0222 */
[----:B------:R-:W-:Y:S01]  /*98e0*/  @!P1 LEA.HI R0, R0, R0, RZ, 0x1 ;  /* 0x0000000000009211 */ /* 0x000fe200078f08ff */
[----:B------:R2:W-:Y:S01]  /*98f0*/  @!P3 ST.E.64 desc[UR48][R10.64], R14 ;  /* 0x0000000e0a00b985 */ /* 0x0005e2000c101b30 */
[--C-:B0-----:R-:W-:Y:S01]  /*9900*/  @!P4 IMAD.WIDE R2, R37, 0x4, R34.reuse ;  /* 0x000000042502c825 */ /* 0x101fe200078e0222 */
[----:B------:R-:W-:Y:S02]  /*9910*/  ISETP.GE.AND P2, PT, R36, UR4, PT ;  /* 0x0000000424007c0c */ /* 0x000fe4000bf46270 */
[----:B------:R0:W-:Y:S04]  /*9920*/  @!P5 ST.E.64 desc[UR48][R12.64], R16 ;  /* 0x000000100c00d985 */ /* 0x0001e8000c101b30 */
[----:B------:R-:W-:Y:S01]  /*9930*/  @!P4 ST.E.64 desc[UR48][R2.64], R18 ;  /* 0x000000120200c985 */ /* 0x000fe2000c101b30 */
[----:B-1----:R-:W-:-:S04]  /*9940*/  @!P0 IMAD.WIDE R8, R39, 0x4, R34 ;  /* 0x0000000427088825 */ /* 0x002fc800078e0222 */
[C---:B--2---:R-:W-:Y:S01]  /*9950*/  VIADD R10, R73.reuse, 0x50 ;  /* 0x00000050490a7836 */ /* 0x044fe20000000000 */
[----:B------:R1:W-:Y:S01]  /*9960*/  @!P0 ST.E.64 desc[UR48][R8.64], R20 ;  /* 0x0000001408008985 */ /* 0x0003e2000c101b30 */
[C---:B------:R-:W-:Y:S01]  /*9970*/  VIADD R14, R73.reuse, 0x68 ;  /* 0x00000068490e7836 */ /* 0x040fe20000000000 */
[C---:B------:R-:W-:Y:S01]  /*9980*/  IADD3 R15, R73.reuse, 0x70, RZ ;  /* 0x00000070490f7810 */ /* 0x040fe20007ffe0ff */
[C---:B0-----:R-:W-:Y:S01]  /*9990*/  VIADD R12, R73.reuse, 0x58 ;  /* 0x00000058490c7836 */ /* 0x041fe20000000000 */
[----:B------:R-:W-:Y:S01]  /*99a0*/  ISETP.GE.AND P3, PT, R10, UR4, PT ;  /* 0x000000040a007c0c */ /* 0x000fe2000bf66270 */
[C---:B------:R-:W-:Y:S01]  /*99b0*/  VIADD R13, R73.reuse, 0x60 ;  /* 0x00000060490d7836 */ /* 0x040fe20000000000 */
[----:B------:R-:W-:Y:S01]  /*99c0*/  ISETP.GE.AND P5, PT, R14, UR4, PT ;  /* 0x000000040e007c0c */ /* 0x000fe2000bfa6270 */
[----:B------:R-:W-:Y:S01]  /*99d0*/  VIADD R73, R73, 0x78 ;  /* 0x0000007849497836 */ /* 0x000fe20000000000 */
[----:B------:R-:W-:Y:S02]  /*99e0*/  ISETP.GE.AND P0, PT, R12, UR4, PT ;  /* 0x000000040c007c0c */ /* 0x000fe4000bf06270 */
[----:B------:R-:W-:-:S02]  /*99f0*/  ISETP.GE.AND P4, PT, R13, UR4, PT ;  /* 0x000000040d007c0c */ /* 0x000fc4000bf86270 */
[----:B------:R-:W-:Y:S02]  /*9a00*/  ISETP.GE.AND P6, PT, R15, UR4, PT ;  /* 0x000000040f007c0c */ /* 0x000fe4000bfc6270 */
[----:B------:R-:W-:Y:S02]  /*9a10*/  @!P2 LEA.HI R36, R36, R36, RZ, 0x1 ;  /* 0x000000242424a211 */ /* 0x000fe400078f08ff */
[----:B------:R-:W-:Y:S02]  /*9a20*/  @!P1 LOP3.LUT R11, R0, 0xfffffffe, RZ, 0xc0, !PT ;  /* 0xfffffffe000b9812 */ /* 0x000fe400078ec0ff */
[----:B------:R-:W-:Y:S02]  /*9a30*/  @!P3 LEA.HI R10, R10, R10, RZ, 0x1 ;  /* 0x0000000a0a0ab211 */ /* 0x000fe400078f08ff */
[----:B-1----:R-:W-:Y:S01]  /*9a40*/  @!P2 LOP3.LUT R9, R36, 0xfffffffe, RZ, 0xc0, !PT ;  /* 0xfffffffe2409a812 */ /* 0x002fe200078ec0ff */
[----:B------:R-:W-:Y:S01]  /*9a50*/  @!P1 IMAD.WIDE R2, R11, 0x4, R34 ;  /* 0x000000040b029825 */ /* 0x000fe200078e0222 */
[----:B------:R-:W-:-:S02]  /*9a60*/  @!P0 LEA.HI R12, R12, R12, RZ, 0x1 ;  /* 0x0000000c0c0c8211 */ /* 0x000fc400078f08ff */
[----:B------:R-:W-:Y:S01]  /*9a70*/  @!P4 LEA.HI R0, R13, R13, RZ, 0x1 ;  /* 0x0000000d0d00c211 */ /* 0x000fe200078f08ff */
[--C-:B------:R-:W-:Y:S01]  /*9a80*/  @!P2 IMAD.WIDE R8, R9, 0x4, R34.reuse ;  /* 0x000000040908a825 */ /* 0x100fe200078e0222 */
[----:B------:R-:W-:Y:S01]  /*9a90*/  @!P5 LEA.HI R14, R14, R14, RZ, 0x1 ;  /* 0x0000000e0e0ed211 */ /* 0x000fe200078f08ff */
[----:B------:R0:W-:Y:S01]  /*9aa0*/  @!P1 ST.E.64 desc[UR48][R2.64], R22 ;  /* 0x0000001602009985 */ /* 0x0001e2000c101b30 */
[----:B------:R-:W-:Y:S02]  /*9ab0*/  @!P3 LOP3.LUT R11, R10, 0xfffffffe, RZ, 0xc0, !PT ;  /* 0xfffffffe0a0bb812 */ /* 0x000fe400078ec0ff */
[----:B------:R-:W-:Y:S01]  /*9ac0*/  @!P6 LEA.HI R16, R15, R15, RZ, 0x1 ;  /* 0x0000000f0f10e211 */ /* 0x000fe200078f08ff */
[----:B------:R1:W-:Y:S01]  /*9ad0*/  @!P2 ST.E.64 desc[UR48][R8.64], R24 ;  /* 0x000000180800a985 */ /* 0x0003e2000c101b30 */
[----:B------:R-:W-:Y:S01]  /*9ae0*/  @!P0 LOP3.LUT R13, R12, 0xfffffffe, RZ, 0xc0, !PT ;  /* 0xfffffffe0c0d8812 */ /* 0x000fe200078ec0ff */
[----:B------:R-:W-:Y:S01]  /*9af0*/  @!P3 IMAD.WIDE R10, R11, 0x4, R34 ;  /* 0x000000040b0ab825 */ /* 0x000fe200078e0222 */
[----:B------:R-:W-:-:S02]  /*9b00*/  @!P4 LOP3.LUT R15, R0, 0xfffffffe, RZ, 0xc0, !PT ;  /* 0xfffffffe000fc812 */ /* 0x000fc400078ec0ff */
[----:B------:R-:W-:Y:S01]  /*9b10*/  @!P5 LOP3.LUT R17, R14, 0xfffffffe, RZ, 0xc0, !PT ;  /* 0xfffffffe0e11d812 */ /* 0x000fe200078ec0ff */
[--C-:B------:R-:W-:Y:S01]  /*9b20*/  @!P0 IMAD.WIDE R12, R13, 0x4, R34.reuse ;  /* 0x000000040d0c8825 */ /* 0x100fe200078e0222 */
[----:B------:R-:W-:Y:S01]  /*9b30*/  @!P6 LOP3.LUT R19, R16, 0xfffffffe, RZ, 0xc0, !PT ;  /* 0xfffffffe1013e812 */ /* 0x000fe200078ec0ff */
[----:B------:R2:W-:Y:S02]  /*9b40*/  @!P3 ST.E.64 desc[UR48][R10.64], R26 ;  /* 0x0000001a0a00b985 */ /* 0x0005e4000c101b30 */
[--C-:B0-----:R-:W-:Y:S02]  /*9b50*/  @!P4 IMAD.WIDE R2, R15, 0x4, R34.reuse ;  /* 0x000000040f02c825 */ /* 0x101fe400078e0222 */
[----:B------:R2:W-:Y:S01]  /*9b60*/  @!P0 ST.E.64 desc[UR48][R12.64], R28 ;  /* 0x0000001c0c008985 */ /* 0x0005e2000c101b30 */
[----:B------:R-:W-:Y:S01]  /*9b70*/  ISETP.GE.AND P0, PT, R73, UR4, PT ;  /* 0x0000000449007c0c */ /* 0x000fe2000bf06270 */
[--C-:B-1----:R-:W-:Y:S02]  /*9b80*/  @!P5 IMAD.WIDE R8, R17, 0x4, R34.reuse ;  /* 0x000000041108d825 */ /* 0x102fe400078e0222 */
[----:B------:R2:W-:Y:S02]  /*9b90*/  @!P4 ST.E.64 desc[UR48][R2.64], R30 ;  /* 0x0000001e0200c985 */ /* 0x0005e4000c101b30 */
[----:B------:R-:W-:-:S02]  /*9ba0*/  @!P6 IMAD.WIDE R14, R19, 0x4, R34 ;  /* 0x00000004130ee825 */ /* 0x000fc400078e0222 */
[----:B------:R2:W-:Y:S04]  /*9bb0*/  @!P5 ST.E.64 desc[UR48][R8.64], R32 ;  /* 0x000000200800d985 */ /* 0x0005e8000c101b30 */
[----:B------:R2:W-:Y:S02]  /*9bc0*/  @!P6 ST.E.64 desc[UR48][R14.64], R6 ;  /* 0x000000060e00e985 */ /* 0x0005e4000c101b30 */
[----:B------:R-:W-:Y:S05]  /*9bd0*/  @P0 BRA `(.L_x_8) ;  /* 0x0000005000a40947 */ /* 0x000fea0003800000 */
[----:B------:R-:W-:-:S04]  /*9be0*/  LEA.HI R73, R73, R73, RZ, 0x1 ;  /* 0x0000004949497211 */ /* 0x000fc800078f08ff */
[----:B--2---:R-:W-:-:S05]  /*9bf0*/  LOP3.LUT R3, R73, 0xfffffffe, RZ, 0xc0, !PT ;  /* 0xfffffffe49037812 */ /* 0x004fca00078ec0ff */
[----:B------:R-:W-:-:S05]  /*9c00*/  IMAD.WIDE R2, R3, 0x4, R34 ;  /* 0x0000000403027825 */ /* 0x000fca00078e0222 */
[----:B------:R1:W-:Y:S01]  /*9c10*/  ST.E.64 desc[UR48][R2.64], R4 ;  /* 0x0000000402007985 */ /* 0x0003e2000c101b30 */
[----:B------:R-:W-:Y:S05]  /*9c20*/  BRA `(.L_x_8) ;  /* 0x0000005000907947 */ /* 0x000fea0003800000 */
.L_x_35:
[----:B------:R-:W0:Y:S02]  /*9c30*/  S2R R0, SR_TID.X ;  /* 0x0000000000007919 */ /* 0x000e240000002100 */
[----:B0-----:R-:W-:-:S05]  /*9c40*/  VIADD R2, R0, 0xffffff80 ;  /* 0xffffff8000027836 */ /* 0x001fca0000000000 */
[----:B------:R-:W-:-:S13]  /*9c50*/  ISETP.GT.AND P0, PT, R2, 0x7f, PT ;  /* 0x0000007f0200780c */ /* 0x000fda0003f04270 */
[----:B------:R-:W-:Y:S05]  /*9c60*/  @P0 BRA `(.L_x_8) ;  /* 0x0000005000800947 */ /* 0x000fea0003800000 */
[----:B------:R-:W0:Y:S01]  /*9c70*/  S2R R3, SR_CTAID.X ;  /* 0x0000000000037919 */ /* 0x000e220000002500 */
[----:B------:R-:W1:Y:S01]  /*9c80*/  LDC R6, c[0x0][0xbe8] ;  /* 0x0002fa00ff067b82 */ /* 0x000e620000000800 */
[----:B------:R-:W-:Y:S01]  /*9c90*/  ULDC UR4, c[0x0][0xa88] ;  /* 0x0002a20000047ab9 */ /* 0x000fe20000000800 */
[----:B0-----:R-:W-:Y:S02]  /*9ca0*/  IMAD R0, R3, 0x80, R0 ;  /* 0x0000008003007824 */ /* 0x001fe400078e0200 */
[----:B-1----:R-:W-:Y:S02]  /*9cb0*/  IMAD R3, R6, UR4, RZ ;  /* 0x0000000406037c24 */ /* 0x002fe4000f8e02ff */
[----:B------:R-:W-:-:S05]  /*9cc0*/  VIADD R0, R0, 0xffffff80 ;  /* 0xffffff8000007836 */ /* 0x000fca0000000000 */
[----:B------:R-:W-:-:S13]  /*9cd0*/  ISETP.GE.AND P0, PT, R0, R3, PT ;  /* 0x000000030000720c */ /* 0x000fda0003f06270 */
[----:B------:R-:W-:Y:S05]  /*9ce0*/  @P0 BRA `(.L_x_8) ;  /* 0x0000005000600947 */ /* 0x000fea0003800000 */
[----:B------:R-:W-:Y:S01]  /*9cf0*/  ISETP.NE.AND P0, PT, R6, 0x1, PT ;  /* 0x000000010600780c */ /* 0x000fe20003f05270 */
[----:B------:R-:W0:Y:S01]  /*9d00*/  LDC.64 R10, c[0x0][0xbd8] ;  /* 0x0002f600ff0a7b82 */ /* 0x000e220000000a00 */
[----:B------:R-:W-:Y:S01]  /*9d10*/  USHF.R.S32.HI UR6, URZ, 0x1f, UR43 ;  /* 0x0000001f3f067899 */ /* 0x000fe2000801142b */
[----:B------:R-:W-:Y:S01]  /*9d20*/  IMAD.MOV.U32 R5, RZ, RZ, R0 ;  /* 0x000000ffff057224 */ /* 0x000fe200078e0000 */
[----:B------:R-:W-:Y:S02]  /*9d30*/  ULDC.64 UR8, c[0x0][0xbd0] ;  /* 0x0002f40000087ab9 */ /* 0x000fe40000000a00 */
[----:B------:R-:W-:Y:S02]  /*9d40*/  UIMAD UR6, UR6, UR8, URZ ;  /* 0x00000008060672a4 */ /* 0x000fe4000f8e023f */
[----:B------:R-:W-:Y:S01]  /*9d50*/  UIMAD.WIDE.U32 UR4, UR43, UR8, URZ ;  /* 0x000000082b0472a5 */ /* 0x000fe2000f8e003f */
[----:B------:R-:W1:Y:S01]  /*9d60*/  S2UR UR7, SR_CTAID.Y ;  /* 0x00000000000779c3 */ /* 0x000e620000002600 */
[----:B------:R-:W-:-:S04]  /*9d70*/  UIMAD UR6, UR43, UR9, UR6 ;  /* 0x000000092b0672a4 */ /* 0x000fc8000f8e0206 */
[----:B------:R-:W-:Y:S02]  /*9d80*/  UIADD3 UR6, UR5, UR6, URZ ;  /* 0x0000000605067290 */ /* 0x000fe4000fffe03f */
[----:B------:R-:W-:Y:S01]  /*9d90*/  IMAD.U32 R3, RZ, RZ, UR5 ;  /* 0x00000005ff037e24 */ /* 0x000fe2000f8e00ff */
[----:B------:R-:W2:Y:S01]  /*9da0*/  @P0 LDC R7, c[0x0][0xbec] ;  /* 0x0002fb00ff070b82 */ /* 0x000ea20000000800 */
[----:B------:R-:W-:Y:S01]  /*9db0*/  IMAD.U32 R2, RZ, RZ, UR4 ;  /* 0x00000004ff027e24 */ /* 0x000fe2000f8e00ff */
[----:B------:R-:W-:Y:S01]  /*9dc0*/  ULDC.64 UR4, c[0x0][0xbe0] ;  /* 0x0002f80000047ab9 */ /* 0x000fe20000000a00 */
[----:B------:R-:W-:-:S05]  /*9dd0*/  IMAD.U32 R3, RZ, RZ, UR6 ;  /* 0x00000006ff037e24 */ /* 0x000fca000f8e00ff */
[----:B------:R-:W3:Y:S01]  /*9de0*/  @P0 LDC R9, c[0x0][0xbf0] ;  /* 0x0002fc00ff090b82 */ /* 0x000ee20000000800 */
[C---:B0-----:R-:W-:Y:S02]  /*9df0*/  IMAD R12, R10.reuse, UR38, RZ ;  /* 0x000000260a0c7c24 */ /* 0x041fe4000f8e02ff */
[----:B------:R-:W-:-:S04]  /*9e00*/  IMAD.WIDE.U32 R2, R10, UR37, R2 ;  /* 0x000000250a027c25 */ /* 0x000fc8000f8e0002 */
[----:B------:R-:W-:Y:S01]  /*9e10*/  IMAD R11, R11, UR37, R12 ;  /* 0x000000250b0b7c24 */ /* 0x000fe2000f8e020c */
[----:B------:R-:W1:Y:S03]  /*9e20*/  LDC R8, c[0x0][0xc50] ;  /* 0x00031400ff087b82 */ /* 0x000e660000000800 */
[----:B------:R-:W-:Y:S02]  /*9e30*/  IMAD.IADD R3, R11, 0x1, R3 ;  /* 0x000000010b037824 */ /* 0x000fe400078e0203 */
[----:B--2---:R-:W-:-:S04]  /*9e40*/  @P0 IMAD.HI.U32 R4, R0, R7, RZ ;  /* 0x0000000700040227 */ /* 0x004fc800078e00ff */
[----:B------:R-:W-:Y:S01]  /*9e50*/  IMAD R7, RZ, RZ, -UR43 ;  /* 0x8000002bff077e24 */ /* 0x000fe2000f8e02ff */
[----:B---3--:R-:W-:-:S03]  /*9e60*/  @P0 SHF.R.U32.HI R5, RZ, R9, R4 ;  /* 0x00000009ff050219 */ /* 0x008fc60000011604 */
[----:B-1----:R-:W-:Y:S01]  /*9e70*/  IMAD R9, R8, R7, UR7 ;  /* 0x0000000708097e24 */ /* 0x002fe2000f8e0207 */
[----:B------:R-:W-:-:S03]  /*9e80*/  IADD3 R7, -R5, RZ, RZ ;  /* 0x000000ff05077210 */ /* 0x000fc60007ffe1ff */
[----:B------:R-:W-:Y:S01]  /*9e90*/  IMAD.WIDE.U32 R2, R9, UR4, R2 ;  /* 0x0000000409027c25 */ /* 0x000fe2000f8e0002 */
[----:B------:R-:W-:-:S03]  /*9ea0*/  SHF.R.S32.HI R4, RZ, 0x1f, R9 ;  /* 0x0000001fff047819 */ /* 0x000fc60000011409 */
[----:B------:R-:W-:Y:S01]  /*9eb0*/  IMAD R7, R6, R7, R0 ;  /* 0x0000000706077224 */ /* 0x000fe200078e0200 */
[----:B------:R-:W-:Y:S01]  /*9ec0*/  IADD3 R2, P0, R5, R2, RZ ;  /* 0x0000000205027210 */ /* 0x000fe20007f1e0ff */
[----:B------:R-:W-:-:S03]  /*9ed0*/  IMAD R4, R4, UR4, RZ ;  /* 0x0000000404047c24 */ /* 0x000fc6000f8e02ff */
[----:B------:R-:W-:Y:S01]  /*9ee0*/  SHF.R.S32.HI R0, RZ, 0x1f, R7 ;  /* 0x0000001fff007819 */ /* 0x000fe20000011407 */
[----:B------:R-:W-:Y:S01]  /*9ef0*/  IMAD R4, R9, UR5, R4 ;  /* 0x0000000509047c24 */ /* 0x000fe2000f8e0204 */
[----:B------:R-:W-:Y:S01]  /*9f00*/  SHF.R.S32.HI R9, RZ, 0x1f, R5 ;  /* 0x0000001fff097819 */ /* 0x000fe20000011405 */
[----:B------:R-:W-:Y:S02]  /*9f10*/  ULDC.64 UR4, c[0x0][0xbc8] ;  /* 0x0002f20000047ab9 */ /* 0x000fe40000000a00 */
[----:B------:R-:W-:Y:S01]  /*9f20*/  IMAD R0, R0, UR4, RZ ;  /* 0x0000000400007c24 */ /* 0x000fe2000f8e02ff */
[----:B------:R-:W-:-:S03]  /*9f30*/  IADD3.X R3, R9, R3, R4, P0, !PT ;  /* 0x0000000309037210 */ /* 0x000fc600007fe404 */
[C---:B------:R-:W-:Y:S02]  /*9f40*/  IMAD R5, R7.reuse, UR5, R0 ;  /* 0x0000000507057c24 */ /* 0x040fe4000f8e0200 */
[----:B------:R-:W-:Y:S01]  /*9f50*/  IMAD.WIDE.U32 R2, R7, UR4, R2 ;  /* 0x0000000407027c25 */ /* 0x000fe2000f8e0002 */
[----:B------:R-:W-:-:S03]  /*9f60*/  ULDC.64 UR4, c[0x0][0xba8] ;  /* 0x0002ea0000047ab9 */ /* 0x000fc60000000a00 */
[----:B------:R-:W-:Y:S01]  /*9f70*/  IMAD.IADD R3, R3, 0x1, R5 ;  /* 0x0000000103037824 */ /* 0x000fe200078e0205 */
[----:B------:R-:W-:-:S04]  /*9f80*/  LEA R4, P0, R2, UR4, 0x2 ;  /* 0x0000000402047c11 */ /* 0x000fc8000f8010ff */
[----:B------:R-:W-:Y:S01]  /*9f90*/  LEA.HI.X R5, R2, UR5, R3, 0x2, P0 ;  /* 0x0000000502057c11 */ /* 0x000fe200080f1403 */
[----:B------:R-:W-:-:S05]  /*9fa0*/  IMAD.MOV.U32 R3, RZ, RZ, -0x800000 ;  /* 0xff800000ff037424 */ /* 0x000fca00078e00ff */
[----:B------:R0:W-:Y:S01]  /*9fb0*/  STG.E desc[UR48][R4.64], R3 ;  /* 0x0000000304007986 */ /* 0x0001e2000c101930 */
[----:B------:R-:W-:Y:S05]  /*9fc0*/  BRA `(.L_x_8) ;  /* 0x0000004c00a87947 */ /* 0x000fea0003800000 */
.L_x_6:
[----:B------:R-:W-:-:S08]  /*9fd0*/  NOP ;  /* 0x0000000000007918 */ /* 0x000fd00000000000 */
[----:B------:R-:W0:-:S00]  /*9fe0*/  USETMAXREG.DEALLOC.CTAPOOL 0x28 ;  /* 0x00000028000079c8 */ /* 0x000e0000080e0500 */
[----:B0-----:R-:W-:Y:S01]  /*9ff0*/  LOP3.LUT R19, R0, 0x3, RZ, 0xc0, !PT ;  /* 0x0000000300137812 */ /* 0x001fe200078ec0ff */
[----:B------:R-:W0:Y:S05]  /*a000*/  S2R R27, SR_CTAID.Z ;  /* 0x00000000001b7919 */ /* 0x000e2a0000002700 */
[----:B------:R-:W1:Y:S01]  /*a010*/  S2UR UR6, SR_CTAID.Y ;  /* 0x00000000000679c3 */ /* 0x000e620000002600 */
[----:B------:R-:W2:Y:S02]  /*a020*/  SHFL.IDX PT, R0, R19, RZ, 0x1f ;  /* 0x00001fff13007589 */ /* 0x000ea400000e0000 */
[----:B--2---:R-:W-:-:S13]  /*a030*/  ISETP.NE.AND P0, PT, R0, RZ, PT ;  /* 0x000000ff0000720c */ /* 0x004fda0003f05270 */
[----:B01----:R-:W-:Y:S05]  /*a040*/  @!P0 BRA `(.L_x_38) ;  /* 0x0000000000288947 */ /* 0x003fea0003800000 */
[----:B------:R-:W-:Y:S01]  /*a050*/  ULDC UR7, c[0x0][0xc50] ;  /* 0x0003140000077ab9 */ /* 0x000fe20000000800 */
[----:B------:R-:W-:Y:S01]  /*a060*/  UMOV UR40, UR6 ;  /* 0x0000000600287c82 */ /* 0x000fe20008000000 */
[----:B------:R-:W-:-:S06]  /*a070*/  UISETP.NE.AND UP0, UPT, UR7, 0x1, UPT ;  /* 0x000000010700788c */ /* 0x000fcc000bf05270 */
[----:B------:R-:W-:-:S13]  /*a080*/  PLOP3.LUT P0, PT, PT, PT, UP0, 0x80, 0x0 ;  /* 0x000000000000781c */ /* 0x000fda0003f0f008 */
[----:B------:R-:W-:Y:S05]  /*a090*/  @!P0 BRA `(.L_x_39) ;  /* 0x0000000000308947 */ /* 0x000fea0003800000 */
[----:B------:R-:W-:Y:S01]  /*a0a0*/  ULDC UR4, c[0x0][0xc54] ;  /* 0x0003150000047ab9 */ /* 0x000fe20000000800 */
[----:B------:R-:W-:Y:S01]  /*a0b0*/  ULDC UR40, c[0x0][0xc58] ;  /* 0x0003160000287ab9 */ /* 0x000fe20000000800 */
[----:B------:R-:W-:-:S04]  /*a0c0*/  UIMAD.WIDE.U32 UR4, UR6, UR4, URZ ;  /* 0x00000004060472a5 */ /* 0x000fc8000f8e003f */
[----:B------:R-:W-:Y:S01]  /*a0d0*/  USHF.R.U32.HI UR40, URZ, UR40, UR5 ;  /* 0x000000283f287299 */ /* 0x000fe20008011605 */
[----:B------:R-:W-:Y:S11]  /*a0e0*/  BRA `(.L_x_39) ;  /* 0x00000000001c7947 */ /* 0x000ff60003800000 */
.L_x_38:
[----:B------:R-:W-:Y:S01]  /*a0f0*/  ULDC UR7, c[0x0][0xc50] ;  /* 0x0003140000077ab9 */ /* 0x000fe20000000800 */
[----:B------:R-:W-:Y:S01]  /*a100*/  UMOV UR40, UR6 ;  /* 0x0000000600287c82 */ /* 0x000fe20008000000 */
[----:B------:R-:W-:-:S11]  /*a110*/  UISETP.NE.AND UP0, UPT, UR7, 0x1, UPT ;  /* 0x000000010700788c */ /* 0x000fd6000bf05270 */
[----:B------:R-:W-:Y:S01]  /*a120*/  @UP0 ULDC UR4, c[0x0][0xc54] ;  /* 0x0003150000040ab9 */ /* 0x000fe20000000800 */
[----:B------:R-:W-:Y:S01]  /*a130*/  @UP0 ULDC UR8, c[0x0][0xc58] ;  /* 0x0003160000080ab9 */ /* 0x000fe20000000800 */
[----:B------:R-:W-:-:S04]  /*a140*/  UIMAD.WIDE.U32 UR4, UR6, UR4, URZ ;  /* 0x00000004060472a5 */ /* 0x000fc8000f8e003f */
[----:B------:R-:W-:-:S12]  /*a150*/  @UP0 USHF.R.U32.HI UR40, URZ, UR8, UR5 ;  /* 0x000000083f280299 */ /* 0x000fd80008011605 */
.L_x_39:
[----:B------:R-:W-:Y:S01]  /*a160*/  ISETP.GE.AND P0, PT, R27, RZ, PT ;  /* 0x000000ff1b00720c */ /* 0x000fe20003f06270 */
[----:B------:R-:W-:Y:S01]  /*a170*/  UIADD3 UR4, -UR40, URZ, URZ ;  /* 0x0000003f28047290 */ /* 0x000fe2000fffe13f */
[----:B------:R-:W-:Y:S02]  /*a180*/  IMAD.MOV.U32 R30, RZ, RZ, 0x1 ;  /* 0x00000001ff1e7424 */ /* 0x000fe400078e00ff */
[----:B------:R-:W-:Y:S01]  /*a190*/  IMAD.MOV.U32 R0, RZ, RZ, RZ ;  /* 0x000000ffff007224 */ /* 0x000fe200078e00ff */
[----:B------:R-:W-:Y:S01]  /*a1a0*/  UIMAD UR6, UR7, UR4, UR6 ;  /* 0x00000004070672a4 */ /* 0x000fe2000f8e0206 */
[----:B------:R-:W-:-:S07]  /*a1b0*/  IMAD.MOV.U32 R2, RZ, RZ, 0x1 ;  /* 0x00000001ff027424 */ /* 0x000fce00078e00ff */
[----:B------:R-:W-:Y:S05]  /*a1c0*/  @!P0 BRA `(.L_x_40) ;  /* 0x0000004800588947 */ /* 0x000fea0003800000 */
[----:B------:R-:W0:Y:S01]  /*a1d0*/  LDC.64 R2, c[0x0][0xa28] ;  /* 0x00028a00ff027b82 */ /* 0x000e220000000a00 */
[----:B------:R-:W-:Y:S01]  /*a1e0*/  ULDC.64 UR4, c[0x0][0x418] ;  /* 0x0001060000047ab9 */ /* 0x000fe20000000a00 */
[----:B------:R-:W-:Y:S01]  /*a1f0*/  ULDC UR38, c[0x0][0x2f0] ;  /* 0x0000bc0000267ab9 */ /* 0x000fe20000000800 */
[----:B------:R-:W-:Y:S01]  /*a200*/  IMAD.MOV.U32 R18, RZ, RZ, RZ ;  /* 0x000000ffff127224 */ /* 0x000fe200078e00ff */
[----:B0-----:R-:W-:-:S04]  /*a210*/  ISETP.NE.U32.AND P0, PT, R2, RZ, PT ;  /* 0x000000ff0200720c */ /* 0x001fc80003f05070 */
[----:B------:R-:W-:Y:S01]  /*a220*/  ISETP.NE.AND.EX P0, PT, R3, RZ, PT, P0 ;  /* 0x000000ff0300720c */ /* 0x000fe20003f05300 */
[----:B------:R-:W-:-:S03]  /*a230*/  UISETP.NE.U32.AND UP0, UPT, UR4, URZ, UPT ;  /* 0x0000003f0400728c */ /* 0x000fc6000bf05070 */
[----:B------:R-:W-:-:S09]  /*a240*/  ULDC UR4, c[0x0][0x424] ;  /* 0x0001090000047ab9 */ /* 0x000fd20000000800 */
[----:B------:R-:W0:Y:S01]  /*a250*/  @P0 LDC.64 R2, c[0x0][0xa28] ;  /* 0x00028a00ff020b82 */ /* 0x000e220000000a00 */
[----:B------:R-:W-:-:S04]  /*a260*/  UISETP.NE.AND.EX UP0, UPT, UR5, URZ, UPT, UP0 ;  /* 0x0000003f0500728c */ /* 0x000fc8000bf05300 */
[----:B------:R-:W-:-:S04]  /*a270*/  USEL UR4, UR4, 0x1, UP0 ;  /* 0x0000000104047887 */ /* 0x000fc80008000000 */
[----:B------:R-:W-:Y:S01]  /*a280*/  UIMAD UR38, UR4, UR38, URZ ;  /* 0x00000026042672a4 */ /* 0x000fe2000f8e023f */
[----:B------:R-:W1:Y:S03]  /*a290*/  S2R R25, SR_CTAID.X ;  /* 0x0000000000197919 */ /* 0x000e660000002500 */
[----:B------:R-:W-:Y:S02]  /*a2a0*/  UISETP.GE.AND UP0, UPT, UR38, 0x1, UPT ;  /* 0x000000012600788c */ /* 0x000fe4000bf06270 */
[----:B------:R-:W-:Y:S01]  /*a2b0*/  UIADD3 UR4, UR38, 0x9f, URZ ;  /* 0x0000009f26047890 */ /* 0x000fe2000fffe03f */
[----:B0-----:R-:W-:-:S05]  /*a2c0*/  @P0 IMAD.WIDE R2, R27, 0x4, R2 ;  /* 0x000000041b020825 */ /* 0x001fca00078e0202 */
[----:B------:R0:W5:Y:S01]  /*a2d0*/  @P0 LDG.E R18, desc[UR48][R2.64] ;  /* 0x0000003002120981 */ /* 0x000162000c1e1900 */
[----:B------:R-:W-:Y:S01]  /*a2e0*/  PLOP3.LUT P0, PT, PT, PT, UP0, 0x80, 0x0 ;  /* 0x000000000000781c */ /* 0x000fe20003f0f008 */
[----:B------:R-:W-:Y:S02]  /*a2f0*/  UIMAD.WIDE UR4, UR4, 0x66666667, URZ ;  /* 0x66666667040478a5 */ /* 0x000fe4000f8e023f */
[----:B------:R-:W-:Y:S02]  /*a300*/  ULOP3.LUT UR44, UR6, 0xffff, URZ, 0xc0, !UPT ;  /* 0x0000ffff062c7892 */ /* 0x000fe4000f8ec03f */
[----:B------:R-:W-:Y:S01]  /*a310*/  USHF.R.U32.HI UR41, URZ, 0x1f, UR5 ;  /* 0x0000001f3f297899 */ /* 0x000fe20008011605 */
[----:B------:R-:W-:-:S03]  /*a320*/  UMOV UR37, URZ ;  /* 0x0000003f00257c82 */ /* 0x000fc60008000000 */
[----:B------:R-:W-:-:S04]  /*a330*/  ULEA.HI.SX32 UR41, UR5, UR41, 0x1a ;  /* 0x0000002905297291 */ /* 0x000fc8000f8fd23f */
[----:B01----:R-:W-:Y:S08]  /*a340*/  @!P0 BRA `(.L_x_41) ;  /* 0x0000000000848947 */ /* 0x003ff00003800000 */
[----:B------:R-:W-:Y:S01]  /*a350*/  USHF.R.U32.HI UR6, URZ, 0x10, UR6 ;  /* 0x000000103f067899 */ /* 0x000fe20008011606 */
[----:B------:R-:W-:-:S03]  /*a360*/  UMOV UR4, URZ ;  /* 0x0000003f00047c82 */ /* 0x000fc60008000000 */
[----:B------:R-:W-:-:S11]  /*a370*/  UISETP.NE.AND UP0, UPT, UR6, URZ, UPT ;  /* 0x0000003f0600728c */ /* 0x000fd6000bf05270 */
[----:B------:R-:W-:Y:S02]  /*a380*/  @!UP0 ULDC UR6, c[0x0][0x9f0] ;  /* 0x00027c0000068ab9 */ /* 0x000fe40000000800 */
[----:B------:R-:W-:Y:S01]  /*a390*/  IABS R0, UR6 ;  /* 0x0000000600007c13 */ /* 0x000fe20008000000 */
[----:B------:R-:W-:Y:S02]  /*a3a0*/  UIADD3 UR7, UR41, -0x1, UR6 ;  /* 0xffffffff29077890 */ /* 0x000fe4000fffe006 */
[----:B------:R-:W-:Y:S02]  /*a3b0*/  IABS R4, UR6 ;  /* 0x0000000600047c13 */ /* 0x000fe40008000000 */
[----:B------:R-:W-:Y:S02]  /*a3c0*/  R2UR UR10, R0 ;  /* 0x00000000000a72ca */ /* 0x000fe400000e0000 */
[----:B------:R-:W-:Y:S01]  /*a3d0*/  IABS R3, UR7 ;  /* 0x0000000700037c13 */ /* 0x000fe20008000000 */
[----:B------:R-:W-:-:S03]  /*a3e0*/  ULOP3.LUT UR7, UR7, UR6, URZ, 0x3c, !UPT ;  /* 0x0000000607077292 */ /* 0x000fc6000f8e3c3f */
[----:B------:R-:W-:-:S07]  /*a3f0*/  R2UR UR9, R3 ;  /* 0x00000000030972ca */ /* 0x000fce00000e0000 */
        /* <DEDUP_REMOVED lines=18> */
[----:B------:R-:W-:Y:S02]  /*a520*/  UISETP.NE.AND UP0, UPT, UR6, URZ, UPT ;  /* 0x0000003f0600728c */ /* 0x000fe4000bf05270 */
[----:B------:R-:W-:-:S09]  /*a530*/  @!UP1 UIADD3 UR5, -UR5, URZ, URZ ;  /* 0x0000003f05059290 */ /* 0x000fd2000fffe13f */
[----:B------:R-:W-:-:S07]  /*a540*/  @!UP0 ULOP3.LUT UR5, URZ, UR6, URZ, 0x33, !UPT ;  /* 0x000000063f058292 */ /* 0x000fce000f8e333f */
[----:B------:R-:W-:-:S05]  /*a550*/  UMOV UR37, UR5 ;  /* 0x0000000500257c82 */ /* 0x000fca0008000000 */
.L_x_41:
[----:B------:R-:W-:Y:S02]  /*a560*/  UIMAD UR45, UR44, UR37, URZ ;  /* 0x000000252c2d72a4 */ /* 0x000fe4000f8e023f */
[----:B------:R-:W-:Y:S01]  /*a570*/  MOV R3, UR37 ;  /* 0x0000002500037c02 */ /* 0x000fe20008000f00 */
[----:B------:R-:W-:-:S03]  /*a580*/  IMAD.MOV.U32 R2, RZ, RZ, 0x1 ;  /* 0x00000001ff027424 */ /* 0x000fc600078e00ff */
[----:B------:R-:W-:-:S05]  /*a590*/  IMAD.U32 R0, RZ, RZ, UR45 ;  /* 0x0000002dff007e24 */ /* 0x000fca000f8e00ff */
[----:B------:R-:W-:-:S04]  /*a5a0*/  VIADDMNMX R0, R0, R3, UR41, PT ;  /* 0x0000002900007e46 */ /* 0x000fc8000b800103 */
[----:B------:R-:W-:Y:S01]  /*a5b0*/  R2UR UR46, R0 ;  /* 0x00000000002e72ca */ /* 0x000fe200000e0000 */
[----:B------:R-:W-:-:S12]  /*a5c0*/  IMAD.MOV.U32 R0, RZ, RZ, RZ ;  /* 0x000000ffff007224 */ /* 0x000fd800078e00ff */
[----:B------:R-:W-:-:S06]  /*a5d0*/  UISETP.GT.AND UP0, UPT, UR46, UR45, UPT ;  /* 0x0000002d2e00728c */ /* 0x000fcc000bf04270 */
[----:B------:R-:W-:-:S13]  /*a5e0*/  PLOP3.LUT P0, PT, PT, PT, UP0, 0x80, 0x0 ;  /* 0x000000000000781c */ /* 0x000fda0003f0f008 */
[----:B------:R-:W-:Y:S05]  /*a5f0*/  @!P0 BRA `(.L_x_40) ;  /* 0x00000044004c8947 */ /* 0x000fea0003800000 */
[----:B------:R-:W0:Y:S01]  /*a600*/  S2UR UR4, SR_CgaCtaId ;  /* 0x00000000000479c3 */ /* 0x000e220000008800 */
[----:B------:R-:W-:-:S04]  /*a610*/  MOV R0, 0x400 ;  /* 0x0000040000007802 */ /* 0x000fc80000000f00 */
[----:B------:R-:W-:-:S13]  /*a620*/  R2UR UR42, R0 ;  /* 0x00000000002a72ca */ /* 0x000fda00000e0000 */
[----:B0-----:R-:W-:-:S04]  /*a630*/  ULEA UR42, UR4, UR42, 0x18 ;  /* 0x0000002a042a7291 */ /* 0x001fc8000f8ec03f */
[----:B------:R-:W-:-:S04]  /*a640*/  UIADD3 UR4, UR42, 0x18400, URZ ;  /* 0x000184002a047890 */ /* 0x000fc8000fffe03f */
[----:B------:R-:W-:-:S06]  /*a650*/  ULOP3.LUT UP0, URZ, UR4, 0x3ff, URZ, 0xc0, !UPT ;  /* 0x000003ff043f7892 */ /* 0x000fcc000f80c03f */
[----:B------:R-:W-:-:S13]  /*a660*/  PLOP3.LUT P0, PT, PT, PT, UP0, 0x80, 0x0 ;  /* 0x000000000000781c */ /* 0x000fda0003f0f008 */
[----:B------:R-:W-:Y:S05]  /*a670*/  @!P0 BRA `(.L_x_42) ;  /* 0x0000000000408947 */ /* 0x000fea0003800000 */
[----:B------:R-:W-:Y:S01]  /*a680*/  MOV R2, 0x0 ;  /* 0x0000000000027802 */ /* 0x000fe20000000f00 */
[----:B------:R-:W-:Y:S01]  /*a690*/  ULDC.64 UR4, c[0x4][0x98] ;  /* 0x0100260000047ab9 */ /* 0x000fe20000000a00 */
[----:B------:R-:W-:Y:S01]  /*a6a0*/  ULDC.64 UR6, c[0x4][0xa0] ;  /* 0x0100280000067ab9 */ /* 0x000fe20000000a00 */
[----:B------:R-:W-:Y:S01]  /*a6b0*/  IMAD.U32 R4, RZ, RZ, UR4 ;  /* 0x00000004ff047e24 */ /* 0x000fe2000f8e00ff */
[----:B------:R-:W-:Y:S01]  /*a6c0*/  MOV R8, 0x70 ;  /* 0x0000007000087802 */ /* 0x000fe20000000f00 */
[----:B------:R-:W-:Y:S01]  /*a6d0*/  IMAD.U32 R5, RZ, RZ, UR5 ;  /* 0x00000005ff057e24 */ /* 0x000fe2000f8e00ff */
[----:B------:R-:W0:Y:S01]  /*a6e0*/  LDC.64 R2, c[0x4][R2] ;  /* 0x0100000002027b82 */ /* 0x000e220000000a00 */
[----:B------:R-:W-:Y:S01]  /*a6f0*/  ULDC.64 UR4, c[0x4][0x8] ;  /* 0x0100020000047ab9 */ /* 0x000fe20000000a00 */
[----:B------:R-:W-:Y:S02]  /*a700*/  IMAD.U32 R6, RZ, RZ, UR6 ;  /* 0x00000006ff067e24 */ /* 0x000fe4000f8e00ff */
[----:B------:R-:W-:-:S02]  /*a710*/  IMAD.U32 R7, RZ, RZ, UR7 ;  /* 0x00000007ff077e24 */ /* 0x000fc4000f8e00ff */
[----:B------:R-:W-:Y:S02]  /*a720*/  IMAD.U32 R10, RZ, RZ, UR4 ;  /* 0x00000004ff0a7e24 */ /* 0x000fe4000f8e00ff */
[----:B------:R-:W-:Y:S02]  /*a730*/  IMAD.U32 R11, RZ, RZ, UR5 ;  /* 0x00000005ff0b7e24 */ /* 0x000fe4000f8e00ff */
[----:B------:R-:W-:Y:S02]  /*a740*/  IMAD.MOV.U32 R12, RZ, RZ, 0x1 ;  /* 0x00000001ff0c7424 */ /* 0x000fe400078e00ff */
[----:B------:R-:W-:-:S07]  /*a750*/  IMAD.MOV.U32 R13, RZ, RZ, RZ ;  /* 0x000000ffff0d7224 */ /* 0x000fce00078e00ff */
[----:B------:R-:W-:-:S07]  /*a760*/  LEPC R20, `(.L_x_42) ;  /* 0x000000001014794e */ /* 0x000fce0000000000 */
[----:B0----5:R-:W-:Y:S05]  /*a770*/  CALL.ABS.NOINC R2 ;  /* 0x0000000002007343 */ /* 0x021fea0003c00000 */
.L_x_42:
[----:B------:R-:W-:-:S06]  /*a780*/  UIADD3 UR4, UR42, 0xa400, URZ ;  /* 0x0000a4002a047890 */ /* 0x000fcc000fffe03f */
[----:B------:R-:W-:-:S05]  /*a790*/  IMAD.U32 R17, RZ, RZ, UR4 ;  /* 0x00000004ff117e24 */ /* 0x000fca000f8e00ff */
[----:B------:R-:W-:-:S13]  /*a7a0*/  LOP3.LUT P0, RZ, R17, 0x3ff, RZ, 0xc0, !PT ;  /* 0x000003ff11ff7812 */ /* 0x000fda000780c0ff */
        /* <DEDUP_REMOVED lines=17> */
.L_x_43:
        /* <DEDUP_REMOVED lines=20> */
.L_x_44:
[----:B------:R-:W-:-:S13]  /*aa00*/  LOP3.LUT P6, RZ, R17, 0x3ff, RZ, 0xc0, !PT ;  /* 0x000003ff11ff7812 */ /* 0x000fda00078cc0ff */
[----:B------:R-:W-:Y:S05]  /*aa10*/  @!P6 BRA `(.L_x_45) ;  /* 0x000000000040e947 */ /* 0x000fea0003800000 */
[----:B------:R-:W-:Y:S01]  /*aa20*/  MOV R2, 0x0 ;  /* 0x0000000000027802 */ /* 0x000fe20000000f00 */
[----:B------:R-:W-:Y:S01]  /*aa30*/  ULDC.64 UR4, c[0x4][0x98] ;  /* 0x0100260000047ab9 */ /* 0x000fe20000000a00 */
[----:B------:R-:W-:Y:S01]  /*aa40*/  ULDC.64 UR6, c[0x4][0xa0] ;  /* 0x0100280000067ab9 */ /* 0x000fe20000000a00 */
[----:B------:R-:W-:Y:S01]  /*aa50*/  IMAD.U32 R4, RZ, RZ, UR4 ;  /* 0x00000004ff047e24 */ /* 0x000fe2000f8e00ff */
[----:B------:R-:W-:Y:S01]  /*aa60*/  MOV R13, RZ ;  /* 0x000000ff000d7202 */ /* 0x000fe20000000f00 */
        /* <DEDUP_REMOVED lines=8> */
[----:B------:R-:W-:-:S07]  /*aaf0*/  IMAD.MOV.U32 R12, RZ, RZ, 0x1 ;  /* 0x00000001ff0c7424 */ /* 0x000fce00078e00ff */
[----:B------:R-:W-:-:S07]  /*ab00*/  LEPC R20, `(.L_x_45) ;  /* 0x000000001014794e */ /* 0x000fce0000000000 */
[----:B0----5:R-:W-:Y:S05]  /*ab10*/  CALL.ABS.NOINC R2 ;  /* 0x0000000002007343 */ /* 0x021fea0003c00000 */
.L_x_45:
[----:B------:R-:W0:Y:S01]  /*ab20*/  LDC.64 R2, c[0x0][0x9f8] ;  /* 0x00027e00ff027b82 */ /* 0x000e220000000a00 */
[----:B------:R-:W-:-:S07]  /*ab30*/  IMAD.MOV.U32 R31, RZ, RZ, R27 ;  /* 0x000000ffff1f7224 */ /* 0x000fce00078e001b */
[----:B------:R-:W1:Y:S01]  /*ab40*/  LDC R20, c[0x0][0x430] ;  /* 0x00010c00ff147b82 */ /* 0x000e620000000800 */
[----:B0-----:R-:W-:-:S04]  /*ab50*/  ISETP.NE.U32.AND P0, PT, R2, RZ, PT ;  /* 0x000000ff0200720c */ /* 0x001fc80003f05070 */
[----:B------:R-:W-:-:S13]  /*ab60*/  ISETP.NE.AND.EX P0, PT, R3, RZ, PT, P0 ;  /* 0x000000ff0300720c */ /* 0x000fda0003f05300 */
[----:B------:R-:W0:Y:S02]  /*ab70*/  @P0 LDC.64 R2, c[0x0][0x9f8] ;  /* 0x00027e00ff020b82 */ /* 0x000e240000000a00 */
[----:B0-----:R-:W-:-:S05]  /*ab80*/  @P0 IMAD.WIDE R2, R27, 0x4, R2 ;  /* 0x000000041b020825 */ /* 0x001fca00078e0202 */
[----:B------:R0:W5:Y:S01]  /*ab90*/  @P0 LDG.E R31, desc[UR48][R2.64] ;  /* 0x00000030021f0981 */ /* 0x000162000c1e1900 */
[C---:B------:R-:W-:Y:S01]  /*aba0*/  IMAD.SHL.U32 R29, R16.reuse, 0x10, RZ ;  /* 0x00000010101d7824 */ /* 0x040fe200078e00ff */
[----:B------:R-:W-:Y:S01]  /*abb0*/  UMOV UR4, 0xffffffff ;  /* 0xffffffff00047882 */ /* 0x000fe20000000000 */
[----:B------:R-:W-:-:S03]  /*abc0*/  LOP3.LUT R26, R16, 0x7f, RZ, 0xc0, !PT ;  /* 0x0000007f101a7812 */ /* 0x000fc600078ec0ff */
[----:B------:R-:W-:Y:S02]  /*abd0*/  LOP3.LUT R29, R29, 0x70, RZ, 0xc0, !PT ;  /* 0x000000701d1d7812 */ /* 0x000fe400078ec0ff */
[----:B------:R-:W-:Y:S01]  /*abe0*/  SHF.R.U32.HI R24, RZ, 0x3, R26 ;  /* 0x00000003ff187819 */ /* 0x000fe2000001161a */
[----:B-1----:R-:W-:Y:S06]  /*abf0*/  BRA.DIV UR4, `(.L_x_46) ;  /* 0x00000046041c7947 */ /* 0x002fec000b800000 */
.L_x_96:
[----:B------:R-:W-:Y:S01]  /*ac00*/  UMOV UR4, 0xa0 ;  /* 0x000000a000047882 */ /* 0x000fe20000000000 */
[----:B------:R-:W-:Y:S01]  /*ac10*/  LOP3.LUT R23, R24, R29, RZ, 0xfc, !PT ;  /* 0x0000001d18177212 */ /* 0x000fe200078efcff */
[----:B------:R-:W-:Y:S01]  /*ac20*/  UIMAD UR4, UR46, UR4, -0xa0 ;  /* 0xffffff602e0474a4 */ /* 0x000fe2000f8e0204 */
[----:B------:R-:W-:Y:S01]  /*ac30*/  ISETP.NE.AND P3, PT, R20, 0x1, PT ;  /* 0x000000011400780c */ /* 0x000fe20003f65270 */
[----:B------:R-:W-:Y:S01]  /*ac40*/  IMAD.MOV.U32 R10, RZ, RZ, RZ ;  /* 0x000000ffff0a7224 */ /* 0x000fe200078e00ff */
[----:B------:R-:W-:Y:S02]  /*ac50*/  LOP3.LUT R19, R24, 0x80, R29, 0xfe, !PT ;  /* 0x0000008018137812 */ /* 0x000fe400078efe1d */
[----:B-----5:R-:W-:Y:S01]  /*ac60*/  SHF.R.S32.HI R35, RZ, 0x1f, R31 ;  /* 0x0000001fff237819 */ /* 0x020fe2000001141f */
[----:B------:R-:W-:Y:S01]  /*ac70*/  VIADD R11, R23, UR4 ;  /* 0x00000004170b7c36 */ /* 0x000fe20008000000 */
[----:B------:R-:W-:Y:S01]  /*ac80*/  LOP3.LUT R0, R0, 0xfffffff7, RZ, 0xc0, !PT ;  /* 0xfffffff700007812 */ /* 0x000fe200078ec0ff */
[----:B------:R-:W-:-:S03]  /*ac90*/  VIADD R13, R19, UR4 ;  /* 0x00000004130d7c36 */ /* 0x000fc60008000000 */
[C---:B------:R-:W-:Y:S01]  /*aca0*/  ISETP.GE.AND P1, PT, R11.reuse, UR38, PT ;  /* 0x000000260b007c0c */ /* 0x040fe2000bf26270 */
[--C-:B------:R-:W-:Y:S01]  /*acb0*/  IMAD.IADD R11, R11, 0x1, R18.reuse ;  /* 0x000000010b0b7824 */ /* 0x100fe200078e0212 */
[C---:B------:R-:W-:Y:S01]  /*acc0*/  ISETP.GE.AND P0, PT, R13.reuse, UR38, PT ;  /* 0x000000260d007c0c */ /* 0x040fe2000bf06270 */
[----:B0-----:R-:W0:Y:S01]  /*acd0*/  @P3 LDC R2, c[0x0][0x434] ;  /* 0x00010d00ff023b82 */ /* 0x001e220000000800 */
[----:B------:R-:W-:Y:S02]  /*ace0*/  IMAD.IADD R13, R13, 0x1, R18 ;  /* 0x000000010d0d7824 */ /* 0x000fe400078e0212 */
[C---:B------:R-:W-:Y:S01]  /*acf0*/  IMAD.SHL.U32 R14, R16.reuse, 0x4, RZ ;  /* 0x00000004100e7824 */ /* 0x040fe200078e00ff */
[----:B------:R-:W-:Y:S01]  /*ad00*/  ISETP.GT.U32.OR P0, PT, R19, 0x9f, P0 ;  /* 0x0000009f1300780c */ /* 0x000fe20000704470 */
[----:B------:R-:W-:Y:S01]  /*ad10*/  IMAD.MOV.U32 R12, RZ, RZ, R11 ;  /* 0x000000ffff0c7224 */ /* 0x000fe200078e000b */
[----:B------:R-:W-:Y:S02]  /*ad20*/  MOV R15, R13 ;  /* 0x0000000d000f7202 */ /* 0x000fe40000000f00 */
[----:B------:R-:W1:Y:S01]  /*ad30*/  @P3 LDC R3, c[0x0][0x438] ;  /* 0x00010e00ff033b82 */ /* 0x000e620000000800 */
[----:B------:R-:W-:-:S02]  /*ad40*/  SHF.L.U32 R37, R16, 0x7, RZ ;  /* 0x0000000710257819 */ /* 0x000fc400000006ff */
[----:B------:R-:W-:-:S05]  /*ad50*/  @P3 LOP3.LUT R0, R0, 0x8, RZ, 0xfc, !PT ;  /* 0x0000000800003812 */ /* 0x000fca00078efcff */
[----:B------:R-:W2:Y:S01]  /*ad60*/  @!P1 LDC.64 R4, c[0x0][0x428] ;  /* 0x00010a00ff049b82 */ /* 0x000ea20000000a00 */
[----:B0-----:R-:W-:-:S07]  /*ad70*/  @P3 IMAD.HI.U32 R2, R11, R2, RZ ;  /* 0x000000020b023227 */ /* 0x001fce00078e00ff */
[----:B------:R-:W0:Y:S01]  /*ad80*/  @!P1 LDC.64 R6, c[0x0][0x418] ;  /* 0x00010600ff069b82 */ /* 0x000e220000000a00 */
[----:B-1----:R-:W-:-:S07]  /*ad90*/  @P3 SHF.R.U32.HI R12, RZ, R3, R2 ;  /* 0x00000003ff0c3219 */ /* 0x002fce0000011602 */
[----:B------:R-:W1:Y:S01]  /*ada0*/  @P3 LDC R17, c[0x0][0x438] ;  /* 0x00010e00ff113b82 */ /* 0x000e620000000800 */
[----:B------:R-:W-:Y:S01]  /*adb0*/  @!P1 SHF.R.S32.HI R3, RZ, 0x1f, R12 ;  /* 0x0000001fff039819 */ /* 0x000fe2000001140c */
[----:B--2---:R-:W-:-:S06]  /*adc0*/  @!P1 IMAD R2, R35, R4, RZ ;  /* 0x0000000423029224 */ /* 0x004fcc00078e02ff */
[----:B------:R-:W2:Y:S01]  /*add0*/  @!P0 LDC.64 R8, c[0x0][0x428] ;  /* 0x00010a00ff088b82 */ /* 0x000ea20000000a00 */
[----:B------:R-:W-:Y:S02]  /*ade0*/  @!P1 IMAD R5, R31, R5, R2 ;  /* 0x000000051f059224 */ /* 0x000fe400078e0202 */
[----:B------:R-:W-:-:S04]  /*adf0*/  @!P1 IMAD.MOV.U32 R2, RZ, RZ, R12 ;  /* 0x000000ffff029224 */ /* 0x000fc800078e000c */
[----:B------:R-:W-:Y:S02]  /*ae00*/  @!P1 IMAD.WIDE.U32 R2, R31, R4, R2 ;  /* 0x000000041f029225 */ /* 0x000fe400078e0002 */
[----:B------:R-:W3:Y:S02]  /*ae10*/  @P3 LDC R4, c[0x0][0x434] ;  /* 0x00010d00ff043b82 */ /* 0x000ee40000000800 */
[----:B------:R-:W-:Y:S01]  /*ae20*/  @!P1 IMAD.IADD R3, R3, 0x1, R5 ;  /* 0x0000000103039824 */ /* 0x000fe200078e0205 */
[----:B0-----:R-:W-:-:S04]  /*ae30*/  @!P1 LEA R6, P2, R2, R6, 0x2 ;  /* 0x0000000602069211 */ /* 0x001fc800078410ff */
[----:B------:R-:W-:Y:S02]  /*ae40*/  @!P1 LEA.HI.X R7, R2, R7, R3, 0x2, P2 ;  /* 0x0000000702079211 */ /* 0x000fe400010f1403 */
[----:B------:R-:W-:Y:S01]  /*ae50*/  LOP3.LUT R0, R0, 0xfffffffd, RZ, 0xc0, !PT ;  /* 0xfffffffd00007812 */ /* 0x000fe200078ec0ff */
[----:B------:R-:W-:Y:S02]  /*ae60*/  ULOP3.LUT UR4, UR36, 0x2, URZ, 0xfc, !UPT ;  /* 0x0000000224047892 */ /* 0x000fe4000f8efc3f */
[----:B------:R0:W5:Y:S01]  /*ae70*/  @!P1 LDG.E R10, desc[UR48][R6.64] ;  /* 0x00000030060a9981 */ /* 0x000162000c1e1900 */
[----:B---3--:R-:W-:Y:S02]  /*ae80*/  @P3 IMAD.HI.U32 R2, R13, R4, RZ ;  /* 0x000000040d023227 */ /* 0x008fe400078e00ff */
[----:B------:R-:W3:Y:S03]  /*ae90*/  @!P0 LDC.64 R4, c[0x0][0x418] ;  /* 0x00010600ff048b82 */ /* 0x000ee60000000a00 */
[----:B-1----:R-:W-:Y:S01]  /*aea0*/  @P3 SHF.R.U32.HI R15, RZ, R17, R2 ;  /* 0x00000011ff0f3219 */ /* 0x002fe20000011602 */
[----:B--2---:R-:W-:-:S03]  /*aeb0*/  @!P0 IMAD R2, R35, R8, RZ ;  /* 0x0000000823028224 */ /* 0x004fc600078e02ff */
[--C-:B------:R-:W-:Y:S01]  /*aec0*/  @!P0 SHF.R.S32.HI R3, RZ, 0x1f, R15.reuse ;  /* 0x0000001fff038819 */ /* 0x100fe2000001140f */
[----:B------:R-:W-:Y:S02]  /*aed0*/  @!P0 IMAD R9, R31, R9, R2 ;  /* 0x000000091f098224 */ /* 0x000fe400078e0202 */
[----:B------:R-:W-:-:S04]  /*aee0*/  @!P0 IMAD.MOV.U32 R2, RZ, RZ, R15 ;  /* 0x000000ffff028224 */ /* 0x000fc800078e000f */
[----:B------:R-:W-:-:S04]  /*aef0*/  @!P0 IMAD.WIDE.U32 R2, R31, R8, R2 ;  /* 0x000000081f028225 */ /* 0x000fc800078e0002 */
[----:B------:R-:W-:Y:S01]  /*af00*/  @!P0 IMAD.IADD R3, R9, 0x1, R3 ;  /* 0x0000000109038824 */ /* 0x000fe200078e0203 */
[----:B---3--:R-:W-:-:S04]  /*af10*/  @!P0 LEA R4, P2, R2, R4, 0x2 ;  /* 0x0000000402048211 */ /* 0x008fc800078410ff */
[----:B------:R-:W-:Y:S01]  /*af20*/  @!P0 LEA.HI.X R5, R2, R5, R3, 0x2, P2 ;  /* 0x0000000502058211 */ /* 0x000fe200010f1403 */
[----:B------:R-:W-:-:S05]  /*af30*/  IMAD.SHL.U32 R2, R16, 0x20, RZ ;  /* 0x0000002010027824 */ /* 0x000fca00078e00ff */
[----:B------:R-:W-:-:S04]  /*af40*/  LOP3.LUT R3, R2, 0x80, RZ, 0xc0, !PT ;  /* 0x0000008002037812 */ /* 0x000fc800078ec0ff */
[----:B------:R-:W-:-:S04]  /*af50*/  LOP3.LUT R3, R3, 0x10, R16, 0xf8, !PT ;  /* 0x0000001003037812 */ /* 0x000fc800078ef810 */
[----:B------:R-:W-:Y:S02]  /*af60*/  LOP3.LUT R9, R3, 0x10, R14, 0x78, !PT ;  /* 0x0000001003097812 */ /* 0x000fe400078e780e */
[----:B------:R-:W-:Y:S02]  /*af70*/  SHF.R.U32.HI R3, RZ, 0x5, R26 ;  /* 0x00000005ff037819 */ /* 0x000fe4000001161a */
[C---:B------:R-:W-:Y:S01]  /*af80*/  LOP3.LUT R14, R2.reuse, 0x60, RZ, 0xc0, !PT ;  /* 0x00000060020e7812 */ /* 0x040fe200078ec0ff */
[----:B------:R-:W-:Y:S01]  /*af90*/  IMAD.MOV.U32 R8, RZ, RZ, RZ ;  /* 0x000000ffff087224 */ /* 0x000fe200078e00ff */
[----:B------:R-:W-:Y:S01]  /*afa0*/  LOP3.LUT R36, R2, 0x100, RZ, 0xc0, !PT ;  /* 0x0000010002247812 */ /* 0x000fe200078ec0ff */
[----:B------:R-:W-:Y:S02]  /*afb0*/  IMAD.MOV R2, RZ, RZ, -R15 ;  /* 0x000000ffff027224 */ /* 0x000fe400078e0a0f */
[----:B------:R-:W-:Y:S02]  /*afc0*/  IMAD R14, R3, 0x200, R14 ;  /* 0x00000200030e7824 */ /* 0x000fe400078e020e */
[----:B------:R1:W5:Y:S03]  /*afd0*/  @!P0 LDG.E R8, desc[UR48][R4.64] ;  /* 0x0000003004088981 */ /* 0x000366000c1e1900 */
[----:B------:R-:W-:Y:S01]  /*afe0*/  IADD3 R36, R9, R14, R36 ;  /* 0x0000000e09247210 */ /* 0x000fe20007ffe024 */
[----:B------:R-:W-:Y:S01]  /*aff0*/  IMAD R9, R20, R2, R13 ;  /* 0x0000000214097224 */ /* 0x000fe200078e020d */
[----:B------:R-:W-:-:S02]  /*b000*/  LOP3.LUT R2, R37, 0x380, RZ, 0xc0, !PT ;  /* 0x0000038025027812 */ /* 0x000fc400078ec0ff */
[----:B------:R-:W-:-:S03]  /*b010*/  ISETP.GT.U32.AND P0, PT, R19, 0x9f, PT ;  /* 0x0000009f1300780c */ /* 0x000fc60003f04070 */
[----:B------:R-:W-:-:S05]  /*b020*/  IMAD R2, R3, 0x10, R2 ;  /* 0x0000001003027824 */ /* 0x000fca00078e0202 */
[----:B------:R-:W-:-:S04]  /*b030*/  LOP3.LUT R2, R2, R29, RZ, 0x3c, !PT ;  /* 0x0000001d02027212 */ /* 0x000fc800078e3cff */
[----:B------:R-:W-:Y:S01]  /*b040*/  LOP3.LUT R37, R2, 0xc00, R37, 0xf8, !PT ;  /* 0x00000c0002257812 */ /* 0x000fe200078ef825 */
[----:B------:R-:W-:Y:S01]  /*b050*/  IMAD.MOV.U32 R2, RZ, RZ, 0x40 ;  /* 0x00000040ff027424 */ /* 0x000fe200078e00ff */
[----:B------:R-:W-:Y:S02]  /*b060*/  @P0 LOP3.LUT R0, R0, 0x2, RZ, 0xfc, !PT ;  /* 0x0000000200000812 */ /* 0x000fe400078efcff */
[----:B------:R-:W-:-:S04]  /*b070*/  LOP3.LUT P0, RZ, R16, 0x4, RZ, 0xc0, !PT ;  /* 0x0000000410ff7812 */ /* 0x000fc8000780c0ff */
[----:B------:R-:W-:Y:S01]  /*b080*/  SEL R2, R2, 0xffffffc0, !P0 ;  /* 0xffffffc002027807 */ /* 0x000fe20004000000 */
[----:B------:R-:W-:-:S04]  /*b090*/  IMAD.U32 R3, RZ, RZ, UR4 ;  /* 0x00000004ff037e24 */ /* 0x000fc8000f8e00ff */
[----:B------:R1:W-:Y:S01]  /*b0a0*/  STL [R1], R2 ;  /* 0x0000000201007387 */ /* 0x0003e20000100800 */
[----:B------:R-:W-:Y:S01]  /*b0b0*/  ISETP.NE.AND P1, PT, R3, 0x3, PT ;  /* 0x000000030300780c */ /* 0x000fe20003f25270 */
[----:B0-----:R-:W-:Y:S01]  /*b0c0*/  IMAD.MOV R6, RZ, RZ, -R12 ;  /* 0x000000ffff067224 */ /* 0x001fe200078e0a0c */
[----:B------:R-:W-:Y:S01]  /*b0d0*/  LOP3.LUT R0, R0, 0xfffffffb, RZ, 0xc0, !PT ;  /* 0xfffffffb00007812 */ /* 0x000fe200078ec0ff */
[----:B------:R-:W-:Y:S02]  /*b0e0*/  IMAD.U32 R33, RZ, RZ, UR40 ;  /* 0x00000028ff217e24 */ /* 0x000fe4000f8e00ff */
[----:B------:R-:W-:Y:S02]  /*b0f0*/  IMAD R6, R20, R6, R11 ;  /* 0x0000000614067224 */ /* 0x000fe400078e020b */
[----:B------:R-:W-:Y:S01]  /*b100*/  IMAD.U32 R11, RZ, RZ, UR46 ;  /* 0x0000002eff0b7e24 */ /* 0x000fe2000f8e00ff */
[----:B------:R-:W-:Y:S02]  /*b110*/  SHF.R.U32.HI R12, RZ, 0x3, R16 ;  /* 0x00000003ff0c7819 */ /* 0x000fe40000011610 */
[----:B------:R-:W-:Y:S01]  /*b120*/  SHF.R.S32.HI R33, RZ, 0x1f, R33 ;  /* 0x0000001fff217819 */ /* 0x000fe20000011421 */
[----:B------:R-:W-:-:S02]  /*b130*/  VIADD R11, R11, 0xffffffff ;  /* 0xffffffff0b0b7836 */ /* 0x000fc40000000000 */
[----:B------:R-:W-:Y:S01]  /*b140*/  @P1 LOP3.LUT R0, R0, 0x4, RZ, 0xfc, !PT ;  /* 0x0000000400001812 */ /* 0x000fe200078efcff */
[----:B-1----:R-:W-:Y:S06]  /*b150*/  @!P1 BRA `(.L_x_47) ;  /* 0x0000000000049947 */ /* 0x002fec0003800000 */
[----:B------:R-:W-:Y:S01]  /*b160*/  BPT.TRAP 0x1 ;  /* 0x000000040000795c */ /* 0x000fe20000300000 */
.L_x_47:
[----:B------:R-:W-:-:S05]  /*b170*/  IMAD.MOV.U32 R30, RZ, RZ, 0x1 ;  /* 0x00000001ff1e7424 */ /* 0x000fca00078e00ff */
[----:B------:R-:W-:-:S04]  /*b180*/  SHF.L.U32 R30, R30, 0x1f, RZ ;  /* 0x0000001f1e1e7819 */ /* 0x000fc800000006ff */
[----:B------:R-:W0:Y:S02]  /*b190*/  SYNCS.PHASECHK.TRANS64.TRYWAIT P0, [UR42+0x22880], R30 ;  /* 0x0228801eff0075a7 */ /* 0x000e24000800016a */
[----:B0-----:R-:W-:Y:S05]  /*b1a0*/  @!P0 BRA `(.L_x_48) ;  /* 0x0000003c00d08947 */ /* 0x001fea0003800000 */
.L_x_97:
[----:B------:R-:W-:Y:S01]  /*b1b0*/  SHF.R.S32.HI R20, RZ, 0x1f, R6 ;  /* 0x0000001fff147819 */ /* 0x000fe20000011406 */
[----:B------:R-:W-:Y:S01]  /*b1c0*/  ULDC.64 UR4, c[0x0][0x328] ;  /* 0x0000ca0000047ab9 */ /* 0x000fe20000000a00 */
[----:B------:R-:W-:Y:S01]  /*b1d0*/  SHF.R.S32.HI R22, RZ, 0x1f, R9 ;  /* 0x0000001fff167819 */ /* 0x000fe20000011409 */
[----:B------:R-:W-:Y:S01]  /*b1e0*/  IMAD.WIDE.U32 R4, R6, UR4, RZ ;  /* 0x0000000406047c25 */ /* 0x000fe2000f8e00ff */
[----:B-----5:R-:W-:Y:S01]  /*b1f0*/  SHF.R.S32.HI R19, RZ, 0x1f, R10 ;  /* 0x0000001fff137819 */ /* 0x020fe2000001140a */
[----:B------:R-:W1:Y:S01]  /*b200*/  LDC R14, c[0x0][0x2f4] ;  /* 0x0000bd00ff0e7b82 */ /* 0x000e620000000800 */
[----:B------:R-:W-:Y:S01]  /*b210*/  SHF.R.S32.HI R21, RZ, 0x1f, R8 ;  /* 0x0000001fff157819 */ /* 0x000fe20000011408 */
[----:B0-----:R-:W-:Y:S01]  /*b220*/  IMAD R3, R20, UR4, RZ ;  /* 0x0000000414037c24 */ /* 0x001fe2000f8e02ff */
[----:B------:R-:W-:Y:S01]  /*b230*/  R2UR UR6, R33 ;  /* 0x00000000210672ca */ /* 0x000fe200000e0000 */
[----:B------:R-:W-:Y:S01]  /*b240*/  IMAD R2, R22, UR4, RZ ;  /* 0x0000000416027c24 */ /* 0x000fe2000f8e02ff */
[----:B------:R-:W-:Y:S01]  /*b250*/  LOP3.LUT R0, R0, 0xffffff7f, RZ, 0xc0, !PT ;  /* 0xffffff7f00007812 */ /* 0x000fe200078ec0ff */
[----:B------:R-:W-:-:S02]  /*b260*/  IMAD R7, R6, UR5, R3 ;  /* 0x0000000506077c24 */ /* 0x000fc4000f8e0203 */
[C---:B------:R-:W-:Y:S02]  /*b270*/  IMAD R13, R9.reuse, UR5, R2 ;  /* 0x00000005090d7c24 */ /* 0x040fe4000f8e0202 */
[----:B------:R-:W-:Y:S01]  /*b280*/  IMAD.WIDE.U32 R2, R9, UR4, RZ ;  /* 0x0000000409027c25 */ /* 0x000fe2000f8e00ff */
[----:B------:R-:W-:-:S03]  /*b290*/  ULDC.64 UR4, c[0x0][0x338] ;  /* 0x0000ce0000047ab9 */ /* 0x000fc60000000a00 */
[----:B------:R-:W-:Y:S02]  /*b2a0*/  IMAD.IADD R3, R3, 0x1, R13 ;  /* 0x0000000103037824 */ /* 0x000fe400078e020d */
[----:B------:R-:W-:Y:S02]  /*b2b0*/  IMAD.IADD R5, R5, 0x1, R7 ;  /* 0x0000000105057824 */ /* 0x000fe400078e0207 */
[----:B------:R-:W-:Y:S02]  /*b2c0*/  IMAD R13, R19, UR4, RZ ;  /* 0x00000004130d7c24 */ /* 0x000fe4000f8e02ff */
[----:B------:R-:W-:Y:S02]  /*b2d0*/  IMAD R7, R21, UR4, RZ ;  /* 0x0000000415077c24 */ /* 0x000fe4000f8e02ff */
[C---:B------:R-:W-:Y:S02]  /*b2e0*/  IMAD R13, R10.reuse, UR5, R13 ;  /* 0x000000050a0d7c24 */ /* 0x040fe4000f8e020d */
[----:B------:R-:W-:Y:S01]  /*b2f0*/  IMAD.WIDE.U32 R4, R10, UR4, R4 ;  /* 0x000000040a047c25 */ /* 0x000fe2000f8e0004 */
[----:B-1----:R-:W-:-:S03]  /*b300*/  ISETP.GE.AND P2, PT, R29, R14, PT ;  /* 0x0000000e1d00720c */ /* 0x002fc60003f46270 */
[C---:B------:R-:W-:Y:S01]  /*b310*/  IMAD R7, R8.reuse, UR5, R7 ;  /* 0x0000000508077c24 */ /* 0x040fe2000f8e0207 */
[----:B------:R-:W-:Y:S01]  /*b320*/  IADD3 R5, R5, R13, RZ ;  /* 0x0000000d05057210 */ /* 0x000fe20007ffe0ff */
[----:B------:R-:W-:Y:S01]  /*b330*/  IMAD.WIDE.U32 R2, R8, UR4, R2 ;  /* 0x0000000408027c25 */ /* 0x000fe2000f8e0002 */
[----:B------:R-:W-:-:S03]  /*b340*/  ULDC.64 UR4, c[0x0][0x330] ;  /* 0x0000cc0000047ab9 */ /* 0x000fc60000000a00 */
[----:B------:R-:W-:Y:S02]  /*b350*/  IMAD.IADD R3, R3, 0x1, R7 ;  /* 0x0000000103037824 */ /* 0x000fe400078e0207 */
[----:B------:R-:W-:Y:S01]  /*b360*/  IMAD.U32 R7, RZ, RZ, UR4 ;  /* 0x00000004ff077e24 */ /* 0x000fe2000f8e00ff */
[----:B------:R-:W-:Y:S01]  /*b370*/  UIMAD UR4, UR6, UR4, URZ ;  /* 0x00000004060472a4 */ /* 0x000fe2000f8e023f */
[----:B------:R-:W-:Y:S02]  /*b380*/  IMAD.SHL.U32 R34, R26, 0x10, RZ ;  /* 0x000000101a227824 */ /* 0x000fe400078e00ff */
[C---:B------:R-:W-:Y:S01]  /*b390*/  IMAD.WIDE.U32 R4, R7.reuse, UR40, R4 ;  /* 0x0000002807047c25 */ /* 0x040fe2000f8e0004 */
[----:B------:R-:W-:Y:S01]  /*b3a0*/  ULDC.64 UR6, c[0x0][0x318] ;  /* 0x0000c60000067ab9 */ /* 0x000fe20000000a00 */
[----:B------:R-:W-:Y:S02]  /*b3b0*/  UIMAD UR4, UR40, UR5, UR4 ;  /* 0x00000005280472a4 */ /* 0x000fe4000f8e0204 */
[----:B------:R-:W-:Y:S01]  /*b3c0*/  IMAD.WIDE.U32 R2, R7, UR40, R2 ;  /* 0x0000002807027c25 */ /* 0x000fe2000f8e0002 */
[----:B------:R-:W-:-:S03]  /*b3d0*/  IADD3 R16, P0, R4, UR6, RZ ;  /* 0x0000000604107c10 */ /* 0x000fc6000ff1e0ff */
[----:B------:R-:W-:-:S05]  /*b3e0*/  IMAD.U32 R7, RZ, RZ, UR7 ;  /* 0x00000007ff077e24 */ /* 0x000fca000f8e00ff */
[----:B------:R-:W-:Y:S02]  /*b3f0*/  IADD3.X R17, R7, UR4, R5, P0, !PT ;  /* 0x0000000407117c10 */ /* 0x000fe400087fe405 */
[----:B------:R-:W-:Y:S01]  /*b400*/  IADD3 R4, P0, R2, UR6, RZ ;  /* 0x0000000602047c10 */ /* 0x000fe2000ff1e0ff */
[----:B------:R-:W-:-:S03]  /*b410*/  IMAD.MOV.U32 R2, RZ, RZ, -0xa0 ;  /* 0xffffff60ff027424 */ /* 0x000fc600078e00ff */
[----:B------:R-:W-:Y:S01]  /*b420*/  IADD3.X R7, R7, UR4, R3, P0, !PT ;  /* 0x0000000407077c10 */ /* 0x000fe200087fe403 */
[----:B------:R-:W-:Y:S01]  /*b430*/  IMAD R5, R11, R2, UR38 ;  /* 0x000000260b057e24 */ /* 0x000fe2000f8e0202 */
[----:B------:R-:W-:Y:S01]  /*b440*/  UMOV UR4, 0xffffffff ;  /* 0xffffffff00047882 */ /* 0x000fe20000000000 */
[C---:B------:R-:W-:Y:S02]  /*b450*/  IMAD.SHL.U32 R2, R12.reuse, 0x80, RZ ;  /* 0x000000800c027824 */ /* 0x040fe400078e00ff */
[----:B------:R-:W-:Y:S02]  /*b460*/  IMAD.IADD R5, R5, 0x1, -R24 ;  /* 0x0000000105057824 */ /* 0x000fe400078e0a18 */
[----:B------:R-:W-:Y:S01]  /*b470*/  IMAD.SHL.U32 R3, R12, 0x10, RZ ;  /* 0x000000100c037824 */ /* 0x000fe200078e00ff */
[----:B------:R-:W-:Y:S02]  /*b480*/  LOP3.LUT R2, R29, 0x380, R2, 0xf8, !PT ;  /* 0x000003801d027812 */ /* 0x000fe400078ef802 */
[----:B------:R-:W-:-:S02]  /*b490*/  ISETP.GE.AND P0, PT, R5, 0x1, PT ;  /* 0x000000010500780c */ /* 0x000fc40003f06270 */
[----:B------:R-:W-:-:S04]  /*b4a0*/  LOP3.LUT R3, R2, 0x70, R3, 0x78, !PT ;  /* 0x0000007002037812 */ /* 0x000fc800078e7803 */
[----:B------:R-:W-:-:S07]  /*b4b0*/  LOP3.LUT R34, R3, 0x400, R34, 0xf8, !PT ;  /* 0x0000040003227812 */ /* 0x000fce00078ef822 */
[----:B------:R-:W-:Y:S01]  /*b4c0*/  @P0 LOP3.LUT R0, R0, 0x80, RZ, 0xfc, !PT ;  /* 0x0000008000000812 */ /* 0x000fe200078efcff */
[----:B------:R-:W-:Y:S06]  /*b4d0*/  BRA.DIV UR4, `(.L_x_49) ;  /* 0x0000003e041c7947 */ /* 0x000fec000b800000 */
[----:B------:R-:W0:Y:S01]  /*b4e0*/  SHFL.IDX PT, R14, R16, RZ, 0x181f ;  /* 0x00181fff100e7589 */ /* 0x000e2200000e0000 */
[C---:B------:R-:W-:Y:S02]  /*b4f0*/  ISETP.LT.OR P0, PT, R5.reuse, 0x1, P2 ;  /* 0x000000010500780c */ /* 0x040fe40001701670 */
[----:B------:R-:W-:Y:S01]  /*b500*/  IADD3 R28, R34, UR42, RZ ;  /* 0x0000002a221c7c10 */ /* 0x000fe2000fffe0ff */
[----:B------:R-:W1:Y:S01]  /*b510*/  SHFL.IDX PT, R3, R17, RZ, 0x181f ;  /* 0x00181fff11037589 */ /* 0x000e6200000e0000 */
[----:B------:R-:W-:Y:S02]  /*b520*/  LOP3.LUT R0, R0, 0xffffffdf, RZ, 0xc0, !PT ;  /* 0xffffffdf00007812 */ /* 0x000fe400078ec0ff */
[C---:B------:R-:W-:Y:S01]  /*b530*/  ISETP.GE.AND P6, PT, R5.reuse, 0x61, PT ;  /* 0x000000610500780c */ /* 0x040fe20003fc6270 */
[----:B------:R-:W-:Y:S01]  /*b540*/  SHFL.IDX PT, R11, R16, 0x7, 0x181f ;  /* 0x00f81f00100b7f89 */ /* 0x000fe200000e0000 */
[C---:B------:R-:W-:Y:S02]  /*b550*/  ISETP.GE.AND P5, PT, R5.reuse, 0x31, PT ;  /* 0x000000310500780c */ /* 0x040fe40003fa6270 */
[C---:B------:R-:W-:Y:S01]  /*b560*/  ISETP.GE.AND P4, PT, R5.reuse, 0x41, PT ;  /* 0x000000410500780c */ /* 0x040fe20003f86270 */
[----:B------:R-:W-:Y:S01]  /*b570*/  SHFL.IDX PT, R12, R4, RZ, 0x181f ;  /* 0x00181fff040c7589 */ /* 0x000fe200000e0000 */
[----:B------:R-:W-:-:S02]  /*b580*/  ISETP.GE.AND P3, PT, R5, 0x51, PT ;  /* 0x000000510500780c */ /* 0x000fc40003f66270 */
[----:B0-----:R-:W-:Y:S02]  /*b590*/  IADD3 R2, P1, R29, R14, RZ ;  /* 0x0000000e1d027210 */ /* 0x001fe40007f3e0ff */
[----:B------:R-:W0:Y:S03]  /*b5a0*/  SHFL.IDX PT, R14, R16, 0x1, 0x181f ;  /* 0x00381f00100e7f89 */ /* 0x000e2600000e0000 */
[----:B-1----:R-:W-:-:S05]  /*b5b0*/  IMAD.X R3, RZ, RZ, R3, P1 ;  /* 0x000000ffff037224 */ /* 0x002fca00008e0603 */
[----:B------:R1:W-:Y:S01]  /*b5c0*/  LDGSTS.E.BYPASS.LTC128B.128 [R28+0xa400], desc[UR48][R2.64], !P0 ;  /* 0x0a400000021c7fae */ /* 0x0003e2000c101d70 */
[----:B------:R-:W-:-:S03]  /*b5d0*/  ISETP.LT.OR P0, PT, R5, 0x11, P2 ;  /* 0x000000110500780c */ /* 0x000fc60001701670 */
[----:B-1----:R-:W1:Y:S01]  /*b5e0*/  SHFL.IDX PT, R3, R17, 0x1, 0x181f ;  /* 0x00381f0011037f89 */ /* 0x002e6200000e0000 */
[----:B0-----:R-:W-:-:S03]  /*b5f0*/  IADD3 R2, P1, R29, R14, RZ ;  /* 0x0000000e1d027210 */ /* 0x001fc60007f3e0ff */
[----:B------:R-:W0:Y:S02]  /*b600*/  SHFL.IDX PT, R14, R16, 0x2, 0x181f ;  /* 0x00581f00100e7f89 */ /* 0x000e2400000e0000 */
        /* <DEDUP_REMOVED lines=23> */
[----:B------:R-:W-:Y:S02]  /*b780*/  SHFL.IDX PT, R14, R4, 0x1, 0x181f ;  /* 0x00381f00040e7f89 */ /* 0x000fe400000e0000 */
[----:B-1----:R-:W-:-:S05]  /*b790*/  IMAD.X R3, RZ, RZ, R3, P1 ;  /* 0x000000ffff037224 */ /* 0x002fca00008e0603 */
[----:B------:R0:W-:Y:S01]  /*b7a0*/  LDGSTS.E.BYPASS.LTC128B.128 [R28+0xcc00], desc[UR48][R2.64], !P0 ;  /* 0x0cc00000021c7fae */ /* 0x0001e2000c101d70 */
[----:B------:R-:W-:-:S03]  /*b7b0*/  ISETP.LT.OR P0, PT, R5, 0x61, P2 ;  /* 0x000000610500780c */ /* 0x000fc60001701670 */
[----:B0-----:R-:W0:Y:S04]  /*b7c0*/  SHFL.IDX PT, R2, R16, 0x6, 0x181f ;  /* 0x00d81f0010027f89 */ /* 0x001e2800000e0000 */
[----:B------:R-:W1:Y:S04]  /*b7d0*/  SHFL.IDX PT, R3, R17, 0x6, 0x181f ;  /* 0x00d81f0011037f89 */ /* 0x000e6800000e0000 */
[----:B------:R-:W2:Y:S04]  /*b7e0*/  SHFL.IDX PT, R17, R17, 0x7, 0x181f ;  /* 0x00f81f0011117f89 */ /* 0x000ea800000e0000 */
[----:B------:R-:W3:Y:S04]  /*b7f0*/  SHFL.IDX PT, R16, R7, RZ, 0x181f ;  /* 0x00181fff07107589 */ /* 0x000ee800000e0000 */
[----:B------:R-:W4:Y:S01]  /*b800*/  SHFL.IDX PT, R7, R7, 0x1, 0x181f ;  /* 0x00381f0007077f89 */ /* 0x000f2200000e0000 */
[----:B0-----:R-:W-:-:S05]  /*b810*/  IADD3 R2, P1, R29, R2, RZ ;  /* 0x000000021d027210 */ /* 0x001fca0007f3e0ff */
[----:B-1----:R-:W-:-:S05]  /*b820*/  IMAD.X R3, RZ, RZ, R3, P1 ;  /* 0x000000ffff037224 */ /* 0x002fca00008e0603 */
[----:B------:R0:W-:Y:S01]  /*b830*/  LDGSTS.E.BYPASS.LTC128B.128 [R28+0xd400], desc[UR48][R2.64], !P0 ;  /* 0x0d400000021c7fae */ /* 0x0001e2000c101d70 */
[----:B------:R-:W-:Y:S02]  /*b840*/  ISETP.LT.OR P0, PT, R5, 0x71, P2 ;  /* 0x000000710500780c */ /* 0x000fe40001701670 */
[----:B0-----:R-:W-:-:S05]  /*b850*/  IADD3 R2, P1, R29, R11, RZ ;  /* 0x0000000b1d027210 */ /* 0x001fca0007f3e0ff */
[----:B--2---:R-:W-:-:S06]  /*b860*/  IMAD.X R3, RZ, RZ, R17, P1 ;  /* 0x000000ffff037224 */ /* 0x004fcc00008e0611 */
[----:B------:R0:W-:Y:S01]  /*b870*/  LDGSTS.E.BYPASS.LTC128B.128 [R28+0xdc00], desc[UR48][R2.64], !P0 ;  /* 0x0dc00000021c7fae */ /* 0x0001e2000c101d70 */
[----:B------:R-:W-:Y:S02]  /*b880*/  ISETP.LT.OR P0, PT, R5, 0x81, P2 ;  /* 0x000000810500780c */ /* 0x000fe40001701670 */
[----:B0-----:R-:W-:-:S05]  /*b890*/  IADD3 R2, P1, R29, R12, RZ ;  /* 0x0000000c1d027210 */ /* 0x001fca0007f3e0ff */
[----:B---3--:R-:W-:Y:S01]  /*b8a0*/  IMAD.X R3, RZ, RZ, R16, P1 ;  /* 0x000000ffff037224 */ /* 0x008fe200008e0610 */
[----:B------:R-:W-:-:S05]  /*b8b0*/  ISETP.GE.AND P1, PT, R5, 0x11, PT ;  /* 0x000000110500780c */ /* 0x000fca0003f26270 */
[----:B------:R0:W-:Y:S01]  /*b8c0*/  LDGSTS.E.BYPASS.LTC128B.128 [R28+0xe400], desc[UR48][R2.64], !P0 ;  /* 0x0e400000021c7fae */ /* 0x0001e2000c101d70 */
[----:B------:R-:W-:-:S07]  /*b8d0*/  ISETP.GE.AND P0, PT, R5, 0x21, PT ;  /* 0x000000210500780c */ /* 0x000fce0003f06270 */
[----:B------:R-:W-:Y:S02]  /*b8e0*/  @P1 LOP3.LUT R0, R0, 0x20, RZ, 0xfc, !PT ;  /* 0x0000002000001812 */ /* 0x000fe400078efcff */
[----:B------:R-:W-:Y:S02]  /*b8f0*/  ISETP.GE.AND P1, PT, R5, 0x81, PT ;  /* 0x000000810500780c */ /* 0x000fe40003f26270 */
[----:B------:R-:W-:-:S04]  /*b900*/  LOP3.LUT R0, R0, 0xffffffef, RZ, 0xc0, !PT ;  /* 0xffffffef00007812 */ /* 0x000fc800078ec0ff */
[----:B------:R-:W-:Y:S02]  /*b910*/  @P0 LOP3.LUT R0, R0, 0x10, RZ, 0xfc, !PT ;  /* 0x0000001000000812 */ /* 0x000fe400078efcff */
[----:B------:R-:W-:Y:S02]  /*b920*/  ISETP.GE.AND P0, PT, R5, 0x71, PT ;  /* 0x000000710500780c */ /* 0x000fe40003f06270 */
[----:B------:R-:W-:-:S04]  /*b930*/  LOP3.LUT R0, R0, 0xffffffbf, RZ, 0xc0, !PT ;  /* 0xffffffbf00007812 */ /* 0x000fc800078ec0ff */
[----:B------:R-:W-:Y:S02]  /*b940*/  @P6 LOP3.LUT R0, R0, 0x40, RZ, 0xfc, !PT ;  /* 0x0000004000006812 */ /* 0x000fe400078efcff */
[----:B------:R-:W-:Y:S02]  /*b950*/  ISETP.GE.AND P6, PT, R5, 0x91, PT ;  /* 0x000000910500780c */ /* 0x000fe40003fc6270 */
[----:B------:R-:W-:-:S11]  /*b960*/  LOP3.LUT R0, R0, 0xfffffeff, RZ, 0xc0, !PT ;  /* 0xfffffeff00007812 */ /* 0x000fd600078ec0ff */
[----:B0---4-:R-:W-:-:S07]  /*b970*/  @P6 LOP3.LUT R0, R0, 0x100, RZ, 0xfc, !PT ;  /* 0x0000010000006812 */ /* 0x011fce00078efcff */
.L_x_119:
[----:B------:R-:W-:Y:S02]  /*b980*/  ISETP.LT.OR P2, PT, R5, 0x91, P2 ;  /* 0x000000910500780c */ /* 0x000fe40001741670 */
[----:B------:R-:W-:-:S05]  /*b990*/  IADD3 R2, P6, R29, R14, RZ ;  /* 0x0000000e1d027210 */ /* 0x000fca0007fde0ff */
[----:B------:R-:W-:-:S06]  /*b9a0*/  IMAD.X R3, RZ, RZ, R7, P6 ;  /* 0x000000ffff037224 */ /* 0x000fcc00030e0607 */
[----:B------:R-:W-:Y:S01]  /*b9b0*/  @!PT LDS RZ, [RZ] ;  /* 0x00000000fffff984 */ /* 0x000fe20000000800 */
[----:B------:R-:W-:Y:S01]  /*b9c0*/  @!PT LDS RZ, [RZ] ;  /* 0x00000000fffff984 */ /* 0x000fe20000000800 */
[----:B------:R-:W-:Y:S01]  /*b9d0*/  @!PT LDS RZ, [RZ] ;  /* 0x00000000fffff984 */ /* 0x000fe20000000800 */
[----:B------:R0:W-:Y:S01]  /*b9e0*/  LDGSTS.E.BYPASS.LTC128B.128 [R28+0xec00], desc[UR48][R2.64], !P2 ;  /* 0x0ec00000021c7fae */ /* 0x0001e2000d101d70 */
[----:B------:R-:W-:Y:S01]  /*b9f0*/  NOP ;  /* 0x0000000000007918 */ /* 0x000fe20000000000 */
[----:B------:R-:W-:Y:S02]  /*ba00*/  SYNCS.ARRIVE.TRANS64.RED.A0T1 RZ, [UR42+0x22870], RZ ;  /* 0x022870ffffff79a7 */ /* 0x000fe4000820042a */
[----:B------:R-:W-:Y:S01]  /*ba10*/  ARRIVES.LDGSTSBAR.64.TRANSCNT [UR42+0x22870] ;  /* 0x02287000ff0079b0 */ /* 0x000fe20008000aaa */
[----:B------:R-:W-:Y:S01]  /*ba20*/  NOP ;  /* 0x0000000000007918 */ /* 0x000fe20000000000 */
[----:B------:R-:W-:-:S06]  /*ba30*/  ULOP3.LUT UR4, UR36, 0x2, URZ, 0xfc, !UPT ;  /* 0x0000000224047892 */ /* 0x000fcc000f8efc3f */
[----:B------:R-:W-:-:S04]  /*ba40*/  MOV R11, UR4 ;  /* 0x00000004000b7c02 */ /* 0x000fc80008000f00 */
[----:B------:R-:W-:-:S13]  /*ba50*/  ISETP.NE.AND P6, PT, R11, 0x3, PT ;  /* 0x000000030b00780c */ /* 0x000fda0003fc5270 */
[----:B0-----:R-:W-:Y:S05]  /*ba60*/  @!P6 BRA `(.L_x_50) ;  /* 0x000000000004e947 */ /* 0x001fea0003800000 */
[----:B------:R-:W-:Y:S01]  /*ba70*/  BPT.TRAP 0x1 ;  /* 0x000000040000795c */ /* 0x000fe20000300000 */
.L_x_50:
[----:B------:R-:W-:Y:S01]  /*ba80*/  SYNCS.ARRIVE.TRANS64.A1T0 RZ, [UR42+0x22870], RZ ;  /* 0x022870ffffff79a7 */ /* 0x000fe2000810002a */
[----:B------:R-:W-:Y:S05]  /*ba90*/  @!P6 BRA `(.L_x_51) ;  /* 0x000000000004e947 */ /* 0x000fea0003800000 */
[----:B------:R-:W-:Y:S01]  /*baa0*/  BPT.TRAP 0x1 ;  /* 0x000000040000795c */ /* 0x000fe20000300000 */
.L_x_51:
[----:B------:R-:W0:Y:S02]  /*bab0*/  SYNCS.PHASECHK.TRANS64.TRYWAIT P2, [UR42+0x22840], R30 ;  /* 0x0228401eff0075a7 */ /* 0x000e24000804016a */
[----:B0-----:R-:W-:Y:S05]  /*bac0*/  @!P2 BRA `(.L_x_52) ;  /* 0x0000004000a4a947 */ /* 0x001fea0003800000 */
.L_x_120:
[----:B------:R-:W-:Y:S01]  /*bad0*/  ULDC.64 UR8, c[0x0][0x300] ;  /* 0x0000c00000087ab9 */ /* 0x000fe20000000a00 */
[----:B------:R-:W-:Y:S01]  /*bae0*/  ULDC.64 UR10, c[0x0][0x310] ;  /* 0x0000c400000a7ab9 */ /* 0x000fe20000000a00 */
[----:B0-----:R-:W-:Y:S01]  /*baf0*/  IMAD R3, R20, UR8, RZ ;  /* 0x0000000814037c24 */ /* 0x001fe2000f8e02ff */
[----:B------:R-:W-:Y:S01]  /*bb00*/  R2UR UR6, R33 ;  /* 0x00000000210672ca */ /* 0x000fe200000e0000 */
[----:B------:R-:W-:Y:S01]  /*bb10*/  IMAD R19, R19, UR10, RZ ;  /* 0x0000000a13137c24 */ /* 0x000fe2000f8e02ff */
[----:B------:R-:W-:Y:S01]  /*bb20*/  ULDC.64 UR4, c[0x0][0x308] ;  /* 0x0000c20000047ab9 */ /* 0x000fe20000000a00 */
[C---:B------:R-:W-:Y:S01]  /*bb30*/  IMAD R5, R6.reuse, UR9, R3 ;  /* 0x0000000906057c24 */ /* 0x040fe2000f8e0203 */
[----:B------:R-:W0:Y:S01]  /*bb40*/  LDC R16, c[0x0][0x2f4] ;  /* 0x0000bd00ff107b82 */ /* 0x000e220000000800 */
[----:B------:R-:W-:Y:S01]  /*bb50*/  IMAD.WIDE.U32 R2, R6, UR8, RZ ;  /* 0x0000000806027c25 */ /* 0x000fe2000f8e00ff */
[----:B------:R-:W-:-:S03]  /*bb60*/  LOP3.LUT R0, R0, 0xfffffffe, RZ, 0xc0, !PT ;  /* 0xfffffffe00007812 */ /* 0x000fc600078ec0ff */
[----:B------:R-:W-:Y:S02]  /*bb70*/  IMAD.IADD R3, R3, 0x1, R5 ;  /* 0x0000000103037824 */ /* 0x000fe400078e0205 */
[C---:B------:R-:W-:Y:S02]  /*bb80*/  IMAD R19, R10.reuse, UR11, R19 ;  /* 0x0000000b0a137c24 */ /* 0x040fe4000f8e0213 */
[----:B------:R-:W-:-:S04]  /*bb90*/  IMAD.WIDE.U32 R2, R10, UR10, R2 ;  /* 0x0000000a0a027c25 */ /* 0x000fc8000f8e0002 */
[----:B------:R-:W-:Y:S02]  /*bba0*/  IMAD.IADD R3, R3, 0x1, R19 ;  /* 0x0000000103037824 */ /* 0x000fe400078e0213 */
[----:B------:R-:W-:Y:S01]  /*bbb0*/  IMAD.U32 R5, RZ, RZ, UR4 ;  /* 0x00000004ff057e24 */ /* 0x000fe2000f8e00ff */
[----:B------:R-:W-:Y:S01]  /*bbc0*/  UIMAD UR4, UR6, UR4, URZ ;  /* 0x00000004060472a4 */ /* 0x000fe2000f8e023f */
[----:B------:R-:W-:Y:S02]  /*bbd0*/  IMAD R22, R22, UR8, RZ ;  /* 0x0000000816167c24 */ /* 0x000fe4000f8e02ff */
[----:B------:R-:W-:Y:S01]  /*bbe0*/  IMAD.WIDE.U32 R2, R5, UR40, R2 ;  /* 0x0000002805027c25 */ /* 0x000fe2000f8e0002 */
[----:B------:R-:W-:Y:S01]  /*bbf0*/  ULDC.64 UR6, c[0x0][0x2e8] ;  /* 0x0000ba0000067ab9 */ /* 0x000fe20000000a00 */
[----:B------:R-:W-:Y:S02]  /*bc00*/  UIMAD UR4, UR40, UR5, UR4 ;  /* 0x00000005280472a4 */ /* 0x000fe4000f8e0204 */
[----:B------:R-:W-:Y:S01]  /*bc10*/  IMAD.U32 R4, RZ, RZ, UR7 ;  /* 0x00000007ff047e24 */ /* 0x000fe2000f8e00ff */
[----:B------:R-:W-:Y:S01]  /*bc20*/  IADD3 R7, P2, R2, UR6, RZ ;  /* 0x0000000602077c10 */ /* 0x000fe2000ff5e0ff */
[----:B------:R-:W-:-:S02]  /*bc30*/  IMAD R11, R9, UR9, R22 ;  /* 0x00000009090b7c24 */ /* 0x000fc4000f8e0216 */
[----:B------:R-:W-:Y:S01]  /*bc40*/  IMAD R21, R21, UR10, RZ ;  /* 0x0000000a15157c24 */ /* 0x000fe2000f8e02ff */
[----:B------:R-:W-:Y:S01]  /*bc50*/  IADD3.X R6, R4, UR4, R3, P2, !PT ;  /* 0x0000000404067c10 */ /* 0x000fe200097fe403 */
[----:B------:R-:W-:-:S04]  /*bc60*/  IMAD.WIDE.U32 R2, R9, UR8, RZ ;  /* 0x0000000809027c25 */ /* 0x000fc8000f8e00ff */
[----:B------:R-:W-:Y:S02]  /*bc70*/  IMAD.IADD R3, R3, 0x1, R11 ;  /* 0x0000000103037824 */ /* 0x000fe400078e020b */
[C---:B------:R-:W-:Y:S02]  /*bc80*/  IMAD R21, R8.reuse, UR11, R21 ;  /* 0x0000000b08157c24 */ /* 0x040fe4000f8e0215 */
[----:B------:R-:W-:-:S04]  /*bc90*/  IMAD.WIDE.U32 R2, R8, UR10, R2 ;  /* 0x0000000a08027c25 */ /* 0x000fc8000f8e0002 */
[----:B------:R-:W-:Y:S02]  /*bca0*/  IMAD.IADD R3, R3, 0x1, R21 ;  /* 0x0000000103037824 */ /* 0x000fe400078e0215 */
[----:B------:R-:W-:-:S03]  /*bcb0*/  IMAD.WIDE.U32 R2, R5, UR40, R2 ;  /* 0x0000002805027c25 */ /* 0x000fc6000f8e0002 */
[----:B------:R-:W-:-:S04]  /*bcc0*/  IADD3 R5, P2, R2, UR6, RZ ;  /* 0x0000000602057c10 */ /* 0x000fc8000ff5e0ff */
[----:B------:R-:W-:Y:S01]  /*bcd0*/  IADD3.X R4, R4, UR4, R3, P2, !PT ;  /* 0x0000000404047c10 */ /* 0x000fe200097fe403 */
[----:B------:R-:W-:Y:S01]  /*bce0*/  UMOV UR4, 0xffffffff ;  /* 0xffffffff00047882 */ /* 0x000fe20000000000 */
[----:B0-----:R-:W-:-:S13]  /*bcf0*/  ISETP.GE.AND P2, PT, R29, R16, PT ;  /* 0x000000101d00720c */ /* 0x001fda0003f46270 */
[----:B------:R-:W-:Y:S01]  /*bd00*/  @P2 LOP3.LUT R0, R0, 0x1, RZ, 0xfc, !PT ;  /* 0x0000000100002812 */ /* 0x000fe200078efcff */
[----:B------:R-:W-:Y:S06]  /*bd10*/  BRA.DIV UR4, `(.L_x_53) ;  /* 0x0000004204287947 */ /* 0x000fec000b800000 */
[----:B------:R-:W0:Y:S01]  /*bd20*/  SHFL.IDX PT, R14, R7, RZ, 0x181f ;  /* 0x00181fff070e7589 */ /* 0x000e2200000e0000 */
[----:B------:R-:W-:Y:S02]  /*bd30*/  P2R R10, PR, RZ, 0x8 ;  /* 0x00000008ff0a7803 */ /* 0x000fe40000000000 */
[C---:B------:R-:W-:Y:S01]  /*bd40*/  LOP3.LUT P3, RZ, R0.reuse, 0x80, RZ, 0xc0, !PT ;  /* 0x0000008000ff7812 */ /* 0x040fe2000786c0ff */
[----:B------:R-:W1:Y:S01]  /*bd50*/  SHFL.IDX PT, R2, R6, RZ, 0x181f ;  /* 0x00181fff06027589 */ /* 0x000e6200000e0000 */
[----:B------:R-:W-:Y:S02]  /*bd60*/  ISETP.GE.AND P6, PT, R29, R16, PT ;  /* 0x000000101d00720c */ /* 0x000fe40003fc6270 */
[----:B------:R-:W-:Y:S02]  /*bd70*/  P2R R9, PR, RZ, 0x1 ;  /* 0x00000001ff097803 */ /* 0x000fe40000000000 */
[----:B------:R-:W-:Y:S02]  /*bd80*/  LOP3.LUT P0, RZ, R0, 0x20, RZ, 0xc0, !PT ;  /* 0x0000002000ff7812 */ /* 0x000fe4000780c0ff */
[----:B------:R-:W-:-:S02]  /*bd90*/  P2R R8, PR, RZ, 0x2 ;  /* 0x00000002ff087803 */ /* 0x000fc40000000000 */
[----:B------:R-:W-:-:S03]  /*bda0*/  LOP3.LUT P1, RZ, R0, 0x10, RZ, 0xc0, !PT ;  /* 0x0000001000ff7812 */ /* 0x000fc6000782c0ff */
[----:B0-----:R-:W-:-:S05]  /*bdb0*/  @P3 IADD3 R14, P2, R29, R14, RZ ;  /* 0x0000000e1d0e3210 */ /* 0x001fca0007f5e0ff */
[----:B-1----:R-:W-:Y:S02]  /*bdc0*/  @P3 IMAD.X R3, RZ, RZ, R2, P2 ;  /* 0x000000ffff033224 */ /* 0x002fe400010e0602 */
[----:B------:R-:W-:Y:S02]  /*bdd0*/  @P3 IMAD.MOV.U32 R2, RZ, RZ, R14 ;  /* 0x000000ffff023224 */ /* 0x000fe400078e000e */
[----:B------:R-:W0:Y:S04]  /*bde0*/  SHFL.IDX PT, R14, R7, 0x1, 0x181f ;  /* 0x00381f00070e7f89 */ /* 0x000e2800000e0000 */
[----:B------:R0:W-:Y:S01]  /*bdf0*/  @P3 LDGSTS.E.BYPASS.LTC128B.128 [R28+0x18400], desc[UR48][R2.64], !P6 ;  /* 0x18400000021c3fae */ /* 0x0001e2000f101d70 */
[----:B------:R-:W-:-:S03]  /*be00*/  ISETP.NE.AND P3, PT, R10, RZ, PT ;  /* 0x000000ff0a00720c */ /* 0x000fc60003f65270 */
[----:B------:R-:W1:Y:S01]  /*be10*/  SHFL.IDX PT, R10, R6, 0x1, 0x181f ;  /* 0x00381f00060a7f89 */ /* 0x000e6200000e0000 */
[----:B0-----:R-:W-:-:S03]  /*be20*/  @P0 IADD3 R2, P2, R29, R14, RZ ;  /* 0x0000000e1d020210 */ /* 0x001fc60007f5e0ff */
[----:B------:R-:W0:Y:S02]  /*be30*/  SHFL.IDX PT, R14, R7, 0x2, 0x181f ;  /* 0x00581f00070e7f89 */ /* 0x000e2400000e0000 */
[----:B-1----:R-:W-:-:S05]  /*be40*/  @P0 IMAD.X R3, RZ, RZ, R10, P2 ;  /* 0x000000ffff030224 */ /* 0x002fca00010e060a */
[----:B------:R1:W-:Y:S01]  /*be50*/  @P0 LDGSTS.E.BYPASS.LTC128B.128 [R28+0x18c00], desc[UR48][R2.64], !P6 ;  /* 0x18c00000021c0fae */ /* 0x0003e2000f101d70 */
[----:B------:R-:W-:-:S03]  /*be60*/  ISETP.NE.AND P0, PT, R9, RZ, PT ;  /* 0x000000ff0900720c */ /* 0x000fc60003f05270 */
[----:B------:R-:W2:Y:S01]  /*be70*/  SHFL.IDX PT, R9, R6, 0x2, 0x181f ;  /* 0x00581f0006097f89 */ /* 0x000ea200000e0000 */
[----:B0-----:R-:W-:-:S05]  /*be80*/  @P1 IADD3 R14, P2, R29, R14, RZ ;  /* 0x0000000e1d0e1210 */ /* 0x001fca0007f5e0ff */
[----:B-1----:R-:W-:Y:S02]  /*be90*/  @P1 IMAD.MOV.U32 R2, RZ, RZ, R14 ;  /* 0x000000ffff021224 */ /* 0x002fe400078e000e */
[----:B------:R-:W0:Y:S01]  /*bea0*/  SHFL.IDX PT, R14, R7, 0x3, 0x181f ;  /* 0x00781f00070e7f89 */ /* 0x000e2200000e0000 */
[----:B--2---:R-:W-:-:S05]  /*beb0*/  @P1 IADD3.X R9, RZ, R9, RZ, P2, !PT ;  /* 0x00000009ff091210 */ /* 0x004fca00017fe4ff */
[----:B------:R-:W-:-:S05]  /*bec0*/  @P1 IMAD.MOV.U32 R3, RZ, RZ, R9 ;  /* 0x000000ffff031224 */ /* 0x000fca00078e0009 */
[----:B------:R1:W-:Y:S01]  /*bed0*/  @P1 LDGSTS.E.BYPASS.LTC128B.128 [R28+0x19400], desc[UR48][R2.64], !P6 ;  /* 0x19400000021c1fae */ /* 0x0003e2000f101d70 */
[----:B------:R-:W-:-:S03]  /*bee0*/  ISETP.NE.AND P1, PT, R8, RZ, PT ;  /* 0x000000ff0800720c */ /* 0x000fc60003f25270 */
[----:B------:R-:W2:Y:S01]  /*bef0*/  SHFL.IDX PT, R8, R6, 0x3, 0x181f ;  /* 0x00781f0006087f89 */ /* 0x000ea200000e0000 */
[----:B0-----:R-:W-:-:S05]  /*bf00*/  @P5 IADD3 R14, P2, R29, R14, RZ ;  /* 0x0000000e1d0e5210 */ /* 0x001fca0007f5e0ff */
[----:B-1----:R-:W-:Y:S02]  /*bf10*/  @P5 IMAD.MOV.U32 R2, RZ, RZ, R14 ;  /* 0x000000ffff025224 */ /* 0x002fe400078e000e */
[----:B------:R-:W0:Y:S01]  /*bf20*/  SHFL.IDX PT, R14, R7, 0x4, 0x181f ;  /* 0x00981f00070e7f89 */ /* 0x000e2200000e0000 */
[----:B--2---:R-:W-:-:S03]  /*bf30*/  @P5 IMAD.X R9, RZ, RZ, R8, P2 ;  /* 0x000000ffff095224 */ /* 0x004fc600010e0608 */
[----:B------:R-:W1:Y:S01]  /*bf40*/  SHFL.IDX PT, R8, R6, 0x4, 0x181f ;  /* 0x00981f0006087f89 */ /* 0x000e6200000e0000 */
[----:B------:R-:W-:-:S05]  /*bf50*/  @P5 IMAD.MOV.U32 R3, RZ, RZ, R9 ;  /* 0x000000ffff035224 */ /* 0x000fca00078e0009 */
[----:B------:R2:W-:Y:S01]  /*bf60*/  @P5 LDGSTS.E.BYPASS.LTC128B.128 [R28+0x19c00], desc[UR48][R2.64], !P6 ;  /* 0x19c00000021c5fae */ /* 0x0005e2000f101d70 */
[----:B0-----:R-:W-:Y:S02]  /*bf70*/  @P4 IADD3 R14, P2, R29, R14, RZ ;  /* 0x0000000e1d0e4210 */ /* 0x001fe40007f5e0ff */
[----:B------:R-:W-:-:S03]  /*bf80*/  LOP3.LUT P5, RZ, R0, 0x40, RZ, 0xc0, !PT ;  /* 0x0000004000ff7812 */ /* 0x000fc600078ac0ff */
[----:B--2---:R-:W-:Y:S02]  /*bf90*/  @P4 IMAD.MOV.U32 R2, RZ, RZ, R14 ;  /* 0x000000ffff024224 */ /* 0x004fe400078e000e */
[----:B------:R-:W0:Y:S01]  /*bfa0*/  SHFL.IDX PT, R14, R7, 0x5, 0x181f ;  /* 0x00b81f00070e7f89 */ /* 0x000e2200000e0000 */
[----:B-1----:R-:W-:-:S03]  /*bfb0*/  @P4 IMAD.X R9, RZ, RZ, R8, P2 ;  /* 0x000000ffff094224 */ /* 0x002fc600010e0608 */
[----:B------:R-:W1:Y:S01]  /*bfc0*/  SHFL.IDX PT, R8, R6, 0x5, 0x181f ;  /* 0x00b81f0006087f89 */ /* 0x000e6200000e0000 */
[----:B------:R-:W-:-:S05]  /*bfd0*/  @P4 IMAD.MOV.U32 R3, RZ, RZ, R9 ;  /* 0x000000ffff034224 */ /* 0x000fca00078e0009 */
[----:B------:R2:W-:Y:S01]  /*bfe0*/  @P4 LDGSTS.E.BYPASS.LTC128B.128 [R28+0x1a400], desc[UR48][R2.64], !P6 ;  /* 0x1a400000021c4fae */ /* 0x0005e2000f101d70 */
[----:B0-----:R-:W-:-:S04]  /*bff0*/  @P3 IADD3 R14, P2, R29, R14, RZ ;  /* 0x0000000e1d0e3210 */ /* 0x001fc80007f5e0ff */
[----:B--2---:R-:W-:Y:S01]  /*c000*/  @P3 MOV R2, R14 ;  /* 0x0000000e00023202 */ /* 0x004fe20000000f00 */
[----:B-1----:R-:W-:Y:S01]  /*c010*/  @P3 IMAD.X R9, RZ, RZ, R8, P2 ;  /* 0x000000ffff093224 */ /* 0x002fe200010e0608 */
[----:B------:R-:W0:Y:S03]  /*c020*/  SHFL.IDX PT, R14, R7, 0x6, 0x181f ;  /* 0x00d81f00070e7f89 */ /* 0x000e2600000e0000 */
[----:B------:R-:W-:Y:S01]  /*c030*/  @P3 IMAD.MOV.U32 R3, RZ, RZ, R9 ;  /* 0x000000ffff033224 */ /* 0x000fe200078e0009 */
[----:B------:R-:W1:Y:S04]  /*c040*/  SHFL.IDX PT, R8, R6, 0x6, 0x181f ;  /* 0x00d81f0006087f89 */ /* 0x000e6800000e0000 */
[----:B------:R2:W-:Y:S01]  /*c050*/  @P3 LDGSTS.E.BYPASS.LTC128B.128 [R28+0x1ac00], desc[UR48][R2.64], !P6 ;  /* 0x1ac00000021c3fae */ /* 0x0005e2000f101d70 */
[----:B0-----:R-:W-:-:S05]  /*c060*/  @P5 IADD3 R14, P2, R29, R14, RZ ;  /* 0x0000000e1d0e5210 */ /* 0x001fca0007f5e0ff */
[----:B--2---:R-:W-:Y:S02]  /*c070*/  @P5 IMAD.MOV.U32 R2, RZ, RZ, R14 ;  /* 0x000000ffff025224 */ /* 0x004fe400078e000e */
[----:B------:R-:W0:Y:S01]  /*c080*/  SHFL.IDX PT, R14, R7, 0x7, 0x181f ;  /* 0x00f81f00070e7f89 */ /* 0x000e2200000e0000 */
[----:B-1----:R-:W-:-:S03]  /*c090*/  @P5 IMAD.X R9, RZ, RZ, R8, P2 ;  /* 0x000000ffff095224 */ /* 0x002fc600010e0608 */
[----:B------:R-:W1:Y:S01]  /*c0a0*/  SHFL.IDX PT, R8, R6, 0x7, 0x181f ;  /* 0x00f81f0006087f89 */ /* 0x000e6200000e0000 */
[----:B------:R-:W-:-:S03]  /*c0b0*/  @P5 IMAD.MOV.U32 R3, RZ, RZ, R9 ;  /* 0x000000ffff035224 */ /* 0x000fc600078e0009 */
[----:B------:R-:W-:Y:S04]  /*c0c0*/  SHFL.IDX PT, R6, R4, 0x1, 0x181f ;  /* 0x00381f0004067f89 */ /* 0x000fe800000e0000 */
[----:B------:R2:W-:Y:S01]  /*c0d0*/  @P5 LDGSTS.E.BYPASS.LTC128B.128 [R28+0x1b400], desc[UR48][R2.64], !P6 ;  /* 0x1b400000021c5fae */ /* 0x0005e2000f101d70 */
[----:B0-----:R-:W-:-:S03]  /*c0e0*/  @P0 IADD3 R9, P2, R29, R14, RZ ;  /* 0x0000000e1d090210 */ /* 0x001fc60007f5e0ff */
[----:B------:R-:W0:Y:S02]  /*c0f0*/  SHFL.IDX PT, R14, R5, RZ, 0x181f ;  /* 0x00181fff050e7589 */ /* 0x000e2400000e0000 */
[----:B-1----:R-:W-:Y:S02]  /*c100*/  @P0 IMAD.X R10, RZ, RZ, R8, P2 ;  /* 0x000000ffff0a0224 */ /* 0x002fe400010e0608 */
[----:B------:R-:W1:Y:S01]  /*c110*/  SHFL.IDX PT, R8, R4, RZ, 0x181f ;  /* 0x00181fff04087589 */ /* 0x000e6200000e0000 */
[----:B--2---:R-:W-:Y:S02]  /*c120*/  @P0 IMAD.MOV.U32 R2, RZ, RZ, R9 ;  /* 0x000000ffff020224 */ /* 0x004fe400078e0009 */
[----:B------:R-:W-:-:S05]  /*c130*/  @P0 IMAD.MOV.U32 R3, RZ, RZ, R10 ;  /* 0x000000ffff030224 */ /* 0x000fca00078e000a */
[----:B------:R2:W-:Y:S01]  /*c140*/  @P0 LDGSTS.E.BYPASS.LTC128B.128 [R28+0x1bc00], desc[UR48][R2.64], !P6 ;  /* 0x1bc00000021c0fae */ /* 0x0005e2000f101d70 */
[----:B0-----:R-:W-:-:S05]  /*c150*/  @P1 IADD3 R14, P0, R29, R14, RZ ;  /* 0x0000000e1d0e1210 */ /* 0x001fca0007f1e0ff */
[----:B-1----:R-:W-:Y:S02]  /*c160*/  @P1 IMAD.X R9, RZ, RZ, R8, P0 ;  /* 0x000000ffff091224 */ /* 0x002fe400000e0608 */
[----:B--2---:R-:W-:Y:S02]  /*c170*/  @P1 IMAD.MOV.U32 R2, RZ, RZ, R14 ;  /* 0x000000ffff021224 */ /* 0x004fe400078e000e */
[----:B------:R0:W1:Y:S01]  /*c180*/  SHFL.IDX PT, R14, R5, 0x1, 0x181f ;  /* 0x00381f00050e7f89 */ /* 0x00006200000e0000 */
[----:B------:R-:W-:-:S05]  /*c190*/  @P1 MOV R3, R9 ;  /* 0x0000000900031202 */ /* 0x000fca0000000f00 */
[----:B------:R0:W-:Y:S02]  /*c1a0*/  @P1 LDGSTS.E.BYPASS.LTC128B.128 [R28+0x1c400], desc[UR48][R2.64], !P6 ;  /* 0x1c400000021c1fae */ /* 0x0001e4000f101d70 */
.L_x_142:
[----:B------:R-:W-:Y:S02]  /*c1b0*/  LOP3.LUT P2, RZ, R0, 0x100, RZ, 0xc0, !PT ;  /* 0x0000010000ff7812 */ /* 0x000fe4000784c0ff */
[----:B------:R-:W-:-:S11]  /*c1c0*/  ISETP.GE.AND P1, PT, R29, R16, PT ;  /* 0x000000101d00720c */ /* 0x000fd60003f26270 */
[----:B01----:R-:W-:-:S05]  /*c1d0*/  @P2 IADD3 R2, P0, R29, R14, RZ ;  /* 0x0000000e1d022210 */ /* 0x003fca0007f1e0ff */
[----:B------:R-:W-:-:S05]  /*c1e0*/  @P2 IMAD.X R3, RZ, RZ, R6, P0 ;  /* 0x000000ffff032224 */ /* 0x000fca00000e0606 */
[----:B------:R-:W-:Y:S01]  /*c1f0*/  @!PT LDS RZ, [RZ] ;  /* 0x00000000fffff984 */ /* 0x000fe20000000800 */
[----:B------:R-:W-:Y:S01]  /*c200*/  @!PT LDS RZ, [RZ] ;  /* 0x00000000fffff984 */ /* 0x000fe20000000800 */
[----:B------:R-:W-:Y:S01]  /*c210*/  @!PT LDS RZ, [RZ] ;  /* 0x00000000fffff984 */ /* 0x000fe20000000800 */
[----:B------:R0:W-:Y:S01]  /*c220*/  @P2 LDGSTS.E.BYPASS.LTC128B.128 [R28+0x1cc00], desc[UR48][R2.64], !P1 ;  /* 0x1cc00000021c2fae */ /* 0x0001e2000c901d70 */
[----:B------:R-:W-:Y:S01]  /*c230*/  NOP ;  /* 0x0000000000007918 */ /* 0x000fe20000000000 */
[----:B------:R-:W-:Y:S02]  /*c240*/  SYNCS.ARRIVE.TRANS64.RED.A0T1 RZ, [UR42+0x22830], RZ ;  /* 0x022830ffffff79a7 */ /* 0x000fe4000820042a */
[----:B------:R-:W-:Y:S01]  /*c250*/  ARRIVES.LDGSTSBAR.64.TRANSCNT [UR42+0x22830] ;  /* 0x02283000ff0079b0 */ /* 0x000fe20008000aaa */
[----:B------:R-:W-:Y:S01]  /*c260*/  NOP ;  /* 0x0000000000007918 */ /* 0x000fe20000000000 */
[----:B------:R-:W-:-:S06]  /*c270*/  ULOP3.LUT UR4, UR36, 0x2, URZ, 0xfc, !UPT ;  /* 0x0000000224047892 */ /* 0x000fcc000f8efc3f */
[----:B------:R-:W-:-:S05]  /*c280*/  IMAD.U32 R4, RZ, RZ, UR4 ;  /* 0x00000004ff047e24 */ /* 0x000fca000f8e00ff */
[----:B------:R-:W-:-:S13]  /*c290*/  ISETP.NE.AND P1, PT, R4, 0x3, PT ;  /* 0x000000030400780c */ /* 0x000fda0003f25270 */
[----:B0-----:R-:W-:Y:S05]  /*c2a0*/  @!P1 BRA `(.L_x_54) ;  /* 0x0000000000049947 */ /* 0x001fea0003800000 */
[----:B------:R-:W-:Y:S01]  /*c2b0*/  BPT.TRAP 0x1 ;  /* 0x000000040000795c */ /* 0x000fe20000300000 */
.L_x_54:
[----:B------:R-:W-:Y:S01]  /*c2c0*/  SYNCS.ARRIVE.TRANS64.A1T0 RZ, [UR42+0x22830], RZ ;  /* 0x022830ffffff79a7 */ /* 0x000fe2000810002a */
[----:B------:R-:W-:Y:S05]  /*c2d0*/  WARPSYNC.ALL ;  /* 0x0000000000007948 */ /* 0x000fea0003800000 */
[----:B------:R-:W-:Y:S01]  /*c2e0*/  UIADD3 UR5, UR42, 0x14400, URZ ;  /* 0x000144002a057890 */ /* 0x000fe2000fffe03f */
[----:B------:R-:W-:Y:S01]  /*c2f0*/  R2UR UR4, R33 ;  /* 0x00000000210472ca */ /* 0x000fe200000e0000 */
[----:B------:R-:W-:Y:S01]  /*c300*/  ULDC.64 UR6, c[0x0][0x2d8] ;  /* 0x0000b60000067ab9 */ /* 0x000fe20000000a00 */
[----:B------:R-:W-:Y:S01]  /*c310*/  SHF.R.S32.HI R16, RZ, 0x1f, R27 ;  /* 0x0000001fff107819 */ /* 0x000fe2000001141b */
[----:B------:R-:W-:Y:S02]  /*c320*/  ULOP3.LUT UP0, URZ, UR5, 0x3ff, URZ, 0xc0, !UPT ;  /* 0x000003ff053f7892 */ /* 0x000fe4000f80c03f */
[----:B------:R-:W-:Y:S01]  /*c330*/  UIMAD.WIDE.U32 UR38, UR40, UR6, URZ ;  /* 0x00000006282672a5 */ /* 0x000fe2000f8e003f */
[----:B------:R-:W-:Y:S03]  /*c340*/  BAR.SYNC.DEFER_BLOCKING 0x8, 0x180 ;  /* 0x0206000000007b1d */ /* 0x000fe60000010000 */
[----:B------:R-:W-:-:S04]  /*c350*/  PLOP3.LUT P0, PT, PT, PT, UP0, 0x80, 0x0 ;  /* 0x000000000000781c */ /* 0x000fc80003f0f008 */
[----:B------:R-:W-:-:S04]  /*c360*/  UIMAD UR4, UR4, UR6, URZ ;  /* 0x00000006040472a4 */ /* 0x000fc8000f8e023f */
[----:B------:R-:W-:-:S04]  /*c370*/  UIMAD UR4, UR40, UR7, UR4 ;  /* 0x00000007280472a4 */ /* 0x000fc8000f8e0204 */
[----:B------:R-:W-:Y:S01]  /*c380*/  UIADD3 UR43, UR39, UR4, URZ ;  /* 0x00000004272b7290 */ /* 0x000fe2000fffe03f */
[----:B------:R-:W-:Y:S11]  /*c390*/  @!P0 BRA `(.L_x_55) ;  /* 0x0000000000408947 */ /* 0x000ff60003800000 */
[----:B------:R-:W-:Y:S01]  /*c3a0*/  MOV R2, 0x0 ;  /* 0x0000000000027802 */ /* 0x000fe20000000f00 */
[----:B------:R-:W-:Y:S01]  /*c3b0*/  ULDC.64 UR6, c[0x4][0x98] ;  /* 0x0100260000067ab9 */ /* 0x000fe20000000a00 */
[----:B------:R-:W-:Y:S01]  /*c3c0*/  ULDC.64 UR8, c[0x4][0xa0] ;  /* 0x0100280000087ab9 */ /* 0x000fe20000000a00 */
[----:B------:R-:W-:Y:S01]  /*c3d0*/  ULDC.64 UR4, c[0x4][0x28] ;  /* 0x01000a0000047ab9 */ /* 0x000fe20000000a00 */
[----:B------:R-:W-:Y:S01]  /*c3e0*/  IMAD.U32 R4, RZ, RZ, UR6 ;  /* 0x00000006ff047e24 */ /* 0x000fe2000f8e00ff */
[----:B------:R-:W-:Y:S01]  /*c3f0*/  MOV R12, 0x1 ;  /* 0x00000001000c7802 */ /* 0x000fe20000000f00 */
[----:B------:R-:W0:Y:S01]  /*c400*/  LDC.64 R2, c[0x4][R2] ;  /* 0x0100000002027b82 */ /* 0x000e220000000a00 */
[----:B------:R-:W-:Y:S02]  /*c410*/  IMAD.U32 R5, RZ, RZ, UR7 ;  /* 0x00000007ff057e24 */ /* 0x000fe4000f8e00ff */
[----:B------:R-:W-:Y:S02]  /*c420*/  IMAD.U32 R6, RZ, RZ, UR8 ;  /* 0x00000008ff067e24 */ /* 0x000fe4000f8e00ff */
[----:B------:R-:W-:-:S02]  /*c430*/  IMAD.U32 R7, RZ, RZ, UR9 ;  /* 0x00000009ff077e24 */ /* 0x000fc4000f8e00ff */
[----:B------:R-:W-:Y:S02]  /*c440*/  IMAD.U32 R10, RZ, RZ, UR4 ;  /* 0x00000004ff0a7e24 */ /* 0x000fe4000f8e00ff */
[----:B------:R-:W-:Y:S02]  /*c450*/  IMAD.U32 R11, RZ, RZ, UR5 ;  /* 0x00000005ff0b7e24 */ /* 0x000fe4000f8e00ff */
[----:B------:R-:W-:Y:S02]  /*c460*/  IMAD.MOV.U32 R8, RZ, RZ, 0x70 ;  /* 0x00000070ff087424 */ /* 0x000fe400078e00ff */
[----:B------:R-:W-:-:S07]  /*c470*/  IMAD.MOV.U32 R13, RZ, RZ, RZ ;  /* 0x000000ffff0d7224 */ /* 0x000fce00078e00ff */
[----:B------:R-:W-:-:S07]  /*c480*/  LEPC R20, `(.L_x_55) ;  /* 0x000000001014794e */ /* 0x000fce0000000000 */
[----:B0-----:R-:W-:Y:S05]  /*c490*/  CALL.ABS.NOINC R2 ;  /* 0x0000000002007343 */ /* 0x001fea0003c00000 */
.L_x_55:
[----:B------:R-:W0:Y:S01]  /*c4a0*/  LDC R6, c[0x0][0x448] ;  /* 0x00011200ff067b82 */ /* 0x000e220000000800 */
[----:B------:R-:W-:Y:S01]  /*c4b0*/  IMAD R23, R25, 0x80, R23 ;  /* 0x0000008019177824 */ /* 0x000fe200078e0217 */
[----:B------:R-:W-:Y:S01]  /*c4c0*/  ULDC.64 UR4, c[0x0][0x2e0] ;  /* 0x0000b80000047ab9 */ /* 0x000fe20000000a00 */
[----:B------:R-:W-:Y:S01]  /*c4d0*/  IMAD.U32 R4, RZ, RZ, UR38 ;  /* 0x00000026ff047e24 */ /* 0x000fe2000f8e00ff */
[----:B------:R-:W-:Y:S01]  /*c4e0*/  ULDC UR6, c[0x0][0x2b8] ;  /* 0x0000ae0000067ab9 */ /* 0x000fe20000000800 */
[----:B------:R-:W-:Y:S02]  /*c4f0*/  IMAD.U32 R5, RZ, RZ, UR39 ;  /* 0x00000027ff057e24 */ /* 0x000fe4000f8e00ff */
[----:B------:R-:W-:Y:S02]  /*c500*/  IMAD.MOV.U32 R5, RZ, RZ, R23 ;  /* 0x000000ffff057224 */ /* 0x000fe400078e0017 */
[----:B------:R-:W-:Y:S02]  /*c510*/  IMAD R16, R16, UR4, RZ ;  /* 0x0000000410107c24 */ /* 0x000fe4000f8e02ff */
[----:B------:R-:W-:-:S02]  /*c520*/  IMAD.U32 R3, RZ, RZ, UR43 ;  /* 0x0000002bff037e24 */ /* 0x000fc4000f8e00ff */
[----:B------:R-:W-:Y:S02]  /*c530*/  IMAD.MOV.U32 R2, RZ, RZ, R4 ;  /* 0x000000ffff027224 */ /* 0x000fe400078e0004 */
[C---:B------:R-:W-:Y:S02]  /*c540*/  IMAD R7, R27.reuse, UR5, R16 ;  /* 0x000000051b077c24 */ /* 0x040fe4000f8e0210 */
[----:B------:R-:W-:Y:S01]  /*c550*/  IMAD.WIDE.U32 R2, R27, UR4, R2 ;  /* 0x000000041b027c25 */ /* 0x000fe2000f8e0002 */
[----:B------:R-:W-:-:S03]  /*c560*/  ULDC.64 UR4, c[0x0][0x2d0] ;  /* 0x0000b40000047ab9 */ /* 0x000fc60000000a00 */
[----:B------:R-:W-:Y:S01]  /*c570*/  IMAD.IADD R3, R3, 0x1, R7 ;  /* 0x0000000103037824 */ /* 0x000fe200078e0207 */
[----:B0-----:R-:W-:-:S13]  /*c580*/  ISETP.NE.AND P0, PT, R6, 0x1, PT ;  /* 0x000000010600780c */ /* 0x001fda0003f05270 */
[----:B------:R-:W0:Y:S08]  /*c590*/  @P0 LDC R0, c[0x0][0x44c] ;  /* 0x00011300ff000b82 */ /* 0x000e300000000800 */
[----:B------:R-:W1:Y:S01]  /*c5a0*/  @P0 LDC R9, c[0x0][0x450] ;  /* 0x00011400ff090b82 */ /* 0x000e620000000800 */
[----:B0-----:R-:W-:-:S05]  /*c5b0*/  @P0 IMAD.HI.U32 R0, R23, R0, RZ ;  /* 0x0000000017000227 */ /* 0x001fca00078e00ff */
[----:B-1----:R-:W-:Y:S02]  /*c5c0*/  @P0 SHF.R.U32.HI R5, RZ, R9, R0 ;  /* 0x00000009ff050219 */ /* 0x002fe40000011600 */
[----:B------:R-:W-:Y:S02]  /*c5d0*/  ISETP.GE.AND P0, PT, R29, UR6, PT ;  /* 0x000000061d007c0c */ /* 0x000fe4000bf06270 */
[----:B------:R-:W-:Y:S01]  /*c5e0*/  SHF.R.S32.HI R0, RZ, 0x1f, R5 ;  /* 0x0000001fff007819 */ /* 0x000fe20000011405 */
[----:B------:R-:W-:-:S04]  /*c5f0*/  IMAD.WIDE.U32 R2, R5, UR4, R2 ;  /* 0x0000000405027c25 */ /* 0x000fc8000f8e0002 */
[----:B------:R-:W-:-:S04]  /*c600*/  IMAD R0, R0, UR4, RZ ;  /* 0x0000000400007c24 */ /* 0x000fc8000f8e02ff */
[----:B------:R-:W-:Y:S01]  /*c610*/  IMAD R7, R5, UR5, R0 ;  /* 0x0000000505077c24 */ /* 0x000fe2000f8e0200 */
[----:B------:R-:W-:Y:S01]  /*c620*/  ULDC.64 UR4, c[0x0][0x2c8] ;  /* 0x0000b20000047ab9 */ /* 0x000fe20000000a00 */
[----:B------:R-:W-:-:S03]  /*c630*/  IMAD.MOV R0, RZ, RZ, -R5 ;  /* 0x000000ffff007224 */ /* 0x000fc600078e0a05 */
[----:B------:R-:W-:Y:S01]  /*c640*/  IADD3 R3, R3, R7, RZ ;  /* 0x0000000703037210 */ /* 0x000fe20007ffe0ff */
[----:B------:R-:W-:-:S04]  /*c650*/  IMAD R23, R6, R0, R23 ;  /* 0x0000000006177224 */ /* 0x000fc800078e0217 */
[----:B------:R-:W-:Y:S01]  /*c660*/  IMAD.WIDE.U32 R2, R23, UR4, R2 ;  /* 0x0000000417027c25 */ /* 0x000fe2000f8e0002 */
[----:B------:R-:W-:-:S05]  /*c670*/  SHF.R.S32.HI R0, RZ, 0x1f, R23 ;  /* 0x0000001fff007819 */ /* 0x000fca0000011417 */
[----:B------:R-:W-:-:S04]  /*c680*/  IMAD R0, R0, UR4, RZ ;  /* 0x0000000400007c24 */ /* 0x000fc8000f8e02ff */
[----:B------:R-:W-:Y:S01]  /*c690*/  IMAD R5, R23, UR5, R0 ;  /* 0x0000000517057c24 */ /* 0x000fe2000f8e0200 */
[----:B------:R-:W-:Y:S02]  /*c6a0*/  ULDC.64 UR4, c[0x0][0x280] ;  /* 0x0000a00000047ab9 */ /* 0x000fe40000000a00 */
[----:B------:R-:W-:Y:S01]  /*c6b0*/  IADD3 R0, P1, R2, UR4, RZ ;  /* 0x0000000402007c10 */ /* 0x000fe2000ff3e0ff */
[----:B------:R-:W-:-:S03]  /*c6c0*/  UMOV UR4, 0xffffffff ;  /* 0xffffffff00047882 */ /* 0x000fc60000000000 */
[----:B------:R-:W-:Y:S01]  /*c6d0*/  IADD3.X R5, R3, UR5, R5, P1, !PT ;  /* 0x0000000503057c10 */ /* 0x000fe20008ffe405 */
[----:B------:R-:W-:Y:S08]  /*c6e0*/  BRA.DIV UR4, `(.L_x_56) ;  /* 0x0000004204ac7947 */ /* 0x000ff0000b800000 */
[----:B------:R-:W0:Y:S01]  /*c6f0*/  SHFL.IDX PT, R14, R0, RZ, 0x181f ;  /* 0x00181fff000e7589 */ /* 0x000e2200000e0000 */
[----:B------:R-:W-:Y:S01]  /*c700*/  ULDC UR4, c[0x0][0x288] ;  /* 0x0000a20000047ab9 */ /* 0x000fe20000000800 */
[----:B------:R-:W-:Y:S02]  /*c710*/  IMAD R25, R25, 0x80, R24 ;  /* 0x0000008019197824 */ /* 0x000fe400078e0218 */
[----:B------:R-:W1:Y:S01]  /*c720*/  SHFL.IDX PT, R2, R5, RZ, 0x181f ;  /* 0x00181fff05027589 */ /* 0x000e6200000e0000 */
[----:B------:R-:W-:Y:S02]  /*c730*/  IMAD R4, R6, UR4, RZ ;  /* 0x0000000406047c24 */ /* 0x000fe4000f8e02ff */
[C---:B------:R-:W-:Y:S01]  /*c740*/  VIADD R7, R25.reuse, 0x10 ;  /* 0x0000001019077836 */ /* 0x040fe20000000000 */
[----:B------:R-:W2:Y:S01]  /*c750*/  SHFL.IDX PT, R8, R0, 0x1, 0x181f ;  /* 0x00381f0000087f89 */ /* 0x000ea200000e0000 */
[C---:B------:R-:W-:Y:S01]  /*c760*/  VIADD R11, R25.reuse, 0x20 ;  /* 0x00000020190b7836 */ /* 0x040fe20000000000 */
[----:B------:R-:W-:-:S02]  /*c770*/  ISETP.GE.AND P1, PT, R25, R4, PT ;  /* 0x000000041900720c */ /* 0x000fc40003f26270 */
[----:B------:R-:W3:Y:S11]  /*c780*/  SHFL.IDX PT, R6, R5, 0x1, 0x181f ;  /* 0x00381f0005067f89 */ /* 0x000ef600000e0000 */
[----:B0-----:R-:W-:-:S05]  /*c790*/  @!P1 IADD3 R14, P2, R29, R14, RZ ;  /* 0x0000000e1d0e9210 */ /* 0x001fca0007f5e0ff */
[----:B-1----:R-:W-:Y:S01]  /*c7a0*/  @!P1 IMAD.X R3, RZ, RZ, R2, P2 ;  /* 0x000000ffff039224 */ /* 0x002fe200010e0602 */
[-C--:B------:R-:W-:Y:S01]  /*c7b0*/  ISETP.GE.AND P2, PT, R7, R4.reuse, PT ;  /* 0x000000040700720c */ /* 0x080fe20003f46270 */
[----:B------:R-:W-:Y:S01]  /*c7c0*/  @!P1 IMAD.MOV.U32 R2, RZ, RZ, R14 ;  /* 0x000000ffff029224 */ /* 0x000fe200078e000e */
[----:B------:R-:W-:Y:S04]  /*c7d0*/  SHFL.IDX PT, R7, R5, 0x2, 0x181f ;  /* 0x00581f0005077f89 */ /* 0x000fe800000e0000 */
[----:B------:R-:W0:Y:S04]  /*c7e0*/  SHFL.IDX PT, R14, R0, 0x2, 0x181f ;  /* 0x00581f00000e7f89 */ /* 0x000e2800000e0000 */
[----:B------:R1:W-:Y:S01]  /*c7f0*/  @!P1 LDGSTS.E.BYPASS.LTC128B.128 [R28+0x14400], desc[UR48][R2.64], !P0 ;  /* 0x14400000021c9fae */ /* 0x0003e2000c101d70 */
[----:B------:R-:W-:-:S02]  /*c800*/  ISETP.GE.AND P1, PT, R11, R4, PT ;  /* 0x000000040b00720c */ /* 0x000fc40003f26270 */
[----:B--2---:R-:W-:-:S05]  /*c810*/  @!P2 IADD3 R8, P3, R29, R8, RZ ;  /* 0x000000081d08a210 */ /* 0x004fca0007f7e0ff */
[----:B---3--:R-:W-:Y:S02]  /*c820*/  @!P2 IMAD.X R9, RZ, RZ, R6, P3 ;  /* 0x000000ffff09a224 */ /* 0x008fe400018e0606 */
[----:B------:R-:W-:Y:S01]  /*c830*/  SHFL.IDX PT, R6, R5, 0x3, 0x181f ;  /* 0x00781f0005067f89 */ /* 0x000fe200000e0000 */
[----:B-1----:R-:W-:Y:S02]  /*c840*/  @!P2 IMAD.MOV.U32 R2, RZ, RZ, R8 ;  /* 0x000000ffff02a224 */ /* 0x002fe400078e0008 */
[----:B------:R-:W-:Y:S01]  /*c850*/  @!P2 IMAD.MOV.U32 R3, RZ, RZ, R9 ;  /* 0x000000ffff03a224 */ /* 0x000fe200078e0009 */
[----:B------:R-:W1:Y:S01]  /*c860*/  SHFL.IDX PT, R8, R0, 0x3, 0x181f ;  /* 0x00781f0000087f89 */ /* 0x000e6200000e0000 */
[----:B------:R-:W-:-:S03]  /*c870*/  VIADD R9, R25, 0x30 ;  /* 0x0000003019097836 */ /* 0x000fc60000000000 */
[----:B------:R2:W-:Y:S01]  /*c880*/  @!P2 LDGSTS.E.BYPASS.LTC128B.128 [R28+0x14c00], desc[UR48][R2.64], !P0 ;  /* 0x14c00000021cafae */ /* 0x0005e2000c101d70 */
[----:B0-----:R-:W-:-:S04]  /*c890*/  @!P1 IADD3 R14, P2, R29, R14, RZ ;  /* 0x0000000e1d0e9210 */ /* 0x001fc80007f5e0ff */
[----:B--2---:R-:W-:Y:S01]  /*c8a0*/  @!P1 IADD3.X R3, RZ, R7, RZ, P2, !PT ;  /* 0x00000007ff039210 */ /* 0x004fe200017fe4ff */
[----:B------:R-:W-:Y:S01]  /*c8b0*/  @!P1 IMAD.MOV.U32 R2, RZ, RZ, R14 ;  /* 0x000000ffff029224 */ /* 0x000fe200078e000e */
[----:B------:R-:W-:Y:S01]  /*c8c0*/  ISETP.GE.AND P2, PT, R9, R4, PT ;  /* 0x000000040900720c */ /* 0x000fe20003f46270 */
[----:B------:R-:W0:Y:S01]  /*c8d0*/  SHFL.IDX PT, R14, R0, 0x4, 0x181f ;  /* 0x00981f00000e7f89 */ /* 0x000e2200000e0000 */
[----:B------:R-:W-:-:S03]  /*c8e0*/  VIADD R9, R25, 0x40 ;  /* 0x0000004019097836 */ /* 0x000fc60000000000 */
[----:B------:R1:W-:Y:S04]  /*c8f0*/  @!P1 LDGSTS.E.BYPASS.LTC128B.128 [R28+0x15400], desc[UR48][R2.64], !P0 ;  /* 0x15400000021c9fae */ /* 0x0003e8000c101d70 */
[----:B------:R-:W2:Y:S04]  /*c900*/  SHFL.IDX PT, R7, R5, 0x4, 0x181f ;  /* 0x00981f0005077f89 */ /* 0x000ea800000e0000 */
[----:B-1----:R-:W-:Y:S02]  /*c910*/  @!P2 IADD3 R2, P1, R29, R8, RZ ;  /* 0x000000081d02a210 */ /* 0x002fe40007f3e0ff */
[----:B------:R-:W1:Y:S03]  /*c920*/  SHFL.IDX PT, R8, R0, 0x5, 0x181f ;  /* 0x00b81f0000087f89 */ /* 0x000e6600000e0000 */
[----:B------:R-:W-:Y:S01]  /*c930*/  @!P2 IMAD.X R3, RZ, RZ, R6, P1 ;  /* 0x000000ffff03a224 */ /* 0x000fe200008e0606 */
[----:B------:R-:W-:Y:S01]  /*c940*/  ISETP.GE.AND P1, PT, R9, R4, PT ;  /* 0x000000040900720c */ /* 0x000fe20003f26270 */
[----:B------:R-:W3:Y:S01]  /*c950*/  SHFL.IDX PT, R6, R5, 0x5, 0x181f ;  /* 0x00b81f0005067f89 */ /* 0x000ee200000e0000 */
[----:B------:R-:W-:-:S03]  /*c960*/  VIADD R9, R25, 0x50 ;  /* 0x0000005019097836 */ /* 0x000fc60000000000 */
[----:B------:R0:W-:Y:S08]  /*c970*/  @!P2 LDGSTS.E.BYPASS.LTC128B.128 [R28+0x15c00], desc[UR48][R2.64], !P0 ;  /* 0x15c00000021cafae */ /* 0x0001f0000c101d70 */
[----:B0-----:R-:W-:Y:S02]  /*c980*/  @!P1 IADD3 R2, P2, R29, R14, RZ ;  /* 0x0000000e1d029210 */ /* 0x001fe40007f5e0ff */
[----:B------:R-:W0:Y:S03]  /*c990*/  SHFL.IDX PT, R14, R0, 0x6, 0x181f ;  /* 0x00d81f00000e7f89 */ /* 0x000e2600000e0000 */
[----:B--2---:R-:W-:Y:S01]  /*c9a0*/  @!P1 IMAD.X R3, RZ, RZ, R7, P2 ;  /* 0x000000ffff039224 */ /* 0x004fe200010e0607 */
[----:B------:R-:W-:Y:S01]  /*c9b0*/  ISETP.GE.AND P2, PT, R9, R4, PT ;  /* 0x000000040900720c */ /* 0x000fe20003f46270 */
[----:B------:R-:W2:Y:S01]  /*c9c0*/  SHFL.IDX PT, R7, R5, 0x6, 0x181f ;  /* 0x00d81f0005077f89 */ /* 0x000ea200000e0000 */
[----:B------:R-:W-:-:S03]  /*c9d0*/  VIADD R9, R25, 0x60 ;  /* 0x0000006019097836 */ /* 0x000fc60000000000 */
[----:B------:R1:W-:Y:S08]  /*c9e0*/  @!P1 LDGSTS.E.BYPASS.LTC128B.128 [R28+0x16400], desc[UR48][R2.64], !P0 ;  /* 0x16400000021c9fae */ /* 0x0003f0000c101d70 */
[----:B-1----:R-:W-:-:S05]  /*c9f0*/  @!P2 IADD3 R2, P1, R29, R8, RZ ;  /* 0x000000081d02a210 */ /* 0x002fca0007f3e0ff */
[----:B---3--:R-:W-:Y:S01]  /*ca00*/  @!P2 IMAD.X R3, RZ, RZ, R6, P1 ;  /* 0x000000ffff03a224 */ /* 0x008fe200008e0606 */
[----:B------:R-:W-:Y:S01]  /*ca10*/  ISETP.GE.AND P1, PT, R9, R4, PT ;  /* 0x000000040900720c */ /* 0x000fe20003f26270 */
[----:B------:R1:W3:Y:S04]  /*ca20*/  SHFL.IDX PT, R6, R5, 0x7, 0x181f ;  /* 0x00f81f0005067f89 */ /* 0x0002e800000e0000 */
[----:B------:R4:W-:Y:S08]  /*ca30*/  @!P2 LDGSTS.E.BYPASS.LTC128B.128 [R28+0x16c00], desc[UR48][R2.64], !P0 ;  /* 0x16c00000021cafae */ /* 0x0009f0000c101d70 */
[----:B0-----:R-:W-:-:S02]  /*ca40*/  @!P1 IADD3 R8, P2, R29, R14, RZ ;  /* 0x0000000e1d089210 */ /* 0x001fc40007f5e0ff */
[----:B------:R1:W0:Y:S03]  /*ca50*/  SHFL.IDX PT, R14, R0, 0x7, 0x181f ;  /* 0x00f81f00000e7f89 */ /* 0x00022600000e0000 */
[----:B--2---:R-:W-:Y:S02]  /*ca60*/  @!P1 IMAD.X R9, RZ, RZ, R7, P2 ;  /* 0x000000ffff099224 */ /* 0x004fe400010e0607 */
[----:B----4-:R-:W-:-:S03]  /*ca70*/  @!P1 IMAD.MOV.U32 R2, RZ, RZ, R8 ;  /* 0x000000ffff029224 */ /* 0x010fc600078e0008 */
[----:B------:R-:W-:-:S05]  /*ca80*/  @!P1 MOV R3, R9 ;  /* 0x0000000900039202 */ /* 0x000fca0000000f00 */
[----:B---3--:R1:W-:Y:S02]  /*ca90*/  @!P1 LDGSTS.E.BYPASS.LTC128B.128 [R28+0x17400], desc[UR48][R2.64], !P0 ;  /* 0x17400000021c9fae */ /* 0x0083e4000c101d70 */
.L_x_159:
[----:B------:R-:W-:Y:S02]  /*caa0*/  VIADD R25, R25, 0x70 ;  /* 0x0000007019197836 */ /* 0x000fe40000000000 */
[----:B-1----:R-:W-:-:S03]  /*cab0*/  IMAD.MOV.U32 R0, RZ, RZ, 0x1 ;  /* 0x00000001ff007424 */ /* 0x002fc600078e00ff */
[----:B------:R-:W-:Y:S02]  /*cac0*/  ISETP.GE.AND P1, PT, R25, R4, PT ;  /* 0x000000041900720c */ /* 0x000fe40003f26270 */
[----:B------:R-:W-:-:S11]  /*cad0*/  SHF.L.U32 R0, R0, 0x1f, RZ ;  /* 0x0000001f00007819 */ /* 0x000fd600000006ff */
[----:B0-----:R-:W-:-:S05]  /*cae0*/  @!P1 IADD3 R2, P2, R29, R14, RZ ;  /* 0x0000000e1d029210 */ /* 0x001fca0007f5e0ff */
[----:B------:R-:W-:-:S05]  /*caf0*/  @!P1 IMAD.X R3, RZ, RZ, R6, P2 ;  /* 0x000000ffff039224 */ /* 0x000fca00010e0606 */
[----:B------:R-:W-:Y:S01]  /*cb00*/  @!PT LDS RZ, [RZ] ;  /* 0x00000000fffff984 */ /* 0x000fe20000000800 */
[----:B------:R-:W-:Y:S01]  /*cb10*/  @!PT LDS RZ, [RZ] ;  /* 0x00000000fffff984 */ /* 0x000fe20000000800 */
[----:B------:R-:W-:Y:S01]  /*cb20*/  @!PT LDS RZ, [RZ] ;  /* 0x00000000fffff984 */ /* 0x000fe20000000800 */
[----:B------:R0:W-:Y:S01]  /*cb30*/  @!P1 LDGSTS.E.BYPASS.LTC128B.128 [R28+0x17c00], desc[UR48][R2.64], !P0 ;  /* 0x17c00000021c9fae */ /* 0x0001e2000c101d70 */
[----:B------:R-:W-:Y:S01]  /*cb40*/  NOP ;  /* 0x0000000000007918 */ /* 0x000fe20000000000 */
[----:B------:R-:W-:Y:S02]  /*cb50*/  SYNCS.ARRIVE.TRANS64.RED.A0T1 RZ, [UR42+0x22800], RZ ;  /* 0x022800ffffff79a7 */ /* 0x000fe4000820042a */
[----:B------:R-:W-:Y:S01]  /*cb60*/  ARRIVES.LDGSTSBAR.64.TRANSCNT [UR42+0x22800] ;  /* 0x02280000ff0079b0 */ /* 0x000fe20008000aaa */
[----:B------:R-:W-:Y:S01]  /*cb70*/  NOP ;  /* 0x0000000000007918 */ /* 0x000fe20000000000 */
[----:B------:R-:W-:Y:S01]  /*cb80*/  SYNCS.ARRIVE.TRANS64.A1T0 RZ, [UR42+0x22800], RZ ;  /* 0x022800ffffff79a7 */ /* 0x000fe2000810002a */
[----:B------:R-:W1:Y:S02]  /*cb90*/  SYNCS.PHASECHK.TRANS64.TRYWAIT P0, [UR42+0x22820], R0 ;  /* 0x02282000ff0075a7 */ /* 0x000e64000800016a */
[----:B01----:R-:W-:Y:S05]  /*cba0*/  @!P0 BRA `(.L_x_57) ;  /* 0x0000004400d48947 */ /* 0x003fea0003800000 */
.L_x_160:
[----:B------:R-:W-:Y:S01]  /*cbb0*/  UIADD3 UR4, UR46, -0x2, URZ ;  /* 0xfffffffe2e047890 */ /* 0x000fe2000fffe03f */
[----:B------:R-:W-:-:S03]  /*cbc0*/  IMAD.MOV.U32 R30, RZ, RZ, 0x1 ;  /* 0x00000001ff1e7424 */ /* 0x000fc600078e00ff */
[----:B------:R-:W-:-:S06]  /*cbd0*/  UISETP.GE.AND UP0, UPT, UR4, UR45, UPT ;  /* 0x0000002d0400728c */ /* 0x000fcc000bf06270 */
[----:B------:R-:W-:-:S13]  /*cbe0*/  PLOP3.LUT P0, PT, PT, PT, UP0, 0x80, 0x0 ;  /* 0x000000000000781c */ /* 0x000fda0003f0f008 */
[----:B------:R-:W-:Y:S05]  /*cbf0*/  @!P0 BRA `(.L_x_58) ;  /* 0x0000001800088947 */ /* 0x000fea0003800000 */
[----:B------:R-:W-:Y:S01]  /*cc00*/  UIADD3 UR4, UR44, 0x1, URZ ;  /* 0x000000012c047890 */ /* 0x000fe2000fffe03f */
[----:B------:R-:W-:Y:S01]  /*cc10*/  IADD3 R18, R29, R18, R24 ;  /* 0x000000121d127210 */ /* 0x000fe20007ffe018 */
[----:B------:R-:W-:Y:S01]  /*cc20*/  IMAD.MOV.U32 R21, RZ, RZ, 0x1 ;  /* 0x00000001ff157424 */ /* 0x000fe200078e00ff */
[----:B0-----:R-:W-:Y:S01]  /*cc30*/  LOP3.LUT R3, RZ, UR41, RZ, 0x33, !PT ;  /* 0x00000029ff037c12 */ /* 0x001fe2000f8e33ff */
[----:B------:R-:W-:Y:S01]  /*cc40*/  UIMAD UR4, UR4, UR37, URZ ;  /* 0x00000025040472a4 */ /* 0x000fe2000f8e023f */
[----:B------:R-:W-:Y:S02]  /*cc50*/  IMAD.MOV.U32 R20, RZ, RZ, RZ ;  /* 0x000000ffff147224 */ /* 0x000fe400078e00ff */
[----:B------:R-:W-:-:S03]  /*cc60*/  VIADD R18, R18, 0xfffffe20 ;  /* 0xfffffe2012127836 */ /* 0x000fc60000000000 */
[----:B------:R-:W-:-:S04]  /*cc70*/  LOP3.LUT R0, RZ, UR4, RZ, 0x33, !PT ;  /* 0x00000004ff007c12 */ /* 0x000fc8000f8e33ff */
[----:B------:R-:W-:-:S04]  /*cc80*/  VIMNMX R3, R0, R3, !PT ;  /* 0x0000000300037248 */ /* 0x000fc80007fe0100 */
[C---:B------:R-:W-:Y:S01]  /*cc90*/  IADD3 R32, -R3.reuse, -0x2, RZ ;  /* 0xfffffffe03207810 */ /* 0x040fe20007ffe1ff */
[----:B------:R-:W-:-:S07]  /*cca0*/  IMAD R0, R3, -0xa0, R18 ;  /* 0xffffff6003007824 */ /* 0x000fce00078e0212 */
.L_x_73:
[----:B0-----:R-:W0:Y:S01]  /*ccb0*/  LDC R2, c[0x0][0x430] ;  /* 0x00010c00ff027b82 */ /* 0x001e220000000800 */
[----:B------:R-:W1:Y:S01]  /*ccc0*/  S2R R6, SR_TID.X ;  /* 0x0000000000067919 */ /* 0x000e620000002100 */
[----:B------:R-:W-:Y:S01]  /*ccd0*/  VIADD R11, R0, 0x80 ;  /* 0x00000080000b7836 */ /* 0x000fe20000000000 */
[----:B------:R-:W-:Y:S01]  /*cce0*/  ULDC.64 UR4, c[0x0][0x428] ;  /* 0x00010a0000047ab9 */ /* 0x000fe20000000a00 */
[----:B------:R-:W-:Y:S01]  /*ccf0*/  IMAD.MOV.U32 R10, RZ, RZ, R0 ;  /* 0x000000ffff0a7224 */ /* 0x000fe200078e0000 */
[----:B0-----:R-:W-:Y:S02]  /*cd00*/  ISETP.NE.AND P0, PT, R2, 0x1, PT ;  /* 0x000000010200780c */ /* 0x001fe40003f05270 */
[----:B-1----:R-:W-:-:S11]  /*cd10*/  LOP3.LUT R6, R6, 0x7f, RZ, 0xc0, !PT ;  /* 0x0000007f06067812 */ /* 0x002fd600078ec0ff */
[----:B------:R-:W0:Y:S01]  /*cd20*/  @P0 LDC R3, c[0x0][0x434] ;  /* 0x00010d00ff030b82 */ /* 0x000e220000000800 */
[----:B------:R-:W-:-:S04]  /*cd30*/  SHF.R.U32.HI R6, RZ, 0x3, R6 ;  /* 0x00000003ff067819 */ /* 0x000fc80000011606 */
[----:B------:R-:W-:-:S03]  /*cd40*/  LOP3.LUT R6, R6, 0x80, R29, 0xfe, !PT ;  /* 0x0000008006067812 */ /* 0x000fc600078efe1d */
[----:B------:R-:W1:Y:S01]  /*cd50*/  @P0 LDC R5, c[0x0][0x438] ;  /* 0x00010e00ff050b82 */ /* 0x000e620000000800 */
[----:B------:R-:W-:-:S07]  /*cd60*/  ISETP.GT.U32.AND P1, PT, R6, 0x9f, PT ;  /* 0x0000009f0600780c */ /* 0x000fce0003f24070 */
[----:B------:R-:W2:Y:S08]  /*cd70*/  @P0 LDC R4, c[0x0][0x434] ;  /* 0x00010d00ff040b82 */ /* 0x000eb00000000800 */
[----:B------:R-:W3:Y:S01]  /*cd80*/  @P0 LDC R7, c[0x0][0x438] ;  /* 0x00010e00ff070b82 */ /* 0x000ee20000000800 */
[----:B0-----:R-:W-:-:S05]  /*cd90*/  @P0 IMAD.HI.U32 R2, R0, R3, RZ ;  /* 0x0000000300020227 */ /* 0x001fca00078e00ff */
[----:B-1----:R-:W-:-:S04]  /*cda0*/  @P0 SHF.R.U32.HI R10, RZ, R5, R2 ;  /* 0x00000005ff0a0219 */ /* 0x002fc80000011602 */
[----:B------:R-:W-:Y:S01]  /*cdb0*/  SHF.R.S32.HI R5, RZ, 0x1f, R10 ;  /* 0x0000001fff057819 */ /* 0x000fe2000001140a */
[----:B--2---:R-:W-:Y:S01]  /*cdc0*/  @P0 IMAD.HI.U32 R2, R11, R4, RZ ;  /* 0x000000040b020227 */ /* 0x004fe200078e00ff */
[----:B------:R-:W-:-:S05]  /*cdd0*/  MOV R4, R10 ;  /* 0x0000000a00047202 */ /* 0x000fca0000000f00 */
[----:B------:R-:W-:Y:S01]  /*cde0*/  IMAD.WIDE.U32 R4, R31, UR4, R4 ;  /* 0x000000041f047c25 */ /* 0x000fe2000f8e0004 */
[----:B---3--:R-:W-:-:S03]  /*cdf0*/  @P0 SHF.R.U32.HI R11, RZ, R7, R2 ;  /* 0x00000007ff0b0219 */ /* 0x008fc60000011602 */
[----:B------:R-:W-:Y:S01]  /*ce00*/  IMAD R2, R35, UR4, RZ ;  /* 0x0000000423027c24 */ /* 0x000fe2000f8e02ff */
[----:B------:R-:W-:-:S03]  /*ce10*/  @!P1 SHF.R.S32.HI R3, RZ, 0x1f, R11 ;  /* 0x0000001fff039819 */ /* 0x000fc6000001140b */
[----:B------:R-:W-:Y:S02]  /*ce20*/  IMAD R9, R31, UR5, R2 ;  /* 0x000000051f097c24 */ /* 0x000fe4000f8e0202 */
[----:B------:R-:W-:Y:S02]  /*ce30*/  @!P1 IMAD.MOV.U32 R2, RZ, RZ, R11 ;  /* 0x000000ffff029224 */ /* 0x000fe400078e000b */
[----:B------:R-:W-:Y:S02]  /*ce40*/  IMAD.IADD R5, R9, 0x1, R5 ;  /* 0x0000000109057824 */ /* 0x000fe400078e0205 */
[----:B------:R-:W-:Y:S01]  /*ce50*/  @!P1 IMAD.WIDE.U32 R2, R31, UR4, R2 ;  /* 0x000000041f029c25 */ /* 0x000fe2000f8e0002 */
[----:B------:R-:W-:Y:S02]  /*ce60*/  ULDC.64 UR4, c[0x0][0x418] ;  /* 0x0001060000047ab9 */ /* 0x000fe40000000a00 */
[----:B------:R-:W-:Y:S01]  /*ce70*/  LEA R6, P0, R4, UR4, 0x2 ;  /* 0x0000000404067c11 */ /* 0x000fe2000f8010ff */
[----:B------:R-:W-:-:S03]  /*ce80*/  @!P1 IMAD.IADD R3, R9, 0x1, R3 ;  /* 0x0000000109039824 */ /* 0x000fc600078e0203 */
[----:B------:R-:W-:Y:S01]  /*ce90*/  LEA.HI.X R7, R4, UR5, R5, 0x2, P0 ;  /* 0x0000000504077c11 */ /* 0x000fe200080f1405 */
[----:B------:R-:W-:Y:S01]  /*cea0*/  ULOP3.LUT UR6, UR36, 0x2, URZ, 0xfc, !UPT ;  /* 0x0000000224067892 */ /* 0x000fe2000f8efc3f */
[----:B------:R-:W-:-:S03]  /*ceb0*/  @!P1 LEA R4, P0, R2, UR4, 0x2 ;  /* 0x0000000402049c11 */ /* 0x000fc6000f8010ff */
[----:B------:R-:W2:Y:S01]  /*cec0*/  LDG.E R9, desc[UR48][R6.64] ;  /* 0x0000003006097981 */ /* 0x000ea2000c1e1900 */
[----:B------:R-:W-:Y:S01]  /*ced0*/  IMAD.MOV.U32 R8, RZ, RZ, RZ ;  /* 0x000000ffff087224 */ /* 0x000fe200078e00ff */
[----:B------:R-:W-:Y:S01]  /*cee0*/  @!P1 LEA.HI.X R5, R2, UR5, R3, 0x2, P0 ;  /* 0x0000000502059c11 */ /* 0x000fe200080f1403 */
[----:B------:R-:W-:Y:S02]  /*cef0*/  IMAD.U32 R12, RZ, RZ, UR6 ;  /* 0x00000006ff0c7e24 */ /* 0x000fe4000f8e00ff */
[----:B------:R-:W-:Y:S02]  /*cf00*/  VIADD R2, R20, 0x1 ;  /* 0x0000000114027836 */ /* 0x000fe40000000000 */
[----:B------:R0:W5:Y:S01]  /*cf10*/  @!P1 LDG.E R8, desc[UR48][R4.64] ;  /* 0x0000003004089981 */ /* 0x000162000c1e1900 */
[----:B------:R-:W-:Y:S02]  /*cf20*/  ISETP.NE.AND P2, PT, R12, 0x3, PT ;  /* 0x000000030c00780c */ /* 0x000fe40003f45270 */
[----:B------:R-:W-:Y:S01]  /*cf30*/  ISETP.NE.AND P1, PT, R2, 0x2, PT ;  /* 0x000000020200780c */ /* 0x000fe20003f25270 */
[----:B------:R-:W-:-:S03]  /*cf40*/  VIADD R32, R32, 0xffffffff ;  /* 0xffffffff20207836 */ /* 0x000fc60000000000 */
[----:B------:R-:W-:Y:S02]  /*cf50*/  SEL R30, RZ, 0x1, P1 ;  /* 0x00000001ff1e7807 */ /* 0x000fe40000800000 */
[----:B------:R-:W-:Y:S02]  /*cf60*/  ISETP.GT.AND P0, PT, R32, UR45, PT ;  /* 0x0000002d20007c0c */ /* 0x000fe4000bf04270 */
[----:B------:R-:W-:Y:S02]  /*cf70*/  SEL R2, R2, RZ, P1 ;  /* 0x000000ff02027207 */ /* 0x000fe40000800000 */
[----:B------:R-:W-:Y:S02]  /*cf80*/  LOP3.LUT R30, R21, R30, RZ, 0x3c, !PT ;  /* 0x0000001e151e7212 */ /* 0x000fe400078e3cff */
[----:B--2---:R-:W-:Y:S01]  /*cf90*/  SHF.R.S32.HI R24, RZ, 0x1f, R9 ;  /* 0x0000001fff187819 */ /* 0x004fe20000011409 */
[----:B0-----:R-:W-:Y:S06]  /*cfa0*/  @!P2 BRA `(.L_x_59) ;  /* 0x000000000004a947 */ /* 0x001fec0003800000 */
[----:B------:R-:W-:Y:S01]  /*cfb0*/  BPT.TRAP 0x1 ;  /* 0x000000040000795c */ /* 0x000fe20000300000 */
.L_x_59:
[----:B------:R-:W-:Y:S02]  /*cfc0*/  LEA R3, R2, UR42, 0x3 ;  /* 0x0000002a02037c11 */ /* 0x000fe4000f8e18ff */
[----:B------:R-:W-:-:S04]  /*cfd0*/  SHF.L.U32 R25, R30, 0x1f, RZ ;  /* 0x0000001f1e197819 */ /* 0x000fc800000006ff */
[----:B------:R-:W0:Y:S02]  /*cfe0*/  SYNCS.PHASECHK.TRANS64.TRYWAIT P1, [R3+URZ+0x22880], R25 ;  /* 0x02288019030075a7 */ /* 0x000e24000802017f */
[----:B0-----:R-:W-:Y:S05]  /*cff0*/  @!P1 BRA `(.L_x_60) ;  /* 0x0000004000d89947 */ /* 0x001fea0003800000 */
.L_x_161:
[----:B------:R-:W-:Y:S01]  /*d000*/  ULDC UR4, c[0x0][0x430] ;  /* 0x00010c0000047ab9 */ /* 0x000fe20000000800 */
[----:B-----5:R-:W-:Y:S01]  /*d010*/  SHF.R.S32.HI R26, RZ, 0x1f, R8 ;  /* 0x0000001fff1a7819 */ /* 0x020fe20000011408 */
[----:B------:R-:W-:Y:S01]  /*d020*/  UIADD3 UR4, -UR4, URZ, URZ ;  /* 0x0000003f04047290 */ /* 0x000fe2000fffe13f */
[----:B------:R-:W-:Y:S01]  /*d030*/  R2UR UR6, R33 ;  /* 0x00000000210672ca */ /* 0x000fe200000e0000 */
[----:B------:R-:W1:Y:S04]  /*d040*/  LDC R14, c[0x0][0x2f4] ;  /* 0x0000bd00ff0e7b82 */ /* 0x000e680000000800 */
[--C-:B------:R-:W-:Y:S02]  /*d050*/  IMAD R11, R11, UR4, R0.reuse ;  /* 0x000000040b0b7c24 */ /* 0x100fe4000f8e0200 */
[----:B------:R-:W-:Y:S01]  /*d060*/  IMAD R16, R10, UR4, R0 ;  /* 0x000000040a107c24 */ /* 0x000fe2000f8e0200 */
[----:B------:R-:W-:Y:S01]  /*d070*/  ULDC.64 UR4, c[0x0][0x328] ;  /* 0x0000ca0000047ab9 */ /* 0x000fe20000000a00 */
[----:B------:R-:W-:-:S02]  /*d080*/  VIADD R10, R11, 0x80 ;  /* 0x000000800b0a7836 */ /* 0x000fc40000000000 */
[----:B------:R-:W-:Y:S01]  /*d090*/  IMAD.WIDE.U32 R6, R16, UR4, RZ ;  /* 0x0000000410067c25 */ /* 0x000fe2000f8e00ff */
[----:B------:R-:W-:Y:S02]  /*d0a0*/  SHF.R.S32.HI R22, RZ, 0x1f, R16 ;  /* 0x0000001fff167819 */ /* 0x000fe40000011410 */
[----:B------:R-:W-:Y:S01]  /*d0b0*/  SHF.R.S32.HI R23, RZ, 0x1f, R10 ;  /* 0x0000001fff177819 */ /* 0x000fe2000001140a */
[----:B------:R-:W-:-:S04]  /*d0c0*/  IMAD.WIDE.U32 R4, R10, UR4, RZ ;  /* 0x000000040a047c25 */ /* 0x000fc8000f8e00ff */
[----:B------:R-:W-:Y:S02]  /*d0d0*/  IMAD R11, R23, UR4, RZ ;  /* 0x00000004170b7c24 */ /* 0x000fe4000f8e02ff */
[----:B------:R-:W-:Y:S02]  /*d0e0*/  IMAD R13, R22, UR4, RZ ;  /* 0x00000004160d7c24 */ /* 0x000fe4000f8e02ff */
[----:B------:R-:W-:Y:S02]  /*d0f0*/  IMAD R11, R10, UR5, R11 ;  /* 0x000000050a0b7c24 */ /* 0x000fe4000f8e020b */
[----:B------:R-:W-:Y:S01]  /*d100*/  IMAD R13, R16, UR5, R13 ;  /* 0x00000005100d7c24 */ /* 0x000fe2000f8e020d */
[----:B------:R-:W-:Y:S01]  /*d110*/  ULDC.64 UR4, c[0x0][0x338] ;  /* 0x0000ce0000047ab9 */ /* 0x000fe20000000a00 */
[----:B-1----:R-:W-:Y:S01]  /*d120*/  ISETP.GE.AND P2, PT, R29, R14, PT ;  /* 0x0000000e1d00720c */ /* 0x002fe20003f46270 */
[----:B------:R-:W-:Y:S01]  /*d130*/  IMAD R12, R24, UR4, RZ ;  /* 0x00000004180c7c24 */ /* 0x000fe2000f8e02ff */
[----:B------:R-:W-:Y:S01]  /*d140*/  IADD3 R5, R5, R11, RZ ;  /* 0x0000000b05057210 */ /* 0x000fe20007ffe0ff */
[----:B------:R-:W-:-:S02]  /*d150*/  IMAD R11, R26, UR4, RZ ;  /* 0x000000041a0b7c24 */ /* 0x000fc4000f8e02ff */
[----:B------:R-:W-:Y:S02]  /*d160*/  IMAD.IADD R7, R7, 0x1, R13 ;  /* 0x0000000107077824 */ /* 0x000fe400078e020d */
[C---:B------:R-:W-:Y:S02]  /*d170*/  IMAD R11, R8.reuse, UR5, R11 ;  /* 0x00000005080b7c24 */ /* 0x040fe4000f8e020b */
[----:B------:R-:W-:-:S04]  /*d180*/  IMAD.WIDE.U32 R4, R8, UR4, R4 ;  /* 0x0000000408047c25 */ /* 0x000fc8000f8e0004 */
[C---:B------:R-:W-:Y:S02]  /*d190*/  IMAD R12, R9.reuse, UR5, R12 ;  /* 0x00000005090c7c24 */ /* 0x040fe4000f8e020c */
[----:B------:R-:W-:Y:S01]  /*d1a0*/  IMAD.WIDE.U32 R6, R9, UR4, R6 ;  /* 0x0000000409067c25 */ /* 0x000fe2000f8e0006 */
[----:B------:R-:W-:-:S03]  /*d1b0*/  ULDC.64 UR4, c[0x0][0x330] ;  /* 0x0000cc0000047ab9 */ /* 0x000fc60000000a00 */
[----:B------:R-:W-:Y:S02]  /*d1c0*/  IMAD.IADD R5, R5, 0x1, R11 ;  /* 0x0000000105057824 */ /* 0x000fe400078e020b */
[----:B------:R-:W-:Y:S02]  /*d1d0*/  IMAD.IADD R7, R7, 0x1, R12 ;  /* 0x0000000107077824 */ /* 0x000fe400078e020c */
[----:B------:R-:W-:Y:S01]  /*d1e0*/  IMAD.U32 R11, RZ, RZ, UR4 ;  /* 0x00000004ff0b7e24 */ /* 0x000fe2000f8e00ff */
[----:B------:R-:W-:-:S03]  /*d1f0*/  UIMAD UR4, UR6, UR4, URZ ;  /* 0x00000004060472a4 */ /* 0x000fc6000f8e023f */
[C---:B------:R-:W-:Y:S01]  /*d200*/  IMAD.WIDE.U32 R6, R11.reuse, UR40, R6 ;  /* 0x000000280b067c25 */ /* 0x040fe2000f8e0006 */
[----:B------:R-:W-:Y:S01]  /*d210*/  ULDC.64 UR6, c[0x0][0x318] ;  /* 0x0000c60000067ab9 */ /* 0x000fe20000000a00 */
[----:B------:R-:W-:Y:S02]  /*d220*/  UIMAD UR4, UR40, UR5, UR4 ;  /* 0x00000005280472a4 */ /* 0x000fe4000f8e0204 */
[----:B------:R-:W-:Y:S01]  /*d230*/  IMAD.U32 R19, RZ, RZ, UR7 ;  /* 0x00000007ff137e24 */ /* 0x000fe2000f8e00ff */
[----:B------:R-:W-:Y:S01]  /*d240*/  IADD3 R6, P1, R6, UR6, RZ ;  /* 0x0000000606067c10 */ /* 0x000fe2000ff3e0ff */
[----:B------:R-:W-:-:S03]  /*d250*/  IMAD.WIDE.U32 R4, R11, UR40, R4 ;  /* 0x000000280b047c25 */ /* 0x000fc6000f8e0004 */
[----:B------:R-:W-:Y:S02]  /*d260*/  IADD3.X R7, R19, UR4, R7, P1, !PT ;  /* 0x0000000413077c10 */ /* 0x000fe40008ffe407 */
[----:B------:R-:W-:-:S04]  /*d270*/  IADD3 R18, P1, R4, UR6, RZ ;  /* 0x0000000604127c10 */ /* 0x000fc8000ff3e0ff */
[----:B------:R-:W-:Y:S01]  /*d280*/  IADD3.X R19, R19, UR4, R5, P1, !PT ;  /* 0x0000000413137c10 */ /* 0x000fe20008ffe405 */
[----:B------:R-:W-:-:S03]  /*d290*/  UMOV UR4, 0xffffffff ;  /* 0xffffffff00047882 */ /* 0x000fc60000000000 */
[----:B------:R-:W-:Y:S05]  /*d2a0*/  BRA.DIV UR4, `(.L_x_61) ;  /* 0x0000004204407947 */ /* 0x000fea000b800000 */
[----:B------:R-:W1:Y:S01]  /*d2b0*/  SHFL.IDX PT, R4, R6, RZ, 0x181f ;  /* 0x00181fff06047589 */ /* 0x000e6200000e0000 */
[----:B------:R-:W-:-:S03]  /*d2c0*/  IMAD R17, R2, 0x5000, R28 ;  /* 0x0000500002117824 */ /* 0x000fc600078e021c */
[----:B------:R-:W2:Y:S04]  /*d2d0*/  SHFL.IDX PT, R5, R7, RZ, 0x181f ;  /* 0x00181fff07057589 */ /* 0x000ea800000e0000 */
[----:B------:R-:W3:Y:S04]  /*d2e0*/  SHFL.IDX PT, R11, R6, 0x1, 0x181f ;  /* 0x00381f00060b7f89 */ /* 0x000ee800000e0000 */
[----:B------:R-:W4:Y:S04]  /*d2f0*/  SHFL.IDX PT, R27, R7, 0x1, 0x181f ;  /* 0x00381f00071b7f89 */ /* 0x000f2800000e0000 */
[----:B------:R-:W-:Y:S01]  /*d300*/  SHFL.IDX PT, R14, R18, 0x1, 0x181f ;  /* 0x00381f00120e7f89 */ /* 0x000fe200000e0000 */
[----:B-1----:R-:W-:-:S05]  /*d310*/  IADD3 R4, P1, R29, R4, RZ ;  /* 0x000000041d047210 */ /* 0x002fca0007f3e0ff */
[----:B--2---:R-:W-:-:S05]  /*d320*/  IMAD.X R5, RZ, RZ, R5, P1 ;  /* 0x000000ffff057224 */ /* 0x004fca00008e0605 */
[----:B------:R3:W-:Y:S02]  /*d330*/  LDGSTS.E.BYPASS.LTC128B.128 [R17+0xa400], desc[UR48][R4.64], !P2 ;  /* 0x0a40000004117fae */ /* 0x0007e4000d101d70 */
[C---:B---3--:R-:W-:Y:S02]  /*d340*/  IADD3 R4, P1, R29.reuse, R11, RZ ;  /* 0x0000000b1d047210 */ /* 0x048fe40007f3e0ff */
[----:B------:R-:W-:Y:S03]  /*d350*/  SHFL.IDX PT, R11, R6, 0x7, 0x181f ;  /* 0x00f81f00060b7f89 */ /* 0x000fe600000e0000 */
[----:B----4-:R-:W-:Y:S02]  /*d360*/  IMAD.X R5, RZ, RZ, R27, P1 ;  /* 0x000000ffff057224 */ /* 0x010fe400008e061b */
[----:B------:R-:W-:Y:S04]  /*d370*/  SHFL.IDX PT, R27, R7, 0x6, 0x181f ;  /* 0x00d81f00071b7f89 */ /* 0x000fe800000e0000 */
[----:B------:R1:W-:Y:S04]  /*d380*/  LDGSTS.E.BYPASS.LTC128B.128 [R17+0xac00], desc[UR48][R4.64], !P2 ;  /* 0x0ac0000004117fae */ /* 0x0003e8000d101d70 */
[----:B-1----:R-:W1:Y:S04]  /*d390*/  SHFL.IDX PT, R4, R6, 0x2, 0x181f ;  /* 0x00581f0006047f89 */ /* 0x002e6800000e0000 */
[----:B------:R-:W2:Y:S01]  /*d3a0*/  SHFL.IDX PT, R5, R7, 0x2, 0x181f ;  /* 0x00581f0007057f89 */ /* 0x000ea200000e0000 */
[----:B-1----:R-:W-:-:S05]  /*d3b0*/  IADD3 R4, P1, R29, R4, RZ ;  /* 0x000000041d047210 */ /* 0x002fca0007f3e0ff */
[----:B--2---:R-:W-:-:S05]  /*d3c0*/  IMAD.X R5, RZ, RZ, R5, P1 ;  /* 0x000000ffff057224 */ /* 0x004fca00008e0605 */
        /* <DEDUP_REMOVED lines=13> */
[----:B-1----:R-:W-:-:S04]  /*d4a0*/  IADD3 R4, P1, R29, R4, RZ ;  /* 0x000000041d047210 */ /* 0x002fc80007f3e0ff */
[----:B--2---:R-:W-:-:S05]  /*d4b0*/  IADD3.X R5, RZ, R5, RZ, P1, !PT ;  /* 0x00000005ff057210 */ /* 0x004fca0000ffe4ff */
[----:B------:R1:W-:Y:S04]  /*d4c0*/  LDGSTS.E.BYPASS.LTC128B.128 [R17+0xcc00], desc[UR48][R4.64], !P2 ;  /* 0x0cc0000004117fae */ /* 0x0003e8000d101d70 */
[----:B-1----:R-:W1:Y:S04]  /*d4d0*/  SHFL.IDX PT, R4, R6, 0x6, 0x181f ;  /* 0x00d81f0006047f89 */ /* 0x002e6800000e0000 */
[----:B------:R-:W-:Y:S04]  /*d4e0*/  SHFL.IDX PT, R6, R19, RZ, 0x181f ;  /* 0x00181fff13067589 */ /* 0x000fe800000e0000 */
[----:B------:R-:W-:Y:S01]  /*d4f0*/  SHFL.IDX PT, R19, R19, 0x1, 0x181f ;  /* 0x00381f0013137f89 */ /* 0x000fe200000e0000 */
[----:B-1----:R-:W-:-:S05]  /*d500*/  IADD3 R4, P1, R29, R4, RZ ;  /* 0x000000041d047210 */ /* 0x002fca0007f3e0ff */
[----:B------:R-:W-:-:S05]  /*d510*/  IMAD.X R5, RZ, RZ, R27, P1 ;  /* 0x000000ffff057224 */ /* 0x000fca00008e061b */
[----:B------:R1:W-:Y:S04]  /*d520*/  LDGSTS.E.BYPASS.LTC128B.128 [R17+0xd400], desc[UR48][R4.64], !P2 ;  /* 0x0d40000004117fae */ /* 0x0003e8000d101d70 */
[----:B-1----:R-:W1:Y:S01]  /*d530*/  SHFL.IDX PT, R5, R7, 0x7, 0x181f ;  /* 0x00f81f0007057f89 */ /* 0x002e6200000e0000 */
[----:B------:R-:W-:-:S03]  /*d540*/  IADD3 R4, P1, R29, R11, RZ ;  /* 0x0000000b1d047210 */ /* 0x000fc60007f3e0ff */
[----:B------:R-:W2:Y:S02]  /*d550*/  SHFL.IDX PT, R7, R18, RZ, 0x181f ;  /* 0x00181fff12077589 */ /* 0x000ea400000e0000 */
[----:B-1----:R-:W-:-:S05]  /*d560*/  IMAD.X R5, RZ, RZ, R5, P1 ;  /* 0x000000ffff057224 */ /* 0x002fca00008e0605 */
[----:B------:R2:W-:Y:S02]  /*d570*/  LDGSTS.E.BYPASS.LTC128B.128 [R17+0xdc00], desc[UR48][R4.64], !P2 ;  /* 0x0dc0000004117fae */ /* 0x0005e4000d101d70 */
[----:B--2---:R-:W-:-:S05]  /*d580*/  IADD3 R4, P1, R29, R7, RZ ;  /* 0x000000071d047210 */ /* 0x004fca0007f3e0ff */
[----:B------:R-:W-:-:S05]  /*d590*/  IMAD.X R5, RZ, RZ, R6, P1 ;  /* 0x000000ffff057224 */ /* 0x000fca00008e0606 */
[----:B------:R1:W-:Y:S03]  /*d5a0*/  LDGSTS.E.BYPASS.LTC128B.128 [R17+0xe400], desc[UR48][R4.64], !P2 ;  /* 0x0e40000004117fae */ /* 0x0003e6000d101d70 */
.L_x_183:
[----:B------:R-:W-:Y:S02]  /*d5b0*/  R2UR UR4, R3 ;  /* 0x00000000030472ca */ /* 0x000fe400000e0000 */
[----:B-1----:R-:W-:-:S05]  /*d5c0*/  IADD3 R4, P1, R29, R14, RZ ;  /* 0x0000000e1d047210 */ /* 0x002fca0007f3e0ff */
[----:B------:R-:W-:-:S05]  /*d5d0*/  IMAD.X R5, RZ, RZ, R19, P1 ;  /* 0x000000ffff057224 */ /* 0x000fca00008e0613 */
        /* <DEDUP_REMOVED lines=9> */
[----:B------:R-:W-:-:S05]  /*d670*/  IMAD.U32 R7, RZ, RZ, UR5 ;  /* 0x00000005ff077e24 */ /* 0x000fca000f8e00ff */
[----:B------:R-:W-:-:S13]  /*d680*/  ISETP.NE.AND P2, PT, R7, 0x3, PT ;  /* 0x000000030700780c */ /* 0x000fda0003f45270 */
[----:B-1----:R-:W-:Y:S05]  /*d690*/  @!P2 BRA `(.L_x_62) ;  /* 0x000000000004a947 */ /* 0x002fea0003800000 */
[----:B------:R-:W-:Y:S01]  /*d6a0*/  BPT.TRAP 0x1 ;  /* 0x000000040000795c */ /* 0x000fe20000300000 */
.L_x_62:
[----:B------:R1:W-:Y:S01]  /*d6b0*/  SYNCS.ARRIVE.TRANS64.A1T0 RZ, [R3+URZ+0x22870], RZ ;  /* 0x022870ff03ff79a7 */ /* 0x0003e2000810003f */
[----:B------:R-:W-:Y:S05]  /*d6c0*/  @!P2 BRA `(.L_x_63) ;  /* 0x000000000004a947 */ /* 0x000fea0003800000 */
[----:B------:R-:W-:Y:S01]  /*d6d0*/  BPT.TRAP 0x1 ;  /* 0x000000040000795c */ /* 0x000fe20000300000 */
.L_x_63:
[----:B------:R-:W2:Y:S02]  /*d6e0*/  SYNCS.PHASECHK.TRANS64.TRYWAIT P1, [R3+URZ+0x22840], R25 ;  /* 0x02284019030075a7 */ /* 0x000ea4000802017f */
[----:B--2---:R-:W-:Y:S05]  /*d6f0*/  @!P1 BRA `(.L_x_64) ;  /* 0x0000004400e49947 */ /* 0x004fea0003800000 */
.L_x_184:
[----:B------:R-:W-:Y:S01]  /*d700*/  ULDC.64 UR4, c[0x0][0x300] ;  /* 0x0000c00000047ab9 */ /* 0x000fe20000000a00 */
[----:B------:R-:W-:Y:S01]  /*d710*/  ULDC.64 UR6, c[0x0][0x310] ;  /* 0x0000c40000067ab9 */ /* 0x000fe20000000a00 */
[----:B------:R-:W-:Y:S01]  /*d720*/  IMAD R5, R22, UR4, RZ ;  /* 0x0000000416057c24 */ /* 0x000fe2000f8e02ff */
[----:B------:R-:W3:Y:S01]  /*d730*/  LDC R12, c[0x0][0x2f4] ;  /* 0x0000bd00ff0c7b82 */ /* 0x000ee20000000800 */
[----:B------:R-:W-:Y:S02]  /*d740*/  IMAD R23, R23, UR4, RZ ;  /* 0x0000000417177c24 */ /* 0x000fe4000f8e02ff */
[C---:B------:R-:W-:Y:S02]  /*d750*/  IMAD R7, R16.reuse, UR5, R5 ;  /* 0x0000000510077c24 */ /* 0x040fe4000f8e0205 */
[----:B------:R-:W-:-:S04]  /*d760*/  IMAD.WIDE.U32 R4, R16, UR4, RZ ;  /* 0x0000000410047c25 */ /* 0x000fc8000f8e00ff */
[----:B------:R-:W-:Y:S02]  /*d770*/  IMAD.IADD R5, R5, 0x1, R7 ;  /* 0x0000000105057824 */ /* 0x000fe400078e0207 */
[----:B------:R-:W-:Y:S02]  /*d780*/  IMAD R23, R10, UR5, R23 ;  /* 0x000000050a177c24 */ /* 0x000fe4000f8e0217 */
[----:B------:R-:W-:-:S04]  /*d790*/  IMAD.WIDE.U32 R6, R9, UR6, R4 ;  /* 0x0000000609067c25 */ /* 0x000fc8000f8e0004 */
[----:B------:R-:W-:Y:S01]  /*d7a0*/  IMAD.WIDE.U32 R4, R10, UR4, RZ ;  /* 0x000000040a047c25 */ /* 0x000fe2000f8e00ff */
[----:B------:R-:W-:-:S03]  /*d7b0*/  ULDC.64 UR4, c[0x0][0x308] ;  /* 0x0000c20000047ab9 */ /* 0x000fc60000000a00 */
[----:B------:R-:W-:Y:S02]  /*d7c0*/  IMAD R24, R24, UR6, RZ ;  /* 0x0000000618187c24 */ /* 0x000fe4000f8e02ff */
[----:B------:R-:W-:Y:S01]  /*d7d0*/  IMAD.IADD R5, R5, 0x1, R23 ;  /* 0x0000000105057824 */ /* 0x000fe200078e0217 */
[----:B---3--:R-:W-:Y:S01]  /*d7e0*/  ISETP.GE.AND P2, PT, R29, R12, PT ;  /* 0x0000000c1d00720c */ /* 0x008fe20003f46270 */
[----:B------:R-:W-:Y:S02]  /*d7f0*/  IMAD R11, R9, UR7, R24 ;  /* 0x00000007090b7c24 */ /* 0x000fe4000f8e0218 */
[----:B------:R-:W-:Y:S02]  /*d800*/  IMAD R9, R26, UR6, RZ ;  /* 0x000000061a097c24 */ /* 0x000fe4000f8e02ff */
[----:B------:R-:W-:Y:S01]  /*d810*/  IMAD.WIDE.U32 R4, R8, UR6, R4 ;  /* 0x0000000608047c25 */ /* 0x000fe2000f8e0004 */
[----:B------:R-:W-:-:S03]  /*d820*/  R2UR UR6, R33 ;  /* 0x00000000210672ca */ /* 0x000fc600000e0000 */
[----:B------:R-:W-:Y:S02]  /*d830*/  IMAD R9, R8, UR7, R9 ;  /* 0x0000000708097c24 */ /* 0x000fe4000f8e0209 */
[----:B------:R-:W-:Y:S02]  /*d840*/  IMAD.IADD R7, R7, 0x1, R11 ;  /* 0x0000000107077824 */ /* 0x000fe400078e020b */
[----:B------:R-:W-:Y:S01]  /*d850*/  IMAD.IADD R5, R5, 0x1, R9 ;  /* 0x0000000105057824 */ /* 0x000fe200078e0209 */
[----:B------:R-:W-:-:S05]  /*d860*/  MOV R9, UR4 ;  /* 0x0000000400097c02 */ /* 0x000fca0008000f00 */
[----:B------:R-:W-:Y:S01]  /*d870*/  UIMAD UR4, UR6, UR4, URZ ;  /* 0x00000004060472a4 */ /* 0x000fe2000f8e023f */
[C---:B------:R-:W-:Y:S02]  /*d880*/  IMAD.WIDE.U32 R6, R9.reuse, UR40, R6 ;  /* 0x0000002809067c25 */ /* 0x040fe4000f8e0006 */
[----:B------:R-:W-:Y:S01]  /*d890*/  ULDC.64 UR6, c[0x0][0x2e8] ;  /* 0x0000ba0000067ab9 */ /* 0x000fe20000000a00 */
[----:B------:R-:W-:Y:S01]  /*d8a0*/  UIMAD UR4, UR40, UR5, UR4 ;  /* 0x00000005280472a4 */ /* 0x000fe2000f8e0204 */
        /* <DEDUP_REMOVED lines=8> */
[----:B------:R-:W3:Y:S01]  /*d930*/  SHFL.IDX PT, R14, R6, RZ, 0x181f ;  /* 0x00181fff060e7589 */ /* 0x000ee200000e0000 */
[----:B------:R-:W-:-:S03]  /*d940*/  IMAD R8, R2, 0x5000, R34 ;  /* 0x0000500002087824 */ /* 0x000fc600078e0222 */
[----:B------:R-:W4:Y:S01]  /*d950*/  SHFL.IDX PT, R5, R7, RZ, 0x181f ;  /* 0x00181fff07057589 */ /* 0x000f2200000e0000 */
[----:B------:R-:W-:-:S03]  /*d960*/  VIADD R8, R8, UR42 ;  /* 0x0000002a08087c36 */ /* 0x000fc60008000000 */
[----:B------:R-:W-:Y:S04]  /*d970*/  SHFL.IDX PT, R17, R7, 0x1, 0x181f ;  /* 0x00381f0007117f89 */ /* 0x000fe800000e0000 */
[----:B------:R-:W-:Y:S04]  /*d980*/  SHFL.IDX PT, R18, R6, 0x2, 0x181f ;  /* 0x00581f0006127f89 */ /* 0x000fe800000e0000 */
[----:B------:R-:W-:Y:S04]  /*d990*/  SHFL.IDX PT, R16, R7, 0x2, 0x181f ;  /* 0x00581f0007107f89 */ /* 0x000fe800000e0000 */
[----:B------:R-:W-:Y:S01]  /*d9a0*/  SHFL.IDX PT, R19, R6, 0x6, 0x181f ;  /* 0x00d81f0006137f89 */ /* 0x000fe200000e0000 */
[----:B---3--:R-:W-:-:S03]  /*d9b0*/  IADD3 R4, P1, R29, R14, RZ ;  /* 0x0000000e1d047210 */ /* 0x008fc60007f3e0ff */
[----:B------:R-:W-:Y:S04]  /*d9c0*/  SHFL.IDX PT, R11, R6, 0x7, 0x181f ;  /* 0x00f81f00060b7f89 */ /* 0x000fe800000e0000 */
[----:B------:R-:W3:Y:S01]  /*d9d0*/  SHFL.IDX PT, R14, R6, 0x1, 0x181f ;  /* 0x00381f00060e7f89 */ /* 0x000ee200000e0000 */
[----:B----4-:R-:W-:-:S05]  /*d9e0*/  IMAD.X R5, RZ, RZ, R5, P1 ;  /* 0x000000ffff057224 */ /* 0x010fca00008e0605 */
[----:B------:R3:W-:Y:S02]  /*d9f0*/  LDGSTS.E.BYPASS.LTC128B.128 [R8+0x18400], desc[UR48][R4.64], !P2 ;  /* 0x1840000004087fae */ /* 0x0007e4000d101d70 */
[C---:B---3--:R-:W-:Y:S02]  /*da00*/  IADD3 R4, P1, R29.reuse, R14, RZ ;  /* 0x0000000e1d047210 */ /* 0x048fe40007f3e0ff */
[----:B------:R-:W3:Y:S03]  /*da10*/  SHFL.IDX PT, R14, R6, 0x3, 0x181f ;  /* 0x00781f00060e7f89 */ /* 0x000ee600000e0000 */
[----:B------:R-:W-:Y:S02]  /*da20*/  IMAD.X R5, RZ, RZ, R17, P1 ;  /* 0x000000ffff057224 */ /* 0x000fe400008e0611 */
[----:B------:R-:W4:Y:S04]  /*da30*/  SHFL.IDX PT, R17, R7, 0x3, 0x181f ;  /* 0x00781f0007117f89 */ /* 0x000f2800000e0000 */
[----:B------:R5:W-:Y:S02]  /*da40*/  LDGSTS.E.BYPASS.LTC128B.128 [R8+0x18c00], desc[UR48][R4.64], !P2 ;  /* 0x18c0000004087fae */ /* 0x000be4000d101d70 */
[----:B-----5:R-:W-:-:S02]  /*da50*/  IADD3 R4, P1, R29, R18, RZ ;  /* 0x000000121d047210 */ /* 0x020fc40007f3e0ff */
[----:B------:R-:W5:Y:S03]  /*da60*/  SHFL.IDX PT, R18, R6, 0x4, 0x181f ;  /* 0x00981f0006127f89 */ /* 0x000f6600000e0000 */
[----:B------:R-:W-:Y:S02]  /*da70*/  IMAD.X R5, RZ, RZ, R16, P1 ;  /* 0x000000ffff057224 */ /* 0x000fe400008e0610 */
[----:B------:R-:W0:Y:S04]  /*da80*/  SHFL.IDX PT, R16, R7, 0x4, 0x181f ;  /* 0x00981f0007107f89 */ /* 0x000e2800000e0000 */
[----:B------:R3:W-:Y:S02]  /*da90*/  LDGSTS.E.BYPASS.LTC128B.128 [R8+0x19400], desc[UR48][R4.64], !P2 ;  /* 0x1940000004087fae */ /* 0x0007e4000d101d70 */
[----:B---3--:R-:W-:-:S02]  /*daa0*/  IADD3 R4, P1, R29, R14, RZ ;  /* 0x0000000e1d047210 */ /* 0x008fc40007f3e0ff */
[----:B------:R-:W3:Y:S03]  /*dab0*/  SHFL.IDX PT, R14, R6, 0x5, 0x181f ;  /* 0x00b81f00060e7f89 */ /* 0x000ee600000e0000 */
[----:B----4-:R-:W-:Y:S01]  /*dac0*/  IMAD.X R5, RZ, RZ, R17, P1 ;  /* 0x000000ffff057224 */ /* 0x010fe200008e0611 */
[----:B------:R-:W-:Y:S04]  /*dad0*/  SHFL.IDX PT, R6, R10, RZ, 0x181f ;  /* 0x00181fff0a067589 */ /* 0x000fe800000e0000 */
[----:B------:R5:W-:Y:S04]  /*dae0*/  LDGSTS.E.BYPASS.LTC128B.128 [R8+0x19c00], desc[UR48][R4.64], !P2 ;  /* 0x19c0000004087fae */ /* 0x000be8000d101d70 */
[----:B------:R-:W-:Y:S01]  /*daf0*/  SHFL.IDX PT, R17, R7, 0x6, 0x181f ;  /* 0x00d81f0007117f89 */ /* 0x000fe200000e0000 */
[----:B-----5:R-:W-:-:S03]  /*db00*/  IADD3 R4, P1, R29, R18, RZ ;  /* 0x000000121d047210 */ /* 0x020fc60007f3e0ff */
[----:B------:R-:W4:Y:S02]  /*db10*/  SHFL.IDX PT, R18, R7, 0x5, 0x181f ;  /* 0x00b81f0007127f89 */ /* 0x000f2400000e0000 */
[----:B0-----:R-:W-:Y:S02]  /*db20*/  IMAD.X R5, RZ, RZ, R16, P1 ;  /* 0x000000ffff057224 */ /* 0x001fe400008e0610 */
[----:B------:R-:W0:Y:S04]  /*db30*/  SHFL.IDX PT, R16, R7, 0x7, 0x181f ;  /* 0x00f81f0007107f89 */ /* 0x000e2800000e0000 */
[----:B------:R3:W-:Y:S02]  /*db40*/  LDGSTS.E.BYPASS.LTC128B.128 [R8+0x1a400], desc[UR48][R4.64], !P2 ;  /* 0x1a40000004087fae */ /* 0x0007e4000d101d70 */
[----:B---3--:R-:W-:-:S02]  /*db50*/  IADD3 R4, P1, R29, R14, RZ ;  /* 0x0000000e1d047210 */ /* 0x008fc40007f3e0ff */
[----:B------:R-:W3:Y:S03]  /*db60*/  SHFL.IDX PT, R14, R9, RZ, 0x181f ;  /* 0x00181fff090e7589 */ /* 0x000ee600000e0000 */
[----:B----4-:R-:W-:-:S05]  /*db70*/  IMAD.X R5, RZ, RZ, R18, P1 ;  /* 0x000000ffff057224 */ /* 0x010fca00008e0612 */
[----:B------:R4:W-:Y:S02]  /*db80*/  LDGSTS.E.BYPASS.LTC128B.128 [R8+0x1ac00], desc[UR48][R4.64], !P2 ;  /* 0x1ac0000004087fae */ /* 0x0009e4000d101d70 */
[----:B----4-:R-:W-:-:S05]  /*db90*/  IADD3 R4, P1, R29, R19, RZ ;  /* 0x000000131d047210 */ /* 0x010fca0007f3e0ff */
[----:B------:R-:W-:-:S05]  /*dba0*/  IMAD.X R5, RZ, RZ, R17, P1 ;  /* 0x000000ffff057224 */ /* 0x000fca00008e0611 */
[----:B------:R4:W-:Y:S02]  /*dbb0*/  LDGSTS.E.BYPASS.LTC128B.128 [R8+0x1b400], desc[UR48][R4.64], !P2 ;  /* 0x1b40000004087fae */ /* 0x0009e4000d101d70 */
[----:B----4-:R-:W-:-:S04]  /*dbc0*/  IADD3 R4, P1, R29, R11, RZ ;  /* 0x0000000b1d047210 */ /* 0x010fc80007f3e0ff */
[----:B0-----:R-:W-:-:S05]  /*dbd0*/  IADD3.X R5, RZ, R16, RZ, P1, !PT ;  /* 0x00000010ff057210 */ /* 0x001fca0000ffe4ff */
[----:B------:R3:W-:Y:S02]  /*dbe0*/  LDGSTS.E.BYPASS.LTC128B.128 [R8+0x1bc00], desc[UR48][R4.64], !P2 ;  /* 0x1bc0000004087fae */ /* 0x0007e4000d101d70 */
[----:B---3--:R-:W-:Y:S02]  /*dbf0*/  IADD3 R4, P1, R29, R14, RZ ;  /* 0x0000000e1d047210 */ /* 0x008fe40007f3e0ff */
[----:B------:R0:W3:Y:S03]  /*dc00*/  SHFL.IDX PT, R14, R9, 0x1, 0x181f ;  /* 0x00381f00090e7f89 */ /* 0x0000e600000e0000 */
[----:B------:R-:W-:Y:S02]  /*dc10*/  IMAD.X R5, RZ, RZ, R6, P1 ;  /* 0x000000ffff057224 */ /* 0x000fe400008e0606 */
[----:B------:R0:W4:Y:S04]  /*dc20*/  SHFL.IDX PT, R6, R10, 0x1, 0x181f ;  /* 0x00381f000a067f89 */ /* 0x00012800000e0000 */
[----:B------:R0:W-:Y:S02]  /*dc30*/  LDGSTS.E.BYPASS.LTC128B.128 [R8+0x1c400], desc[UR48][R4.64], !P2 ;  /* 0x1c40000004087fae */ /* 0x0001e4000d101d70 */
.L_x_206:
[----:B------:R-:W-:Y:S02]  /*dc40*/  R2UR UR4, R3 ;  /* 0x00000000030472ca */ /* 0x000fe400000e0000 */
[----:B0--3--:R-:W-:-:S05]  /*dc50*/  IADD3 R4, P1, R29, R14, RZ ;  /* 0x0000000e1d047210 */ /* 0x009fca0007f3e0ff */
[----:B----4-:R-:W-:-:S05]  /*dc60*/  IMAD.X R5, RZ, RZ, R6, P1 ;  /* 0x000000ffff057224 */ /* 0x010fca00008e0606 */
        /* <DEDUP_REMOVED lines=13> */
.L_x_66:
[----:B------:R-:W-:Y:S01]  /*dd40*/  IMAD.U32 R4, RZ, RZ, UR36 ;  /* 0x00000024ff047e24 */ /* 0x000fe2000f8e00ff */
[----:B------:R0:W-:Y:S04]  /*dd50*/  SYNCS.ARRIVE.TRANS64.A1T0 RZ, [R3+URZ+0x22830], RZ ;  /* 0x022830ff03ff79a7 */ /* 0x0001e8000810003f */
[----:B------:R-:W-:-:S04]  /*dd60*/  LOP3.LUT R4, R4, 0x1, RZ, 0xfc, !PT ;  /* 0x0000000104047812 */ /* 0x000fc800078efcff */
[----:B------:R-:W-:-:S13]  /*dd70*/  ISETP.NE.AND P1, PT, R4, 0x3, PT ;  /* 0x000000030400780c */ /* 0x000fda0003f25270 */
[----:B0-----:R-:W-:Y:S05]  /*dd80*/  @!P1 BRA `(.L_x_67) ;  /* 0x0000000000049947 */ /* 0x001fea0003800000 */
[----:B------:R-:W-:Y:S01]  /*dd90*/  BPT.TRAP 0x1 ;  /* 0x000000040000795c */ /* 0x000fe20000300000 */
.L_x_67:
[----:B-12---:R-:W-:Y:S02]  /*dda0*/  LOP3.LUT R3, R21, 0x1, RZ, 0x3c, !PT ;  /* 0x0000000115037812 */ /* 0x006fe400078e3cff */
[----:B------:R-:W-:Y:S02]  /*ddb0*/  LEA R6, R20, UR42, 0x3 ;  /* 0x0000002a14067c11 */ /* 0x000fe4000f8e18ff */
[----:B------:R-:W-:-:S04]  /*ddc0*/  SHF.L.U32 R3, R3, 0x1f, RZ ;  /* 0x0000001f03037819 */ /* 0x000fc800000006ff */
[----:B------:R-:W0:Y:S02]  /*ddd0*/  SYNCS.PHASECHK.TRANS64.TRYWAIT P2, [R6+URZ+0x22870], R3 ;  /* 0x02287003060075a7 */ /* 0x000e24000804017f */
[----:B0-----:R-:W-:Y:S05]  /*dde0*/  @!P2 BRA `(.L_x_68) ;  /* 0x0000004800e0a947 */ /* 0x001fea0003800000 */
.L_x_207:
[----:B------:R-:W-:-:S06]  /*ddf0*/  ULOP3.LUT UR4, UR36, 0x2, URZ, 0xfc, !UPT ;  /* 0x0000000224047892 */ /* 0x000fcc000f8efc3f */
[----:B------:R-:W-:-:S05]  /*de00*/  IMAD.U32 R4, RZ, RZ, UR4 ;  /* 0x00000004ff047e24 */ /* 0x000fca000f8e00ff */
[----:B------:R-:W-:-:S13]  /*de10*/  ISETP.NE.AND P2, PT, R4, 0x3, PT ;  /* 0x000000030400780c */ /* 0x000fda0003f45270 */
[----:B------:R-:W-:Y:S05]  /*de20*/  @!P2 BRA `(.L_x_69) ;  /* 0x000000000004a947 */ /* 0x000fea0003800000 */
[----:B------:R-:W-:Y:S01]  /*de30*/  BPT.TRAP 0x1 ;  /* 0x000000040000795c */ /* 0x000fe20000300000 */
.L_x_69:
[----:B------:R-:W-:Y:S01]  /*de40*/  SHF.L.U32 R5, R21, 0x1f, RZ ;  /* 0x0000001f15057819 */ /* 0x000fe200000006ff */
[----:B0-----:R-:W-:-:S03]  /*de50*/  IMAD R3, R20, 0x5000, RZ ;  /* 0x0000500014037824 */ /* 0x001fc600078e02ff */
[----:B------:R-:W0:Y:S02]  /*de60*/  SYNCS.PHASECHK.TRANS64.TRYWAIT P2, [R6+URZ+0x22860], R5 ;  /* 0x02286005060075a7 */ /* 0x000e24000804017f */
[----:B------:R-:W-:Y:S01]  /*de70*/  LOP3.LUT R4, R3, R37, RZ, 0xfc, !PT ;  /* 0x0000002503047212 */ /* 0x000fe200078efcff */
[----:B0-----:R-:W-:Y:S06]  /*de80*/  @!P2 BRA `(.L_x_70) ;  /* 0x0000004800cca947 */ /* 0x001fec0003800000 */
.L_x_208:
[----:B------:R-:W2:Y:S01]  /*de90*/  LDL R7, [R1] ;  /* 0x0000000001077983 */ /* 0x000ea20000100800 */
[----:B0-----:R-:W-:Y:S01]  /*dea0*/  VIADD R5, R4, UR42 ;  /* 0x0000002a04057c36 */ /* 0x001fe20008000000 */
[----:B------:R-:W-:Y:S05]  /*deb0*/  WARPSYNC.ALL ;  /* 0x0000000000007948 */ /* 0x000fea0003800000 */
[----:B------:R-:W0:Y:S01]  /*dec0*/  LDSM.16.MT88.4 R16, [R4+UR42+0xa400] ;  /* 0x00a4002a0410783b */ /* 0x000e220008004200 */
[----:B------:R-:W-:Y:S01]  /*ded0*/  IADD3 R3, R3, UR42, R36 ;  /* 0x0000002a03037c10 */ /* 0x000fe2000fffe024 */
[----:B------:R-:W-:Y:S01]  /*dee0*/  ULOP3.LUT UR4, UR36, 0x2, URZ, 0xfc, !UPT ;  /* 0x0000000224047892 */ /* 0x000fe2000f8efc3f */
[----:B0-----:R-:W-:-:S02]  /*def0*/  PRMT R12, R16, 0x6420, R17 ;  /* 0x00006420100c7816 */ /* 0x001fc40000000011 */
[----:B------:R-:W-:Y:S02]  /*df00*/  PRMT R13, R16, 0x7531, R17 ;  /* 0x00007531100d7816 */ /* 0x000fe40000000011 */
[C-C-:B------:R-:W-:Y:S02]  /*df10*/  PRMT R14, R18.reuse, 0x6420, R19.reuse ;  /* 0x00006420120e7816 */ /* 0x140fe40000000013 */
[----:B------:R-:W-:Y:S01]  /*df20*/  PRMT R15, R18, 0x7531, R19 ;  /* 0x00007531120f7816 */ /* 0x000fe20000000013 */
[----:B--2---:R-:W-:Y:S02]  /*df30*/  IMAD.IADD R5, R7, 0x1, R5 ;  /* 0x0000000107057824 */ /* 0x004fe400078e0205 */
[----:B------:R-:W-:-:S03]  /*df40*/  IMAD.U32 R7, RZ, RZ, UR4 ;  /* 0x00000004ff077e24 */ /* 0x000fc6000f8e00ff */
[----:B------:R-:W0:Y:S02]  /*df50*/  LDSM.16.MT88.4 R8, [R5+0xa400] ;  /* 0x00a400000508783b */ /* 0x000e240000004200 */
[----:B------:R-:W-:Y:S02]  /*df60*/  ISETP.NE.AND P2, PT, R7, 0x3, PT ;  /* 0x000000030700780c */ /* 0x000fe40003f45270 */
[----:B------:R-:W-:Y:S01]  /*df70*/  STSM.16.M88.4 [R3+0x400], R12 ;  /* 0x0004000c03007844 */ /* 0x000fe20000000200 */
[C-C-:B0-----:R-:W-:Y:S02]  /*df80*/  PRMT R20, R8.reuse, 0x6420, R9.reuse ;  /* 0x0000642008147816 */ /* 0x141fe40000000009 */
[----:B------:R-:W-:Y:S02]  /*df90*/  PRMT R21, R8, 0x7531, R9 ;  /* 0x0000753108157816 */ /* 0x000fe40000000009 */
[C-C-:B------:R-:W-:Y:S02]  /*dfa0*/  PRMT R22, R10.reuse, 0x6420, R11.reuse ;  /* 0x000064200a167816 */ /* 0x140fe4000000000b */
[----:B------:R-:W-:-:S05]  /*dfb0*/  PRMT R23, R10, 0x7531, R11 ;  /* 0x000075310a177816 */ /* 0x000fca000000000b */
[----:B------:R-:W-:Y:S04]  /*dfc0*/  STSM.16.M88.4 [R3+0xc00], R20 ;  /* 0x000c001403007844 */ /* 0x000fe80000000200 */
[----:B------:R-:W0:Y:S04]  /*dfd0*/  LDSM.16.MT88.4 R8, [R4+UR42+0xb400] ;  /* 0x00b4002a0408783b */ /* 0x000e280008004200 */
[----:B------:R-:W1:Y:S01]  /*dfe0*/  LDSM.16.MT88.4 R12, [R5+0xb400] ;  /* 0x00b40000050c783b */ /* 0x000e620000004200 */
[C-C-:B0-----:R-:W-:Y:S02]  /*dff0*/  PRMT R16, R8.reuse, 0x6420, R9.reuse ;  /* 0x0000642008107816 */ /* 0x141fe40000000009 */
[----:B------:R-:W-:-:S02]  /*e000*/  PRMT R17, R8, 0x7531, R9 ;  /* 0x0000753108117816 */ /* 0x000fc40000000009 */
[C-C-:B------:R-:W-:Y:S02]  /*e010*/  PRMT R18, R10.reuse, 0x6420, R11.reuse ;  /* 0x000064200a127816 */ /* 0x140fe4000000000b */
[----:B------:R-:W-:Y:S02]  /*e020*/  PRMT R19, R10, 0x7531, R11 ;  /* 0x000075310a137816 */ /* 0x000fe4000000000b */
[C-C-:B-1----:R-:W-:Y:S02]  /*e030*/  PRMT R24, R12.reuse, 0x6420, R13.reuse ;  /* 0x000064200c187816 */ /* 0x142fe4000000000d */
[----:B------:R-:W-:Y:S01]  /*e040*/  PRMT R25, R12, 0x7531, R13 ;  /* 0x000075310c197816 */ /* 0x000fe2000000000d */
[----:B------:R-:W-:Y:S01]  /*e050*/  STSM.16.M88.4 [R3+0x1400], R16 ;  /* 0x0014001003007844 */ /* 0x000fe20000000200 */
        /* <DEDUP_REMOVED lines=35> */
[----:B------:R0:W-:Y:S01]  /*e290*/  STSM.16.M88.4 [R3+0x4400], R16 ;  /* 0x0044001003007844 */ /* 0x0001e20000000200 */
[C-C-:B------:R-:W-:Y:S02]  /*e2a0*/  PRMT R10, R14.reuse, 0x6420, R15.reuse ;  /* 0x000064200e0a7816 */ /* 0x140fe4000000000f */
[----:B------:R-:W-:-:S05]  /*e2b0*/  PRMT R11, R14, 0x7531, R15 ;  /* 0x000075310e0b7816 */ /* 0x000fca000000000f */
[----:B------:R0:W-:Y:S01]  /*e2c0*/  STSM.16.M88.4 [R3+0x4c00], R8 ;  /* 0x004c000803007844 */ /* 0x0001e20000000200 */
[----:B------:R-:W-:Y:S01]  /*e2d0*/  @!PT LDS RZ, [RZ] ;  /* 0x00000000fffff984 */ /* 0x000fe20000000800 */
[----:B------:R-:W-:Y:S01]  /*e2e0*/  @!PT LDS RZ, [RZ] ;  /* 0x00000000fffff984 */ /* 0x000fe20000000800 */
[----:B------:R-:W-:Y:S01]  /*e2f0*/  @!PT LDS RZ, [RZ] ;  /* 0x00000000fffff984 */ /* 0x000fe20000000800 */
[----:B------:R-:W-:Y:S01]  /*e300*/  @!PT LDS RZ, [RZ] ;  /* 0x00000000fffff984 */ /* 0x000fe20000000800 */
[----:B------:R1:W-:Y:S06]  /*e310*/  MEMBAR.ALL.CTA ;  /* 0x0000000000007992 */ /* 0x0003ec0000008000 */
[----:B-1----:R-:W1:Y:S01]  /*e320*/  FENCE.VIEW.ASYNC.S ;  /* 0x00000000000073c6 */ /* 0x002e620000000000 */
[----:B------:R-:W-:Y:S05]  /*e330*/  @!P2 BRA `(.L_x_71) ;  /* 0x000000000004a947 */ /* 0x000fea0003800000 */
[----:B------:R-:W-:Y:S01]  /*e340*/  BPT.TRAP 0x1 ;  /* 0x000000040000795c */ /* 0x000fe20000300000 */
.L_x_71:
[----:B-1----:R1:W-:Y:S01]  /*e350*/  SYNCS.ARRIVE.TRANS64.A1T0 RZ, [R6+URZ+0x22850], RZ ;  /* 0x022850ff06ff79a7 */ /* 0x0023e2000810003f */
[----:B------:R-:W-:Y:S06]  /*e360*/  BAR.SYNC.DEFER_BLOCKING 0x2, 0x80 ;  /* 0x0082000000007b1d */ /* 0x000fec0000010000 */
[----:B------:R-:W-:Y:S05]  /*e370*/  @!P1 BRA `(.L_x_72) ;  /* 0x0000000000049947 */ /* 0x000fea0003800000 */
[----:B------:R-:W-:Y:S01]  /*e380*/  BPT.TRAP 0x1 ;  /* 0x000000040000795c */ /* 0x000fe20000300000 */
.L_x_72:
[----:B0-----:R-:W0:Y:S01]  /*e390*/  S2R R3, SR_CgaCtaId ;  /* 0x0000000000037919 */ /* 0x001e220000008800 */
[----:B-1----:R-:W-:Y:S01]  /*e3a0*/  VIADD R6, R6, 0x22880 ;  /* 0x0002288006067836 */ /* 0x002fe20000000000 */
[----:B------:R-:W-:Y:S01]  /*e3b0*/  IADD3 R0, R0, -0xa0, RZ ;  /* 0xffffff6000007810 */ /* 0x000fe20007ffe0ff */
[----:B------:R-:W-:Y:S02]  /*e3c0*/  IMAD.MOV.U32 R20, RZ, RZ, R2 ;  /* 0x000000ffff147224 */ /* 0x000fe400078e0002 */
[----:B------:R-:W-:Y:S01]  /*e3d0*/  IMAD.MOV.U32 R21, RZ, RZ, R30 ;  /* 0x000000ffff157224 */ /* 0x000fe200078e001e */
[----:B0-----:R-:W-:-:S04]  /*e3e0*/  PRMT R6, R3, 0x654, R6 ;  /* 0x0000065403067816 */ /* 0x001fc80000000006 */
[----:B------:R0:W-:Y:S01]  /*e3f0*/  SYNCS.ARRIVE.TRANS64.RED.A1T0 RZ, [R6+URZ], RZ ;  /* 0x000000ff06ff79a7 */ /* 0x0001e2000810043f */
[----:B------:R-:W-:Y:S05]  /*e400*/  @P0 BRA `(.L_x_73) ;  /* 0xffffffe800280947 */ /* 0x000fea000383ffff */
[----:B------:R-:W-:Y:S05]  /*e410*/  BRA `(.L_x_74) ;  /* 0x0000000000047947 */ /* 0x000fea0003800000 */
.L_x_58:
[----:B------:R-:W-:-:S07]  /*e420*/  IMAD.MOV.U32 R2, RZ, RZ, RZ ;  /* 0x000000ffff027224 */ /* 0x000fce00078e00ff */
.L_x_74:
[----:B------:R-:W-:-:S06]  /*e430*/  ULOP3.LUT UR4, UR36, 0x1, URZ, 0xfc, !UPT ;  /* 0x0000000124047892 */ /* 0x000fcc000f8efc3f */
[----:B0-----:R-:W-:-:S05]  /*e440*/  IMAD.U32 R0, RZ, RZ, UR4 ;  /* 0x00000004ff007e24 */ /* 0x001fca000f8e00ff */
[----:B------:R-:W-:-:S13]  /*e450*/  ISETP.NE.AND P1, PT, R0, 0x3, PT ;  /* 0x000000030000780c */ /* 0x000fda0003f25270 */
[----:B------:R-:W-:Y:S05]  /*e460*/  @!P1 BRA `(.L_x_75) ;  /* 0x0000000000049947 */ /* 0x000fea0003800000 */
[----:B------:R-:W-:Y:S01]  /*e470*/  BPT.TRAP 0x1 ;  /* 0x000000040000795c */ /* 0x000fe20000300000 */
.L_x_75:
[----:B------:R-:W-:Y:S01]  /*e480*/  LOP3.LUT R0, R30, 0x1, RZ, 0x3c, !PT ;  /* 0x000000011e007812 */ /* 0x000fe200078e3cff */
[----:B------:R-:W-:Y:S01]  /*e490*/  BSSY B0, `(.L_x_76) ;  /* 0x0000005000007945 */ /* 0x000fe20003800000 */
[----:B------:R-:W-:Y:S02]  /*e4a0*/  LEA R3, R2, UR42, 0x3 ;  /* 0x0000002a02037c11 */ /* 0x000fe4000f8e18ff */
[----:B------:R-:W-:-:S04]  /*e4b0*/  SHF.L.U32 R0, R0, 0x1f, RZ ;  /* 0x0000001f00007819 */ /* 0x000fc800000006ff */
[----:B------:R-:W0:Y:S02]  /*e4c0*/  SYNCS.PHASECHK.TRANS64.TRYWAIT P0, [R3+URZ+0x22870], R0 ;  /* 0x02287000030075a7 */ /* 0x000e24000800017f */
[----:B0-----:R-:W-:Y:S05]  /*e4d0*/  @!P0 BRA `(.L_x_77) ;  /* 0x00000044004c8947 */ /* 0x001fea0003800000 */
.L_x_209:
[----:B------:R-:W-:Y:S05]  /*e4e0*/  BSYNC B0 ;  /* 0x0000000000007941 */ /* 0x000fea0003800000 */
.L_x_76:
[----:B------:R-:W-:-:S06]  /*e4f0*/  ULOP3.LUT UR4, UR36, 0x2, URZ, 0xfc, !UPT ;  /* 0x0000000224047892 */ /* 0x000fcc000f8efc3f */
[----:B------:R-:W-:-:S05]  /*e500*/  IMAD.U32 R4, RZ, RZ, UR4 ;  /* 0x00000004ff047e24 */ /* 0x000fca000f8e00ff */
[----:B------:R-:W-:-:S13]  /*e510*/  ISETP.NE.AND P0, PT, R4, 0x3, PT ;  /* 0x000000030400780c */ /* 0x000fda0003f05270 */
[----:B------:R-:W-:Y:S05]  /*e520*/  @!P0 BRA `(.L_x_78) ;  /* 0x0000000000048947 */ /* 0x000fea0003800000 */
[----:B------:R-:W-:Y:S01]  /*e530*/  BPT.TRAP 0x1 ;  /* 0x000000040000795c */ /* 0x000fe20000300000 */
.L_x_78:
[----:B------:R-:W2:Y:S01]  /*e540*/  LDL.LU R5, [R1] ;  /* 0x0000000001057983 */ /* 0x000ea20000300800 */
[----:B------:R-:W-:Y:S01]  /*e550*/  SHF.L.U32 R4, R30, 0x1f, RZ ;  /* 0x0000001f1e047819 */ /* 0x000fe200000006ff */
[----:B------:R-:W-:-:S03]  /*e560*/  IMAD R12, R2, 0x5000, RZ ;  /* 0x00005000020c7824 */ /* 0x000fc600078e02ff */
[----:B------:R-:W1:Y:S02]  /*e570*/  SYNCS.PHASECHK.TRANS64.TRYWAIT P0, [R3+URZ+0x22860], R4 ;  /* 0x02286004030075a7 */ /* 0x000e64000800017f */
[----:B------:R-:W-:-:S05]  /*e580*/  LOP3.LUT R37, R12, R37, RZ, 0xfc, !PT ;  /* 0x000000250c257212 */ /* 0x000fca00078efcff */
[----:B0-----:R-:W-:-:S04]  /*e590*/  VIADD R0, R37, UR42 ;  /* 0x0000002a25007c36 */ /* 0x001fc80008000000 */
[----:B--2---:R-:W-:Y:S01]  /*e5a0*/  IMAD.IADD R0, R5, 0x1, R0 ;  /* 0x0000000105007824 */ /* 0x004fe200078e0200 */
[----:B-1----:R-:W-:Y:S06]  /*e5b0*/  @!P0 BRA `(.L_x_79) ;  /* 0x0000004400288947 */ /* 0x002fec0003800000 */
.L_x_210:
[----:B------:R-:W-:Y:S05]  /*e5c0*/  WARPSYNC.ALL ;  /* 0x0000000000007948 */ /* 0x000fea0003800000 */
[----:B------:R-:W1:Y:S01]  /*e5d0*/  LDSM.16.MT88.4 R8, [R37+UR42+0xa400] ;  /* 0x00a4002a2508783b */ /* 0x000e620008004200 */
[----:B------:R-:W-:Y:S01]  /*e5e0*/  IADD3 R36, R12, UR42, R36 ;  /* 0x0000002a0c247c10 */ /* 0x000fe2000fffe024 */
[----:B------:R-:W-:Y:S02]  /*e5f0*/  ULOP3.LUT UR4, UR36, 0x2, URZ, 0xfc, !UPT ;  /* 0x0000000224047892 */ /* 0x000fe4000f8efc3f */
[----:B0-----:R-:W0:Y:S04]  /*e600*/  LDSM.16.MT88.4 R4, [R0+0xa400] ;  /* 0x00a400000004783b */ /* 0x001e280000004200 */
[----:B------:R-:W-:-:S05]  /*e610*/  IMAD.U32 R16, RZ, RZ, UR4 ;  /* 0x00000004ff107e24 */ /* 0x000fca000f8e00ff */
[----:B------:R-:W-:Y:S02]  /*e620*/  ISETP.NE.AND P0, PT, R16, 0x3, PT ;  /* 0x000000031000780c */ /* 0x000fe40003f05270 */
[C-C-:B-1----:R-:W-:Y:S02]  /*e630*/  PRMT R12, R8.reuse, 0x6420, R9.reuse ;  /* 0x00006420080c7816 */ /* 0x142fe40000000009 */
[----:B------:R-:W-:Y:S02]  /*e640*/  PRMT R13, R8, 0x7531, R9 ;  /* 0x00007531080d7816 */ /* 0x000fe40000000009 */
[C-C-:B------:R-:W-:Y:S02]  /*e650*/  PRMT R14, R10.reuse, 0x6420, R11.reuse ;  /* 0x000064200a0e7816 */ /* 0x140fe4000000000b */
[----:B------:R-:W-:Y:S02]  /*e660*/  PRMT R15, R10, 0x7531, R11 ;  /* 0x000075310a0f7816 */ /* 0x000fe4000000000b */
[----:B0-----:R-:W-:-:S02]  /*e670*/  PRMT R8, R4, 0x6420, R5 ;  /* 0x0000642004087816 */ /* 0x001fc40000000005 */
        /* <DEDUP_REMOVED lines=61> */
.L_x_80:
[----:B-1----:R1:W-:Y:S01]  /*ea50*/  SYNCS.ARRIVE.TRANS64.A1T0 RZ, [R3+URZ+0x22850], RZ ;  /* 0x022850ff03ff79a7 */ /* 0x0023e2000810003f */
[----:B------:R-:W-:Y:S06]  /*ea60*/  BAR.SYNC.DEFER_BLOCKING 0x2, 0x80 ;  /* 0x0082000000007b1d */ /* 0x000fec0000010000 */
[----:B------:R-:W-:Y:S05]  /*ea70*/  @!P1 BRA `(.L_x_81) ;  /* 0x0000000000049947 */ /* 0x000fea0003800000 */
[----:B------:R-:W-:Y:S01]  /*ea80*/  BPT.TRAP 0x1 ;  /* 0x000000040000795c */ /* 0x000fe20000300000 */
.L_x_81:
[----:B------:R-:W2:Y:S01]  /*ea90*/  S2R R0, SR_CgaCtaId ;  /* 0x0000000000007919 */ /* 0x000ea20000008800 */
[----:B-1----:R-:W-:-:S05]  /*eaa0*/  VIADD R3, R3, 0x22880 ;  /* 0x0002288003037836 */ /* 0x002fca0000000000 */
[----:B--2---:R-:W-:Y:S02]  /*eab0*/  PRMT R3, R0, 0x654, R3 ;  /* 0x0000065400037816 */ /* 0x004fe40000000003 */
[----:B------:R-:W-:Y:S01]  /*eac0*/  IADD3 R0, R2, 0x1, RZ ;  /* 0x0000000102007810 */ /* 0x000fe20007ffe0ff */
[----:B------:R-:W-:Y:S01]  /*ead0*/  IMAD.MOV.U32 R2, RZ, RZ, RZ ;  /* 0x000000ffff027224 */ /* 0x000fe200078e00ff */
[----:B------:R1:W-:Y:S02]  /*eae0*/  SYNCS.ARRIVE.TRANS64.RED.A1T0 RZ, [R3+URZ], RZ ;  /* 0x000000ff03ff79a7 */ /* 0x0003e4000810043f */
[----:B------:R-:W-:-:S04]  /*eaf0*/  ISETP.NE.AND P0, PT, R0, 0x2, PT ;  /* 0x000000020000780c */ /* 0x000fc80003f05270 */
[----:B------:R-:W-:Y:S02]  /*eb00*/  SEL R0, R0, RZ, P0 ;  /* 0x000000ff00007207 */ /* 0x000fe40000000000 */
[----:B-1----:R-:W-:-:S04]  /*eb10*/  SEL R3, RZ, 0x1, P0 ;  /* 0x00000001ff037807 */ /* 0x002fc80000000000 */
[----:B------:R-:W-:-:S07]  /*eb20*/  LOP3.LUT R30, R30, R3, RZ, 0x3c, !PT ;  /* 0x000000031e1e7212 */ /* 0x000fce00078e3cff */
.L_x_40:
[----:B0-----:R-:W0:Y:S01]  /*eb30*/  S2R R4, SR_CgaCtaId ;  /* 0x0000000000047919 */ /* 0x001e220000008800 */
[----:B------:R-:W-:Y:S02]  /*eb40*/  MOV R3, 0x400 ;  /* 0x0000040000037802 */ /* 0x000fe40000000f00 */
[----:B------:R-:W-:Y:S02]  /*eb50*/  SHF.L.U32 R2, R2, 0x1f, RZ ;  /* 0x0000001f02027819 */ /* 0x000fe400000006ff */
[----:B0-----:R-:W-:-:S04]  /*eb60*/  LEA R7, R4, R3, 0x18 ;  /* 0x0000000304077211 */ /* 0x001fc800078ec0ff */
[----:B------:R-:W0:Y:S02]  /*eb70*/  SYNCS.PHASECHK.TRANS64.TRYWAIT P0, [R7+URZ+0x22820], R2 ;  /* 0x02282002070075a7 */ /* 0x000e24000800017f */
[----:B0-----:R-:W-:Y:S05]  /*eb80*/  @!P0 BRA `(.L_x_82) ;  /* 0x0000003c00c88947 */ /* 0x001fea0003800000 */
.L_x_211:
[----:B------:R-:W1:Y:S02]  /*eb90*/  S2R R3, SR_TID.X ;  /* 0x0000000000037919 */ /* 0x000e640000002100 */
[----:B-1----:R-:W-:-:S04]  /*eba0*/  SHF.R.U32.HI R3, RZ, 0x5, R3 ;  /* 0x00000005ff037819 */ /* 0x002fc80000011603 */
[----:B------:R-:W-:-:S05]  /*ebb0*/  LOP3.LUT R3, R3, 0x3, RZ, 0xc0, !PT ;  /* 0x0000000303037812 */ /* 0x000fca00078ec0ff */
[----:B0-----:R-:W0:Y:S02]  /*ebc0*/  SHFL.IDX PT, R2, R3, RZ, 0x1f ;  /* 0x00001fff03027589 */ /* 0x001e2400000e0000 */
[----:B0-----:R-:W-:-:S13]  /*ebd0*/  ISETP.NE.AND P0, PT, R2, RZ, PT ;  /* 0x000000ff0200720c */ /* 0x001fda0003f05270 */
[----:B------:R-:W-:Y:S05]  /*ebe0*/  @P0 BRA `(.L_x_8) ;  /* 0x0000000000a00947 */ /* 0x000fea0003800000 */
[----:B------:R-:W-:-:S13]  /*ebf0*/  ELECT P0, URZ, PT ;  /* 0x00000000003f782f */ /* 0x000fda0003800000 */
[----:B------:R-:W-:Y:S05]  /*ec00*/  @!P0 BRA `(.L_x_8) ;  /* 0x0000000000988947 */ /* 0x000fea0003800000 */
[----:B------:R-:W-:-:S06]  /*ec10*/  ULOP3.LUT UR4, UR36, 0x2, URZ, 0xfc, !UPT ;  /* 0x0000000224047892 */ /* 0x000fcc000f8efc3f */
[----:B------:R-:W-:-:S05]  /*ec20*/  IMAD.U32 R2, RZ, RZ, UR4 ;  /* 0x00000004ff027e24 */ /* 0x000fca000f8e00ff */
[----:B------:R-:W-:-:S13]  /*ec30*/  ISETP.NE.AND P0, PT, R2, 0x3, PT ;  /* 0x000000030200780c */ /* 0x000fda0003f05270 */
[----:B------:R-:W-:Y:S05]  /*ec40*/  @!P0 BRA `(.L_x_83) ;  /* 0x0000000000048947 */ /* 0x000fea0003800000 */
[----:B------:R-:W-:Y:S01]  /*ec50*/  BPT.TRAP 0x1 ;  /* 0x000000040000795c */ /* 0x000fe20000300000 */
.L_x_83:
[----:B------:R-:W-:Y:S01]  /*ec60*/  IMAD R5, R0, 0x8, R7 ;  /* 0x0000000800057824 */ /* 0x000fe200078e0207 */
[----:B------:R-:W-:Y:S01]  /*ec70*/  SHF.L.U32 R2, R30, 0x1f, RZ ;  /* 0x0000001f1e027819 */ /* 0x000fe200000006ff */
[----:B------:R-:W-:-:S03]  /*ec80*/  VIADD R0, R0, 0x1 ;  /* 0x0000000100007836 */ /* 0x000fc60000000000 */
[----:B------:R-:W0:Y:S02]  /*ec90*/  SYNCS.PHASECHK.TRANS64.TRYWAIT P1, [R5+URZ+0x22840], R2 ;  /* 0x02284002050075a7 */ /* 0x000e24000802017f */
[----:B------:R-:W-:-:S04]  /*eca0*/  ISETP.NE.AND P2, PT, R0, 0x2, PT ;  /* 0x000000020000780c */ /* 0x000fc80003f45270 */
[----:B------:R-:W-:Y:S01]  /*ecb0*/  SEL R3, RZ, 0x1, P2 ;  /* 0x00000001ff037807 */ /* 0x000fe20001000000 */
[----:B0-----:R-:W-:Y:S08]  /*ecc0*/  @!P1 BRA `(.L_x_84) ;  /* 0x0000003c008c9947 */ /* 0x001ff00003800000 */
.L_x_212:
[----:B------:R-:W-:Y:S02]  /*ecd0*/  SEL R0, R0, RZ, P2 ;  /* 0x000000ff00007207 */ /* 0x000fe40001000000 */
[----:B------:R-:W-:Y:S01]  /*ece0*/  LOP3.LUT R3, R30, R3, RZ, 0x3c, !PT ;  /* 0x000000031e037212 */ /* 0x000fe200078e3cff */
[----:B------:R-:W-:Y:S06]  /*ecf0*/  @!P0 BRA `(.L_x_85) ;  /* 0x0000000000048947 */ /* 0x000fec0003800000 */
[----:B------:R-:W-:Y:S01]  /*ed00*/  BPT.TRAP 0x1 ;  /* 0x000000040000795c */ /* 0x000fe20000300000 */
.L_x_85:
[----:B------:R-:W-:Y:S01]  /*ed10*/  IMAD R7, R0, 0x8, R7 ;  /* 0x0000000800077824 */ /* 0x000fe200078e0207 */
[----:B------:R-:W-:-:S04]  /*ed20*/  SHF.L.U32 R0, R3, 0x1f, RZ ;  /* 0x0000001f03007819 */ /* 0x000fc800000006ff */
[----:B------:R-:W1:Y:S02]  /*ed30*/  SYNCS.PHASECHK.TRANS64.TRYWAIT P1, [R7+URZ+0x22840], R0 ;  /* 0x02284000070075a7 */ /* 0x000e64000802017f */
[----:B-1----:R-:W-:Y:S05]  /*ed40*/  @!P1 BRA `(.L_x_86) ;  /* 0x0000003c00809947 */ /* 0x002fea0003800000 */
.L_x_213:
[----:B------:R-:W-:Y:S05]  /*ed50*/  @!P0 BRA `(.L_x_87) ;  /* 0x0000000000048947 */ /* 0x000fea0003800000 */
[----:B------:R-:W-:Y:S01]  /*ed60*/  BPT.TRAP 0x1 ;  /* 0x000000040000795c */ /* 0x000fe20000300000 */
.L_x_87:
[----:B------:R-:W2:Y:S02]  /*ed70*/  SYNCS.PHASECHK.TRANS64.TRYWAIT P1, [R5+URZ+0x22860], R2 ;  /* 0x02286002050075a7 */ /* 0x000ea4000802017f */
[----:B--2---:R-:W-:Y:S05]  /*ed80*/  @!P1 BRA `(.L_x_88) ;  /* 0x0000003c00849947 */ /* 0x004fea0003800000 */
.L_x_214:
[----:B------:R-:W-:Y:S05]  /*ed90*/  @!P0 BRA `(.L_x_89) ;  /* 0x0000000000048947 */ /* 0x000fea0003800000 */
[----:B------:R-:W-:Y:S01]  /*eda0*/  BPT.TRAP 0x1 ;  /* 0x000000040000795c */ /* 0x000fe20000300000 */
.L_x_89:
[----:B------:R-:W3:Y:S02]  /*edb0*/  SYNCS.PHASECHK.TRANS64.TRYWAIT P1, [R7+URZ+0x22860], R0 ;  /* 0x02286000070075a7 */ /* 0x000ee4000802017f */
[----:B---3--:R-:W-:Y:S05]  /*edc0*/  @!P1 BRA `(.L_x_90) ;  /* 0x0000003c00889947 */ /* 0x008fea0003800000 */
.L_x_215:
[----:B------:R-:W-:Y:S05]  /*edd0*/  @!P0 BRA `(.L_x_91) ;  /* 0x0000000000048947 */ /* 0x000fea0003800000 */
[----:B------:R-:W-:Y:S01]  /*ede0*/  BPT.TRAP 0x1 ;  /* 0x000000040000795c */ /* 0x000fe20000300000 */
.L_x_91:
[----:B------:R-:W4:Y:S02]  /*edf0*/  SYNCS.PHASECHK.TRANS64.TRYWAIT P1, [R5+URZ+0x22880], R2 ;  /* 0x02288002050075a7 */ /* 0x000f24000802017f */
[----:B----4-:R-:W-:Y:S05]  /*ee00*/  @!P1 BRA `(.L_x_92) ;  /* 0x0000003c008c9947 */ /* 0x010fea0003800000 */
.L_x_216:
[----:B------:R-:W-:Y:S05]  /*ee10*/  @!P0 BRA `(.L_x_93) ;  /* 0x0000000000048947 */ /* 0x000fea0003800000 */
[----:B------:R-:W-:Y:S01]  /*ee20*/  BPT.TRAP 0x1 ;  /* 0x000000040000795c */ /* 0x000fe20000300000 */
.L_x_93:
[----:B------:R0:W0:Y:S02]  /*ee30*/  SYNCS.PHASECHK.TRANS64.TRYWAIT P0, [R7+URZ+0x22880], R0 ;  /* 0x02288000070075a7 */ /* 0x000024000800017f */
[----:B0-----:R-:W-:Y:S05]  /*ee40*/  @!P0 NANOSLEEP.SYNCS 0x989680 ;  /* 0x009896800000895d */ /* 0x001fea0003900000 */
[----:B------:R-:W0:Y:S02]  /*ee50*/  @!P0 SYNCS.PHASECHK.TRANS64 P0, [R7+URZ+0x22880], R0 ;  /* 0x02288000070085a7 */ /* 0x000e24000800007f */
[----:B0-----:R-:W-:Y:S05]  /*ee60*/  @!P0 BRA `(.L_x_93) ;  /* 0xfffffffc00f08947 */ /* 0x001fea000383ffff */
.L_x_8:
[----:B------:R-:W-:Y:S05]  /*ee70*/  BSYNC B6 ;  /* 0x0000000000067941 */ /* 0x000fea0003800000 */
.L_x_5:
[----:B------:R-:W-:Y:S05]  /*ee80*/  EXIT ;  /* 0x000000000000794d */ /* 0x000fea0003800000 */
.L_x_12:
[----:B0-----:R-:W-:-:S04]  /*ee90*/  IMAD.U32 R3, RZ, RZ, UR41 ;  /* 0x00000029ff037e24 */ /* 0x001fc8000f8e00ff */
[----:B------:R0:W1:Y:S03]  /*eea0*/  SYNCS.PHASECHK.TRANS64.TRYWAIT P0, [R3+URZ+0x22800], R0 ;  /* 0x02280000030075a7 */ /* 0x000066000800017f */
[----:B-1----:R-:W-:Y:S05]  /*eeb0*/  @!P0 NANOSLEEP.SYNCS 0x989680 ;  /* 0x009896800000895d */ /* 0x002fea0003900000 */
[----:B------:R-:W1:Y:S02]  /*eec0*/  @!P0 SYNCS.PHASECHK.TRANS64 P0, [R3+URZ+0x22800], R0 ;  /* 0x02280000030085a7 */ /* 0x000e64000800007f */
[----:B-1----:R-:W-:Y:S05]  /*eed0*/  @!P0 BRA `(.L_x_12) ;  /* 0xfffffffc00ec8947 */ /* 0x002fea000383ffff */
[----:B------:R-:W-:Y:S05]  /*eee0*/  BRA `(.L_x_94) ;  /* 0xffffff2400b47947 */ /* 0x000fea000383ffff */
.L_x_16:
[----:B-1----:R-:W-:-:S04]  /*eef0*/  IMAD.U32 R5, RZ, RZ, UR41 ;  /* 0x00000029ff057e24 */ /* 0x002fc8000f8e00ff */
[----:B------:R1:W2:Y:S03]  /*ef00*/  SYNCS.PHASECHK.TRANS64.TRYWAIT P1, [R5+URZ+0x22830], R0 ;  /* 0x02283000050075a7 */ /* 0x0002a6000802017f */
[----:B--2---:R-:W-:Y:S05]  /*ef10*/  @!P1 NANOSLEEP.SYNCS 0x989680 ;  /* 0x009896800000995d */ /* 0x004fea0003900000 */
[----:B------:R-:W2:Y:S02]  /*ef20*/  @!P1 SYNCS.PHASECHK.TRANS64 P1, [R5+URZ+0x22830], R0 ;  /* 0x02283000050095a7 */ /* 0x000ea4000802007f */
[----:B--2---:R-:W-:Y:S05]  /*ef30*/  @!P1 BRA `(.L_x_16) ;  /* 0xfffffffc00ec9947 */ /* 0x004fea000383ffff */
[----:B------:R-:W-:Y:S05]  /*ef40*/  BRA `(.L_x_15) ;  /* 0xffffff2400d07947 */ /* 0x000fea000383ffff */
.L_x_22:
[----:B-1----:R-:W-:-:S04]  /*ef50*/  IMAD.U32 R3, RZ, RZ, UR4 ;  /* 0x00000004ff037e24 */ /* 0x002fc8000f8e00ff */
[----:B------:R1:W2:Y:S03]  /*ef60*/  SYNCS.PHASECHK.TRANS64.TRYWAIT P1, [R3+URZ+0x22830], R0 ;  /* 0x02283000030075a7 */ /* 0x0002a6000802017f */
[----:B--2---:R-:W-:Y:S05]  /*ef70*/  @!P1 NANOSLEEP.SYNCS 0x989680 ;  /* 0x009896800000995d */ /* 0x004fea0003900000 */
[----:B------:R-:W2:Y:S02]  /*ef80*/  @!P1 SYNCS.PHASECHK.TRANS64 P1, [R3+URZ+0x22830], R0 ;  /* 0x02283000030095a7 */ /* 0x000ea4000802007f */
[----:B--2---:R-:W-:Y:S05]  /*ef90*/  @!P1 BRA `(.L_x_22) ;  /* 0xfffffffc00ec9947 */ /* 0x004fea000383ffff */
[----:B------:R-:W-:Y:S05]  /*efa0*/  BRA `(.L_x_19) ;  /* 0xffffff5400fc7947 */ /* 0x000fea000383ffff */
.L_x_26:
[----:B-1----:R-:W-:-:S04]  /*efb0*/  IMAD.U32 R13, RZ, RZ, UR4 ;  /* 0x00000004ff0d7e24 */ /* 0x002fc8000f8e00ff */
[----:B------:R1:W2:Y:S03]  /*efc0*/  SYNCS.PHASECHK.TRANS64.TRYWAIT P1, [R13+URZ+0x22850], R0 ;  /* 0x022850000d0075a7 */ /* 0x0002a6000802017f */
[----:B--2---:R-:W-:Y:S05]  /*efd0*/  @!P1 NANOSLEEP.SYNCS 0x989680 ;  /* 0x009896800000995d */ /* 0x004fea0003900000 */
[----:B------:R-:W2:Y:S02]  /*efe0*/  @!P1 SYNCS.PHASECHK.TRANS64 P1, [R13+URZ+0x22850], R0 ;  /* 0x022850000d0095a7 */ /* 0x000ea4000802007f */
[----:B--2---:R-:W-:Y:S05]  /*eff0*/  @!P1 BRA `(.L_x_26) ;  /* 0xfffffffc00ec9947 */ /* 0x004fea000383ffff */
[----:B------:R-:W-:Y:S05]  /*f000*/  BRA `(.L_x_23) ;  /* 0xffffff6000307947 */ /* 0x000fea000383ffff */
.L_x_33:
[----:B-1----:R-:W-:-:S04]  /*f010*/  MOV R5, UR9 ;  /* 0x0000000900057c02 */ /* 0x002fc80008000f00 */
[----:B------:R1:W2:Y:S03]  /*f020*/  SYNCS.PHASECHK.TRANS64.TRYWAIT P1, [R5+URZ+0x22850], R2 ;  /* 0x02285002050075a7 */ /* 0x0002a6000802017f */
[----:B--2---:R-:W-:Y:S05]  /*f030*/  @!P1 NANOSLEEP.SYNCS 0x989680 ;  /* 0x009896800000995d */ /* 0x004fea0003900000 */
[----:B------:R-:W2:Y:S02]  /*f040*/  @!P1 SYNCS.PHASECHK.TRANS64 P1, [R5+URZ+0x22850], R2 ;  /* 0x02285002050095a7 */ /* 0x000ea4000802007f */
[----:B--2---:R-:W-:Y:S05]  /*f050*/  @!P1 BRA `(.L_x_33) ;  /* 0xfffffffc00ec9947 */ /* 0x004fea000383ffff */
[----:B------:R-:W-:Y:S05]  /*f060*/  BRA `(.L_x_32) ;  /* 0xffffff8000087947 */ /* 0x000fea000383ffff */
.L_x_46:
[----:B------:R-:W-:Y:S02]  /*f070*/  IMAD.MOV.U32 R13, RZ, RZ, R19 ;  /* 0x000000ffff0d7224 */ /* 0x000fe400078e0013 */
[----:B------:R-:W-:Y:S02]  /*f080*/  IMAD.MOV.U32 R12, RZ, RZ, RZ ;  /* 0x000000ffff0c7224 */ /* 0x000fe400078e00ff */
[----:B------:R-:W-:Y:S02]  /*f090*/  IMAD.MOV.U32 R11, RZ, RZ, 0x1f ;  /* 0x0000001fff0b7424 */ /* 0x000fe400078e00ff */
[----:B------:R-:W-:-:S07]  /*f0a0*/  IMAD.MOV.U32 R15, RZ, RZ, -0x1 ;  /* 0xffffffffff0f7424 */ /* 0x000fce00078e00ff */
[----:B0----5:R-:W-:Y:S05]  /*f0b0*/  WARPSYNC.COLLECTIVE R15, `(.L_x_95) ;  /* 0x000000000f087348 */ /* 0x021fea0003c00000 */
[----:B------:R1:W2:Y:S02]  /*f0c0*/  SHFL.IDX P6, R14, R13, R12, R11 ;  /* 0x0000000c0d0e7389 */ /* 0x0002a400000c000b */
[----:B012--5:R-:W-:Y:S01]  /*f0d0*/  ENDCOLLECTIVE ;  /* 0x000000000000791b */ /* 0x027fe20003800000 */
.L_x_95:
[----:B------:R-:W-:Y:S05]  /*f0e0*/  BRA `(.L_x_96) ;  /* 0xffffffb800c47947 */ /* 0x000fea000383ffff */
.L_x_48:
[----:B0-----:R-:W-:-:S04]  /*f0f0*/  IMAD.U32 R3, RZ, RZ, UR42 ;  /* 0x0000002aff037e24 */ /* 0x001fc8000f8e00ff */
[----:B------:R0:W1:Y:S03]  /*f100*/  SYNCS.PHASECHK.TRANS64.TRYWAIT P0, [R3+URZ+0x22880], R30 ;  /* 0x0228801e030075a7 */ /* 0x000066000800017f */
[----:B-1----:R-:W-:Y:S05]  /*f110*/  @!P0 NANOSLEEP.SYNCS 0x989680 ;  /* 0x009896800000895d */ /* 0x002fea0003900000 */
[----:B------:R-:W1:Y:S02]  /*f120*/  @!P0 SYNCS.PHASECHK.TRANS64 P0, [R3+URZ+0x22880], R30 ;  /* 0x0228801e030085a7 */ /* 0x000e64000800007f */
[----:B-1----:R-:W-:Y:S05]  /*f130*/  @!P0 BRA `(.L_x_48) ;  /* 0xfffffffc00ec8947 */ /* 0x002fea000383ffff */
[----:B------:R-:W-:Y:S05]  /*f140*/  BRA `(.L_x_97) ;  /* 0xffffffc000187947 */ /* 0x000fea000383ffff */
.L_x_49:
[----:B------:R-:W-:Y:S01]  /*f150*/  BSSY B0, `(.L_x_98) ;  /* 0x0000008000007945 */ /* 0x000fe20003800000 */
[----:B------:R-:W-:Y:S02]  /*f160*/  IMAD.MOV.U32 R13, RZ, RZ, R17 ;  /* 0x000000ffff0d7224 */ /* 0x000fe400078e0011 */
[----:B------:R-:W-:Y:S02]  /*f170*/  IMAD.MOV.U32 R12, RZ, RZ, RZ ;  /* 0x000000ffff0c7224 */ /* 0x000fe400078e00ff */
[----:B------:R-:W-:Y:S02]  /*f180*/  IMAD.MOV.U32 R11, RZ, RZ, 0x181f ;  /* 0x0000181fff0b7424 */ /* 0x000fe400078e00ff */
[----:B------:R-:W-:-:S07]  /*f190*/  IMAD.MOV.U32 R15, RZ, RZ, -0x1 ;  /* 0xffffffffff0f7424 */ /* 0x000fce00078e00ff */
[----:B------:R-:W-:Y:S05]  /*f1a0*/  WARPSYNC.COLLECTIVE R15, `(.L_x_99) ;  /* 0x000000000f087348 */ /* 0x000fea0003c00000 */
[----:B------:R0:W1:Y:S02]  /*f1b0*/  SHFL.IDX P6, R14, R13, R12, R11 ;  /* 0x0000000c0d0e7389 */ /* 0x00006400000c000b */
[----:B01----:R-:W-:Y:S01]  /*f1c0*/  ENDCOLLECTIVE ;  /* 0x000000000000791b */ /* 0x003fe20003800000 */
.L_x_99:
[----:B------:R-:W-:Y:S05]  /*f1d0*/  BSYNC B0 ;  /* 0x0000000000007941 */ /* 0x000fea0003800000 */
.L_x_98:
[----:B------:R-:W-:Y:S01]  /*f1e0*/  IMAD.MOV.U32 R13, RZ, RZ, R16 ;  /* 0x000000ffff0d7224 */ /* 0x000fe200078e0010 */
[----:B------:R-:W-:Y:S01]  /*f1f0*/  MOV R3, R14 ;  /* 0x0000000e00037202 */ /* 0x000fe20000000f00 */
[----:B------:R-:W-:Y:S01]  /*f200*/  IMAD.MOV.U32 R12, RZ, RZ, RZ ;  /* 0x000000ffff0c7224 */ /* 0x000fe200078e00ff */
[C---:B------:R-:W-:Y:S01]  /*f210*/  ISETP.LT.OR P1, PT, R5.reuse, 0x1, P2 ;  /* 0x000000010500780c */ /* 0x040fe20001721670 */
[----:B------:R-:W-:Y:S01]  /*f220*/  IMAD.MOV.U32 R11, RZ, RZ, 0x181f ;  /* 0x0000181fff0b7424 */ /* 0x000fe200078e00ff */
[----:B------:R-:W-:Y:S01]  /*f230*/  LOP3.LUT R0, R0, 0xffffffdf, RZ, 0xc0, !PT ;  /* 0xffffffdf00007812 */ /* 0x000fe200078ec0ff */
[----:B------:R-:W-:Y:S01]  /*f240*/  IMAD.MOV.U32 R15, RZ, RZ, -0x1 ;  /* 0xffffffffff0f7424 */ /* 0x000fe200078e00ff */
[C---:B------:R-:W-:Y:S01]  /*f250*/  ISETP.GE.AND P5, PT, R5.reuse, 0x31, PT ;  /* 0x000000310500780c */ /* 0x040fe20003fa6270 */
[----:B------:R-:W-:Y:S01]  /*f260*/  VIADD R28, R34, UR42 ;  /* 0x0000002a221c7c36 */ /* 0x000fe20008000000 */
[----:B------:R-:W-:-:S13]  /*f270*/  ISETP.GE.AND P4, PT, R5, 0x41, PT ;  /* 0x000000410500780c */ /* 0x000fda0003f86270 */
[----:B------:R-:W-:Y:S05]  /*f280*/  WARPSYNC.COLLECTIVE R15, `(.L_x_100) ;  /* 0x000000000f087348 */ /* 0x000fea0003c00000 */
[----:B------:R0:W1:Y:S02]  /*f290*/  SHFL.IDX P6, R14, R13, R12, R11 ;  /* 0x0000000c0d0e7389 */ /* 0x00006400000c000b */
[----:B01----:R-:W-:Y:S01]  /*f2a0*/  ENDCOLLECTIVE ;  /* 0x000000000000791b */ /* 0x003fe20003800000 */
.L_x_100:
[----:B------:R-:W-:Y:S01]  /*f2b0*/  ISETP.GE.AND P3, PT, R5, 0x51, PT ;  /* 0x000000510500780c */ /* 0x000fe20003f66270 */
[----:B------:R-:W-:Y:S02]  /*f2c0*/  IMAD.MOV.U32 R13, RZ, RZ, R17 ;  /* 0x000000ffff0d7224 */ /* 0x000fe400078e0011 */
[----:B------:R-:W-:Y:S01]  /*f2d0*/  IMAD.MOV.U32 R12, RZ, RZ, 0x1 ;  /* 0x00000001ff0c7424 */ /* 0x000fe200078e00ff */
[----:B------:R-:W-:-:S13]  /*f2e0*/  IADD3 R2, P0, R29, R14, RZ ;  /* 0x0000000e1d027210 */ /* 0x000fda0007f1e0ff */
[----:B------:R-:W-:Y:S05]  /*f2f0*/  WARPSYNC.COLLECTIVE R15, `(.L_x_101) ;  /* 0x000000000f087348 */ /* 0x000fea0003c00000 */
[----:B------:R0:W1:Y:S02]  /*f300*/  SHFL.IDX P6, R14, R13, R12, R11 ;  /* 0x0000000c0d0e7389 */ /* 0x00006400000c000b */
[----:B01----:R-:W-:Y:S01]  /*f310*/  ENDCOLLECTIVE ;  /* 0x000000000000791b */ /* 0x003fe20003800000 */
.L_x_101:
[----:B------:R-:W-:-:S05]  /*f320*/  IMAD.X R3, RZ, RZ, R3, P0 ;  /* 0x000000ffff037224 */ /* 0x000fca00000e0603 */
[----:B------:R-:W-:Y:S01]  /*f330*/  @!PT LDS RZ, [RZ] ;  /* 0x00000000fffff984 */ /* 0x000fe20000000800 */
[----:B------:R-:W-:Y:S01]  /*f340*/  @!PT LDS RZ, [RZ] ;  /* 0x00000000fffff984 */ /* 0x000fe20000000800 */
[----:B------:R-:W-:Y:S01]  /*f350*/  @!PT LDS RZ, [RZ] ;  /* 0x00000000fffff984 */ /* 0x000fe20000000800 */
[----:B------:R0:W-:Y:S01]  /*f360*/  LDGSTS.E.BYPASS.LTC128B.128 [R28+0xa400], desc[UR48][R2.64], !P1 ;  /* 0x0a400000021c7fae */ /* 0x0001e2000c901d70 */
[----:B------:R-:W-:Y:S02]  /*f370*/  ISETP.LT.OR P1, PT, R5, 0x11, P2 ;  /* 0x000000110500780c */ /* 0x000fe40001721670 */
[----:B------:R-:W-:Y:S01]  /*f380*/  MOV R13, R16 ;  /* 0x00000010000d7202 */ /* 0x000fe20000000f00 */
[----:B0-----:R-:W-:-:S10]  /*f390*/  IMAD.MOV.U32 R3, RZ, RZ, R14 ;  /* 0x000000ffff037224 */ /* 0x001fd400078e000e */
[----:B------:R-:W-:Y:S05]  /*f3a0*/  WARPSYNC.COLLECTIVE R15, `(.L_x_102) ;  /* 0x000000000f087348 */ /* 0x000fea0003c00000 */
[----:B------:R0:W1:Y:S02]  /*f3b0*/  SHFL.IDX P6, R14, R13, R12, R11 ;  /* 0x0000000c0d0e7389 */ /* 0x00006400000c000b */
[----:B01----:R-:W-:Y:S01]  /*f3c0*/  ENDCOLLECTIVE ;  /* 0x000000000000791b */ /* 0x003fe20003800000 */
.L_x_102:
[----:B------:R-:W-:Y:S02]  /*f3d0*/  IMAD.MOV.U32 R13, RZ, RZ, R17 ;  /* 0x000000ffff0d7224 */ /* 0x000fe400078e0011 */
[----:B------:R-:W-:Y:S01]  /*f3e0*/  IMAD.MOV.U32 R12, RZ, RZ, 0x2 ;  /* 0x00000002ff0c7424 */ /* 0x000fe200078e00ff */
[----:B------:R-:W-:-:S13]  /*f3f0*/  IADD3 R2, P0, R29, R14, RZ ;  /* 0x0000000e1d027210 */ /* 0x000fda0007f1e0ff */
[----:B------:R-:W-:Y:S05]  /*f400*/  WARPSYNC.COLLECTIVE R15, `(.L_x_103) ;  /* 0x000000000f087348 */ /* 0x000fea0003c00000 */
[----:B------:R0:W1:Y:S02]  /*f410*/  SHFL.IDX P6, R14, R13, R12, R11 ;  /* 0x0000000c0d0e7389 */ /* 0x00006400000c000b */
[----:B01----:R-:W-:Y:S01]  /*f420*/  ENDCOLLECTIVE ;  /* 0x000000000000791b */ /* 0x003fe20003800000 */
.L_x_103:
[----:B------:R-:W-:-:S05]  /*f430*/  IMAD.X R3, RZ, RZ, R3, P0 ;  /* 0x000000ffff037224 */ /* 0x000fca00000e0603 */
[----:B------:R-:W-:Y:S01]  /*f440*/  @!PT LDS RZ, [RZ] ;  /* 0x00000000fffff984 */ /* 0x000fe20000000800 */
[----:B------:R-:W-:Y:S01]  /*f450*/  @!PT LDS RZ, [RZ] ;  /* 0x00000000fffff984 */ /* 0x000fe20000000800 */
[----:B------:R-:W-:Y:S01]  /*f460*/  @!PT LDS RZ, [RZ] ;  /* 0x00000000fffff984 */ /* 0x000fe20000000800 */
[----:B------:R0:W-:Y:S01]  /*f470*/  LDGSTS.E.BYPASS.LTC128B.128 [R28+0xac00], desc[UR48][R2.64], !P1 ;  /* 0x0ac00000021c7fae */ /* 0x0001e2000c901d70 */
[----:B------:R-:W-:Y:S01]  /*f480*/  ISETP.LT.OR P1, PT, R5, 0x21, P2 ;  /* 0x000000210500780c */ /* 0x000fe20001721670 */
[----:B------:R-:W-:Y:S02]  /*f490*/  IMAD.MOV.U32 R13, RZ, RZ, R16 ;  /* 0x000000ffff0d7224 */ /* 0x000fe400078e0010 */
[----:B0-----:R-:W-:-:S10]  /*f4a0*/  IMAD.MOV.U32 R3, RZ, RZ, R14 ;  /* 0x000000ffff037224 */ /* 0x001fd400078e000e */
[----:B------:R-:W-:Y:S05]  /*f4b0*/  WARPSYNC.COLLECTIVE R15, `(.L_x_104) ;  /* 0x000000000f087348 */ /* 0x000fea0003c00000 */
[----:B------:R0:W1:Y:S02]  /*f4c0*/  SHFL.IDX P6, R14, R13, R12, R11 ;  /* 0x0000000c0d0e7389 */ /* 0x00006400000c000b */
[----:B01----:R-:W-:Y:S01]  /*f4d0*/  ENDCOLLECTIVE ;  /* 0x000000000000791b */ /* 0x003fe20003800000 */
.L_x_104:
[----:B------:R-:W-:Y:S02]  /*f4e0*/  IMAD.MOV.U32 R13, RZ, RZ, R17 ;  /* 0x000000ffff0d7224 */ /* 0x000fe400078e0011 */
[----:B------:R-:W-:Y:S01]  /*f4f0*/  IMAD.MOV.U32 R12, RZ, RZ, 0x3 ;  /* 0x00000003ff0c7424 */ /* 0x000fe200078e00ff */
[----:B------:R-:W-:-:S13]  /*f500*/  IADD3 R2, P0, R29, R14, RZ ;  /* 0x0000000e1d027210 */ /* 0x000fda0007f1e0ff */
[----:B------:R-:W-:Y:S05]  /*f510*/  WARPSYNC.COLLECTIVE R15, `(.L_x_105) ;  /* 0x000000000f087348 */ /* 0x000fea0003c00000 */
[----:B------:R0:W1:Y:S02]  /*f520*/  SHFL.IDX P6, R14, R13, R12, R11 ;  /* 0x0000000c0d0e7389 */ /* 0x00006400000c000b */
[----:B01----:R-:W-:Y:S01]  /*f530*/  ENDCOLLECTIVE ;  /* 0x000000000000791b */ /* 0x003fe20003800000 */
.L_x_105:
        /* <DEDUP_REMOVED lines=11> */
.L_x_106:
[----:B------:R-:W-:Y:S02]  /*f5f0*/  IMAD.MOV.U32 R13, RZ, RZ, R17 ;  /* 0x000000ffff0d7224 */ /* 0x000fe400078e0011 */
[----:B------:R-:W-:Y:S01]  /*f600*/  IMAD.MOV.U32 R12, RZ, RZ, 0x4 ;  /* 0x00000004ff0c7424 */ /* 0x000fe200078e00ff */
[----:B------:R-:W-:-:S13]  /*f610*/  IADD3 R2, P0, R29, R14, RZ ;  /* 0x0000000e1d027210 */ /* 0x000fda0007f1e0ff */
[----:B------:R-:W-:Y:S05]  /*f620*/  WARPSYNC.COLLECTIVE R15, `(.L_x_107) ;  /* 0x000000000f087348 */ /* 0x000fea0003c00000 */
[----:B------:R0:W1:Y:S02]  /*f630*/  SHFL.IDX P6, R14, R13, R12, R11 ;  /* 0x0000000c0d0e7389 */ /* 0x00006400000c000b */
[----:B01----:R-:W-:Y:S01]  /*f640*/  ENDCOLLECTIVE ;  /* 0x000000000000791b */ /* 0x003fe20003800000 */
.L_x_107:
        /* <DEDUP_REMOVED lines=11> */
.L_x_108:
[----:B------:R-:W-:Y:S02]  /*f700*/  IMAD.MOV.U32 R13, RZ, RZ, R17 ;  /* 0x000000ffff0d7224 */ /* 0x000fe400078e0011 */
[----:B------:R-:W-:Y:S01]  /*f710*/  IMAD.MOV.U32 R12, RZ, RZ, 0x5 ;  /* 0x00000005ff0c7424 */ /* 0x000fe200078e00ff */
[----:B------:R-:W-:-:S13]  /*f720*/  IADD3 R2, P0, R29, R14, RZ ;  /* 0x0000000e1d027210 */ /* 0x000fda0007f1e0ff */
[----:B------:R-:W-:Y:S05]  /*f730*/  WARPSYNC.COLLECTIVE R15, `(.L_x_109) ;  /* 0x000000000f087348 */ /* 0x000fea0003c00000 */
[----:B------:R0:W1:Y:S02]  /*f740*/  SHFL.IDX P6, R14, R13, R12, R11 ;  /* 0x0000000c0d0e7389 */ /* 0x00006400000c000b */
[----:B01----:R-:W-:Y:S01]  /*f750*/  ENDCOLLECTIVE ;  /* 0x000000000000791b */ /* 0x003fe20003800000 */
.L_x_109:
        /* <DEDUP_REMOVED lines=11> */
.L_x_110:
[----:B------:R-:W-:Y:S02]  /*f810*/  IMAD.MOV.U32 R13, RZ, RZ, R17 ;  /* 0x000000ffff0d7224 */ /* 0x000fe400078e0011 */
[----:B------:R-:W-:Y:S01]  /*f820*/  IMAD.MOV.U32 R12, RZ, RZ, 0x6 ;  /* 0x00000006ff0c7424 */ /* 0x000fe200078e00ff */
[----:B------:R-:W-:-:S13]  /*f830*/  IADD3 R2, P0, R29, R14, RZ ;  /* 0x0000000e1d027210 */ /* 0x000fda0007f1e0ff */
[----:B------:R-:W-:Y:S05]  /*f840*/  WARPSYNC.COLLECTIVE R15, `(.L_x_111) ;  /* 0x000000000f087348 */ /* 0x000fea0003c00000 */
[----:B------:R0:W1:Y:S02]  /*f850*/  SHFL.IDX P6, R14, R13, R12, R11 ;  /* 0x0000000c0d0e7389 */ /* 0x00006400000c000b */
[----:B01----:R-:W-:Y:S01]  /*f860*/  ENDCOLLECTIVE ;  /* 0x000000000000791b */ /* 0x003fe20003800000 */
.L_x_111:
        /* <DEDUP_REMOVED lines=11> */
.L_x_112:
[----:B------:R-:W-:Y:S02]  /*f920*/  IMAD.MOV.U32 R13, RZ, RZ, R17 ;  /* 0x000000ffff0d7224 */ /* 0x000fe400078e0011 */
[----:B------:R-:W-:Y:S02]  /*f930*/  IMAD.MOV.U32 R12, RZ, RZ, 0x7 ;  /* 0x00000007ff0c7424 */ /* 0x000fe400078e00ff */
[----:B------:R-:W-:-:S07]  /*f940*/  IMAD.MOV.U32 R2, RZ, RZ, R14 ;  /* 0x000000ffff027224 */ /* 0x000fce00078e000e */
[----:B------:R-:W-:Y:S05]  /*f950*/  WARPSYNC.COLLECTIVE R15, `(.L_x_113) ;  /* 0x000000000f087348 */ /* 0x000fea0003c00000 */
[----:B------:R0:W1:Y:S02]  /*f960*/  SHFL.IDX P6, R14, R13, R12, R11 ;  /* 0x0000000c0d0e7389 */ /* 0x00006400000c000b */
[----:B01----:R-:W-:Y:S01]  /*f970*/  ENDCOLLECTIVE ;  /* 0x000000000000791b */ /* 0x003fe20003800000 */
.L_x_113:
[----:B------:R-:W-:-:S05]  /*f980*/  IADD3 R2, P0, R29, R2, RZ ;  /* 0x000000021d027210 */ /* 0x000fca0007f1e0ff */
[----:B------:R-:W-:-:S05]  /*f990*/  IMAD.X R3, RZ, RZ, R3, P0 ;  /* 0x000000ffff037224 */ /* 0x000fca00000e0603 */
[----:B------:R-:W-:Y:S01]  /*f9a0*/  @!PT LDS RZ, [RZ] ;  /* 0x00000000fffff984 */ /* 0x000fe20000000800 */
[----:B------:R-:W-:Y:S01]  /*f9b0*/  @!PT LDS RZ, [RZ] ;  /* 0x00000000fffff984 */ /* 0x000fe20000000800 */
[----:B------:R-:W-:Y:S01]  /*f9c0*/  @!PT LDS RZ, [RZ] ;  /* 0x00000000fffff984 */ /* 0x000fe20000000800 */
[----:B------:R0:W-:Y:S01]  /*f9d0*/  LDGSTS.E.BYPASS.LTC128B.128 [R28+0xd400], desc[UR48][R2.64], !P1 ;  /* 0x0d400000021c7fae */ /* 0x0001e2000c901d70 */
[----:B------:R-:W-:Y:S01]  /*f9e0*/  IMAD.MOV.U32 R13, RZ, RZ, R16 ;  /* 0x000000ffff0d7224 */ /* 0x000fe200078e0010 */
[----:B------:R-:W-:Y:S02]  /*f9f0*/  ISETP.LT.OR P1, PT, R5, 0x71, P2 ;  /* 0x000000710500780c */ /* 0x000fe40001721670 */
[----:B------:R-:W-:-:S11]  /*fa00*/  MOV R17, R14 ;  /* 0x0000000e00117202 */ /* 0x000fd60000000f00 */
[----:B0-----:R-:W-:Y:S05]  /*fa10*/  WARPSYNC.COLLECTIVE R15, `(.L_x_114) ;  /* 0x000000000f087348 */ /* 0x001fea0003c00000 */
[----:B------:R1:W2:Y:S02]  /*fa20*/  SHFL.IDX P6, R14, R13, R12, R11 ;  /* 0x0000000c0d0e7389 */ /* 0x0002a400000c000b */
[----:B012---:R-:W-:Y:S01]  /*fa30*/  ENDCOLLECTIVE ;  /* 0x000000000000791b */ /* 0x007fe20003800000 */
.L_x_114:
[----:B------:R-:W-:Y:S02]  /*fa40*/  IMAD.MOV.U32 R13, RZ, RZ, R7 ;  /* 0x000000ffff0d7224 */ /* 0x000fe400078e0007 */
[----:B------:R-:W-:Y:S02]  /*fa50*/  IMAD.MOV.U32 R12, RZ, RZ, RZ ;  /* 0x000000ffff0c7224 */ /* 0x000fe400078e00ff */
[----:B------:R-:W-:-:S05]  /*fa60*/  IMAD.MOV.U32 R11, RZ, RZ, R14 ;  /* 0x000000ffff0b7224 */ /* 0x000fca00078e000e */
[----:B------:R-:W-:Y:S01]  /*fa70*/  IADD3 R2, P0, R29, R11, RZ ;  /* 0x0000000b1d027210 */ /* 0x000fe20007f1e0ff */
[----:B------:R-:W-:-:S04]  /*fa80*/  IMAD.MOV.U32 R11, RZ, RZ, 0x181f ;  /* 0x0000181fff0b7424 */ /* 0x000fc800078e00ff */
[----:B------:R-:W-:-:S08]  /*fa90*/  IMAD.X R3, RZ, RZ, R17, P0 ;  /* 0x000000ffff037224 */ /* 0x000fd000000e0611 */
[----:B------:R-:W-:Y:S05]  /*faa0*/  WARPSYNC.COLLECTIVE R15, `(.L_x_115) ;  /* 0x000000000f087348 */ /* 0x000fea0003c00000 */
[----:B------:R0:W1:Y:S02]  /*fab0*/  SHFL.IDX P6, R14, R13, R12, R11 ;  /* 0x0000000c0d0e7389 */ /* 0x00006400000c000b */
[----:B01----:R-:W-:Y:S01]  /*fac0*/  ENDCOLLECTIVE ;  /* 0x000000000000791b */ /* 0x003fe20003800000 */
.L_x_115:
[----:B------:R-:W-:Y:S01]  /*fad0*/  @!PT LDS RZ, [RZ] ;  /* 0x00000000fffff984 */ /* 0x000fe20000000800 */
[----:B------:R-:W-:Y:S01]  /*fae0*/  @!PT LDS RZ, [RZ] ;  /* 0x00000000fffff984 */ /* 0x000fe20000000800 */
[----:B------:R-:W-:Y:S01]  /*faf0*/  @!PT LDS RZ, [RZ] ;  /* 0x00000000fffff984 */ /* 0x000fe20000000800 */
[----:B------:R0:W-:Y:S01]  /*fb00*/  LDGSTS.E.BYPASS.LTC128B.128 [R28+0xdc00], desc[UR48][R2.64], !P1 ;  /* 0x0dc00000021c7fae */ /* 0x0001e2000c901d70 */
[----:B------:R-:W-:Y:S01]  /*fb10*/  ISETP.LT.OR P1, PT, R5, 0x81, P2 ;  /* 0x000000810500780c */ /* 0x000fe20001721670 */
[----:B------:R-:W-:Y:S02]  /*fb20*/  IMAD.MOV.U32 R13, RZ, RZ, R4 ;  /* 0x000000ffff0d7224 */ /* 0x000fe400078e0004 */
[----:B------:R-:W-:-:S10]  /*fb30*/  IMAD.MOV.U32 R16, RZ, RZ, R14 ;  /* 0x000000ffff107224 */ /* 0x000fd400078e000e */
[----:B0-----:R-:W-:Y:S05]  /*fb40*/  WARPSYNC.COLLECTIVE R15, `(.L_x_116) ;  /* 0x000000000f087348 */ /* 0x001fea0003c00000 */
[----:B------:R1:W2:Y:S02]  /*fb50*/  SHFL.IDX P6, R14, R13, R12, R11 ;  /* 0x0000000c0d0e7389 */ /* 0x0002a400000c000b */
[----:B012---:R-:W-:Y:S01]  /*fb60*/  ENDCOLLECTIVE ;  /* 0x000000000000791b */ /* 0x007fe20003800000 */
.L_x_116:
[----:B------:R-:W-:Y:S02]  /*fb70*/  IMAD.MOV.U32 R13, RZ, RZ, R7 ;  /* 0x000000ffff0d7224 */ /* 0x000fe400078e0007 */
[----:B------:R-:W-:-:S05]  /*fb80*/  IMAD.MOV.U32 R12, RZ, RZ, R14 ;  /* 0x000000ffff0c7224 */ /* 0x000fca00078e000e */
[----:B------:R-:W-:Y:S01]  /*fb90*/  IADD3 R2, P0, R29, R12, RZ ;  /* 0x0000000c1d027210 */ /* 0x000fe20007f1e0ff */
[----:B------:R-:W-:-:S03]  /*fba0*/  IMAD.MOV.U32 R12, RZ, RZ, 0x1 ;  /* 0x00000001ff0c7424 */ /* 0x000fc600078e00ff */
[----:B------:R-:W-:-:S09]  /*fbb0*/  IADD3.X R3, RZ, R16, RZ, P0, !PT ;  /* 0x00000010ff037210 */ /* 0x000fd200007fe4ff */
[----:B------:R-:W-:Y:S05]  /*fbc0*/  WARPSYNC.COLLECTIVE R15, `(.L_x_117) ;  /* 0x000000000f087348 */ /* 0x000fea0003c00000 */
[----:B------:R0:W1:Y:S02]  /*fbd0*/  SHFL.IDX P6, R14, R13, R12, R11 ;  /* 0x0000000c0d0e7389 */ /* 0x00006400000c000b */
[----:B01----:R-:W-:Y:S01]  /*fbe0*/  ENDCOLLECTIVE ;  /* 0x000000000000791b */ /* 0x003fe20003800000 */
.L_x_117:
[C---:B------:R-:W-:Y:S01]  /*fbf0*/  ISETP.GE.AND P0, PT, R5.reuse, 0x21, PT ;  /* 0x000000210500780c */ /* 0x040fe20003f06270 */
[----:B------:R-:W-:Y:S01]  /*fc00*/  @!PT LDS RZ, [RZ] ;  /* 0x00000000fffff984 */ /* 0x000fe20000000800 */
[----:B------:R-:W-:Y:S01]  /*fc10*/  @!PT LDS RZ, [RZ] ;  /* 0x00000000fffff984 */ /* 0x000fe20000000800 */
[----:B------:R-:W-:Y:S01]  /*fc20*/  @!PT LDS RZ, [RZ] ;  /* 0x00000000fffff984 */ /* 0x000fe20000000800 */
[----:B------:R0:W-:Y:S01]  /*fc30*/  LDGSTS.E.BYPASS.LTC128B.128 [R28+0xe400], desc[UR48][R2.64], !P1 ;  /* 0x0e400000021c7fae */ /* 0x0001e2000c901d70 */
[----:B------:R-:W-:Y:S01]  /*fc40*/  ISETP.GE.AND P1, PT, R5, 0x11, PT ;  /* 0x000000110500780c */ /* 0x000fe20003f26270 */
[----:B------:R-:W-:-:S12]  /*fc50*/  IMAD.MOV.U32 R13, RZ, RZ, R4 ;  /* 0x000000ffff0d7224 */ /* 0x000fd800078e0004 */
[----:B------:R-:W-:Y:S02]  /*fc60*/  @P1 LOP3.LUT R0, R0, 0x20, RZ, 0xfc, !PT ;  /* 0x0000002000001812 */ /* 0x000fe400078efcff */
[----:B------:R-:W-:Y:S02]  /*fc70*/  ISETP.GE.AND P1, PT, R5, 0x81, PT ;  /* 0x000000810500780c */ /* 0x000fe40003f26270 */
[----:B------:R-:W-:Y:S01]  /*fc80*/  LOP3.LUT R0, R0, 0xffffffef, RZ, 0xc0, !PT ;  /* 0xffffffef00007812 */ /* 0x000fe200078ec0ff */
[----:B0-----:R-:W-:-:S10]  /*fc90*/  IMAD.MOV.U32 R7, RZ, RZ, R14 ;  /* 0x000000ffff077224 */ /* 0x001fd400078e000e */
[----:B------:R-:W-:Y:S05]  /*fca0*/  WARPSYNC.COLLECTIVE R15, `(.L_x_118) ;  /* 0x000000000f087348 */ /* 0x000fea0003c00000 */
[----:B------:R0:W1:Y:S02]  /*fcb0*/  SHFL.IDX P6, R14, R13, R12, R11 ;  /* 0x0000000c0d0e7389 */ /* 0x00006400000c000b */
[----:B01----:R-:W-:Y:S01]  /*fcc0*/  ENDCOLLECTIVE ;  /* 0x000000000000791b */ /* 0x003fe20003800000 */
.L_x_118:
[----:B------:R-:W-:Y:S02]  /*fcd0*/  @P0 LOP3.LUT R0, R0, 0x10, RZ, 0xfc, !PT ;  /* 0x0000001000000812 */ /* 0x000fe400078efcff */
[C---:B------:R-:W-:Y:S02]  /*fce0*/  ISETP.GE.AND P0, PT, R5.reuse, 0x71, PT ;  /* 0x000000710500780c */ /* 0x040fe40003f06270 */
[----:B------:R-:W-:Y:S02]  /*fcf0*/  LOP3.LUT R0, R0, 0xffffffbf, RZ, 0xc0, !PT ;  /* 0xffffffbf00007812 */ /* 0x000fe400078ec0ff */
[----:B------:R-:W-:-:S13]  /*fd00*/  ISETP.GE.AND P6, PT, R5, 0x61, PT ;  /* 0x000000610500780c */ /* 0x000fda0003fc6270 */
[----:B------:R-:W-:Y:S02]  /*fd10*/  @P6 LOP3.LUT R0, R0, 0x40, RZ, 0xfc, !PT ;  /* 0x0000004000006812 */ /* 0x000fe400078efcff */
[----:B------:R-:W-:Y:S02]  /*fd20*/  ISETP.GE.AND P6, PT, R5, 0x91, PT ;  /* 0x000000910500780c */ /* 0x000fe40003fc6270 */
[----:B------:R-:W-:-:S11]  /*fd30*/  LOP3.LUT R0, R0, 0xfffffeff, RZ, 0xc0, !PT ;  /* 0xfffffeff00007812 */ /* 0x000fd600078ec0ff */
[----:B------:R-:W-:Y:S01]  /*fd40*/  @P6 LOP3.LUT R0, R0, 0x100, RZ, 0xfc, !PT ;  /* 0x0000010000006812 */ /* 0x000fe200078efcff */
[----:B------:R-:W-:Y:S06]  /*fd50*/  BRA `(.L_x_119) ;  /* 0xffffffbc00087947 */ /* 0x000fec000383ffff */
.L_x_52:
[----:B0-----:R-:W-:-:S04]  /*fd60*/  IMAD.U32 R3, RZ, RZ, UR42 ;  /* 0x0000002aff037e24 */ /* 0x001fc8000f8e00ff */
[----:B------:R0:W1:Y:S03]  /*fd70*/  SYNCS.PHASECHK.TRANS64.TRYWAIT P2, [R3+URZ+0x22840], R30 ;  /* 0x0228401e030075a7 */ /* 0x000066000804017f */
[----:B-1----:R-:W-:Y:S05]  /*fd80*/  @!P2 NANOSLEEP.SYNCS 0x989680 ;  /* 0x009896800000a95d */ /* 0x002fea0003900000 */
[----:B------:R-:W1:Y:S02]  /*fd90*/  @!P2 SYNCS.PHASECHK.TRANS64 P2, [R3+URZ+0x22840], R30 ;  /* 0x0228401e0300a5a7 */ /* 0x000e64000804007f */
[----:B-1----:R-:W-:Y:S05]  /*fda0*/  @!P2 BRA `(.L_x_52) ;  /* 0xfffffffc00eca947 */ /* 0x002fea000383ffff */
[----:B------:R-:W-:Y:S05]  /*fdb0*/  BRA `(.L_x_120) ;  /* 0xffffffbc00447947 */ /* 0x000fea000383ffff */
.L_x_53:
        /* <DEDUP_REMOVED lines=8> */
.L_x_122:
[----:B------:R-:W-:Y:S05]  /*fe40*/  BSYNC B0 ;  /* 0x0000000000007941 */ /* 0x000fea0003800000 */
.L_x_121:
[----:B------:R-:W-:Y:S01]  /*fe50*/  IMAD.MOV.U32 R13, RZ, RZ, R7 ;  /* 0x000000ffff0d7224 */ /* 0x000fe200078e0007 */
[----:B------:R-:W-:Y:S01]  /*fe60*/  MOV R2, R14 ;  /* 0x0000000e00027202 */ /* 0x000fe20000000f00 */
[----:B------:R-:W-:Y:S01]  /*fe70*/  IMAD.MOV.U32 R12, RZ, RZ, RZ ;  /* 0x000000ffff0c7224 */ /* 0x000fe200078e00ff */
[----:B------:R-:W-:Y:S01]  /*fe80*/  P2R R8, PR, RZ, 0x2 ;  /* 0x00000002ff087803 */ /* 0x000fe20000000000 */
[----:B------:R-:W-:Y:S01]  /*fe90*/  IMAD.MOV.U32 R11, RZ, RZ, 0x181f ;  /* 0x0000181fff0b7424 */ /* 0x000fe200078e00ff */
[----:B------:R-:W-:Y:S01]  /*fea0*/  ISETP.GE.AND P1, PT, R29, R16, PT ;  /* 0x000000101d00720c */ /* 0x000fe20003f26270 */
[----:B------:R-:W-:Y:S01]  /*feb0*/  IMAD.MOV.U32 R15, RZ, RZ, -0x1 ;  /* 0xffffffffff0f7424 */ /* 0x000fe200078e00ff */
[----:B------:R-:W-:Y:S02]  /*fec0*/  P2R R9, PR, RZ, 0x1 ;  /* 0x00000001ff097803 */ /* 0x000fe40000000000 */
[----:B------:R-:W-:-:S13]  /*fed0*/  LOP3.LUT P0, RZ, R0, 0x20, RZ, 0xc0, !PT ;  /* 0x0000002000ff7812 */ /* 0x000fda000780c0ff */
[----:B------:R-:W-:Y:S05]  /*fee0*/  WARPSYNC.COLLECTIVE R15, `(.L_x_123) ;  /* 0x000000000f087348 */ /* 0x000fea0003c00000 */
[----:B------:R0:W1:Y:S02]  /*fef0*/  SHFL.IDX P6, R14, R13, R12, R11 ;  /* 0x0000000c0d0e7389 */ /* 0x00006400000c000b */
[----:B01----:R-:W-:Y:S01]  /*ff00*/  ENDCOLLECTIVE ;  /* 0x000000000000791b */ /* 0x003fe20003800000 */
.L_x_123:
[----:B------:R-:W-:Y:S02]  /*ff10*/  IMAD.MOV.U32 R13, RZ, RZ, R6 ;  /* 0x000000ffff0d7224 */ /* 0x000fe400078e0006 */
[----:B------:R-:W-:Y:S01]  /*ff20*/  IMAD.MOV.U32 R12, RZ, RZ, 0x1 ;  /* 0x00000001ff0c7424 */ /* 0x000fe200078e00ff */
[----:B------:R-:W-:-:S13]  /*ff30*/  LOP3.LUT P6, RZ, R0, 0x80, RZ, 0xc0, !PT ;  /* 0x0000008000ff7812 */ /* 0x000fda00078cc0ff */
[----:B------:R-:W-:-:S05]  /*ff40*/  @P6 IADD3 R14, P2, R29, R14, RZ ;  /* 0x0000000e1d0e6210 */ /* 0x000fca0007f5e0ff */
[----:B------:R-:W-:Y:S02]  /*ff50*/  @P6 IMAD.X R3, RZ, RZ, R2, P2 ;  /* 0x000000ffff036224 */ /* 0x000fe400010e0602 */
[----:B------:R-:W-:-:S05]  /*ff60*/  @P6 IMAD.MOV.U32 R2, RZ, RZ, R14 ;  /* 0x000000ffff026224 */ /* 0x000fca00078e000e */
[----:B------:R-:W-:Y:S01]  /*ff70*/  @!PT LDS RZ, [RZ] ;  /* 0x00000000fffff984 */ /* 0x000fe20000000800 */
[----:B------:R-:W-:Y:S01]  /*ff80*/  @!PT LDS RZ, [RZ] ;  /* 0x00000000fffff984 */ /* 0x000fe20000000800 */
[----:B------:R-:W-:Y:S01]  /*ff90*/  @!PT LDS RZ, [RZ] ;  /* 0x00000000fffff984 */ /* 0x000fe20000000800 */
[----:B------:R0:W-:Y:S01]  /*ffa0*/  @P6 LDGSTS.E.BYPASS.LTC128B.128 [R28+0x18400], desc[UR48][R2.64], !P1 ;  /* 0x18400000021c6fae */ /* 0x0001e2000c901d70 */
[----:B------:R-:W-:-:S13]  /*ffb0*/  LOP3.LUT P1, RZ, R0, 0x10, RZ, 0xc0, !PT ;  /* 0x0000001000ff7812 */ /* 0x000fda000782c0ff */
[----:B0-----:R-:W-:Y:S05]  /*ffc0*/  WARPSYNC.COLLECTIVE R15, `(.L_x_124) ;  /* 0x000000000f087348 */ /* 0x001fea0003c00000 */
[----:B------:R1:W2:Y:S02]  /*ffd0*/  SHFL.IDX P6, R14, R13, R12, R11 ;  /* 0x0000000c0d0e7389 */ /* 0x0002a400000c000b */
[----:B012---:R-:W-:Y:S01]  /*ffe0*/  ENDCOLLECTIVE ;  /* 0x000000000000791b */ /* 0x007fe20003800000 */
.L_x_124:
[----:B------:R-:W-:Y:S01]  /*fff0*/  MOV R13, R7 ;  /* 0x00000007000d7202 */ /* 0x000fe20000000f00 */
[----:B------:R-:W-:-:S07]  /*10000*/  IMAD.MOV.U32 R10, RZ, RZ, R14 ;  /* 0x000000ffff0a7224 */ /* 0x000fce00078e000e */
[----:B------:R-:W-:Y:S05]  /*10010*/  WARPSYNC.COLLECTIVE R15, `(.L_x_125) ;  /* 0x000000000f087348 */ /* 0x000fea0003c00000 */
[----:B------:R0:W1:Y:S02]  /*10020*/  SHFL.IDX P6, R14, R13, R12, R11 ;  /* 0x0000000c0d0e7389 */ /* 0x00006400000c000b */
[----:B01----:R-:W-:Y:S01]  /*10030*/  ENDCOLLECTIVE ;  /* 0x000000000000791b */ /* 0x003fe20003800000 */
.L_x_125:
[----:B------:R-:W-:Y:S02]  /*10040*/  IMAD.MOV.U32 R13, RZ, RZ, R6 ;  /* 0x000000ffff0d7224 */ /* 0x000fe400078e0006 */
[----:B------:R-:W-:Y:S01]  /*10050*/  IMAD.MOV.U32 R12, RZ, RZ, 0x2 ;  /* 0x00000002ff0c7424 */ /* 0x000fe200078e00ff */
[C---:B------:R-:W-:Y:S02]  /*10060*/  ISETP.GE.AND P6, PT, R29.reuse, R16, PT ;  /* 0x000000101d00720c */ /* 0x040fe40003fc6270 */
[----:B------:R-:W-:-:S05]  /*10070*/  @P0 IADD3 R2, P2, R29, R14, RZ ;  /* 0x0000000e1d020210 */ /* 0x000fca0007f5e0ff */
[----:B------:R-:W-:-:S06]  /*10080*/  @P0 IMAD.X R3, RZ, RZ, R10, P2 ;  /* 0x000000ffff030224 */ /* 0x000fcc00010e060a */
[----:B------:R-:W-:Y:S01]  /*10090*/  @!PT LDS RZ, [RZ] ;  /* 0x00000000fffff984 */ /* 0x000fe20000000800 */
[----:B------:R-:W-:Y:S01]  /*100a0*/  @!PT LDS RZ, [RZ] ;  /* 0x00000000fffff984 */ /* 0x000fe20000000800 */
[----:B------:R-:W-:Y:S01]  /*100b0*/  @!PT LDS RZ, [RZ] ;  /* 0x00000000fffff984 */ /* 0x000fe20000000800 */
[----:B------:R0:W-:Y:S01]  /*100c0*/  @P0 LDGSTS.E.BYPASS.LTC128B.128 [R28+0x18c00], desc[UR48][R2.64], !P6 ;  /* 0x18c00000021c0fae */ /* 0x0001e2000f101d70 */
[----:B------:R-:W-:-:S13]  /*100d0*/  ISETP.NE.AND P0, PT, R9, RZ, PT ;  /* 0x000000ff0900720c */ /* 0x000fda0003f05270 */
[----:B0-----:R-:W-:Y:S05]  /*100e0*/  WARPSYNC.COLLECTIVE R15, `(.L_x_126) ;  /* 0x000000000f087348 */ /* 0x001fea0003c00000 */
[----:B------:R1:W2:Y:S02]  /*100f0*/  SHFL.IDX P6, R14, R13, R12, R11 ;  /* 0x0000000c0d0e7389 */ /* 0x0002a400000c000b */
[----:B012---:R-:W-:Y:S01]  /*10100*/  ENDCOLLECTIVE ;  /* 0x000000000000791b */ /* 0x007fe20003800000 */
.L_x_126:
[----:B------:R-:W-:Y:S02]  /*10110*/  IMAD.MOV.U32 R13, RZ, RZ, R7 ;  /* 0x000000ffff0d7224 */ /* 0x000fe400078e0007 */
[----:B------:R-:W-:-:S07]  /*10120*/  IMAD.MOV.U32 R9, RZ, RZ, R14 ;  /* 0x000000ffff097224 */ /* 0x000fce00078e000e */
[----:B------:R-:W-:Y:S05]  /*10130*/  WARPSYNC.COLLECTIVE R15, `(.L_x_127) ;  /* 0x000000000f087348 */ /* 0x000fea0003c00000 */
[----:B------:R0:W1:Y:S02]  /*10140*/  SHFL.IDX P6, R14, R13, R12, R11 ;  /* 0x0000000c0d0e7389 */ /* 0x00006400000c000b */
[----:B01----:R-:W-:Y:S01]  /*10150*/  ENDCOLLECTIVE ;  /* 0x000000000000791b */ /* 0x003fe20003800000 */
.L_x_127:
[----:B------:R-:W-:Y:S01]  /*10160*/  IMAD.MOV.U32 R13, RZ, RZ, R6 ;  /* 0x000000ffff0d7224 */ /* 0x000fe200078e0006 */
[----:B------:R-:W-:Y:S02]  /*10170*/  MOV R12, 0x3 ;  /* 0x00000003000c7802 */ /* 0x000fe40000000f00 */
[C---:B------:R-:W-:Y:S02]  /*10180*/  @P1 IADD3 R14, P2, R29.reuse, R14, RZ ;  /* 0x0000000e1d0e1210 */ /* 0x040fe40007f5e0ff */
[----:B------:R-:W-:-:S03]  /*10190*/  ISETP.GE.AND P6, PT, R29, R16, PT ;  /* 0x000000101d00720c */ /* 0x000fc60003fc6270 */
[----:B------:R-:W-:Y:S02]  /*101a0*/  @P1 IMAD.X R9, RZ, RZ, R9, P2 ;  /* 0x000000ffff091224 */ /* 0x000fe400010e0609 */
[----:B------:R-:W-:Y:S02]  /*101b0*/  @P1 IMAD.MOV.U32 R2, RZ, RZ, R14 ;  /* 0x000000ffff021224 */ /* 0x000fe400078e000e */
[----:B------:R-:W-:-:S06]  /*101c0*/  @P1 IMAD.MOV.U32 R3, RZ, RZ, R9 ;  /* 0x000000ffff031224 */ /* 0x000fcc00078e0009 */
        /* <DEDUP_REMOVED lines=8> */
.L_x_128:
[----:B------:R-:W-:Y:S02]  /*10250*/  IMAD.MOV.U32 R13, RZ, RZ, R7 ;  /* 0x000000ffff0d7224 */ /* 0x000fe400078e0007 */
[----:B------:R-:W-:-:S07]  /*10260*/  IMAD.MOV.U32 R8, RZ, RZ, R14 ;  /* 0x000000ffff087224 */ /* 0x000fce00078e000e */
[----:B------:R-:W-:Y:S05]  /*10270*/  WARPSYNC.COLLECTIVE R15, `(.L_x_129) ;  /* 0x000000000f087348 */ /* 0x000fea0003c00000 */
[----:B------:R0:W1:Y:S02]  /*10280*/  SHFL.IDX P6, R14, R13, R12, R11 ;  /* 0x0000000c0d0e7389 */ /* 0x00006400000c000b */
[----:B01----:R-:W-:Y:S01]  /*10290*/  ENDCOLLECTIVE ;  /* 0x000000000000791b */ /* 0x003fe20003800000 */
.L_x_129:
[----:B------:R-:W-:Y:S02]  /*102a0*/  IMAD.MOV.U32 R13, RZ, RZ, R6 ;  /* 0x000000ffff0d7224 */ /* 0x000fe400078e0006 */
[----:B------:R-:W-:Y:S01]  /*102b0*/  IMAD.MOV.U32 R12, RZ, RZ, 0x4 ;  /* 0x00000004ff0c7424 */ /* 0x000fe200078e00ff */
        /* <DEDUP_REMOVED lines=9> */
[----:B------:R-:W-:-:S13]  /*10350*/  ISETP.GE.AND P5, PT, R29, R16, PT ;  /* 0x000000101d00720c */ /* 0x000fda0003fa6270 */
[----:B0-----:R-:W-:Y:S05]  /*10360*/  WARPSYNC.COLLECTIVE R15, `(.L_x_130) ;  /* 0x000000000f087348 */ /* 0x001fea0003c00000 */
[----:B------:R1:W2:Y:S02]  /*10370*/  SHFL.IDX P6, R14, R13, R12, R11 ;  /* 0x0000000c0d0e7389 */ /* 0x0002a400000c000b */
[----:B012---:R-:W-:Y:S01]  /*10380*/  ENDCOLLECTIVE ;  /* 0x000000000000791b */ /* 0x007fe20003800000 */
.L_x_130:
[----:B------:R-:W-:Y:S02]  /*10390*/  IMAD.MOV.U32 R13, RZ, RZ, R7 ;  /* 0x000000ffff0d7224 */ /* 0x000fe400078e0007 */
[----:B------:R-:W-:-:S07]  /*103a0*/  IMAD.MOV.U32 R8, RZ, RZ, R14 ;  /* 0x000000ffff087224 */ /* 0x000fce00078e000e */
[----:B------:R-:W-:Y:S05]  /*103b0*/  WARPSYNC.COLLECTIVE R15, `(.L_x_131) ;  /* 0x000000000f087348 */ /* 0x000fea0003c00000 */
[----:B------:R0:W1:Y:S02]  /*103c0*/  SHFL.IDX P6, R14, R13, R12, R11 ;  /* 0x0000000c0d0e7389 */ /* 0x00006400000c000b */
[----:B01----:R-:W-:Y:S01]  /*103d0*/  ENDCOLLECTIVE ;  /* 0x000000000000791b */ /* 0x003fe20003800000 */
.L_x_131:
[----:B------:R-:W-:Y:S02]  /*103e0*/  IMAD.MOV.U32 R13, RZ, RZ, R6 ;  /* 0x000000ffff0d7224 */ /* 0x000fe400078e0006 */
[----:B------:R-:W-:Y:S01]  /*103f0*/  IMAD.MOV.U32 R12, RZ, RZ, 0x5 ;  /* 0x00000005ff0c7424 */ /* 0x000fe200078e00ff */
[----:B------:R-:W-:-:S04]  /*10400*/  @P4 IADD3 R14, P2, R29, R14, RZ ;  /* 0x0000000e1d0e4210 */ /* 0x000fc80007f5e0ff */
[----:B------:R-:W-:Y:S01]  /*10410*/  @P4 IADD3.X R9, RZ, R8, RZ, P2, !PT ;  /* 0x00000008ff094210 */ /* 0x000fe200017fe4ff */
[----:B------:R-:W-:-:S08]  /*10420*/  @P4 IMAD.MOV.U32 R2, RZ, RZ, R14 ;  /* 0x000000ffff024224 */ /* 0x000fd000078e000e */
[----:B------:R-:W-:Y:S05]  /*10430*/  WARPSYNC.COLLECTIVE R15, `(.L_x_132) ;  /* 0x000000000f087348 */ /* 0x000fea0003c00000 */
[----:B------:R0:W1:Y:S02]  /*10440*/  SHFL.IDX P6, R14, R13, R12, R11 ;  /* 0x0000000c0d0e7389 */ /* 0x00006400000c000b */
[----:B01----:R-:W-:Y:S01]  /*10450*/  ENDCOLLECTIVE ;  /* 0x000000000000791b */ /* 0x003fe20003800000 */
.L_x_132:
[----:B------:R-:W-:-:S05]  /*10460*/  @P4 IMAD.MOV.U32 R3, RZ, RZ, R9 ;  /* 0x000000ffff034224 */ /* 0x000fca00078e0009 */
[----:B------:R-:W-:Y:S01]  /*10470*/  @!PT LDS RZ, [RZ] ;  /* 0x00000000fffff984 */ /* 0x000fe20000000800 */
[----:B------:R-:W-:Y:S01]  /*10480*/  @!PT LDS RZ, [RZ] ;  /* 0x00000000fffff984 */ /* 0x000fe20000000800 */
[----:B------:R-:W-:Y:S01]  /*10490*/  @!PT LDS RZ, [RZ] ;  /* 0x00000000fffff984 */ /* 0x000fe20000000800 */
[----:B------:R0:W-:Y:S01]  /*104a0*/  @P4 LDGSTS.E.BYPASS.LTC128B.128 [R28+0x1a400], desc[UR48][R2.64], !P5 ;  /* 0x1a400000021c4fae */ /* 0x0001e2000e901d70 */
[----:B------:R-:W-:Y:S01]  /*104b0*/  LOP3.LUT P4, RZ, R0, 0x40, RZ, 0xc0, !PT ;  /* 0x0000004000ff7812 */ /* 0x000fe2000788c0ff */
[----:B------:R-:W-:Y:S02]  /*104c0*/  IMAD.MOV.U32 R13, RZ, RZ, R7 ;  /* 0x000000ffff0d7224 */ /* 0x000fe400078e0007 */
[----:B------:R-:W-:-:S10]  /*104d0*/  IMAD.MOV.U32 R8, RZ, RZ, R14 ;  /* 0x000000ffff087224 */ /* 0x000fd400078e000e */
[----:B0-----:R-:W-:Y:S05]  /*104e0*/  WARPSYNC.COLLECTIVE R15, `(.L_x_133) ;  /* 0x000000000f087348 */ /* 0x001fea0003c00000 */
[----:B------:R1:W2:Y:S02]  /*104f0*/  SHFL.IDX P6, R14, R13, R12, R11 ;  /* 0x0000000c0d0e7389 */ /* 0x0002a400000c000b */
[----:B012---:R-:W-:Y:S01]  /*10500*/  ENDCOLLECTIVE ;  /* 0x000000000000791b */ /* 0x007fe20003800000 */
.L_x_133:
[----:B------:R-:W-:Y:S01]  /*10510*/  MOV R13, R6 ;  /* 0x00000006000d7202 */ /* 0x000fe20000000f00 */
[----:B------:R-:W-:Y:S01]  /*10520*/  IMAD.MOV.U32 R12, RZ, RZ, 0x6 ;  /* 0x00000006ff0c7424 */ /* 0x000fe200078e00ff */
[----:B------:R-:W-:-:S05]  /*10530*/  @P3 IADD3 R14, P2, R29, R14, RZ ;  /* 0x0000000e1d0e3210 */ /* 0x000fca0007f5e0ff */
[----:B------:R-:W-:-:S08]  /*10540*/  @P3 IMAD.MOV.U32 R2, RZ, RZ, R14 ;  /* 0x000000ffff023224 */ /* 0x000fd000078e000e */
[----:B------:R-:W-:Y:S05]  /*10550*/  WARPSYNC.COLLECTIVE R15, `(.L_x_134) ;  /* 0x000000000f087348 */ /* 0x000fea0003c00000 */
[----:B------:R0:W1:Y:S02]  /*10560*/  SHFL.IDX P6, R14, R13, R12, R11 ;  /* 0x0000000c0d0e7389 */ /* 0x00006400000c000b */
[----:B01----:R-:W-:Y:S01]  /*10570*/  ENDCOLLECTIVE ;  /* 0x000000000000791b */ /* 0x003fe20003800000 */
.L_x_134:
[----:B------:R-:W-:-:S04]  /*10580*/  @P3 IMAD.X R9, RZ, RZ, R8, P2 ;  /* 0x000000ffff093224 */ /* 0x000fc800010e0608 */
[----:B------:R-:W-:-:S05]  /*10590*/  @P3 IMAD.MOV.U32 R3, RZ, RZ, R9 ;  /* 0x000000ffff033224 */ /* 0x000fca00078e0009 */
[----:B------:R-:W-:Y:S01]  /*105a0*/  @!PT LDS RZ, [RZ] ;  /* 0x00000000fffff984 */ /* 0x000fe20000000800 */
[----:B------:R-:W-:Y:S01]  /*105b0*/  @!PT LDS RZ, [RZ] ;  /* 0x00000000fffff984 */ /* 0x000fe20000000800 */
[----:B------:R-:W-:Y:S01]  /*105c0*/  @!PT LDS RZ, [RZ] ;  /* 0x00000000fffff984 */ /* 0x000fe20000000800 */
[----:B------:R0:W-:Y:S01]  /*105d0*/  @P3 LDGSTS.E.BYPASS.LTC128B.128 [R28+0x1ac00], desc[UR48][R2.64], !P5 ;  /* 0x1ac00000021c3fae */ /* 0x0001e2000e901d70 */
[----:B------:R-:W-:Y:S02]  /*105e0*/  IMAD.MOV.U32 R13, RZ, RZ, R7 ;  /* 0x000000ffff0d7224 */ /* 0x000fe400078e0007 */
[----:B------:R-:W-:-:S07]  /*105f0*/  IMAD.MOV.U32 R8, RZ, RZ, R14 ;  /* 0x000000ffff087224 */ /* 0x000fce00078e000e */
[----:B0-----:R-:W-:Y:S05]  /*10600*/  WARPSYNC.COLLECTIVE R15, `(.L_x_135) ;  /* 0x000000000f087348 */ /* 0x001fea0003c00000 */
[----:B------:R1:W2:Y:S02]  /*10610*/  SHFL.IDX P6, R14, R13, R12, R11 ;  /* 0x0000000c0d0e7389 */ /* 0x0002a400000c000b */
[----:B012---:R-:W-:Y:S01]  /*10620*/  ENDCOLLECTIVE ;  /* 0x000000000000791b */ /* 0x007fe20003800000 */
.L_x_135:
[----:B------:R-:W-:Y:S02]  /*10630*/  IMAD.MOV.U32 R13, RZ, RZ, R6 ;  /* 0x000000ffff0d7224 */ /* 0x000fe400078e0006 */
[----:B------:R-:W-:Y:S01]  /*10640*/  IMAD.MOV.U32 R12, RZ, RZ, 0x7 ;  /* 0x00000007ff0c7424 */ /* 0x000fe200078e00ff */
[----:B------:R-:W-:-:S05]  /*10650*/  @P4 IADD3 R14, P2, R29, R14, RZ ;  /* 0x0000000e1d0e4210 */ /* 0x000fca0007f5e0ff */
[----:B------:R-:W-:-:S08]  /*10660*/  @P4 IMAD.MOV.U32 R2, RZ, RZ, R14 ;  /* 0x000000ffff024224 */ /* 0x000fd000078e000e */
[----:B------:R-:W-:Y:S05]  /*10670*/  WARPSYNC.COLLECTIVE R15, `(.L_x_136) ;  /* 0x000000000f087348 */ /* 0x000fea0003c00000 */
[----:B------:R0:W1:Y:S02]  /*10680*/  SHFL.IDX P6, R14, R13, R12, R11 ;  /* 0x0000000c0d0e7389 */ /* 0x00006400000c000b */
[----:B01----:R-:W-:Y:S01]  /*10690*/  ENDCOLLECTIVE ;  /* 0x000000000000791b */ /* 0x003fe20003800000 */
.L_x_136:
[----:B------:R-:W-:-:S04]  /*106a0*/  @P4 IMAD.X R9, RZ, RZ, R8, P2 ;  /* 0x000000ffff094224 */ /* 0x000fc800010e0608 */
[----:B------:R-:W-:-:S05]  /*106b0*/  @P4 IMAD.MOV.U32 R3, RZ, RZ, R9 ;  /* 0x000000ffff034224 */ /* 0x000fca00078e0009 */
[----:B------:R-:W-:Y:S01]  /*106c0*/  @!PT LDS RZ, [RZ] ;  /* 0x00000000fffff984 */ /* 0x000fe20000000800 */
[----:B------:R-:W-:Y:S01]  /*106d0*/  @!PT LDS RZ, [RZ] ;  /* 0x00000000fffff984 */ /* 0x000fe20000000800 */
[----:B------:R-:W-:Y:S01]  /*106e0*/  @!PT LDS RZ, [RZ] ;  /* 0x00000000fffff984 */ /* 0x000fe20000000800 */
[----:B------:R0:W-:Y:S01]  /*106f0*/  @P4 LDGSTS.E.BYPASS.LTC128B.128 [R28+0x1b400], desc[UR48][R2.64], !P5 ;  /* 0x1b400000021c4fae */ /* 0x0001e2000e901d70 */
[----:B------:R-:W-:Y:S01]  /*10700*/  MOV R13, R7 ;  /* 0x00000007000d7202 */ /* 0x000fe20000000f00 */
[----:B------:R-:W-:-:S07]  /*10710*/  IMAD.MOV.U32 R8, RZ, RZ, R14 ;  /* 0x000000ffff087224 */ /* 0x000fce00078e000e */
[----:B0-----:R-:W-:Y:S05]  /*10720*/  WARPSYNC.COLLECTIVE R15, `(.L_x_137) ;  /* 0x000000000f087348 */ /* 0x001fea0003c00000 */
[----:B------:R1:W2:Y:S02]  /*10730*/  SHFL.IDX P6, R14, R13, R12, R11 ;  /* 0x0000000c0d0e7389 */ /* 0x0002a400000c000b */
[----:B012---:R-:W-:Y:S01]  /*10740*/  ENDCOLLECTIVE ;  /* 0x000000000000791b */ /* 0x007fe20003800000 */
.L_x_137:
[----:B------:R-:W-:Y:S02]  /*10750*/  IMAD.MOV.U32 R13, RZ, RZ, R4 ;  /* 0x000000ffff0d7224 */ /* 0x000fe400078e0004 */
[----:B------:R-:W-:Y:S01]  /*10760*/  IMAD.MOV.U32 R12, RZ, RZ, RZ ;  /* 0x000000ffff0c7224 */ /* 0x000fe200078e00ff */
[----:B------:R-:W-:-:S13]  /*10770*/  @P0 IADD3 R9, P2, R29, R14, RZ ;  /* 0x0000000e1d090210 */ /* 0x000fda0007f5e0ff */
[----:B------:R-:W-:Y:S05]  /*10780*/  WARPSYNC.COLLECTIVE R15, `(.L_x_138) ;  /* 0x000000000f087348 */ /* 0x000fea0003c00000 */
[----:B------:R0:W1:Y:S02]  /*10790*/  SHFL.IDX P6, R14, R13, R12, R11 ;  /* 0x0000000c0d0e7389 */ /* 0x00006400000c000b */
[----:B01----:R-:W-:Y:S01]  /*107a0*/  ENDCOLLECTIVE ;  /* 0x000000000000791b */ /* 0x003fe20003800000 */
.L_x_138:
[----:B------:R-:W-:Y:S02]  /*107b0*/  @P0 IMAD.X R10, RZ, RZ, R8, P2 ;  /* 0x000000ffff0a0224 */ /* 0x000fe400010e0608 */
[----:B------:R-:W-:Y:S02]  /*107c0*/  @P0 IMAD.MOV.U32 R2, RZ, RZ, R9 ;  /* 0x000000ffff020224 */ /* 0x000fe400078e0009 */
        /* <DEDUP_REMOVED lines=10> */
.L_x_139:
[----:B------:R-:W-:Y:S02]  /*10870*/  IMAD.MOV.U32 R13, RZ, RZ, R4 ;  /* 0x000000ffff0d7224 */ /* 0x000fe400078e0004 */
[----:B------:R-:W-:Y:S01]  /*10880*/  IMAD.MOV.U32 R12, RZ, RZ, 0x1 ;  /* 0x00000001ff0c7424 */ /* 0x000fe200078e00ff */
[----:B------:R-:W-:-:S05]  /*10890*/  @P1 IADD3 R14, P0, R29, R14, RZ ;  /* 0x0000000e1d0e1210 */ /* 0x000fca0007f1e0ff */
[----:B------:R-:W-:-:S08]  /*108a0*/  @P1 IMAD.MOV.U32 R2, RZ, RZ, R14 ;  /* 0x000000ffff021224 */ /* 0x000fd000078e000e */
[----:B------:R-:W-:Y:S05]  /*108b0*/  WARPSYNC.COLLECTIVE R15, `(.L_x_140) ;  /* 0x000000000f087348 */ /* 0x000fea0003c00000 */
[----:B------:R0:W1:Y:S02]  /*108c0*/  SHFL.IDX P6, R14, R13, R12, R11 ;  /* 0x0000000c0d0e7389 */ /* 0x00006400000c000b */
[----:B01----:R-:W-:Y:S01]  /*108d0*/  ENDCOLLECTIVE ;  /* 0x000000000000791b */ /* 0x003fe20003800000 */
.L_x_140:
[----:B------:R-:W-:-:S05]  /*108e0*/  @P1 IMAD.X R9, RZ, RZ, R8, P0 ;  /* 0x000000ffff091224 */ /* 0x000fca00000e0608 */
[----:B------:R-:W-:-:S05]  /*108f0*/  @P1 MOV R3, R9 ;  /* 0x0000000900031202 */ /* 0x000fca0000000f00 */
        /* <DEDUP_REMOVED lines=9> */
.L_x_141:
[----:B------:R-:W-:Y:S05]  /*10990*/  BRA `(.L_x_142) ;  /* 0xffffffb800047947 */ /* 0x000fea000383ffff */
.L_x_56:
[----:B------:R-:W-:Y:S02]  /*109a0*/  IMAD.MOV.U32 R13, RZ, RZ, R5 ;  /* 0x000000ffff0d7224 */ /* 0x000fe400078e0005 */
[----:B------:R-:W-:Y:S02]  /*109b0*/  IMAD.MOV.U32 R12, RZ, RZ, RZ ;  /* 0x000000ffff0c7224 */ /* 0x000fe400078e00ff */
[----:B------:R-:W-:Y:S02]  /*109c0*/  IMAD.MOV.U32 R11, RZ, RZ, 0x181f ;  /* 0x0000181fff0b7424 */ /* 0x000fe400078e00ff */
[----:B------:R-:W-:Y:S02]  /*109d0*/  IMAD.MOV.U32 R15, RZ, RZ, -0x1 ;  /* 0xffffffffff0f7424 */ /* 0x000fe400078e00ff */
[----:B------:R-:W-:-:S07]  /*109e0*/  IMAD R25, R25, 0x80, R24 ;  /* 0x0000008019197824 */ /* 0x000fce00078e0218 */
[----:B------:R-:W-:Y:S05]  /*109f0*/  WARPSYNC.COLLECTIVE R15, `(.L_x_143) ;  /* 0x000000000f087348 */ /* 0x000fea0003c00000 */
[----:B------:R0:W1:Y:S02]  /*10a00*/  SHFL.IDX P6, R14, R13, R12, R11 ;  /* 0x0000000c0d0e7389 */ /* 0x00006400000c000b */
[----:B01----:R-:W-:Y:S01]  /*10a10*/  ENDCOLLECTIVE ;  /* 0x000000000000791b */ /* 0x003fe20003800000 */
.L_x_143:
[----:B------:R-:W-:Y:S01]  /*10a20*/  VIADD R7, R25, 0x10 ;  /* 0x0000001019077836 */ /* 0x000fe20000000000 */
[----:B------:R-:W-:Y:S01]  /*10a30*/  MOV R13, R0 ;  /* 0x00000000000d7202 */ /* 0x000fe20000000f00 */
[----:B------:R-:W-:-:S07]  /*10a40*/  IMAD.MOV.U32 R2, RZ, RZ, R14 ;  /* 0x000000ffff027224 */ /* 0x000fce00078e000e */
[----:B------:R-:W-:Y:S05]  /*10a50*/  WARPSYNC.COLLECTIVE R15, `(.L_x_144) ;  /* 0x000000000f087348 */ /* 0x000fea0003c00000 */
[----:B------:R0:W1:Y:S02]  /*10a60*/  SHFL.IDX P6, R14, R13, R12, R11 ;  /* 0x0000000c0d0e7389 */ /* 0x00006400000c000b */
[----:B01----:R-:W-:Y:S01]  /*10a70*/  ENDCOLLECTIVE ;  /* 0x000000000000791b */ /* 0x003fe20003800000 */
.L_x_144:
[----:B------:R-:W-:Y:S02]  /*10a80*/  ULDC UR4, c[0x0][0x288] ;  /* 0x0000a20000047ab9 */ /* 0x000fe40000000800 */
[----:B------:R-:W-:-:S05]  /*10a90*/  IMAD R4, R6, UR4, RZ ;  /* 0x0000000406047c24 */ /* 0x000fca000f8e02ff */
[----:B------:R-:W-:Y:S01]  /*10aa0*/  ISETP.GE.AND P1, PT, R25, R4, PT ;  /* 0x000000041900720c */ /* 0x000fe20003f26270 */
[----:B------:R-:W-:Y:S02]  /*10ab0*/  IMAD.MOV.U32 R13, RZ, RZ, R5 ;  /* 0x000000ffff0d7224 */ /* 0x000fe400078e0005 */
[----:B------:R-:W-:-:S10]  /*10ac0*/  IMAD.MOV.U32 R12, RZ, RZ, 0x1 ;  /* 0x00000001ff0c7424 */ /* 0x000fd400078e00ff */
[----:B------:R-:W-:-:S05]  /*10ad0*/  @!P1 IADD3 R14, P2, R29, R14, RZ ;  /* 0x0000000e1d0e9210 */ /* 0x000fca0007f5e0ff */
[----:B------:R-:W-:Y:S02]  /*10ae0*/  @!P1 IMAD.X R3, RZ, RZ, R2, P2 ;  /* 0x000000ffff039224 */ /* 0x000fe400010e0602 */
[----:B------:R-:W-:-:S07]  /*10af0*/  @!P1 IMAD.MOV.U32 R2, RZ, RZ, R14 ;  /* 0x000000ffff029224 */ /* 0x000fce00078e000e */
[----:B------:R-:W-:Y:S05]  /*10b00*/  WARPSYNC.COLLECTIVE R15, `(.L_x_145) ;  /* 0x000000000f087348 */ /* 0x000fea0003c00000 */
[----:B------:R0:W1:Y:S02]  /*10b10*/  SHFL.IDX P6, R14, R13, R12, R11 ;  /* 0x0000000c0d0e7389 */ /* 0x00006400000c000b */
[----:B01----:R-:W-:Y:S01]  /*10b20*/  ENDCOLLECTIVE ;  /* 0x000000000000791b */ /* 0x003fe20003800000 */
.L_x_145:
[----:B------:R-:W-:Y:S01]  /*10b30*/  @!PT LDS RZ, [RZ] ;  /* 0x00000000fffff984 */ /* 0x000fe20000000800 */
[----:B------:R-:W-:Y:S01]  /*10b40*/  @!PT LDS RZ, [RZ] ;  /* 0x00000000fffff984 */ /* 0x000fe20000000800 */
[----:B------:R-:W-:Y:S01]  /*10b50*/  @!PT LDS RZ, [RZ] ;  /* 0x00000000fffff984 */ /* 0x000fe20000000800 */
[----:B------:R0:W-:Y:S01]  /*10b60*/  @!P1 LDGSTS.E.BYPASS.LTC128B.128 [R28+0x14400], desc[UR48][R2.64], !P0 ;  /* 0x14400000021c9fae */ /* 0x0001e2000c101d70 */
[----:B------:R-:W-:Y:S01]  /*10b70*/  ISETP.GE.AND P1, PT, R7, R4, PT ;  /* 0x000000040700720c */ /* 0x000fe20003f26270 */
[----:B------:R-:W-:Y:S02]  /*10b80*/  VIADD R7, R25, 0x20 ;  /* 0x0000002019077836 */ /* 0x000fe40000000000 */
[----:B------:R-:W-:Y:S02]  /*10b90*/  IMAD.MOV.U32 R13, RZ, RZ, R0 ;  /* 0x000000ffff0d7224 */ /* 0x000fe400078e0000 */
[----:B------:R-:W-:-:S08]  /*10ba0*/  IMAD.MOV.U32 R6, RZ, RZ, R14 ;  /* 0x000000ffff067224 */ /* 0x000fd000078e000e */
[----:B0-----:R-:W-:Y:S05]  /*10bb0*/  WARPSYNC.COLLECTIVE R15, `(.L_x_146) ;  /* 0x000000000f087348 */ /* 0x001fea0003c00000 */
[----:B------:R1:W2:Y:S02]  /*10bc0*/  SHFL.IDX P6, R14, R13, R12, R11 ;  /* 0x0000000c0d0e7389 */ /* 0x0002a400000c000b */
[----:B012---:R-:W-:Y:S01]  /*10bd0*/  ENDCOLLECTIVE ;  /* 0x000000000000791b */ /* 0x007fe20003800000 */
.L_x_146:
[----:B------:R-:W-:Y:S02]  /*10be0*/  IMAD.MOV.U32 R13, RZ, RZ, R5 ;  /* 0x000000ffff0d7224 */ /* 0x000fe400078e0005 */
[----:B------:R-:W-:Y:S02]  /*10bf0*/  IMAD.MOV.U32 R12, RZ, RZ, 0x2 ;  /* 0x00000002ff0c7424 */ /* 0x000fe400078e00ff */
[----:B------:R-:W-:-:S07]  /*10c00*/  IMAD.MOV.U32 R8, RZ, RZ, R14 ;  /* 0x000000ffff087224 */ /* 0x000fce00078e000e */
[----:B------:R-:W-:Y:S05]  /*10c10*/  WARPSYNC.COLLECTIVE R15, `(.L_x_147) ;  /* 0x000000000f087348 */ /* 0x000fea0003c00000 */
[----:B------:R0:W1:Y:S02]  /*10c20*/  SHFL.IDX P6, R14, R13, R12, R11 ;  /* 0x0000000c0d0e7389 */ /* 0x00006400000c000b */
[----:B01----:R-:W-:Y:S01]  /*10c30*/  ENDCOLLECTIVE ;  /* 0x000000000000791b */ /* 0x003fe20003800000 */
.L_x_147:
[----:B------:R-:W-:-:S04]  /*10c40*/  @!P1 IADD3 R8, P3, R29, R8, RZ ;  /* 0x000000081d089210 */ /* 0x000fc80007f7e0ff */
[----:B------:R-:W-:Y:S01]  /*10c50*/  @!P1 IADD3.X R9, RZ, R6, RZ, P3, !PT ;  /* 0x00000006ff099210 */ /* 0x000fe20001ffe4ff */
[----:B------:R-:W-:-:S04]  /*10c60*/  @!P1 IMAD.MOV.U32 R2, RZ, RZ, R8 ;  /* 0x000000ffff029224 */ /* 0x000fc800078e0008 */
[----:B------:R-:W-:Y:S02]  /*10c70*/  @!P1 IMAD.MOV.U32 R3, RZ, RZ, R9 ;  /* 0x000000ffff039224 */ /* 0x000fe400078e0009 */
[----:B------:R-:W-:-:S03]  /*10c80*/  IMAD.MOV.U32 R13, RZ, RZ, R0 ;  /* 0x000000ffff0d7224 */ /* 0x000fc600078e0000 */
[----:B------:R-:W-:Y:S01]  /*10c90*/  @!PT LDS RZ, [RZ] ;  /* 0x00000000fffff984 */ /* 0x000fe20000000800 */
[----:B------:R-:W-:Y:S01]  /*10ca0*/  @!PT LDS RZ, [RZ] ;  /* 0x00000000fffff984 */ /* 0x000fe20000000800 */
[----:B------:R-:W-:Y:S01]  /*10cb0*/  @!PT LDS RZ, [RZ] ;  /* 0x00000000fffff984 */ /* 0x000fe20000000800 */
[----:B------:R0:W-:Y:S01]  /*10cc0*/  @!P1 LDGSTS.E.BYPASS.LTC128B.128 [R28+0x14c00], desc[UR48][R2.64], !P0 ;  /* 0x14c00000021c9fae */ /* 0x0001e2000c101d70 */
[----:B------:R-:W-:Y:S01]  /*10cd0*/  ISETP.GE.AND P1, PT, R7, R4, PT ;  /* 0x000000040700720c */ /* 0x000fe20003f26270 */
[----:B------:R-:W-:-:S12]  /*10ce0*/  IMAD.MOV.U32 R7, RZ, RZ, R14 ;  /* 0x000000ffff077224 */ /* 0x000fd800078e000e */
[----:B0-----:R-:W-:Y:S05]  /*10cf0*/  WARPSYNC.COLLECTIVE R15, `(.L_x_148) ;  /* 0x000000000f087348 */ /* 0x001fea0003c00000 */
[----:B------:R1:W2:Y:S02]  /*10d00*/  SHFL.IDX P6, R14, R13, R12, R11 ;  /* 0x0000000c0d0e7389 */ /* 0x0002a400000c000b */
[----:B012---:R-:W-:Y:S01]  /*10d10*/  ENDCOLLECTIVE ;  /* 0x000000000000791b */ /* 0x007fe20003800000 */
.L_x_148:
[----:B------:R-:W-:Y:S02]  /*10d20*/  IMAD.MOV.U32 R13, RZ, RZ, R5 ;  /* 0x000000ffff0d7224 */ /* 0x000fe400078e0005 */
[----:B------:R-:W-:Y:S01]  /*10d30*/  IMAD.MOV.U32 R12, RZ, RZ, 0x3 ;  /* 0x00000003ff0c7424 */ /* 0x000fe200078e00ff */
[----:B------:R-:W-:-:S05]  /*10d40*/  @!P1 IADD3 R14, P2, R29, R14, RZ ;  /* 0x0000000e1d0e9210 */ /* 0x000fca0007f5e0ff */
[----:B------:R-:W-:-:S08]  /*10d50*/  @!P1 IMAD.MOV.U32 R2, RZ, RZ, R14 ;  /* 0x000000ffff029224 */ /* 0x000fd000078e000e */
[----:B------:R-:W-:Y:S05]  /*10d60*/  WARPSYNC.COLLECTIVE R15, `(.L_x_149) ;  /* 0x000000000f087348 */ /* 0x000fea0003c00000 */
[----:B------:R0:W1:Y:S02]  /*10d70*/  SHFL.IDX P6, R14, R13, R12, R11 ;  /* 0x0000000c0d0e7389 */ /* 0x00006400000c000b */
[----:B01----:R-:W-:Y:S01]  /*10d80*/  ENDCOLLECTIVE ;  /* 0x000000000000791b */ /* 0x003fe20003800000 */
.L_x_149:
[----:B------:R-:W-:Y:S01]  /*10d90*/  @!P1 IMAD.X R3, RZ, RZ, R7, P2 ;  /* 0x000000ffff039224 */ /* 0x000fe200010e0607 */
[----:B------:R-:W-:-:S04]  /*10da0*/  IADD3 R7, R25, 0x30, RZ ;  /* 0x0000003019077810 */ /* 0x000fc80007ffe0ff */
[----:B------:R-:W-:Y:S01]  /*10db0*/  ISETP.GE.AND P2, PT, R7, R4, PT ;  /* 0x000000040700720c */ /* 0x000fe20003f46270 */
[----:B------:R-:W-:Y:S01]  /*10dc0*/  @!PT LDS RZ, [RZ] ;  /* 0x00000000fffff984 */ /* 0x000fe20000000800 */
[----:B------:R-:W-:Y:S01]  /*10dd0*/  @!PT LDS RZ, [RZ] ;  /* 0x00000000fffff984 */ /* 0x000fe20000000800 */
[----:B------:R-:W-:Y:S01]  /*10de0*/  @!PT LDS RZ, [RZ] ;  /* 0x00000000fffff984 */ /* 0x000fe20000000800 */
[----:B------:R0:W-:Y:S01]  /*10df0*/  @!P1 LDGSTS.E.BYPASS.LTC128B.128 [R28+0x15400], desc[UR48][R2.64], !P0 ;  /* 0x15400000021c9fae */ /* 0x0001e2000c101d70 */
[----:B------:R-:W-:Y:S02]  /*10e00*/  VIADD R7, R25, 0x40 ;  /* 0x0000004019077836 */ /* 0x000fe40000000000 */
[----:B------:R-:W-:Y:S02]  /*10e10*/  IMAD.MOV.U32 R13, RZ, RZ, R0 ;  /* 0x000000ffff0d7224 */ /* 0x000fe400078e0000 */
[----:B------:R-:W-:-:S07]  /*10e20*/  IMAD.MOV.U32 R6, RZ, RZ, R14 ;  /* 0x000000ffff067224 */ /* 0x000fce00078e000e */
[----:B0-----:R-:W-:Y:S05]  /*10e30*/  WARPSYNC.COLLECTIVE R15, `(.L_x_150) ;  /* 0x000000000f087348 */ /* 0x001fea0003c00000 */
[----:B------:R1:W2:Y:S02]  /*10e40*/  SHFL.IDX P6, R14, R13, R12, R11 ;  /* 0x0000000c0d0e7389 */ /* 0x0002a400000c000b */
[----:B012---:R-:W-:Y:S01]  /*10e50*/  ENDCOLLECTIVE ;  /* 0x000000000000791b */ /* 0x007fe20003800000 */
.L_x_150:
[----:B------:R-:W-:Y:S02]  /*10e60*/  IMAD.MOV.U32 R13, RZ, RZ, R5 ;  /* 0x000000ffff0d7224 */ /* 0x000fe400078e0005 */
[----:B------:R-:W-:Y:S02]  /*10e70*/  IMAD.MOV.U32 R12, RZ, RZ, 0x4 ;  /* 0x00000004ff0c7424 */ /* 0x000fe400078e00ff */
[----:B------:R-:W-:-:S07]  /*10e80*/  IMAD.MOV.U32 R8, RZ, RZ, R14 ;  /* 0x000000ffff087224 */ /* 0x000fce00078e000e */
[----:B------:R-:W-:Y:S05]  /*10e90*/  WARPSYNC.COLLECTIVE R15, `(.L_x_151) ;  /* 0x000000000f087348 */ /* 0x000fea0003c00000 */
[----:B------:R0:W1:Y:S02]  /*10ea0*/  SHFL.IDX P6, R14, R13, R12, R11 ;  /* 0x0000000c0d0e7389 */ /* 0x00006400000c000b */
[----:B01----:R-:W-:Y:S01]  /*10eb0*/  ENDCOLLECTIVE ;  /* 0x000000000000791b */ /* 0x003fe20003800000 */
.L_x_151:
[----:B------:R-:W-:-:S05]  /*10ec0*/  @!P2 IADD3 R2, P1, R29, R8, RZ ;  /* 0x000000081d02a210 */ /* 0x000fca0007f3e0ff */
[----:B------:R-:W-:Y:S01]  /*10ed0*/  @!P2 IMAD.X R3, RZ, RZ, R6, P1 ;  /* 0x000000ffff03a224 */ /* 0x000fe200008e0606 */
[----:B------:R-:W-:-:S04]  /*10ee0*/  ISETP.GE.AND P1, PT, R7, R4, PT ;  /* 0x000000040700720c */ /* 0x000fc80003f26270 */
[----:B------:R-:W-:Y:S01]  /*10ef0*/  @!PT LDS RZ, [RZ] ;  /* 0x00000000fffff984 */ /* 0x000fe20000000800 */
[----:B------:R-:W-:Y:S01]  /*10f00*/  @!PT LDS RZ, [RZ] ;  /* 0x00000000fffff984 */ /* 0x000fe20000000800 */
[----:B------:R-:W-:Y:S01]  /*10f10*/  @!PT LDS RZ, [RZ] ;  /* 0x00000000fffff984 */ /* 0x000fe20000000800 */
[----:B------:R0:W-:Y:S01]  /*10f20*/  @!P2 LDGSTS.E.BYPASS.LTC128B.128 [R28+0x15c00], desc[UR48][R2.64], !P0 ;  /* 0x15c00000021cafae */ /* 0x0001e2000c101d70 */
[----:B------:R-:W-:Y:S01]  /*10f30*/  IMAD.MOV.U32 R13, RZ, RZ, R0 ;  /* 0x000000ffff0d7224 */ /* 0x000fe200078e0000 */
[----:B------:R-:W-:-:S07]  /*10f40*/  MOV R7, R14 ;  /* 0x0000000e00077202 */ /* 0x000fce0000000f00 */
[----:B0-----:R-:W-:Y:S05]  /*10f50*/  WARPSYNC.COLLECTIVE R15, `(.L_x_152) ;  /* 0x000000000f087348 */ /* 0x001fea0003c00000 */
[----:B------:R1:W2:Y:S02]  /*10f60*/  SHFL.IDX P6, R14, R13, R12, R11 ;  /* 0x0000000c0d0e7389 */ /* 0x0002a400000c000b */
[----:B012---:R-:W-:Y:S01]  /*10f70*/  ENDCOLLECTIVE ;  /* 0x000000000000791b */ /* 0x007fe20003800000 */
.L_x_152:
[----:B------:R-:W-:Y:S02]  /*10f80*/  IMAD.MOV.U32 R13, RZ, RZ, R5 ;  /* 0x000000ffff0d7224 */ /* 0x000fe400078e0005 */
[----:B------:R-:W-:Y:S01]  /*10f90*/  IMAD.MOV.U32 R12, RZ, RZ, 0x5 ;  /* 0x00000005ff0c7424 */ /* 0x000fe200078e00ff */
[----:B------:R-:W-:-:S13]  /*10fa0*/  @!P1 IADD3 R2, P2, R29, R14, RZ ;  /* 0x0000000e1d029210 */ /* 0x000fda0007f5e0ff */
[----:B------:R-:W-:Y:S05]  /*10fb0*/  WARPSYNC.COLLECTIVE R15, `(.L_x_153) ;  /* 0x000000000f087348 */ /* 0x000fea0003c00000 */
[----:B------:R0:W1:Y:S02]  /*10fc0*/  SHFL.IDX P6, R14, R13, R12, R11 ;  /* 0x0000000c0d0e7389 */ /* 0x00006400000c000b */
[----:B01----:R-:W-:Y:S01]  /*10fd0*/  ENDCOLLECTIVE ;  /* 0x000000000000791b */ /* 0x003fe20003800000 */
.L_x_153:
[----:B------:R-:W-:Y:S02]  /*10fe0*/  @!P1 IMAD.X R3, RZ, RZ, R7, P2 ;  /* 0x000000ffff039224 */ /* 0x000fe400010e0607 */
[----:B------:R-:W-:-:S03]  /*10ff0*/  VIADD R7, R25, 0x50 ;  /* 0x0000005019077836 */ /* 0x000fc60000000000 */
[----:B------:R-:W-:Y:S01]  /*11000*/  @!PT LDS RZ, [RZ] ;  /* 0x00000000fffff984 */ /* 0x000fe20000000800 */
[----:B------:R-:W-:Y:S01]  /*11010*/  @!PT LDS RZ, [RZ] ;  /* 0x00000000fffff984 */ /* 0x000fe20000000800 */
[----:B------:R-:W-:Y:S01]  /*11020*/  @!PT LDS RZ, [RZ] ;  /* 0x00000000fffff984 */ /* 0x000fe20000000800 */
[----:B------:R0:W-:Y:S02]  /*11030*/  @!P1 LDGSTS.E.BYPASS.LTC128B.128 [R28+0x16400], desc[UR48][R2.64], !P0 ;  /* 0x16400000021c9fae */ /* 0x0001e4000c101d70 */
[----:B------:R-:W-:Y:S01]  /*11040*/  ISETP.GE.AND P2, PT, R7, R4, PT ;  /* 0x000000040700720c */ /* 0x000fe20003f46270 */
[----:B------:R-:W-:Y:S02]  /*11050*/  IMAD.MOV.U32 R13, RZ, RZ, R0 ;  /* 0x000000ffff0d7224 */ /* 0x000fe400078e0000 */
[----:B------:R-:W-:-:S10]  /*11060*/  IMAD.MOV.U32 R6, RZ, RZ, R14 ;  /* 0x000000ffff067224 */ /* 0x000fd400078e000e */
[----:B0-----:R-:W-:Y:S05]  /*11070*/  WARPSYNC.COLLECTIVE R15, `(.L_x_154) ;  /* 0x000000000f087348 */ /* 0x001fea0003c00000 */
[----:B------:R1:W2:Y:S02]  /*11080*/  SHFL.IDX P6, R14, R13, R12, R11 ;  /* 0x0000000c0d0e7389 */ /* 0x0002a400000c000b */
[----:B012---:R-:W-:Y:S01]  /*11090*/  ENDCOLLECTIVE ;  /* 0x000000000000791b */ /* 0x007fe20003800000 */
.L_x_154:
[----:B------:R-:W-:Y:S01]  /*110a0*/  MOV R13, R5 ;  /* 0x00000005000d7202 */ /* 0x000fe20000000f00 */
[----:B------:R-:W-:Y:S02]  /*110b0*/  IMAD.MOV.U32 R12, RZ, RZ, 0x6 ;  /* 0x00000006ff0c7424 */ /* 0x000fe400078e00ff */
[----:B------:R-:W-:-:S07]  /*110c0*/  IMAD.MOV.U32 R8, RZ, RZ, R14 ;  /* 0x000000ffff087224 */ /* 0x000fce00078e000e */
[----:B------:R-:W-:Y:S05]  /*110d0*/  WARPSYNC.COLLECTIVE R15, `(.L_x_155) ;  /* 0x000000000f087348 */ /* 0x000fea0003c00000 */
[----:B------:R0:W1:Y:S02]  /*110e0*/  SHFL.IDX P6, R14, R13, R12, R11 ;  /* 0x0000000c0d0e7389 */ /* 0x00006400000c000b */
[----:B01----:R-:W-:Y:S01]  /*110f0*/  ENDCOLLECTIVE ;  /* 0x000000000000791b */ /* 0x003fe20003800000 */
.L_x_155:
[----:B------:R-:W-:-:S05]  /*11100*/  @!P2 IADD3 R2, P1, R29, R8, RZ ;  /* 0x000000081d02a210 */ /* 0x000fca0007f3e0ff */
[----:B------:R-:W-:-:S05]  /*11110*/  @!P2 IMAD.X R3, RZ, RZ, R6, P1 ;  /* 0x000000ffff03a224 */ /* 0x000fca00008e0606 */
[----:B------:R-:W-:Y:S01]  /*11120*/  @!PT LDS RZ, [RZ] ;  /* 0x00000000fffff984 */ /* 0x000fe20000000800 */
[----:B------:R-:W-:Y:S01]  /*11130*/  @!PT LDS RZ, [RZ] ;  /* 0x00000000fffff984 */ /* 0x000fe20000000800 */
[----:B------:R-:W-:Y:S01]  /*11140*/  @!PT LDS RZ, [RZ] ;  /* 0x00000000fffff984 */ /* 0x000fe20000000800 */
[----:B------:R0:W-:Y:S01]  /*11150*/  @!P2 LDGSTS.E.BYPASS.LTC128B.128 [R28+0x16c00], desc[UR48][R2.64], !P0 ;  /* 0x16c00000021cafae */ /* 0x0001e2000c101d70 */
[----:B------:R-:W-:Y:S02]  /*11160*/  IMAD.MOV.U32 R13, RZ, RZ, R0 ;  /* 0x000000ffff0d7224 */ /* 0x000fe400078e0000 */
[----:B------:R-:W-:-:S07]  /*11170*/  IMAD.MOV.U32 R7, RZ, RZ, R14 ;  /* 0x000000ffff077224 */ /* 0x000fce00078e000e */
[----:B0-----:R-:W-:Y:S05]  /*11180*/  WARPSYNC.COLLECTIVE R15, `(.L_x_156) ;  /* 0x000000000f087348 */ /* 0x001fea0003c00000 */
[----:B------:R1:W2:Y:S02]  /*11190*/  SHFL.IDX P6, R14, R13, R12, R11 ;  /* 0x0000000c0d0e7389 */ /* 0x0002a400000c000b */
[----:B012---:R-:W-:Y:S01]  /*111a0*/  ENDCOLLECTIVE ;  /* 0x000000000000791b */ /* 0x007fe20003800000 */
.L_x_156:
[----:B------:R-:W-:-:S05]  /*111b0*/  VIADD R3, R25, 0x60 ;  /* 0x0000006019037836 */ /* 0x000fca0000000000 */
[----:B------:R-:W-:Y:S01]  /*111c0*/  ISETP.GE.AND P1, PT, R3, R4, PT ;  /* 0x000000040300720c */ /* 0x000fe20003f26270 */
[----:B------:R-:W-:Y:S02]  /*111d0*/  IMAD.MOV.U32 R13, RZ, RZ, R5 ;  /* 0x000000ffff0d7224 */ /* 0x000fe400078e0005 */
[----:B------:R-:W-:-:S10]  /*111e0*/  IMAD.MOV.U32 R12, RZ, RZ, 0x7 ;  /* 0x00000007ff0c7424 */ /* 0x000fd400078e00ff */
[----:B------:R-:W-:-:S13]  /*111f0*/  @!P1 IADD3 R8, P2, R29, R14, RZ ;  /* 0x0000000e1d089210 */ /* 0x000fda0007f5e0ff */
[----:B------:R-:W-:Y:S05]  /*11200*/  WARPSYNC.COLLECTIVE R15, `(.L_x_157) ;  /* 0x000000000f087348 */ /* 0x000fea0003c00000 */
[----:B------:R0:W1:Y:S02]  /*11210*/  SHFL.IDX P6, R14, R13, R12, R11 ;  /* 0x0000000c0d0e7389 */ /* 0x00006400000c000b */
[----:B01----:R-:W-:Y:S01]  /*11220*/  ENDCOLLECTIVE ;  /* 0x000000000000791b */ /* 0x003fe20003800000 */
.L_x_157:
[----:B------:R-:W-:Y:S02]  /*11230*/  @!P1 IMAD.X R9, RZ, RZ, R7, P2 ;  /* 0x000000ffff099224 */ /* 0x000fe400010e0607 */
[----:B------:R-:W-:Y:S02]  /*11240*/  @!P1 IMAD.MOV.U32 R2, RZ, RZ, R8 ;  /* 0x000000ffff029224 */ /* 0x000fe400078e0008 */
[----:B------:R-:W-:-:S05]  /*11250*/  @!P1 IMAD.MOV.U32 R3, RZ, RZ, R9 ;  /* 0x000000ffff039224 */ /* 0x000fca00078e0009 */
        /* <DEDUP_REMOVED lines=9> */
.L_x_158:
[----:B------:R-:W-:Y:S05]  /*112f0*/  BRA `(.L_x_159) ;  /* 0xffffffb400e87947 */ /* 0x000fea000383ffff */
.L_x_57:
[----:B0-----:R-:W-:-:S04]  /*11300*/  IMAD.U32 R3, RZ, RZ, UR42 ;  /* 0x0000002aff037e24 */ /* 0x001fc8000f8e00ff */
[----:B------:R0:W1:Y:S03]  /*11310*/  SYNCS.PHASECHK.TRANS64.TRYWAIT P0, [R3+URZ+0x22820], R0 ;  /* 0x02282000030075a7 */ /* 0x000066000800017f */
[----:B-1----:R-:W-:Y:S05]  /*11320*/  @!P0 NANOSLEEP.SYNCS 0x989680 ;  /* 0x009896800000895d */ /* 0x002fea0003900000 */
[----:B------:R-:W1:Y:S02]  /*11330*/  @!P0 SYNCS.PHASECHK.TRANS64 P0, [R3+URZ+0x22820], R0 ;  /* 0x02282000030085a7 */ /* 0x000e64000800007f */
[----:B-1----:R-:W-:Y:S05]  /*11340*/  @!P0 BRA `(.L_x_57) ;  /* 0xfffffffc00ec8947 */ /* 0x002fea000383ffff */
[----:B------:R-:W-:Y:S05]  /*11350*/  BRA `(.L_x_160) ;  /* 0xffffffb800147947 */ /* 0x000fea000383ffff */
.L_x_60:
[----:B0-----:R0:W1:Y:S02]  /*11360*/  SYNCS.PHASECHK.TRANS64.TRYWAIT P1, [R3+URZ+0x22880], R25 ;  /* 0x02288019030075a7 */ /* 0x001064000802017f */
[----:B-1----:R-:W-:Y:S05]  /*11370*/  @!P1 NANOSLEEP.SYNCS 0x989680 ;  /* 0x009896800000995d */ /* 0x002fea0003900000 */
[----:B------:R-:W1:Y:S02]  /*11380*/  @!P1 SYNCS.PHASECHK.TRANS64 P1, [R3+URZ+0x22880], R25 ;  /* 0x02288019030095a7 */ /* 0x000e64000802007f */
[----:B-1----:R-:W-:Y:S05]  /*11390*/  @!P1 BRA `(.L_x_60) ;  /* 0xfffffffc00f09947 */ /* 0x002fea000383ffff */
[----:B------:R-:W-:Y:S05]  /*113a0*/  BRA `(.L_x_161) ;  /* 0xffffffbc00147947 */ /* 0x000fea000383ffff */
.L_x_61:
[----:B------:R-:W-:Y:S01]  /*113b0*/  BSSY B0, `(.L_x_162) ;  /* 0x0000008000007945 */ /* 0x000fe20003800000 */
[----:B------:R-:W-:Y:S02]  /*113c0*/  IMAD.MOV.U32 R13, RZ, RZ, R7 ;  /* 0x000000ffff0d7224 */ /* 0x000fe400078e0007 */
[----:B------:R-:W-:Y:S02]  /*113d0*/  IMAD.MOV.U32 R12, RZ, RZ, RZ ;  /* 0x000000ffff0c7224 */ /* 0x000fe400078e00ff */
[----:B------:R-:W-:Y:S02]  /*113e0*/  IMAD.MOV.U32 R11, RZ, RZ, 0x181f ;  /* 0x0000181fff0b7424 */ /* 0x000fe400078e00ff */
[----:B------:R-:W-:-:S07]  /*113f0*/  IMAD.MOV.U32 R15, RZ, RZ, -0x1 ;  /* 0xffffffffff0f7424 */ /* 0x000fce00078e00ff */
[----:B0-----:R-:W-:Y:S05]  /*11400*/  WARPSYNC.COLLECTIVE R15, `(.L_x_163) ;  /* 0x000000000f087348 */ /* 0x001fea0003c00000 */
[----:B------:R1:W2:Y:S02]  /*11410*/  SHFL.IDX P6, R14, R13, R12, R11 ;  /* 0x0000000c0d0e7389 */ /* 0x0002a400000c000b */
[----:B012---:R-:W-:Y:S01]  /*11420*/  ENDCOLLECTIVE ;  /* 0x000000000000791b */ /* 0x007fe20003800000 */
.L_x_163:
[----:B------:R-:W-:Y:S05]  /*11430*/  BSYNC B0 ;  /* 0x0000000000007941 */ /* 0x000fea0003800000 */
.L_x_162:
[----:B------:R-:W-:Y:S01]  /*11440*/  IMAD.MOV.U32 R13, RZ, RZ, R6 ;  /* 0x000000ffff0d7224 */ /* 0x000fe200078e0006 */
[----:B------:R-:W-:Y:S01]  /*11450*/  MOV R11, 0x181f ;  /* 0x0000181f000b7802 */ /* 0x000fe20000000f00 */
[----:B------:R-:W-:Y:S02]  /*11460*/  IMAD.MOV.U32 R12, RZ, RZ, RZ ;  /* 0x000000ffff0c7224 */ /* 0x000fe400078e00ff */
[----:B------:R-:W-:Y:S02]  /*11470*/  IMAD.MOV.U32 R15, RZ, RZ, -0x1 ;  /* 0xffffffffff0f7424 */ /* 0x000fe400078e00ff */
[----:B------:R-:W-:Y:S02]  /*11480*/  IMAD.MOV.U32 R5, RZ, RZ, R14 ;  /* 0x000000ffff057224 */ /* 0x000fe400078e000e */
[----:B------:R-:W-:-:S07]  /*11490*/  IMAD R17, R2, 0x5000, R28 ;  /* 0x0000500002117824 */ /* 0x000fce00078e021c */
[----:B------:R-:W-:Y:S05]  /*114a0*/  WARPSYNC.COLLECTIVE R15, `(.L_x_164) ;  /* 0x000000000f087348 */ /* 0x000fea0003c00000 */
[----:B------:R0:W1:Y:S02]  /*114b0*/  SHFL.IDX P6, R14, R13, R12, R11 ;  /* 0x0000000c0d0e7389 */ /* 0x00006400000c000b */
[----:B01----:R-:W-:Y:S01]  /*114c0*/  ENDCOLLECTIVE ;  /* 0x000000000000791b */ /* 0x003fe20003800000 */
.L_x_164:
[----:B------:R-:W-:Y:S02]  /*114d0*/  IMAD.MOV.U32 R13, RZ, RZ, R7 ;  /* 0x000000ffff0d7224 */ /* 0x000fe400078e0007 */
[----:B------:R-:W-:Y:S02]  /*114e0*/  IMAD.MOV.U32 R12, RZ, RZ, 0x1 ;  /* 0x00000001ff0c7424 */ /* 0x000fe400078e00ff */
[----:B------:R-:W-:-:S07]  /*114f0*/  IMAD.MOV.U32 R4, RZ, RZ, R14 ;  /* 0x000000ffff047224 */ /* 0x000fce00078e000e */
[----:B------:R-:W-:Y:S05]  /*11500*/  WARPSYNC.COLLECTIVE R15, `(.L_x_165) ;  /* 0x000000000f087348 */ /* 0x000fea0003c00000 */
[----:B------:R0:W1:Y:S02]  /*11510*/  SHFL.IDX P6, R14, R13, R12, R11 ;  /* 0x0000000c0d0e7389 */ /* 0x00006400000c000b */
[----:B01----:R-:W-:Y:S01]  /*11520*/  ENDCOLLECTIVE ;  /* 0x000000000000791b */ /* 0x003fe20003800000 */
.L_x_165:
[----:B------:R-:W-:-:S05]  /*11530*/  IADD3 R4, P1, R29, R4, RZ ;  /* 0x000000041d047210 */ /* 0x000fca0007f3e0ff */
[----:B------:R-:W-:-:S05]  /*11540*/  IMAD.X R5, RZ, RZ, R5, P1 ;  /* 0x000000ffff057224 */ /* 0x000fca00008e0605 */
[----:B------:R-:W-:Y:S01]  /*11550*/  @!PT LDS RZ, [RZ] ;  /* 0x00000000fffff984 */ /* 0x000fe20000000800 */
[----:B------:R-:W-:Y:S01]  /*11560*/  @!PT LDS RZ, [RZ] ;  /* 0x00000000fffff984 */ /* 0x000fe20000000800 */
[----:B------:R-:W-:Y:S01]  /*11570*/  @!PT LDS RZ, [RZ] ;  /* 0x00000000fffff984 */ /* 0x000fe20000000800 */
[----:B------:R0:W-:Y:S01]  /*11580*/  LDGSTS.E.BYPASS.LTC128B.128 [R17+0xa400], desc[UR48][R4.64], !P2 ;  /* 0x0a40000004117fae */ /* 0x0001e2000d101d70 */
[----:B------:R-:W-:Y:S02]  /*11590*/  IMAD.MOV.U32 R13, RZ, RZ, R6 ;  /* 0x000000ffff0d7224 */ /* 0x000fe400078e0006 */
[----:B------:R-:W-:-:S07]  /*115a0*/  IMAD.MOV.U32 R27, RZ, RZ, R14 ;  /* 0x000000ffff1b7224 */ /* 0x000fce00078e000e */
[----:B0-----:R-:W-:Y:S05]  /*115b0*/  WARPSYNC.COLLECTIVE R15, `(.L_x_166) ;  /* 0x000000000f087348 */ /* 0x001fea0003c00000 */
[----:B------:R1:W2:Y:S02]  /*115c0*/  SHFL.IDX P6, R14, R13, R12, R11 ;  /* 0x0000000c0d0e7389 */ /* 0x0002a400000c000b */
[----:B012---:R-:W-:Y:S01]  /*115d0*/  ENDCOLLECTIVE ;  /* 0x000000000000791b */ /* 0x007fe20003800000 */
.L_x_166:
[----:B------:R-:W-:Y:S01]  /*115e0*/  MOV R13, R7 ;  /* 0x00000007000d7202 */ /* 0x000fe20000000f00 */
[----:B------:R-:W-:Y:S02]  /*115f0*/  IMAD.MOV.U32 R12, RZ, RZ, 0x2 ;  /* 0x00000002ff0c7424 */ /* 0x000fe400078e00ff */
[----:B------:R-:W-:-:S05]  /*11600*/  IMAD.MOV.U32 R11, RZ, RZ, R14 ;  /* 0x000000ffff0b7224 */ /* 0x000fca00078e000e */
[----:B------:R-:W-:Y:S01]  /*11610*/  IADD3 R4, P1, R29, R11, RZ ;  /* 0x0000000b1d047210 */ /* 0x000fe20007f3e0ff */
[----:B------:R-:W-:-:S04]  /*11620*/  IMAD.MOV.U32 R11, RZ, RZ, 0x181f ;  /* 0x0000181fff0b7424 */ /* 0x000fc800078e00ff */
[----:B------:R-:W-:-:S08]  /*11630*/  IMAD.X R5, RZ, RZ, R27, P1 ;  /* 0x000000ffff057224 */ /* 0x000fd000008e061b */
[----:B------:R-:W-:Y:S05]  /*11640*/  WARPSYNC.COLLECTIVE R15, `(.L_x_167) ;  /* 0x000000000f087348 */ /* 0x000fea0003c00000 */
[----:B------:R0:W1:Y:S02]  /*11650*/  SHFL.IDX P6, R14, R13, R12, R11 ;  /* 0x0000000c0d0e7389 */ /* 0x00006400000c000b */
[----:B01----:R-:W-:Y:S01]  /*11660*/  ENDCOLLECTIVE ;  /* 0x000000000000791b */ /* 0x003fe20003800000 */
.L_x_167:
[----:B------:R-:W-:Y:S01]  /*11670*/  @!PT LDS RZ, [RZ] ;  /* 0x00000000fffff984 */ /* 0x000fe20000000800 */
[----:B------:R-:W-:Y:S01]  /*11680*/  @!PT LDS RZ, [RZ] ;  /* 0x00000000fffff984 */ /* 0x000fe20000000800 */
[----:B------:R-:W-:Y:S01]  /*11690*/  @!PT LDS RZ, [RZ] ;  /* 0x00000000fffff984 */ /* 0x000fe20000000800 */
[----:B------:R0:W-:Y:S01]  /*116a0*/  LDGSTS.E.BYPASS.LTC128B.128 [R17+0xac00], desc[UR48][R4.64], !P2 ;  /* 0x0ac0000004117fae */ /* 0x0001e2000d101d70 */
[----:B------:R-:W-:Y:S02]  /*116b0*/  IMAD.MOV.U32 R13, RZ, RZ, R6 ;  /* 0x000000ffff0d7224 */ /* 0x000fe400078e0006 */
[----:B0-----:R-:W-:-:S07]  /*116c0*/  IMAD.MOV.U32 R5, RZ, RZ, R14 ;  /* 0x000000ffff057224 */ /* 0x001fce00078e000e */
[----:B------:R-:W-:Y:S05]  /*116d0*/  WARPSYNC.COLLECTIVE R15, `(.L_x_168) ;  /* 0x000000000f087348 */ /* 0x000fea0003c00000 */
[----:B------:R0:W1:Y:S02]  /*116e0*/  SHFL.IDX P6, R14, R13, R12, R11 ;  /* 0x0000000c0d0e7389 */ /* 0x00006400000c000b */
[----:B01----:R-:W-:Y:S01]  /*116f0*/  ENDCOLLECTIVE ;  /* 0x000000000000791b */ /* 0x003fe20003800000 */
.L_x_168:
[----:B------:R-:W-:Y:S02]  /*11700*/  IMAD.MOV.U32 R13, RZ, RZ, R7 ;  /* 0x000000ffff0d7224 */ /* 0x000fe400078e0007 */
[----:B------:R-:W-:Y:S02]  /*11710*/  IMAD.MOV.U32 R12, RZ, RZ, 0x3 ;  /* 0x00000003ff0c7424 */ /* 0x000fe400078e00ff */
[----:B------:R-:W-:-:S07]  /*11720*/  IMAD.MOV.U32 R4, RZ, RZ, R14 ;  /* 0x000000ffff047224 */ /* 0x000fce00078e000e */
[----:B------:R-:W-:Y:S05]  /*11730*/  WARPSYNC.COLLECTIVE R15, `(.L_x_169) ;  /* 0x000000000f087348 */ /* 0x000fea0003c00000 */
[----:B------:R0:W1:Y:S02]  /*11740*/  SHFL.IDX P6, R14, R13, R12, R11 ;  /* 0x0000000c0d0e7389 */ /* 0x00006400000c000b */
[----:B01----:R-:W-:Y:S01]  /*11750*/  ENDCOLLECTIVE ;  /* 0x000000000000791b */ /* 0x003fe20003800000 */
.L_x_169:
[----:B------:R-:W-:-:S05]  /*11760*/  IADD3 R4, P1, R29, R4, RZ ;  /* 0x000000041d047210 */ /* 0x000fca0007f3e0ff */
[----:B------:R-:W-:-:S05]  /*11770*/  IMAD.X R5, RZ, RZ, R5, P1 ;  /* 0x000000ffff057224 */ /* 0x000fca00008e0605 */
[----:B------:R-:W-:Y:S01]  /*11780*/  @!PT LDS RZ, [RZ] ;  /* 0x00000000fffff984 */ /* 0x000fe20000000800 */
[----:B------:R-:W-:Y:S01]  /*11790*/  @!PT LDS RZ, [RZ] ;  /* 0x00000000fffff984 */ /* 0x000fe20000000800 */
[----:B------:R-:W-:Y:S01]  /*117a0*/  @!PT LDS RZ, [RZ] ;  /* 0x00000000fffff984 */ /* 0x000fe20000000800 */
[----:B------:R0:W-:Y:S01]  /*117b0*/  LDGSTS.E.BYPASS.LTC128B.128 [R17+0xb400], desc[UR48][R4.64], !P2 ;  /* 0x0b40000004117fae */ /* 0x0001e2000d101d70 */
[----:B------:R-:W-:Y:S01]  /*117c0*/  MOV R13, R6 ;  /* 0x00000006000d7202 */ /* 0x000fe20000000f00 */
[----:B0-----:R-:W-:-:S07]  /*117d0*/  IMAD.MOV.U32 R5, RZ, RZ, R14 ;  /* 0x000000ffff057224 */ /* 0x001fce00078e000e */
[----:B------:R-:W-:Y:S05]  /*117e0*/  WARPSYNC.COLLECTIVE R15, `(.L_x_170) ;  /* 0x000000000f087348 */ /* 0x000fea0003c00000 */
[----:B------:R0:W1:Y:S02]  /*117f0*/  SHFL.IDX P6, R14, R13, R12, R11 ;  /* 0x0000000c0d0e7389 */ /* 0x00006400000c000b */
[----:B01----:R-:W-:Y:S01]  /*11800*/  ENDCOLLECTIVE ;  /* 0x000000000000791b */ /* 0x003fe20003800000 */
.L_x_170:
[----:B------:R-:W-:Y:S02]  /*11810*/  IMAD.MOV.U32 R13, RZ, RZ, R7 ;  /* 0x000000ffff0d7224 */ /* 0x000fe400078e0007 */
[----:B------:R-:W-:Y:S02]  /*11820*/  IMAD.MOV.U32 R12, RZ, RZ, 0x4 ;  /* 0x00000004ff0c7424 */ /* 0x000fe400078e00ff */
[----:B------:R-:W-:-:S07]  /*11830*/  IMAD.MOV.U32 R4, RZ, RZ, R14 ;  /* 0x000000ffff047224 */ /* 0x000fce00078e000e */
[----:B------:R-:W-:Y:S05]  /*11840*/  WARPSYNC.COLLECTIVE R15, `(.L_x_171) ;  /* 0x000000000f087348 */ /* 0x000fea0003c00000 */
[----:B------:R0:W1:Y:S02]  /*11850*/  SHFL.IDX P6, R14, R13, R12, R11 ;  /* 0x0000000c0d0e7389 */ /* 0x00006400000c000b */
[----:B01----:R-:W-:Y:S01]  /*11860*/  ENDCOLLECTIVE ;  /* 0x000000000000791b */ /* 0x003fe20003800000 */
.L_x_171:
[----:B------:R-:W-:-:S05]  /*11870*/  IADD3 R4, P1, R29, R4, RZ ;  /* 0x000000041d047210 */ /* 0x000fca0007f3e0ff */
[----:B------:R-:W-:-:S05]  /*11880*/  IMAD.X R5, RZ, RZ, R5, P1 ;  /* 0x000000ffff057224 */ /* 0x000fca00008e0605 */
        /* <DEDUP_REMOVED lines=9> */
.L_x_172:
[----:B------:R-:W-:Y:S01]  /*11920*/  MOV R13, R7 ;  /* 0x00000007000d7202 */ /* 0x000fe20000000f00 */
[----:B------:R-:W-:Y:S02]  /*11930*/  IMAD.MOV.U32 R12, RZ, RZ, 0x5 ;  /* 0x00000005ff0c7424 */ /* 0x000fe400078e00ff */
[----:B------:R-:W-:-:S07]  /*11940*/  IMAD.MOV.U32 R4, RZ, RZ, R14 ;  /* 0x000000ffff047224 */ /* 0x000fce00078e000e */
[----:B------:R-:W-:Y:S05]  /*11950*/  WARPSYNC.COLLECTIVE R15, `(.L_x_173) ;  /* 0x000000000f087348 */ /* 0x000fea0003c00000 */
[----:B------:R0:W1:Y:S02]  /*11960*/  SHFL.IDX P6, R14, R13, R12, R11 ;  /* 0x0000000c0d0e7389 */ /* 0x00006400000c000b */
[----:B01----:R-:W-:Y:S01]  /*11970*/  ENDCOLLECTIVE ;  /* 0x000000000000791b */ /* 0x003fe20003800000 */
.L_x_173:
        /* <DEDUP_REMOVED lines=11> */
.L_x_174:
[----:B------:R-:W-:Y:S02]  /*11a30*/  IMAD.MOV.U32 R13, RZ, RZ, R7 ;  /* 0x000000ffff0d7224 */ /* 0x000fe400078e0007 */
[----:B------:R-:W-:Y:S02]  /*11a40*/  IMAD.MOV.U32 R12, RZ, RZ, 0x6 ;  /* 0x00000006ff0c7424 */ /* 0x000fe400078e00ff */
[----:B------:R-:W-:-:S07]  /*11a50*/  IMAD.MOV.U32 R4, RZ, RZ, R14 ;  /* 0x000000ffff047224 */ /* 0x000fce00078e000e */
[----:B------:R-:W-:Y:S05]  /*11a60*/  WARPSYNC.COLLECTIVE R15, `(.L_x_175) ;  /* 0x000000000f087348 */ /* 0x000fea0003c00000 */
[----:B------:R0:W1:Y:S02]  /*11a70*/  SHFL.IDX P6, R14, R13, R12, R11 ;  /* 0x0000000c0d0e7389 */ /* 0x00006400000c000b */
[----:B01----:R-:W-:Y:S01]  /*11a80*/  ENDCOLLECTIVE ;  /* 0x000000000000791b */ /* 0x003fe20003800000 */
.L_x_175:
[----:B------:R-:W-:-:S05]  /*11a90*/  IADD3 R4, P1, R29, R4, RZ ;  /* 0x000000041d047210 */ /* 0x000fca0007f3e0ff */
[----:B------:R-:W-:-:S05]  /*11aa0*/  IMAD.X R5, RZ, RZ, R5, P1 ;  /* 0x000000ffff057224 */ /* 0x000fca00008e0605 */
[----:B------:R-:W-:Y:S01]  /*11ab0*/  @!PT LDS RZ, [RZ] ;  /* 0x00000000fffff984 */ /* 0x000fe20000000800 */
[----:B------:R-:W-:Y:S01]  /*11ac0*/  @!PT LDS RZ, [RZ] ;  /* 0x00000000fffff984 */ /* 0x000fe20000000800 */
[----:B------:R-:W-:Y:S01]  /*11ad0*/  @!PT LDS RZ, [RZ] ;  /* 0x00000000fffff984 */ /* 0x000fe20000000800 */
[----:B------:R0:W-:Y:S01]  /*11ae0*/  LDGSTS.E.BYPASS.LTC128B.128 [R17+0xcc00], desc[UR48][R4.64], !P2 ;  /* 0x0cc0000004117fae */ /* 0x0001e2000d101d70 */
[----:B------:R-:W-:Y:S01]  /*11af0*/  MOV R13, R6 ;  /* 0x00000006000d7202 */ /* 0x000fe20000000f00 */
[----:B------:R-:W-:-:S07]  /*11b00*/  IMAD.MOV.U32 R27, RZ, RZ, R14 ;  /* 0x000000ffff1b7224 */ /* 0x000fce00078e000e */
[----:B0-----:R-:W-:Y:S05]  /*11b10*/  WARPSYNC.COLLECTIVE R15, `(.L_x_176) ;  /* 0x000000000f087348 */ /* 0x001fea0003c00000 */
[----:B------:R1:W2:Y:S02]  /*11b20*/  SHFL.IDX P6, R14, R13, R12, R11 ;  /* 0x0000000c0d0e7389 */ /* 0x0002a400000c000b */
[----:B012---:R-:W-:Y:S01]  /*11b30*/  ENDCOLLECTIVE ;  /* 0x000000000000791b */ /* 0x007fe20003800000 */
.L_x_176:
[----:B------:R-:W-:Y:S02]  /*11b40*/  IMAD.MOV.U32 R13, RZ, RZ, R7 ;  /* 0x000000ffff0d7224 */ /* 0x000fe400078e0007 */
[----:B------:R-:W-:Y:S02]  /*11b50*/  IMAD.MOV.U32 R12, RZ, RZ, 0x7 ;  /* 0x00000007ff0c7424 */ /* 0x000fe400078e00ff */
[----:B------:R-:W-:-:S07]  /*11b60*/  IMAD.MOV.U32 R4, RZ, RZ, R14 ;  /* 0x000000ffff047224 */ /* 0x000fce00078e000e */
[----:B------:R-:W-:Y:S05]  /*11b70*/  WARPSYNC.COLLECTIVE R15, `(.L_x_177) ;  /* 0x000000000f087348 */ /* 0x000fea0003c00000 */
[----:B------:R0:W1:Y:S02]  /*11b80*/  SHFL.IDX P6, R14, R13, R12, R11 ;  /* 0x0000000c0d0e7389 */ /* 0x00006400000c000b */
[----:B01----:R-:W-:Y:S01]  /*11b90*/  ENDCOLLECTIVE ;  /* 0x000000000000791b */ /* 0x003fe20003800000 */
.L_x_177:
[----:B------:R-:W-:Y:S01]  /*11ba0*/  IMAD.MOV.U32 R13, RZ, RZ, R6 ;  /* 0x000000ffff0d7224 */ /* 0x000fe200078e0006 */
[----:B------:R-:W-:-:S05]  /*11bb0*/  IADD3 R6, P1, R29, R4, RZ ;  /* 0x000000041d067210 */ /* 0x000fca0007f3e0ff */
[----:B------:R-:W-:Y:S02]  /*11bc0*/  IMAD.X R7, RZ, RZ, R27, P1 ;  /* 0x000000ffff077224 */ /* 0x000fe400008e061b */
[----:B------:R-:W-:-:S03]  /*11bd0*/  IMAD.MOV.U32 R5, RZ, RZ, R14 ;  /* 0x000000ffff057224 */ /* 0x000fc600078e000e */
[----:B------:R-:W-:Y:S01]  /*11be0*/  @!PT LDS RZ, [RZ] ;  /* 0x00000000fffff984 */ /* 0x000fe20000000800 */
[----:B------:R-:W-:Y:S01]  /*11bf0*/  @!PT LDS RZ, [RZ] ;  /* 0x00000000fffff984 */ /* 0x000fe20000000800 */
[----:B------:R-:W-:Y:S01]  /*11c00*/  @!PT LDS RZ, [RZ] ;  /* 0x00000000fffff984 */ /* 0x000fe20000000800 */
[----:B------:R0:W-:Y:S04]  /*11c10*/  LDGSTS.E.BYPASS.LTC128B.128 [R17+0xd400], desc[UR48][R6.64], !P2 ;  /* 0x0d40000006117fae */ /* 0x0001e8000d101d70 */
[----:B0-----:R-:W-:Y:S05]  /*11c20*/  WARPSYNC.COLLECTIVE R15, `(.L_x_178) ;  /* 0x000000000f087348 */ /* 0x001fea0003c00000 */
[----:B------:R1:W2:Y:S02]  /*11c30*/  SHFL.IDX P6, R14, R13, R12, R11 ;  /* 0x0000000c0d0e7389 */ /* 0x0002a400000c000b */
[----:B012---:R-:W-:Y:S01]  /*11c40*/  ENDCOLLECTIVE ;  /* 0x000000000000791b */ /* 0x007fe20003800000 */
.L_x_178:
[----:B------:R-:W-:Y:S01]  /*11c50*/  MOV R13, R19 ;  /* 0x00000013000d7202 */ /* 0x000fe20000000f00 */
        /* <DEDUP_REMOVED lines=8> */
.L_x_179:
        /* <DEDUP_REMOVED lines=9> */
.L_x_180:
[----:B------:R-:W-:Y:S02]  /*11d70*/  IMAD.MOV.U32 R13, RZ, RZ, R19 ;  /* 0x000000ffff0d7224 */ /* 0x000fe400078e0013 */
[----:B------:R-:W-:Y:S02]  /*11d80*/  IMAD.MOV.U32 R12, RZ, RZ, 0x1 ;  /* 0x00000001ff0c7424 */ /* 0x000fe400078e00ff */
[----:B------:R-:W-:-:S07]  /*11d90*/  IMAD.MOV.U32 R7, RZ, RZ, R14 ;  /* 0x000000ffff077224 */ /* 0x000fce00078e000e */
[----:B------:R-:W-:Y:S05]  /*11da0*/  WARPSYNC.COLLECTIVE R15, `(.L_x_181) ;  /* 0x000000000f087348 */ /* 0x000fea0003c00000 */
[----:B------:R0:W1:Y:S02]  /*11db0*/  SHFL.IDX P6, R14, R13, R12, R11 ;  /* 0x0000000c0d0e7389 */ /* 0x00006400000c000b */
[----:B01----:R-:W-:Y:S01]  /*11dc0*/  ENDCOLLECTIVE ;  /* 0x000000000000791b */ /* 0x003fe20003800000 */
.L_x_181:
[----:B------:R-:W-:-:S05]  /*11dd0*/  IADD3 R4, P1, R29, R7, RZ ;  /* 0x000000071d047210 */ /* 0x000fca0007f3e0ff */
[----:B------:R-:W-:-:S05]  /*11de0*/  IMAD.X R5, RZ, RZ, R6, P1 ;  /* 0x000000ffff057224 */ /* 0x000fca00008e0606 */
[----:B------:R-:W-:Y:S01]  /*11df0*/  @!PT LDS RZ, [RZ] ;  /* 0x00000000fffff984 */ /* 0x000fe20000000800 */
[----:B------:R-:W-:Y:S01]  /*11e00*/  @!PT LDS RZ, [RZ] ;  /* 0x00000000fffff984 */ /* 0x000fe20000000800 */
[----:B------:R-:W-:Y:S01]  /*11e10*/  @!PT LDS RZ, [RZ] ;  /* 0x00000000fffff984 */ /* 0x000fe20000000800 */
[----:B------:R0:W-:Y:S01]  /*11e20*/  LDGSTS.E.BYPASS.LTC128B.128 [R17+0xe400], desc[UR48][R4.64], !P2 ;  /* 0x0e40000004117fae */ /* 0x0001e2000d101d70 */
[----:B------:R-:W-:Y:S01]  /*11e30*/  IMAD.MOV.U32 R13, RZ, RZ, R18 ;  /* 0x000000ffff0d7224 */ /* 0x000fe200078e0012 */
[----:B------:R-:W-:-:S07]  /*11e40*/  MOV R19, R14 ;  /* 0x0000000e00137202 */ /* 0x000fce0000000f00 */
[----:B0-----:R-:W-:Y:S05]  /*11e50*/  WARPSYNC.COLLECTIVE R15, `(.L_x_182) ;  /* 0x000000000f087348 */ /* 0x001fea0003c00000 */
[----:B------:R1:W2:Y:S02]  /*11e60*/  SHFL.IDX P6, R14, R13, R12, R11 ;  /* 0x0000000c0d0e7389 */ /* 0x0002a400000c000b */
[----:B012---:R-:W-:Y:S01]  /*11e70*/  ENDCOLLECTIVE ;  /* 0x000000000000791b */ /* 0x007fe20003800000 */
.L_x_182:
[----:B------:R-:W-:Y:S05]  /*11e80*/  BRA `(.L_x_183) ;  /* 0xffffffb400c87947 */ /* 0x000fea000383ffff */
.L_x_64:
[----:B--2---:R2:W3:Y:S02]  /*11e90*/  SYNCS.PHASECHK.TRANS64.TRYWAIT P1, [R3+URZ+0x22840], R25 ;  /* 0x02284019030075a7 */ /* 0x0044e4000802017f */
[----:B---3--:R-:W-:Y:S05]  /*11ea0*/  @!P1 NANOSLEEP.SYNCS 0x989680 ;  /* 0x009896800000995d */ /* 0x008fea0003900000 */
[----:B------:R-:W3:Y:S02]  /*11eb0*/  @!P1 SYNCS.PHASECHK.TRANS64 P1, [R3+URZ+0x22840], R25 ;  /* 0x02284019030095a7 */ /* 0x000ee4000802007f */
[----:B---3--:R-:W-:Y:S05]  /*11ec0*/  @!P1 BRA `(.L_x_64) ;  /* 0xfffffffc00f09947 */ /* 0x008fea000383ffff */
[----:B------:R-:W-:Y:S05]  /*11ed0*/  BRA `(.L_x_184) ;  /* 0xffffffb800087947 */ /* 0x000fea000383ffff */
.L_x_65:
[----:B------:R-:W-:Y:S01]  /*11ee0*/  BSSY B0, `(.L_x_185) ;  /* 0x0000008000007945 */ /* 0x000fe20003800000 */
[----:B------:R-:W-:Y:S02]  /*11ef0*/  IMAD.MOV.U32 R13, RZ, RZ, R7 ;  /* 0x000000ffff0d7224 */ /* 0x000fe400078e0007 */
[----:B------:R-:W-:Y:S02]  /*11f00*/  IMAD.MOV.U32 R12, RZ, RZ, RZ ;  /* 0x000000ffff0c7224 */ /* 0x000fe400078e00ff */
[----:B------:R-:W-:Y:S02]  /*11f10*/  IMAD.MOV.U32 R11, RZ, RZ, 0x181f ;  /* 0x0000181fff0b7424 */ /* 0x000fe400078e00ff */
[----:B------:R-:W-:-:S07]  /*11f20*/  IMAD.MOV.U32 R15, RZ, RZ, -0x1 ;  /* 0xffffffffff0f7424 */ /* 0x000fce00078e00ff */
[----:B012---:R-:W-:Y:S05]  /*11f30*/  WARPSYNC.COLLECTIVE R15, `(.L_x_186) ;  /* 0x000000000f087348 */ /* 0x007fea0003c00000 */
[----:B------:R3:W4:Y:S02]  /*11f40*/  SHFL.IDX P6, R14, R13, R12, R11 ;  /* 0x0000000c0d0e7389 */ /* 0x00072400000c000b */
[----:B01234-:R-:W-:Y:S01]  /*11f50*/  ENDCOLLECTIVE ;  /* 0x000000000000791b */ /* 0x01ffe20003800000 */
.L_x_186:
[----:B------:R-:W-:Y:S05]  /*11f60*/  BSYNC B0 ;  /* 0x0000000000007941 */ /* 0x000fea0003800000 */
.L_x_185:
        /* <DEDUP_REMOVED lines=9> */
.L_x_187:
[----:B------:R-:W-:Y:S02]  /*12000*/  VIADD R8, R8, UR42 ;  /* 0x0000002a08087c36 */ /* 0x000fe40008000000 */
[----:B------:R-:W-:Y:S02]  /*12010*/  IMAD.MOV.U32 R13, RZ, RZ, R7 ;  /* 0x000000ffff0d7224 */ /* 0x000fe400078e0007 */
[----:B------:R-:W-:Y:S01]  /*12020*/  IMAD.MOV.U32 R12, RZ, RZ, 0x1 ;  /* 0x00000001ff0c7424 */ /* 0x000fe200078e00ff */
[----:B------:R-:W-:-:S13]  /*12030*/  IADD3 R4, P1, R29, R14, RZ ;  /* 0x0000000e1d047210 */ /* 0x000fda0007f3e0ff */
[----:B------:R-:W-:Y:S05]  /*12040*/  WARPSYNC.COLLECTIVE R15, `(.L_x_188) ;  /* 0x000000000f087348 */ /* 0x000fea0003c00000 */
[----:B------:R0:W1:Y:S02]  /*12050*/  SHFL.IDX P6, R14, R13, R12, R11 ;  /* 0x0000000c0d0e7389 */ /* 0x00006400000c000b */
[----:B01----:R-:W-:Y:S01]  /*12060*/  ENDCOLLECTIVE ;  /* 0x000000000000791b */ /* 0x003fe20003800000 */
.L_x_188:
        /* <DEDUP_REMOVED lines=10> */
.L_x_189:
[----:B------:R-:W-:Y:S01]  /*12110*/  MOV R13, R7 ;  /* 0x00000007000d7202 */ /* 0x000fe20000000f00 */
[----:B------:R-:W-:Y:S01]  /*12120*/  IMAD.MOV.U32 R12, RZ, RZ, 0x2 ;  /* 0x00000002ff0c7424 */ /* 0x000fe200078e00ff */
[----:B------:R-:W-:-:S13]  /*12130*/  IADD3 R4, P1, R29, R14, RZ ;  /* 0x0000000e1d047210 */ /* 0x000fda0007f3e0ff */
[----:B------:R-:W-:Y:S05]  /*12140*/  WARPSYNC.COLLECTIVE R15, `(.L_x_190) ;  /* 0x000000000f087348 */ /* 0x000fea0003c00000 */
[----:B------:R0:W1:Y:S02]  /*12150*/  SHFL.IDX P6, R14, R13, R12, R11 ;  /* 0x0000000c0d0e7389 */ /* 0x00006400000c000b */
[----:B01----:R-:W-:Y:S01]  /*12160*/  ENDCOLLECTIVE ;  /* 0x000000000000791b */ /* 0x003fe20003800000 */
.L_x_190:
        /* <DEDUP_REMOVED lines=10> */
.L_x_191:
[----:B------:R-:W-:Y:S02]  /*12210*/  IMAD.MOV.U32 R13, RZ, RZ, R7 ;  /* 0x000000ffff0d7224 */ /* 0x000fe400078e0007 */
[----:B------:R-:W-:Y:S02]  /*12220*/  IMAD.MOV.U32 R12, RZ, RZ, 0x3 ;  /* 0x00000003ff0c7424 */ /* 0x000fe400078e00ff */
[----:B------:R-:W-:-:S07]  /*12230*/  IMAD.MOV.U32 R18, RZ, RZ, R14 ;  /* 0x000000ffff127224 */ /* 0x000fce00078e000e */
[----:B------:R-:W-:Y:S05]  /*12240*/  WARPSYNC.COLLECTIVE R15, `(.L_x_192) ;  /* 0x000000000f087348 */ /* 0x000fea0003c00000 */
[----:B------:R0:W1:Y:S02]  /*12250*/  SHFL.IDX P6, R14, R13, R12, R11 ;  /* 0x0000000c0d0e7389 */ /* 0x00006400000c000b */
[----:B01----:R-:W-:Y:S01]  /*12260*/  ENDCOLLECTIVE ;  /* 0x000000000000791b */ /* 0x003fe20003800000 */
.L_x_192:
        /* <DEDUP_REMOVED lines=11> */
.L_x_193:
[----:B------:R-:W-:Y:S02]  /*12320*/  IMAD.MOV.U32 R13, RZ, RZ, R7 ;  /* 0x000000ffff0d7224 */ /* 0x000fe400078e0007 */
[----:B------:R-:W-:Y:S01]  /*12330*/  IMAD.MOV.U32 R12, RZ, RZ, 0x4 ;  /* 0x00000004ff0c7424 */ /* 0x000fe200078e00ff */
[----:B------:R-:W-:-:S13]  /*12340*/  IADD3 R4, P1, R29, R14, RZ ;  /* 0x0000000e1d047210 */ /* 0x000fda0007f3e0ff */
[----:B------:R-:W-:Y:S05]  /*12350*/  WARPSYNC.COLLECTIVE R15, `(.L_x_194) ;  /* 0x000000000f087348 */ /* 0x000fea0003c00000 */
[----:B------:R0:W1:Y:S02]  /*12360*/  SHFL.IDX P6, R14, R13, R12, R11 ;  /* 0x0000000c0d0e7389 */ /* 0x00006400000c000b */
[----:B01----:R-:W-:Y:S01]  /*12370*/  ENDCOLLECTIVE ;  /* 0x000000000000791b */ /* 0x003fe20003800000 */
.L_x_194:
        /* <DEDUP_REMOVED lines=10> */
.L_x_195:
[----:B------:R-:W-:Y:S01]  /*12420*/  IMAD.MOV.U32 R13, RZ, RZ, R7 ;  /* 0x000000ffff0d7224 */ /* 0x000fe200078e0007 */
[----:B------:R-:W-:Y:S01]  /*12430*/  MOV R12, 0x5 ;  /* 0x00000005000c7802 */ /* 0x000fe20000000f00 */
[----:B------:R-:W-:-:S07]  /*12440*/  IMAD.MOV.U32 R18, RZ, RZ, R14 ;  /* 0x000000ffff127224 */ /* 0x000fce00078e000e */
[----:B------:R-:W-:Y:S05]  /*12450*/  WARPSYNC.COLLECTIVE R15, `(.L_x_196) ;  /* 0x000000000f087348 */ /* 0x000fea0003c00000 */
[----:B------:R0:W1:Y:S02]  /*12460*/  SHFL.IDX P6, R14, R13, R12, R11 ;  /* 0x0000000c0d0e7389 */ /* 0x00006400000c000b */
[----:B01----:R-:W-:Y:S01]  /*12470*/  ENDCOLLECTIVE ;  /* 0x000000000000791b */ /* 0x003fe20003800000 */
.L_x_196:
        /* <DEDUP_REMOVED lines=11> */
.L_x_197:
[----:B------:R-:W-:Y:S02]  /*12530*/  IMAD.MOV.U32 R13, RZ, RZ, R7 ;  /* 0x000000ffff0d7224 */ /* 0x000fe400078e0007 */
[----:B------:R-:W-:Y:S01]  /*12540*/  IMAD.MOV.U32 R12, RZ, RZ, 0x6 ;  /* 0x00000006ff0c7424 */ /* 0x000fe200078e00ff */
[----:B------:R-:W-:-:S13]  /*12550*/  IADD3 R4, P1, R29, R14, RZ ;  /* 0x0000000e1d047210 */ /* 0x000fda0007f3e0ff */
[----:B------:R-:W-:Y:S05]  /*12560*/  WARPSYNC.COLLECTIVE R15, `(.L_x_198) ;  /* 0x000000000f087348 */ /* 0x000fea0003c00000 */
[----:B------:R0:W1:Y:S02]  /*12570*/  SHFL.IDX P6, R14, R13, R12, R11 ;  /* 0x0000000c0d0e7389 */ /* 0x00006400000c000b */
[----:B01----:R-:W-:Y:S01]  /*12580*/  ENDCOLLECTIVE ;  /* 0x000000000000791b */ /* 0x003fe20003800000 */
.L_x_198:
        /* <DEDUP_REMOVED lines=10> */
.L_x_199:
[----:B------:R-:W-:Y:S01]  /*12630*/  MOV R13, R7 ;  /* 0x00000007000d7202 */ /* 0x000fe20000000f00 */
[----:B------:R-:W-:Y:S02]  /*12640*/  IMAD.MOV.U32 R12, RZ, RZ, 0x7 ;  /* 0x00000007ff0c7424 */ /* 0x000fe400078e00ff */
[----:B------:R-:W-:-:S07]  /*12650*/  IMAD.MOV.U32 R19, RZ, RZ, R14 ;  /* 0x000000ffff137224 */ /* 0x000fce00078e000e */
[----:B------:R-:W-:Y:S05]  /*12660*/  WARPSYNC.COLLECTIVE R15, `(.L_x_200) ;  /* 0x000000000f087348 */ /* 0x000fea0003c00000 */
[----:B------:R0:W1:Y:S02]  /*12670*/  SHFL.IDX P6, R14, R13, R12, R11 ;  /* 0x0000000c0d0e7389 */ /* 0x00006400000c000b */
[----:B01----:R-:W-:Y:S01]  /*12680*/  ENDCOLLECTIVE ;  /* 0x000000000000791b */ /* 0x003fe20003800000 */
.L_x_200:
        /* <DEDUP_REMOVED lines=11> */
.L_x_201:
[----:B------:R-:W-:Y:S02]  /*12740*/  IMAD.MOV.U32 R13, RZ, RZ, R10 ;  /* 0x000000ffff0d7224 */ /* 0x000fe400078e000a */
[----:B------:R-:W-:Y:S02]  /*12750*/  IMAD.MOV.U32 R12, RZ, RZ, RZ ;  /* 0x000000ffff0c7224 */ /* 0x000fe400078e00ff */
[----:B------:R-:W-:-:S05]  /*12760*/  IMAD.MOV.U32 R11, RZ, RZ, R14 ;  /* 0x000000ffff0b7224 */ /* 0x000fca00078e000e */
[----:B------:R-:W-:Y:S02]  /*12770*/  IADD3 R4, P1, R29, R11, RZ ;  /* 0x0000000b1d047210 */ /* 0x000fe40007f3e0ff */
[----:B------:R-:W-:-:S03]  /*12780*/  MOV R11, 0x181f ;  /* 0x0000181f000b7802 */ /* 0x000fc60000000f00 */
[----:B------:R-:W-:-:S08]  /*12790*/  IMAD.X R5, RZ, RZ, R16, P1 ;  /* 0x000000ffff057224 */ /* 0x000fd000008e0610 */
[----:B------:R-:W-:Y:S05]  /*127a0*/  WARPSYNC.COLLECTIVE R15, `(.L_x_202) ;  /* 0x000000000f087348 */ /* 0x000fea0003c00000 */
[----:B------:R0:W1:Y:S02]  /*127b0*/  SHFL.IDX P6, R14, R13, R12, R11 ;  /* 0x0000000c0d0e7389 */ /* 0x00006400000c000b */
[----:B01----:R-:W-:Y:S01]  /*127c0*/  ENDCOLLECTIVE ;  /* 0x000000000000791b */ /* 0x003fe20003800000 */
.L_x_202:
        /* <DEDUP_REMOVED lines=9> */
.L_x_203:
[----:B------:R-:W-:Y:S02]  /*12860*/  IMAD.MOV.U32 R13, RZ, RZ, R10 ;  /* 0x000000ffff0d7224 */ /* 0x000fe400078e000a */
[----:B------:R-:W-:Y:S01]  /*12870*/  IMAD.MOV.U32 R12, RZ, RZ, 0x1 ;  /* 0x00000001ff0c7424 */ /* 0x000fe200078e00ff */
[----:B------:R-:W-:-:S13]  /*12880*/  IADD3 R4, P1, R29, R14, RZ ;  /* 0x0000000e1d047210 */ /* 0x000fda0007f3e0ff */
[----:B------:R-:W-:Y:S05]  /*12890*/  WARPSYNC.COLLECTIVE R15, `(.L_x_204) ;  /* 0x000000000f087348 */ /* 0x000fea0003c00000 */
[----:B------:R0:W1:Y:S02]  /*128a0*/  SHFL.IDX P6, R14, R13, R12, R11 ;  /* 0x0000000c0d0e7389 */ /* 0x00006400000c000b */
[----:B01----:R-:W-:Y:S01]  /*128b0*/  ENDCOLLECTIVE ;  /* 0x000000000000791b */ /* 0x003fe20003800000 */
.L_x_204:
        /* <DEDUP_REMOVED lines=10> */
.L_x_205:
[----:B------:R-:W-:Y:S05]  /*12960*/  BRA `(.L_x_206) ;  /* 0xffffffb000b47947 */ /* 0x000fea000383ffff */
.L_x_68:
[----:B0-----:R0:W1:Y:S02]  /*12970*/  SYNCS.PHASECHK.TRANS64.TRYWAIT P2, [R6+URZ+0x22870], R3 ;  /* 0x02287003060075a7 */ /* 0x001064000804017f */
[----:B-1----:R-:W-:Y:S05]  /*12980*/  @!P2 NANOSLEEP.SYNCS 0x989680 ;  /* 0x009896800000a95d */ /* 0x002fea0003900000 */
[----:B------:R-:W1:Y:S02]  /*12990*/  @!P2 SYNCS.PHASECHK.TRANS64 P2, [R6+URZ+0x22870], R3 ;  /* 0x022870030600a5a7 */ /* 0x000e64000804007f */
[----:B-1----:R-:W-:Y:S05]  /*129a0*/  @!P2 BRA `(.L_x_68) ;  /* 0xfffffffc00f0a947 */ /* 0x002fea000383ffff */
[----:B------:R-:W-:Y:S05]  /*129b0*/  BRA `(.L_x_207) ;  /* 0xffffffb4000c7947 */ /* 0x000fea000383ffff */
.L_x_70:
[----:B0-----:R0:W1:Y:S02]  /*129c0*/  SYNCS.PHASECHK.TRANS64.TRYWAIT P2, [R6+URZ+0x22860], R5 ;  /* 0x02286005060075a7 */ /* 0x001064000804017f */
[----:B-1----:R-:W-:Y:S05]  /*129d0*/  @!P2 NANOSLEEP.SYNCS 0x989680 ;  /* 0x009896800000a95d */ /* 0x002fea0003900000 */
[----:B------:R-:W1:Y:S02]  /*129e0*/  @!P2 SYNCS.PHASECHK.TRANS64 P2, [R6+URZ+0x22860], R5 ;  /* 0x022860050600a5a7 */ /* 0x000e64000804007f */
[----:B-1----:R-:W-:Y:S05]  /*129f0*/  @!P2 BRA `(.L_x_70) ;  /* 0xfffffffc00f0a947 */ /* 0x002fea000383ffff */
[----:B------:R-:W-:Y:S05]  /*12a00*/  BRA `(.L_x_208) ;  /* 0xffffffb400207947 */ /* 0x000fea000383ffff */
.L_x_77:
[----:B0-----:R0:W1:Y:S02]  /*12a10*/  SYNCS.PHASECHK.TRANS64.TRYWAIT P0, [R3+URZ+0x22870], R0 ;  /* 0x02287000030075a7 */ /* 0x001064000800017f */
[----:B-1----:R-:W-:Y:S05]  /*12a20*/  @!P0 NANOSLEEP.SYNCS 0x989680 ;  /* 0x009896800000895d */ /* 0x002fea0003900000 */
[----:B------:R-:W1:Y:S02]  /*12a30*/  @!P0 SYNCS.PHASECHK.TRANS64 P0, [R3+URZ+0x22870], R0 ;  /* 0x02287000030085a7 */ /* 0x000e64000800007f */
[----:B-1----:R-:W-:Y:S05]  /*12a40*/  @!P0 BRA `(.L_x_77) ;  /* 0xfffffffc00f08947 */ /* 0x002fea000383ffff */
[----:B------:R-:W-:Y:S05]  /*12a50*/  BRA `(.L_x_209) ;  /* 0xffffffb800a07947 */ /* 0x000fea000383ffff */
.L_x_79:
[----:B0-----:R0:W1:Y:S02]  /*12a60*/  SYNCS.PHASECHK.TRANS64.TRYWAIT P0, [R3+URZ+0x22860], R4 ;  /* 0x02286004030075a7 */ /* 0x001064000800017f */
[----:B-1----:R-:W-:Y:S05]  /*12a70*/  @!P0 NANOSLEEP.SYNCS 0x989680 ;  /* 0x009896800000895d */ /* 0x002fea0003900000 */
[----:B------:R-:W1:Y:S02]  /*12a80*/  @!P0 SYNCS.PHASECHK.TRANS64 P0, [R3+URZ+0x22860], R4 ;  /* 0x02286004030085a7 */ /* 0x000e64000800007f */
[----:B-1----:R-:W-:Y:S05]  /*12a90*/  @!P0 BRA `(.L_x_79) ;  /* 0xfffffffc00f08947 */ /* 0x002fea000383ffff */
[----:B------:R-:W-:Y:S05]  /*12aa0*/  BRA `(.L_x_210) ;  /* 0xffffffb800c47947 */ /* 0x000fea000383ffff */
.L_x_82:
[----:B0-----:R0:W1:Y:S02]  /*12ab0*/  SYNCS.PHASECHK.TRANS64.TRYWAIT P0, [R7+URZ+0x22820], R2 ;  /* 0x02282002070075a7 */ /* 0x001064000800017f */
[----:B-1----:R-:W-:Y:S05]  /*12ac0*/  @!P0 NANOSLEEP.SYNCS 0x989680 ;  /* 0x009896800000895d */ /* 0x002fea0003900000 */
[----:B------:R-:W1:Y:S02]  /*12ad0*/  @!P0 SYNCS.PHASECHK.TRANS64 P0, [R7+URZ+0x22820], R2 ;  /* 0x02282002070085a7 */ /* 0x000e64000800007f */
[----:B-1----:R-:W-:Y:S05]  /*12ae0*/  @!P0 BRA `(.L_x_82) ;  /* 0xfffffffc00f08947 */ /* 0x002fea000383ffff */
[----:B------:R-:W-:Y:S05]  /*12af0*/  BRA `(.L_x_211) ;  /* 0xffffffc000247947 */ /* 0x000fea000383ffff */
.L_x_84:
[----:B0-----:R0:W1:Y:S02]  /*12b00*/  SYNCS.PHASECHK.TRANS64.TRYWAIT P1, [R5+URZ+0x22840], R2 ;  /* 0x02284002050075a7 */ /* 0x001064000802017f */
[----:B-1----:R-:W-:Y:S05]  /*12b10*/  @!P1 NANOSLEEP.SYNCS 0x989680 ;  /* 0x009896800000995d */ /* 0x002fea0003900000 */
[----:B------:R-:W1:Y:S02]  /*12b20*/  @!P1 SYNCS.PHASECHK.TRANS64 P1, [R5+URZ+0x22840], R2 ;  /* 0x02284002050095a7 */ /* 0x000e64000802007f */
[----:B-1----:R-:W-:Y:S05]  /*12b30*/  @!P1 BRA `(.L_x_84) ;  /* 0xfffffffc00f09947 */ /* 0x002fea000383ffff */
[----:B------:R-:W-:Y:S05]  /*12b40*/  BRA `(.L_x_212) ;  /* 0xffffffc000607947 */ /* 0x000fea000383ffff */
.L_x_86:
[----:B-1----:R1:W2:Y:S02]  /*12b50*/  SYNCS.PHASECHK.TRANS64.TRYWAIT P1, [R7+URZ+0x22840], R0 ;  /* 0x02284000070075a7 */ /* 0x0022a4000802017f */
[----:B--2---:R-:W-:Y:S05]  /*12b60*/  @!P1 NANOSLEEP.SYNCS 0x989680 ;  /* 0x009896800000995d */ /* 0x004fea0003900000 */
[----:B------:R-:W2:Y:S02]  /*12b70*/  @!P1 SYNCS.PHASECHK.TRANS64 P1, [R7+URZ+0x22840], R0 ;  /* 0x02284000070095a7 */ /* 0x000ea4000802007f */
[----:B--2---:R-:W-:Y:S05]  /*12b80*/  @!P1 BRA `(.L_x_86) ;  /* 0xfffffffc00f09947 */ /* 0x004fea000383ffff */
[----:B------:R-:W-:Y:S05]  /*12b90*/  BRA `(.L_x_213) ;  /* 0xffffffc0006c7947 */ /* 0x000fea000383ffff */
.L_x_88:
[----:B--2---:R2:W3:Y:S02]  /*12ba0*/  SYNCS.PHASECHK.TRANS64.TRYWAIT P1, [R5+URZ+0x22860], R2 ;  /* 0x02286002050075a7 */ /* 0x0044e4000802017f */
[----:B---3--:R-:W-:Y:S05]  /*12bb0*/  @!P1 NANOSLEEP.SYNCS 0x989680 ;  /* 0x009896800000995d */ /* 0x008fea0003900000 */
[----:B------:R-:W3:Y:S02]  /*12bc0*/  @!P1 SYNCS.PHASECHK.TRANS64 P1, [R5+URZ+0x22860], R2 ;  /* 0x02286002050095a7 */ /* 0x000ee4000802007f */
[----:B---3--:R-:W-:Y:S05]  /*12bd0*/  @!P1 BRA `(.L_x_88) ;  /* 0xfffffffc00f09947 */ /* 0x008fea000383ffff */
[----:B------:R-:W-:Y:S05]  /*12be0*/  BRA `(.L_x_214) ;  /* 0xffffffc000687947 */ /* 0x000fea000383ffff */
.L_x_90:
[----:B---3--:R3:W4:Y:S02]  /*12bf0*/  SYNCS.PHASECHK.TRANS64.TRYWAIT P1, [R7+URZ+0x22860], R0 ;  /* 0x02286000070075a7 */ /* 0x008724000802017f */
[----:B----4-:R-:W-:Y:S05]  /*12c00*/  @!P1 NANOSLEEP.SYNCS 0x989680 ;  /* 0x009896800000995d */ /* 0x010fea0003900000 */
[----:B------:R-:W4:Y:S02]  /*12c10*/  @!P1 SYNCS.PHASECHK.TRANS64 P1, [R7+URZ+0x22860], R0 ;  /* 0x02286000070095a7 */ /* 0x000f24000802007f */
[----:B----4-:R-:W-:Y:S05]  /*12c20*/  @!P1 BRA `(.L_x_90) ;  /* 0xfffffffc00f09947 */ /* 0x010fea000383ffff */
[----:B------:R-:W-:Y:S05]  /*12c30*/  BRA `(.L_x_215) ;  /* 0xffffffc000647947 */ /* 0x000fea000383ffff */
.L_x_92:
[----:B----4-:R4:W0:Y:S02]  /*12c40*/  SYNCS.PHASECHK.TRANS64.TRYWAIT P1, [R5+URZ+0x22880], R2 ;  /* 0x02288002050075a7 */ /* 0x010824000802017f */
[----:B0-----:R-:W-:Y:S05]  /*12c50*/  @!P1 NANOSLEEP.SYNCS 0x989680 ;  /* 0x009896800000995d */ /* 0x001fea0003900000 */
[----:B------:R-:W0:Y:S02]  /*12c60*/  @!P1 SYNCS.PHASECHK.TRANS64 P1, [R5+URZ+0x22880], R2 ;  /* 0x02288002050095a7 */ /* 0x000e24000802007f */
[----:B0-----:R-:W-:Y:S05]  /*12c70*/  @!P1 BRA `(.L_x_92) ;  /* 0xfffffffc00f09947 */ /* 0x001fea000383ffff */
[----:B------:R-:W-:Y:S05]  /*12c80*/  BRA `(.L_x_216) ;  /* 0xffffffc000607947 */ /* 0x000fea000383ffff */
.L_x_217:
[----:B------:R-:W-:-:S00]  /*12c90*/  BRA `(.L_x_217) ;  /* 0xfffffffc00fc7947 */ /* 0x000fc0000383ffff */
[----:B------:R-:W-:-:S00]  /*12ca0*/  NOP ;  /* 0x0000000000007918 */ /* 0x000fc00000000000 */
        /* <DEDUP_REMOVED lines=13> */
.L_x_3740:


//--------------------- .text._ZN7cutlass13device_kernelIN5flash11enable_sm90INS1_16FlashAttnFwdSm90INS1_25CollectiveMainloopFwdSm90ILi2EN4cute5tupleIJNS5_1CILi1EEES8_S8_EEENS6_IJNS7_ILi128EEENS7_ILi160EEESA_EEELi128ENS_12float_e4m3_tEfNS_4arch4Sm90ELb0ELb0ELb0ELb1ELb1ELb0ELb0ELb1ELb1ELb1ELb1ELb0EEENS1_21CollectiveEpilogueFwdINS6_IJSA_SA_SB_EEES9_NS_10bfloat16_tESF_Li256ELb1ELb1ELb1ELb1EEENS1_36VarlenDynamicPersistentTileSchedulerILi128ELi160ELi256ELi128ELb1ELb1ELb1ELb0ELb1ELb1EEEEEEEEEvNT_6ParamsE --------------------------
	.section	.text._ZN7cutlass13device_kernelIN5flash11enable_sm90INS1_16FlashAttnFwdSm90INS1_25CollectiveMainloopFwdSm90ILi2EN4cute5tupleIJNS5_1CILi1EEES8_S8_EEENS6_IJNS7_ILi128EEENS7_ILi160EEESA_EEELi128ENS_12float_e4m3_tEfNS_4arch4Sm90ELb0ELb0ELb0ELb1ELb1ELb0ELb0ELb1ELb1ELb1ELb1ELb0EEENS1_21CollectiveEpilogueFwdINS6_IJSA_SA_SB_EEES9_NS_10bfloat16_tESF_Li256ELb1ELb1ELb1ELb1EEENS1_36VarlenDynamicPersistentTileSchedulerILi128ELi160ELi256ELi128ELb1ELb1ELb1ELb0ELb1ELb1EEEEEEEEEvNT_6ParamsE,"ax",@progbits
	.align	128
.text._ZN7cutlass13device_kernelIN5flash11enable_sm90INS1_16FlashAttnFwdSm90INS1_25CollectiveMainloopFwdSm90ILi2EN4cute5tupleIJNS5_1CILi1EEES8_S8_EEENS6_IJNS7_ILi128EEENS7_ILi160EEESA_EEELi128ENS_12float_e4m3_tEfNS_4arch4Sm90ELb0ELb0ELb0ELb1ELb1ELb0ELb0ELb1ELb1ELb1ELb1ELb0EEENS1_21CollectiveEpilogueFwdINS6_IJSA_SA_SB_EEES9_NS_10bfloat16_tESF_Li256ELb1ELb1ELb1ELb1EEENS1_36VarlenDynamicPersistentTileSchedulerILi128ELi160ELi256ELi128ELb1ELb1ELb1ELb0ELb1ELb1EEEEEEEEEvNT_6ParamsE:
        .type           _ZN7cutlass13device_kernelIN5flash11enable_sm90INS1_16FlashAttnFwdSm90INS1_25CollectiveMainloopFwdSm90ILi2EN4cute5tupleIJNS5_1CILi1EEES8_S8_EEENS6_IJNS7_ILi128EEENS7_ILi160EEESA_EEELi128ENS_12float_e4m3_tEfNS_4arch4Sm90ELb0ELb0ELb0ELb1ELb1ELb0ELb0ELb1ELb1ELb1ELb1ELb0EEENS1_21CollectiveEpilogueFwdINS6_IJSA_SA_SB_EEES9_NS_10bfloat16_tESF_Li256ELb1ELb1ELb1ELb1EEENS1_36VarlenDynamicPersistentTileSchedulerILi128ELi160ELi256ELi128ELb1ELb1ELb1ELb0ELb1ELb1EEEEEEEEEvNT_6ParamsE,@function
        .size           _ZN7cutlass13device_kernelIN5flash11enable_sm90INS1_16FlashAttnFwdSm90INS1_25CollectiveMainloopFwdSm90ILi2EN4cute5tupleIJNS5_1CILi1EEES8_S8_EEENS6_IJNS7_ILi128EEENS7_ILi160EEESA_EEELi128ENS_12float_e4m3_tEfNS_4arch4Sm90ELb0ELb0ELb0ELb1ELb1ELb0ELb0ELb1ELb1ELb1ELb1ELb0EEENS1_21CollectiveEpilogueFwdINS6_IJSA_SA_SB_EEES9_NS_10bfloat16_tESF_Li256ELb1ELb1ELb1ELb1EEENS1_36VarlenDynamicPersistentTileSchedulerILi128ELi160ELi256ELi128ELb1ELb1ELb1ELb0ELb1ELb1EEEEEEEEEvNT_6ParamsE,(.L_x_3741 - _ZN7cutlass13device_kernelIN5flash11enable_sm90INS1_16FlashAttnFwdSm90INS1_25CollectiveMainloopFwdSm90ILi2EN4cute5tupleIJNS5_1CILi1EEES8_S8_EEENS6_IJNS7_ILi128EEENS7_ILi160EEESA_EEELi128ENS_12float_e4m3_tEfNS_4arch4Sm90ELb0ELb0ELb0ELb1ELb1ELb0ELb0ELb1ELb1ELb1ELb1ELb0EEENS1_21CollectiveEpilogueFwdINS6_IJSA_SA_SB_EEES9_NS_10bfloat16_tESF_Li256ELb1ELb1ELb1ELb1EEENS1_36VarlenDynamicPersistentTileSchedulerILi128ELi160ELi256ELi128ELb1ELb1ELb1ELb0ELb1ELb1EEEEEEEEEvNT_6ParamsE)
        .other          _ZN7cutlass13device_kernelIN5flash11enable_sm90INS1_16FlashAttnFwdSm90INS1_25CollectiveMainloopFwdSm90ILi2EN4cute5tupleIJNS5_1CILi1EEES8_S8_EEENS6_IJNS7_ILi128EEENS7_ILi160EEESA_EEELi128ENS_12float_e4m3_tEfNS_4arch4Sm90ELb0ELb0ELb0ELb1ELb1ELb0ELb0ELb1ELb1ELb1ELb1ELb0EEENS1_21CollectiveEpilogueFwdINS6_IJSA_SA_SB_EEES9_NS_10bfloat16_tESF_Li256ELb1ELb1ELb1ELb1EEENS1_36VarlenDynamicPersistentTileSchedulerILi128ELi160ELi256ELi128ELb1ELb1ELb1ELb0ELb1ELb1EEEEEEEEEvNT_6ParamsE,@"STO_CUDA_ENTRY STV_DEFAULT"
_ZN7cutlass13device_kernelIN5flash11enable_sm90INS1_16FlashAttnFwdSm90INS1_25CollectiveMainloopFwdSm90ILi2EN4cute5tupleIJNS5_1CILi1EEES8_S8_EEENS6_IJNS7_ILi128EEENS7_ILi160EEESA_EEELi128ENS_12float_e4m3_tEfNS_4arch4Sm90ELb0ELb0ELb0ELb1ELb1ELb0ELb0ELb1ELb1ELb1ELb1ELb0EEENS1_21CollectiveEpilogueFwdINS6_IJSA_SA_SB_EEES9_NS_10bfloat16_tESF_Li256ELb1ELb1ELb1ELb1EEENS1_36VarlenDynamicPersistentTileSchedulerILi128ELi160ELi256ELi128ELb1ELb1ELb1ELb0ELb1ELb1EEEEEEEEEvNT_6ParamsE:
[----:B------:R-:W0:Y:S02]  /*0000*/  LDC R1, c[0x0][0x28] ;  /* 0x00000a00ff017b82 */ /* 0x000e240000000800 */
[----:B0-----:R-:W-:Y:S01]  /*0010*/  VIADD R1, R1, 0xffffffd8 ;  /* 0xffffffd801017836 */ /* 0x001fe20000000000 */
[----:B------:R-:W0:Y:S01]  /*0020*/  S2R R3, SR_TID.X ;  /* 0x0000000000037919 */ /* 0x000e220000002100 */
[----:B------:R-:W-:Y:S01]  /*0030*/  ELECT P0, URZ, PT ;  /* 0x00000000003f782f */ /* 0x000fe20003800000 */
[----:B------:R-:W-:Y:S01]  /*0040*/  UMOV UR4, 0x80 ;  /* 0x0000008000047882 */ /* 0x000fe20000000000 */
[----:B------:R-:W-:Y:S01]  /*0050*/  UMOV UR7, 0x100 ;  /* 0x0000010000077882 */ /* 0x000fe20000000000 */
[--C-:B0-----:R-:W-:Y:S02]  /*0060*/  SHF.R.U32.HI R0, RZ, 0x5, R3.reuse ;  /* 0x00000005ff007819 */ /* 0x101fe40000011603 */
[----:B------:R-:W-:-:S03]  /*0070*/  SHF.R.U32.HI R3, RZ, 0x7, R3 ;  /* 0x00000007ff037819 */ /* 0x000fc60000011603 */
[----:B------:R-:W0:Y:S04]  /*0080*/  SHFL.IDX PT, R2, R0, RZ, 0x1f ;  /* 0x00001fff00027589 */ /* 0x000e2800000e0000 */
[----:B------:R1:W2:Y:S01]  /*0090*/  SHFL.IDX PT, R4, R3, RZ, 0x1f ;  /* 0x00001fff03047589 */ /* 0x0002a200000e0000 */
[C---:B0-----:R-:W-:Y:S02]  /*00a0*/  ISETP.NE.OR P0, PT, R2.reuse, RZ, !P0 ;  /* 0x000000ff0200720c */ /* 0x041fe40004705670 */
[----:B------:R-:W-:-:S11]  /*00b0*/  ISETP.NE.AND P1, PT, R2, RZ, PT ;  /* 0x000000ff0200720c */ /* 0x000fd60003f25270 */
[----:B------:R-:W-:Y:S01]  /*00c0*/  VOTEU.ALL UP0, P0 ;  /* 0x00000000003f7886 */ /* 0x000fe20000000000 */
[----:B------:R-:W-:-:S04]  /*00d0*/  VOTEU.ALL UP1, P0 ;  /* 0x00000000003f7886 */ /* 0x000fc80000020000 */
[----:B------:R-:W0:Y:S01]  /*00e0*/  @!UP0 S2UR UR8, SR_CgaCtaId ;  /* 0x00000000000889c3 */ /* 0x000e220000008800 */
[----:B------:R-:W-:Y:S01]  /*00f0*/  @!UP0 UMOV UR6, 0x400 ;  /* 0x0000040000068882 */ /* 0x000fe20000000000 */
[----:B------:R-:W-:-:S04]  /*0100*/  @!UP0 UIADD3 UR4, -UR4, 0x100000, URZ ;  /* 0x0010000004048890 */ /* 0x000fc8000fffe13f */
[----:B------:R-:W-:Y:S02]  /*0110*/  @!UP0 USHF.L.U32 UR5, UR4, 0xb, URZ ;  /* 0x0000000b04058899 */ /* 0x000fe4000800063f */
[----:B------:R-:W-:Y:S02]  /*0120*/  @!UP0 USHF.L.U32 UR4, UR4, 0x1, URZ ;  /* 0x0000000104048899 */ /* 0x000fe4000800063f */
[----:B0-----:R-:W-:Y:S02]  /*0130*/  @!UP0 ULEA UR8, UR8, UR6, 0x18 ;  /* 0x0000000608088291 */ /* 0x001fe4000f8ec03f */
[----:B------:R-:W-:-:S04]  /*0140*/  @!UP0 UIADD3 UR6, -UR7, 0x100000, URZ ;  /* 0x0010000007068890 */ /* 0x000fc8000fffe13f */
[----:B------:R-:W-:Y:S02]  /*0150*/  @!UP0 USHF.L.U32 UR7, UR6, 0xb, URZ ;  /* 0x0000000b06078899 */ /* 0x000fe4000800063f */
[----:B------:R-:W-:Y:S01]  /*0160*/  @!UP0 USHF.L.U32 UR6, UR6, 0x1, URZ ;  /* 0x0000000106068899 */ /* 0x000fe2000800063f */
[----:B------:R-:W-:-:S05]  /*0170*/  VOTEU.ALL UP0, P0 ;  /* 0x00000000003f7886 */ /* 0x000fca0000000000 */
[----:B------:R1:W0:Y:S06]  /*0180*/  @!UP0 SYNCS.EXCH.64 URZ, [UR8+0x22800], UR4 ;  /* 0x02280004083f85b2 */ /* 0x00022c0008000100 */
[----:B------:R1:W3:Y:S02]  /*0190*/  @!UP1 SYNCS.EXCH.64 URZ, [UR8+0x22820], UR6 ;  /* 0x02282006083f95b2 */ /* 0x0002e40008000100 */
[----:B-12---:R-:W-:Y:S05]  /*01a0*/  @P1 BRA `(.L_x_218) ;  /* 0x0000000000481947 */ /* 0x006fea0003800000 */
[----:B------:R-:W1:Y:S01]  /*01b0*/  S2UR UR5, SR_CgaCtaId ;  /* 0x00000000000579c3 */ /* 0x000e620000008800 */
[----:B------:R-:W-:Y:S01]  /*01c0*/  UMOV UR4, 0x400 ;  /* 0x0000040000047882 */ /* 0x000fe20000000000 */
[----:B------:R-:W-:Y:S01]  /*01d0*/  UMOV UR6, 0x80 ;  /* 0x0000008000067882 */ /* 0x000fe20000000000 */
[----:B------:R-:W-:Y:S01]  /*01e0*/  UMOV UR7, 0x100 ;  /* 0x0000010000077882 */ /* 0x000fe20000000000 */
[----:B------:R-:W-:Y:S01]  /*01f0*/  ELECT P0, URZ, PT ;  /* 0x00000000003f782f */ /* 0x000fe20003800000 */
[----:B-1----:R-:W-:Y:S02]  /*0200*/  ULEA UR8, UR5, UR4, 0x18 ;  /* 0x0000000405087291 */ /* 0x002fe4000f8ec03f */
[----:B------:R-:W-:-:S04]  /*0210*/  UIADD3 UR4, -UR6, 0x100000, URZ ;  /* 0x0010000006047890 */ /* 0x000fc8000fffe13f */
[----:B------:R-:W-:Y:S02]  /*0220*/  USHF.L.U32 UR5, UR4, 0xb, URZ ;  /* 0x0000000b04057899 */ /* 0x000fe4000800063f */
[----:B------:R-:W-:Y:S02]  /*0230*/  USHF.L.U32 UR4, UR4, 0x1, URZ ;  /* 0x0000000104047899 */ /* 0x000fe4000800063f */
[----:B------:R-:W-:-:S04]  /*0240*/  UIADD3 UR6, -UR7, 0x100000, URZ ;  /* 0x0010000007067890 */ /* 0x000fc8000fffe13f */
[----:B------:R-:W-:Y:S02]  /*0250*/  USHF.L.U32 UR7, UR6, 0xb, URZ ;  /* 0x0000000b06077899 */ /* 0x000fe4000800063f */
[----:B------:R-:W-:Y:S01]  /*0260*/  USHF.L.U32 UR6, UR6, 0x1, URZ ;  /* 0x0000000106067899 */ /* 0x000fe2000800063f */
[----:B------:R-:W1:Y:S03]  /*0270*/  FENCE.VIEW.ASYNC.S ;  /* 0x00000000000073c6 */ /* 0x000e660000000000 */
[----:B-1----:R1:W2:Y:S08]  /*0280*/  SYNCS.EXCH.64 URZ, [UR8+0x22830], UR4 ;  /* 0x02283004083f75b2 */ /* 0x0022b00008000100 */
[----:B------:R1:W4:Y:S01]  /*0290*/  SYNCS.EXCH.64 URZ, [UR8+0x22840], UR6 ;  /* 0x02284006083f75b2 */ /* 0x0003220008000100 */
[----:B------:R1:W0:Y:S01]  /*02a0*/  SYNCS.EXCH.64 URZ, [UR8+0x22838], UR4 ;  /* 0x02283804083f75b2 */ /* 0x0002220008000100 */
[----:B------:R1:W0:Y:S01]  /*02b0*/  SYNCS.EXCH.64 URZ, [UR8+0x22848], UR6 ;  /* 0x02284806083f75b2 */ /* 0x0002220008000100 */
[----:B------:R-:W-:Y:S01]  /*02c0*/  NOP ;  /* 0x0000000000007918 */ /* 0x000fe20000000000 */
.L_x_218:
[----:B------:R-:W5:Y:S01]  /*02d0*/  SHFL.IDX PT, R2, R0, RZ, 0x1f ;  /* 0x00001fff00027589 */ /* 0x000f6200000e0000 */
[----:B------:R-:W-:Y:S01]  /*02e0*/  NOP ;  /* 0x0000000000007918 */ /* 0x000fe20000000000 */
[----:B-----5:R-:W-:-:S13]  /*02f0*/  ISETP.NE.AND P0, PT, R2, RZ, PT ;  /* 0x000000ff0200720c */ /* 0x020fda0003f05270 */
[----:B------:R-:W-:Y:S05]  /*0300*/  @P0 BRA `(.L_x_219) ;  /* 0x0000000000480947 */ /* 0x000fea0003800000 */
[----:B-1----:R-:W1:Y:S01]  /*0310*/  S2UR UR5, SR_CgaCtaId ;  /* 0x00000000000579c3 */ /* 0x002e620000008800 */
        /* <DEDUP_REMOVED lines=12> */
[----:B-1----:R1:W0:Y:S08]  /*03e0*/  SYNCS.EXCH.64 URZ, [UR8+0x22850], UR4 ;  /* 0x02285004083f75b2 */ /* 0x0022300008000100 */
[----:B------:R1:W0:Y:S01]  /*03f0*/  SYNCS.EXCH.64 URZ, [UR8+0x22860], UR6 ;  /* 0x02286006083f75b2 */ /* 0x0002220008000100 */
[----:B------:R1:W0:Y:S01]  /*0400*/  SYNCS.EXCH.64 URZ, [UR8+0x22858], UR4 ;  /* 0x02285804083f75b2 */ /* 0x0002220008000100 */
[----:B------:R1:W0:Y:S01]  /*0410*/  SYNCS.EXCH.64 URZ, [UR8+0x22868], UR6 ;  /* 0x02286806083f75b2 */ /* 0x0002220008000100 */
[----:B------:R-:W-:Y:S01]  /*0420*/  NOP ;  /* 0x0000000000007918 */ /* 0x000fe20000000000 */
.L_x_219:
[----:B------:R-:W5:Y:S01]  /*0430*/  SHFL.IDX PT, R2, R0, RZ, 0x1f ;  /* 0x00001fff00027589 */ /* 0x000f6200000e0000 */
[----:B------:R-:W-:Y:S01]  /*0440*/  NOP ;  /* 0x0000000000007918 */ /* 0x000fe20000000000 */
[----:B-----5:R-:W-:-:S13]  /*0450*/  ISETP.NE.AND P0, PT, R2, RZ, PT ;  /* 0x000000ff0200720c */ /* 0x020fda0003f05270 */
[----:B------:R-:W-:Y:S05]  /*0460*/  @P0 BRA `(.L_x_220) ;  /* 0x0000000000380947 */ /* 0x000fea0003800000 */
[----:B-1----:R-:W1:Y:S01]  /*0470*/  S2UR UR5, SR_CgaCtaId ;  /* 0x00000000000579c3 */ /* 0x002e620000008800 */
[----:B------:R-:W-:Y:S01]  /*0480*/  UMOV UR4, 0x400 ;  /* 0x0000040000047882 */ /* 0x000fe20000000000 */
[----:B------:R-:W-:Y:S01]  /*0490*/  UMOV UR7, 0x80 ;  /* 0x0000008000077882 */ /* 0x000fe20000000000 */
[----:B------:R-:W-:Y:S01]  /*04a0*/  ELECT P0, URZ, PT ;  /* 0x00000000003f782f */ /* 0x000fe20003800000 */
[----:B-1----:R-:W-:Y:S02]  /*04b0*/  ULEA UR6, UR5, UR4, 0x18 ;  /* 0x0000000405067291 */ /* 0x002fe4000f8ec03f */
[----:B------:R-:W-:-:S04]  /*04c0*/  UIADD3 UR4, -UR7, 0x100000, URZ ;  /* 0x0010000007047890 */ /* 0x000fc8000fffe13f */
[----:B------:R-:W-:Y:S02]  /*04d0*/  USHF.L.U32 UR5, UR4, 0xb, URZ ;  /* 0x0000000b04057899 */ /* 0x000fe4000800063f */
[----:B------:R-:W-:Y:S01]  /*04e0*/  USHF.L.U32 UR4, UR4, 0x1, URZ ;  /* 0x0000000104047899 */ /* 0x000fe2000800063f */
[----:B------:R-:W1:Y:S11]  /*04f0*/  FENCE.VIEW.ASYNC.S ;  /* 0x00000000000073c6 */ /* 0x000e760000000000 */
[----:B-1----:R1:W0:Y:S01]  /*0500*/  SYNCS.EXCH.64 URZ, [UR6+0x22870], UR4 ;  /* 0x02287004063f75b2 */ /* 0x0022220008000100 */
[----:B------:R1:W0:Y:S01]  /*0510*/  SYNCS.EXCH.64 URZ, [UR6+0x22880], UR4 ;  /* 0x02288004063f75b2 */ /* 0x0002220008000100 */
[----:B------:R1:W0:Y:S01]  /*0520*/  SYNCS.EXCH.64 URZ, [UR6+0x22878], UR4 ;  /* 0x02287804063f75b2 */ /* 0x0002220008000100 */
[----:B------:R1:W0:Y:S01]  /*0530*/  SYNCS.EXCH.64 URZ, [UR6+0x22888], UR4 ;  /* 0x02288804063f75b2 */ /* 0x0002220008000100 */
[----:B------:R-:W-:Y:S01]  /*0540*/  NOP ;  /* 0x0000000000007918 */ /* 0x000fe20000000000 */
.L_x_220:
        /* <DEDUP_REMOVED lines=22> */
.L_x_221:
[----:B------:R-:W5:Y:S01]  /*06b0*/  SHFL.IDX PT, R3, R0, RZ, 0x1f ;  /* 0x00001fff00037589 */ /* 0x000f6200000e0000 */
[----:B------:R-:W-:Y:S01]  /*06c0*/  R2UR UR9, R4 ;  /* 0x00000000040972ca */ /* 0x000fe200000e0000 */
[----:B------:R-:W-:Y:S01]  /*06d0*/  NOP ;  /* 0x0000000000007918 */ /* 0x000fe20000000000 */
[----:B------:R-:W0:Y:S01]  /*06e0*/  S2R R2, SR_CgaCtaId ;  /* 0x0000000000027919 */ /* 0x000e220000008800 */
[----:B-----5:R-:W-:-:S13]  /*06f0*/  ISETP.NE.AND P0, PT, R3, RZ, PT ;  /* 0x000000ff0300720c */ /* 0x020fda0003f05270 */
[----:B0-----:R-:W-:Y:S05]  /*0700*/  @P0 BRA `(.L_x_222) ;  /* 0x0000000000480947 */ /* 0x001fea0003800000 */
[----:B-1----:R-:W0:Y:S01]  /*0710*/  S2UR UR5, SR_CgaCtaId ;  /* 0x00000000000579c3 */ /* 0x002e220000008800 */
        /* <DEDUP_REMOVED lines=13> */
[----:B------:R0:W0:Y:S01]  /*07f0*/  SYNCS.EXCH.64 URZ, [UR8+0x228c0], UR6 ;  /* 0x0228c006083f75b2 */ /* 0x0000220008000100 */
[----:B------:R0:W0:Y:S01]  /*0800*/  SYNCS.EXCH.64 URZ, [UR8+0x228b8], UR4 ;  /* 0x0228b804083f75b2 */ /* 0x0000220008000100 */
[----:B------:R0:W0:Y:S01]  /*0810*/  SYNCS.EXCH.64 URZ, [UR8+0x228c8], UR6 ;  /* 0x0228c806083f75b2 */ /* 0x0000220008000100 */
[----:B------:R-:W-:Y:S01]  /*0820*/  NOP ;  /* 0x0000000000007918 */ /* 0x000fe20000000000 */
.L_x_222:
[----:B------:R-:W-:Y:S01]  /*0830*/  UISETP.NE.AND UP0, UPT, UR9, URZ, UPT ;  /* 0x0000003f0900728c */ /* 0x000fe2000bf05270 */
[----:B------:R-:W-:Y:S01]  /*0840*/  NOP ;  /* 0x0000000000007918 */ /* 0x000fe20000000000 */
[----:B------:R-:W-:Y:S01]  /*0850*/  UMOV UR36, 0x1 ;  /* 0x0000000100247882 */ /* 0x000fe20000000000 */
[----:B------:R-:W-:Y:S01]  /*0860*/  ULDC.64 UR50, c[0x0][0x208] ;  /* 0x0000820000327ab9 */ /* 0x000fe20000000a00 */
[----:B------:R-:W-:Y:S01]  /*0870*/  USEL UR36, UR36, 0x2, !UP0 ;  /* 0x0000000224247887 */ /* 0x000fe2000c000000 */
[----:B01234-:R-:W-:Y:S01]  /*0880*/  BAR.SYNC.DEFER_BLOCKING 0x0 ;  /* 0x0000000000007b1d */ /* 0x01ffe20000010000 */
[----:B------:R-:W-:-:S13]  /*0890*/  PLOP3.LUT P0, PT, PT, PT, UP0, 0x80, 0x0 ;  /* 0x000000000000781c */ /* 0x000fda0003f0f008 */
[----:B------:R-:W-:Y:S05]  /*08a0*/  @!P0 BRA `(.L_x_223) ;  /* 0x000000b000e48947 */ /* 0x000fea0003800000 */
.L_x_224:
[----:B------:R-:W-:-:S08]  /*08b0*/  NOP ;  /* 0x0000000000007918 */ /* 0x000fd00000000000 */
[----:B------:R-:W0:Y:S02]  /*08c0*/  USETMAXREG.TRY_ALLOC.CTAPOOL UP0, 0xe8 ;  /* 0x000000e8000079c8 */ /* 0x000e240008000600 */
[----:B0-----:R-:W-:-:S13]  /*08d0*/  PLOP3.LUT P0, PT, PT, PT, UP0, 0x80, 0x0 ;  /* 0x000000000000781c */ /* 0x001fda0003f0f008 */
[----:B------:R-:W-:Y:S05]  /*08e0*/  @!P0 BRA `(.L_x_224) ;  /* 0xfffffffc00f08947 */ /* 0x000fea000383ffff */
[----:B------:R-:W0:Y:S01]  /*08f0*/  S2R R2, SR_TID.X ;  /* 0x0000000000027919 */ /* 0x000e220000002100 */
[----:B------:R-:W1:Y:S01]  /*0900*/  S2UR UR5, SR_CgaCtaId ;  /* 0x00000000000579c3 */ /* 0x000e620000008800 */
[----:B------:R-:W-:-:S07]  /*0910*/  UMOV UR4, 0x400 ;  /* 0x0000040000047882 */ /* 0x000fce0000000000 */
[----:B------:R-:W-:Y:S06]  /*0920*/  BAR.ARV 0x8, 0x180 ;  /* 0x0206000000007b1d */ /* 0x000fec0000002000 */
[----:B-1----:R-:W-:Y:S01]  /*0930*/  ULEA UR4, UR5, UR4, 0x18 ;  /* 0x0000000405047291 */ /* 0x002fe2000f8ec03f */
[----:B0-----:R-:W-:-:S04]  /*0940*/  LOP3.LUT R0, R2, 0xffffff80, RZ, 0xc0, !PT ;  /* 0xffffff8002007812 */ /* 0x001fc800078ec0ff */
[----:B------:R-:W-:-:S13]  /*0950*/  ISETP.NE.AND P0, PT, R0, 0x80, PT ;  /* 0x000000800000780c */ /* 0x000fda0003f05270 */
[----:B------:R-:W-:Y:S08]  /*0960*/  @!P0 BAR.ARV 0x9, 0x100 ;  /* 0x0244000000008b1d */ /* 0x000ff00000002000 */
[----:B------:R-:W-:Y:S06]  /*0970*/  BAR.SYNC.DEFER_BLOCKING 0x5, 0x180 ;  /* 0x0146000000007b1d */ /* 0x000fec0000010000 */
[----:B------:R-:W0:Y:S01]  /*0980*/  LDS.128 R32, [UR4+0x228d0] ;  /* 0x0228d004ff207984 */ /* 0x000e220008000c00 */
[----:B------:R-:W-:Y:S01]  /*0990*/  ULDC UR4, c[0x0][0xc3c] ;  /* 0x00030f0000047ab9 */ /* 0x000fe20000000800 */
[----:B------:R-:W-:Y:S06]  /*09a0*/  BAR.ARV 0x4, 0x180 ;  /* 0x0106000000007b1d */ /* 0x000fec0000002000 */
[----:B0-----:R-:W-:-:S13]  /*09b0*/  ISETP.GE.AND P0, PT, R35, UR4, PT ;  /* 0x0000000423007c0c */ /* 0x001fda000bf06270 */
[----:B------:R-:W-:Y:S05]  /*09c0*/  @P0 EXIT ;  /* 0x000000000000094d */ /* 0x000fea0003800000 */
[----:B------:R-:W-:Y:S01]  /*09d0*/  VIADD R223, R2, 0xffffff80 ;  /* 0xffffff8002df7836 */ /* 0x000fe20000000000 */
[----:B------:R-:W-:Y:S01]  /*09e0*/  R2UR UR6, R33 ;  /* 0x00000000210672ca */ /* 0x000fe200000e0000 */
[----:B------:R-:W-:Y:S01]  /*09f0*/  ULOP3.LUT UR49, UR36, 0x1, URZ, 0xfc, !UPT ;  /* 0x0000000124317892 */ /* 0x000fe2000f8efc3f */
[----:B------:R-:W-:Y:S01]  /*0a00*/  R2UR UR5, R34 ;  /* 0x00000000220572ca */ /* 0x000fe200000e0000 */
[----:B------:R-:W-:Y:S01]  /*0a10*/  UMOV UR48, URZ ;  /* 0x0000003f00307c82 */ /* 0x000fe20008000000 */
[----:B------:R-:W-:Y:S01]  /*0a20*/  SHF.R.S32.HI R0, RZ, 0x1f, R223 ;  /* 0x0000001fff007819 */ /* 0x000fe200000114df */
[----:B------:R-:W-:Y:S01]  /*0a30*/  UMOV UR47, URZ ;  /* 0x0000003f002f7c82 */ /* 0x000fe20008000000 */
[----:B------:R-:W-:Y:S02]  /*0a40*/  UMOV UR46, URZ ;  /* 0x0000003f002e7c82 */ /* 0x000fe40008000000 */
[CC--:B------:R-:W-:Y:S02]  /*0a50*/  LEA.HI R2, R0.reuse, R223.reuse, RZ, 0x7 ;  /* 0x000000df00027211 */ /* 0x0c0fe400078f38ff */
[----:B------:R-:W-:-:S02]  /*0a60*/  LEA.HI R3, R0, R223, RZ, 0x4 ;  /* 0x000000df00037211 */ /* 0x000fc400078f20ff */
[----:B------:R-:W-:Y:S02]  /*0a70*/  LOP3.LUT R4, R2, 0xffffff80, RZ, 0xc0, !PT ;  /* 0xffffff8002047812 */ /* 0x000fe400078ec0ff */
[----:B------:R-:W-:Y:S02]  /*0a80*/  SHF.R.S32.HI R6, RZ, 0x4, R3 ;  /* 0x00000004ff067819 */ /* 0x000fe40000011403 */
[----:B------:R-:W-:Y:S01]  /*0a90*/  SHF.R.S32.HI R217, RZ, 0x7, R2 ;  /* 0x00000007ffd97819 */ /* 0x000fe20000011402 */
[----:B------:R-:W-:Y:S01]  /*0aa0*/  IMAD.IADD R201, R223, 0x1, -R4 ;  /* 0x00000001dfc97824 */ /* 0x000fe200078e0a04 */
[----:B------:R-:W-:Y:S02]  /*0ab0*/  LEA.HI R4, R0, R223, RZ, 0x5 ;  /* 0x000000df00047211 */ /* 0x000fe400078f28ff */
[----:B------:R-:W-:Y:S02]  /*0ac0*/  LEA.HI R2, R2, R217, RZ, 0x1 ;  /* 0x000000d902027211 */ /* 0x000fe400078f08ff */
[----:B------:R-:W-:Y:S01]  /*0ad0*/  SHF.R.S32.HI R8, RZ, 0x1f, R201 ;  /* 0x0000001fff087819 */ /* 0x000fe200000114c9 */
[----:B------:R-:W-:Y:S01]  /*0ae0*/  IMAD.SHL.U32 R5, R4, 0x20, RZ ;  /* 0x0000002004057824 */ /* 0x000fe200078e00ff */
[----:B------:R-:W-:-:S02]  /*0af0*/  LOP3.LUT R4, R3, 0x3fffff0, RZ, 0xc0, !PT ;  /* 0x03fffff003047812 */ /* 0x000fc400078ec0ff */
[----:B------:R-:W-:Y:S02]  /*0b00*/  LEA.HI R3, R3, R6, RZ, 0x1 ;  /* 0x0000000603037211 */ /* 0x000fe400078f08ff */
[----:B------:R-:W-:Y:S01]  /*0b10*/  LOP3.LUT R5, R5, 0xfffffc00, RZ, 0xc0, !PT ;  /* 0xfffffc0005057812 */ /* 0x000fe200078ec0ff */
[----:B------:R-:W-:Y:S01]  /*0b20*/  IMAD.IADD R4, R223, 0x1, -R4 ;  /* 0x00000001df047824 */ /* 0x000fe200078e0a04 */
[----:B------:R-:W-:Y:S02]  /*0b30*/  LOP3.LUT R3, R3, 0x1ffffffe, RZ, 0xc0, !PT ;  /* 0x1ffffffe03037812 */ /* 0x000fe400078ec0ff */
[----:B------:R-:W-:Y:S01]  /*0b40*/  LEA.HI R7, R8, R201, RZ, 0x2 ;  /* 0x000000c908077211 */ /* 0x000fe200078f10ff */
[----:B------:R-:W-:Y:S01]  /*0b50*/  IMAD R4, R4, 0x40, R5 ;  /* 0x0000004004047824 */ /* 0x000fe200078e0205 */
[----:B------:R-:W-:Y:S01]  /*0b60*/  LEA.HI R5, R0, R223, RZ, 0x2 ;  /* 0x000000df00057211 */ /* 0x000fe200078f10ff */
[----:B------:R-:W-:Y:S01]  /*0b70*/  IMAD.IADD R3, R6, 0x1, -R3 ;  /* 0x0000000106037824 */ /* 0x000fe200078e0a03 */
[----:B------:R-:W-:-:S02]  /*0b80*/  SHF.R.S32.HI R9, RZ, 0x2, R7 ;  /* 0x00000002ff097819 */ /* 0x000fc40000011407 */
[----:B------:R-:W-:Y:S01]  /*0b90*/  LOP3.LUT R6, R5, 0xfffffffc, RZ, 0xc0, !PT ;  /* 0xfffffffc05067812 */ /* 0x000fe200078ec0ff */
[----:B------:R-:W-:Y:S01]  /*0ba0*/  IMAD R220, R3, 0x8, R4 ;  /* 0x0000000803dc7824 */ /* 0x000fe200078e0204 */
[----:B------:R-:W-:Y:S02]  /*0bb0*/  SHF.R.S32.HI R10, RZ, 0x1f, R7 ;  /* 0x0000001fff0a7819 */ /* 0x000fe40000011407 */
[----:B------:R-:W-:Y:S01]  /*0bc0*/  LEA.HI R0, R0, R223, RZ, 0x3 ;  /* 0x000000df00007211 */ /* 0x000fe200078f18ff */
[----:B------:R-:W-:Y:S01]  /*0bd0*/  IMAD.IADD R6, R223, 0x1, -R6 ;  /* 0x00000001df067824 */ /* 0x000fe200078e0a06 */
[----:B------:R-:W-:Y:S02]  /*0be0*/  LEA.HI R10, R10, R9, RZ, 0x3 ;  /* 0x000000090a0a7211 */ /* 0x000fe400078f18ff */
[----:B------:R-:W-:Y:S02]  /*0bf0*/  LOP3.LUT R4, R2, 0x3fffffe, RZ, 0xc0, !PT ;  /* 0x03fffffe02047812 */ /* 0x000fe400078ec0ff */
[----:B------:R-:W-:-:S02]  /*0c00*/  LEA.HI R3, R6, R6, RZ, 0x1 ;  /* 0x0000000606037211 */ /* 0x000fc400078f08ff */
[----:B------:R-:W-:Y:S01]  /*0c10*/  LOP3.LUT R2, R0, 0xfffffff8, RZ, 0xc0, !PT ;  /* 0xfffffff800027812 */ /* 0x000fe200078ec0ff */
[----:B------:R-:W-:Y:S01]  /*0c20*/  IMAD.IADD R4, R217, 0x1, -R4 ;  /* 0x00000001d9047824 */ /* 0x000fe200078e0a04 */
[----:B------:R-:W-:Y:S02]  /*0c30*/  LOP3.LUT R3, R3, 0x1ffffffe, RZ, 0xc0, !PT ;  /* 0x1ffffffe03037812 */ /* 0x000fe400078ec0ff */
[----:B------:R-:W-:Y:S01]  /*0c40*/  LOP3.LUT R10, R10, 0xfffffff8, RZ, 0xc0, !PT ;  /* 0xfffffff80a0a7812 */ /* 0x000fe200078ec0ff */
[----:B------:R-:W-:Y:S01]  /*0c50*/  IMAD.IADD R17, R223, 0x1, -R2 ;  /* 0x00000001df117824 */ /* 0x000fe200078e0a02 */
[----:B------:R-:W-:Y:S01]  /*0c60*/  LEA.HI R8, R8, R201, RZ, 0x5 ;  /* 0x000000c908087211 */ /* 0x000fe200078f28ff */
[----:B------:R-:W-:Y:S01]  /*0c70*/  IMAD.IADD R3, R6, 0x1, -R3 ;  /* 0x0000000106037824 */ /* 0x000fe200078e0a03 */
[----:B------:R-:W-:Y:S01]  /*0c80*/  LOP3.LUT R6, R7, 0x7ffffffc, RZ, 0xc0, !PT ;  /* 0x7ffffffc07067812 */ /* 0x000fe200078ec0ff */
[----:B------:R-:W-:Y:S01]  /*0c90*/  IMAD.IADD R9, R9, 0x1, -R10 ;  /* 0x0000000109097824 */ /* 0x000fe200078e0a0a */
[----:B------:R-:W-:Y:S01]  /*0ca0*/  SHF.R.S32.HI R8, RZ, 0x5, R8 ;  /* 0x00000005ff087819 */ /* 0x000fe20000011408 */
[----:B------:R-:W-:Y:S01]  /*0cb0*/  IMAD.SHL.U32 R2, R17, 0x8, RZ ;  /* 0x0000000811027824 */ /* 0x000fe200078e00ff */
[----:B------:R-:W-:Y:S01]  /*0cc0*/  SHF.R.S32.HI R200, RZ, 0x3, R0 ;  /* 0x00000003ffc87819 */ /* 0x000fe20000011400 */
[----:B------:R-:W-:-:S02]  /*0cd0*/  IMAD.IADD R6, R201, 0x1, -R6 ;  /* 0x00000001c9067824 */ /* 0x000fc400078e0a06 */
[----:B------:R-:W-:Y:S01]  /*0ce0*/  IMAD R9, R8, 0x10, R9 ;  /* 0x0000001008097824 */ /* 0x000fe200078e0209 */
[----:B------:R-:W-:Y:S01]  /*0cf0*/  SHF.R.S32.HI R222, RZ, 0x1f, R2 ;  /* 0x0000001fffde7819 */ /* 0x000fe20000011402 */
[----:B------:R-:W-:Y:S02]  /*0d00*/  IMAD.SHL.U32 R199, R6, 0x2, RZ ;  /* 0x0000000206c77824 */ /* 0x000fe400078e00ff */
[----:B------:R-:W-:Y:S02]  /*0d10*/  VIADD R16, R2, 0x40 ;  /* 0x0000004002107836 */ /* 0x000fe40000000000 */
[C---:B------:R-:W-:Y:S02]  /*0d20*/  VIADD R198, R199.reuse, 0x8 ;  /* 0x00000008c7c67836 */ /* 0x040fe40000000000 */
[C---:B------:R-:W-:Y:S01]  /*0d30*/  VIADD R197, R199.reuse, 0x10 ;  /* 0x00000010c7c57836 */ /* 0x040fe20000000000 */
[----:B------:R-:W-:Y:S01]  /*0d40*/  SHF.R.S32.HI R221, RZ, 0x1f, R16 ;  /* 0x0000001fffdd7819 */ /* 0x000fe20000011410 */
        /* <DEDUP_REMOVED lines=24> */
[----:B------:R-:W-:Y:S01]  /*0ed0*/  VIADD R18, R199, 0x78 ;  /* 0x00000078c7127836 */ /* 0x000fe20000000000 */
[----:B------:R-:W-:Y:S01]  /*0ee0*/  SHF.R.S32.HI R204, RZ, 0x1f, R22 ;  /* 0x0000001fffcc7819 */ /* 0x000fe20000011416 */
[----:B------:R-:W-:Y:S01]  /*0ef0*/  IMAD R218, R4, 0x40, R9 ;  /* 0x0000004004da7824 */ /* 0x000fe200078e0209 */
[----:B------:R-:W-:-:S02]  /*0f00*/  SHF.R.S32.HI R203, RZ, 0x1f, R19 ;  /* 0x0000001fffcb7819 */ /* 0x000fc40000011413 */
[----:B------:R-:W-:Y:S01]  /*0f10*/  SHF.R.S32.HI R202, RZ, 0x1f, R18 ;  /* 0x0000001fffca7819 */ /* 0x000fe20000011412 */
[----:B------:R-:W-:-:S07]  /*0f20*/  IMAD R219, R3, 0x8, R218 ;  /* 0x0000000803db7824 */ /* 0x000fce00078e02da */
.L_x_274:
[----:B0-2-4-:R-:W0:Y:S01]  /*0f30*/  LDC.64 R4, c[0x0][0xc88] ;  /* 0x00032200ff047b82 */ /* 0x015e220000000a00 */
[----:B------:R-:W-:Y:S01]  /*0f40*/  ULDC.64 UR14, c[0x0][0x998] ;  /* 0x00026600000e7ab9 */ /* 0x000fe20000000a00 */
[----:B------:R-:W-:Y:S01]  /*0f50*/  ULDC.64 UR12, c[0x0][0x990] ;  /* 0x00026400000c7ab9 */ /* 0x000fe20000000a00 */
[----:B------:R-:W-:Y:S01]  /*0f60*/  ULDC.64 UR8, c[0x0][0xa28] ;  /* 0x00028a0000087ab9 */ /* 0x000fe20000000a00 */
[----:B------:R-:W-:Y:S01]  /*0f70*/  ULDC.64 UR10, c[0x0][0xa20] ;  /* 0x00028800000a7ab9 */ /* 0x000fe20000000a00 */
[----:B------:R-:W-:Y:S01]  /*0f80*/  ULOP3.LUT UR39, UR5, 0xffff, URZ, 0xc0, !UPT ;  /* 0x0000ffff05277892 */ /* 0x000fe2000f8ec03f */
[----:B------:R-:W-:Y:S01]  /*0f90*/  ULDC UR4, c[0x0][0x424] ;  /* 0x0001090000047ab9 */ /* 0x000fe20000000800 */
[----:B------:R-:W-:Y:S01]  /*0fa0*/  ULDC UR7, c[0x0][0x2f0] ;  /* 0x0000bc0000077ab9 */ /* 0x000fe20000000800 */
[----:B0-----:R-:W-:-:S06]  /*0fb0*/  IMAD.WIDE R4, R35, 0x4, R4 ;  /* 0x0000000423047825 */ /* 0x001fcc00078e0204 */
[----:B------:R-:W2:Y:S01]  /*0fc0*/  LDG.E R4, desc[UR50][R4.64] ;  /* 0x0000003204047981 */ /* 0x000ea2000c1e1900 */
[----:B------:R-:W-:Y:S01]  /*0fd0*/  ISETP.NE.U32.AND P1, PT, RZ, UR14, PT ;  /* 0x0000000eff007c0c */ /* 0x000fe2000bf25070 */
[----:B------:R-:W-:Y:S01]  /*0fe0*/  UISETP.NE.U32.AND UP0, UPT, UR8, URZ, UPT ;  /* 0x0000003f0800728c */ /* 0x000fe2000bf05070 */
[----:B------:R-:W-:Y:S01]  /*0ff0*/  ISETP.NE.U32.AND P0, PT, RZ, UR12, PT ;  /* 0x0000000cff007c0c */ /* 0x000fe2000bf05070 */
[----:B------:R-:W-:Y:S01]  /*1000*/  UISETP.NE.U32.AND UP1, UPT, UR10, URZ, UPT ;  /* 0x0000003f0a00728c */ /* 0x000fe2000bf25070 */
[----:B------:R-:W-:Y:S01]  /*1010*/  ISETP.NE.AND.EX P1, PT, RZ, UR15, PT, P1 ;  /* 0x0000000fff007c0c */ /* 0x000fe2000bf25310 */
[----:B------:R-:W-:Y:S01]  /*1020*/  UISETP.NE.AND.EX UP0, UPT, UR9, URZ, UPT, UP0 ;  /* 0x0000003f0900728c */ /* 0x000fe2000bf05300 */
[----:B------:R-:W-:Y:S01]  /*1030*/  ISETP.NE.AND.EX P0, PT, RZ, UR13, PT, P0 ;  /* 0x0000000dff007c0c */ /* 0x000fe2000bf05300 */
[----:B------:R-:W-:-:S04]  /*1040*/  UISETP.NE.AND.EX UP1, UPT, UR11, URZ, UPT, UP1 ;  /* 0x0000003f0b00728c */ /* 0x000fc8000bf25310 */
[----:B------:R-:W-:Y:S02]  /*1050*/  PLOP3.LUT P4, PT, PT, PT, UP0, 0x80, 0x0 ;  /* 0x000000000000781c */ /* 0x000fe40003f8f008 */
[----:B------:R-:W-:-:S04]  /*1060*/  PLOP3.LUT P5, PT, PT, PT, UP1, 0x80, 0x0 ;  /* 0x000000000000781c */ /* 0x000fc80003faf018 */
[----:B------:R-:W0:Y:S08]  /*1070*/  @P1 LDC.64 R8, c[0x0][0x9b8] ;  /* 0x00026e00ff081b82 */ /* 0x000e300000000a00 */
[----:B-1-3--:R-:W1:Y:S08]  /*1080*/  @P0 LDC.64 R6, c[0x0][0x9a8] ;  /* 0x00026a00ff060b82 */ /* 0x00ae700000000a00 */
[----:B------:R-:W3:Y:S08]  /*1090*/  @P0 LDC.64 R10, c[0x0][0x9b0] ;  /* 0x00026c00ff0a0b82 */ /* 0x000ef00000000a00 */
[----:B------:R-:W4:Y:S01]  /*10a0*/  @P1 LDC.64 R20, c[0x0][0x9c0] ;  /* 0x00027000ff141b82 */ /* 0x000f220000000a00 */
[----:B--2---:R-:W-:-:S13]  /*10b0*/  R2UR UR37, R4 ;  /* 0x00000000042572ca */ /* 0x004fda00000e0000 */
[----:B------:R-:W-:Y:S02]  /*10c0*/  USHF.R.S32.HI UR38, URZ, 0x1f, UR37 ;  /* 0x0000001f3f267899 */ /* 0x000fe40008011425 */
[----:B------:R-:W-:-:S04]  /*10d0*/  @UP0 ULEA UR8, UP2, UR37, UR8, 0x2 ;  /* 0x0000000825080291 */ /* 0x000fc8000f84103f */
[----:B0-----:R-:W-:Y:S01]  /*10e0*/  @P1 IMAD R4, R8, UR38, RZ ;  /* 0x0000002608041c24 */ /* 0x001fe2000f8e02ff */
[----:B------:R-:W-:Y:S02]  /*10f0*/  @UP0 ULEA.HI.X UR9, UR37, UR9, UR38, 0x2, UP2 ;  /* 0x0000000925090291 */ /* 0x000fe400090f1426 */
[C---:B-1---5:R-:W-:Y:S01]  /*1100*/  @P0 IMAD R0, R6.reuse, UR38, RZ ;  /* 0x0000002606000c24 */ /* 0x062fe2000f8e02ff */
[----:B------:R-:W-:Y:S02]  /*1110*/  @UP1 ULEA UR10, UP0, UR37, UR10, 0x2 ;  /* 0x0000000a250a1291 */ /* 0x000fe4000f80103f */
[----:B------:R-:W-:Y:S02]  /*1120*/  @P1 IMAD R9, R9, UR37, R4 ;  /* 0x0000002509091c24 */ /* 0x000fe4000f8e0204 */
[----:B------:R-:W-:Y:S01]  /*1130*/  @P0 IMAD R3, R7, UR37, R0 ;  /* 0x0000002507030c24 */ /* 0x000fe2000f8e0200 */
[----:B------:R-:W-:Y:S02]  /*1140*/  @UP1 ULEA.HI.X UR11, UR37, UR11, UR38, 0x2, UP0 ;  /* 0x0000000b250b1291 */ /* 0x000fe400080f1426 */
[----:B------:R-:W-:-:S04]  /*1150*/  @P0 IMAD.WIDE.U32 R4, R6, UR37, RZ ;  /* 0x0000002506040c25 */ /* 0x000fc8000f8e00ff */
[----:B------:R-:W-:-:S04]  /*1160*/  @P1 IMAD.WIDE.U32 R6, R8, UR37, RZ ;  /* 0x0000002508061c25 */ /* 0x000fc8000f8e00ff */
[----:B------:R-:W-:Y:S02]  /*1170*/  @P0 IMAD.IADD R5, R5, 0x1, R3 ;  /* 0x0000000105050824 */ /* 0x000fe400078e0203 */
[----:B------:R-:W-:Y:S02]  /*1180*/  @P1 IMAD.IADD R7, R7, 0x1, R9 ;  /* 0x0000000107071824 */ /* 0x000fe400078e0209 */
[----:B---3--:R-:W-:-:S04]  /*1190*/  @P0 IMAD.WIDE.U32 R4, R10, UR39, R4 ;  /* 0x000000270a040c25 */ /* 0x008fc8000f8e0004 */
[----:B----4-:R-:W-:Y:S01]  /*11a0*/  @P1 IMAD.WIDE.U32 R8, R20, UR39, R6 ;  /* 0x0000002714081c25 */ /* 0x010fe2000f8e0006 */
[----:B------:R-:W-:-:S03]  /*11b0*/  @P0 LEA R6, P2, R4, UR12, 0x2 ;  /* 0x0000000c04060c11 */ /* 0x000fc6000f8410ff */
[----:B------:R-:W-:Y:S02]  /*11c0*/  IMAD.U32 R12, RZ, RZ, UR8 ;  /* 0x00000008ff0c7e24 */ /* 0x000fe4000f8e00ff */
[----:B------:R-:W-:Y:S02]  /*11d0*/  IMAD.U32 R14, RZ, RZ, UR10 ;  /* 0x0000000aff0e7e24 */ /* 0x000fe4000f8e00ff */
[----:B------:R-:W-:Y:S02]  /*11e0*/  IMAD.U32 R13, RZ, RZ, UR9 ;  /* 0x00000009ff0d7e24 */ /* 0x000fe4000f8e00ff */
[----:B------:R-:W-:Y:S02]  /*11f0*/  IMAD.U32 R15, RZ, RZ, UR11 ;  /* 0x0000000bff0f7e24 */ /* 0x000fe4000f8e00ff */
[----:B------:R-:W-:Y:S01]  /*1200*/  @P0 IMAD R3, R11, UR39, R5 ;  /* 0x000000270b030c24 */ /* 0x000fe2000f8e0205 */
[----:B------:R-:W-:Y:S01]  /*1210*/  @P1 LEA R10, P3, R8, UR14, 0x2 ;  /* 0x0000000e080a1c11 */ /* 0x000fe2000f8610ff */
[----:B------:R-:W-:Y:S01]  /*1220*/  @P1 IMAD R5, R21, UR39, R9 ;  /* 0x0000002715051c24 */ /* 0x000fe2000f8e0209 */
[----:B------:R-:W2:Y:S01]  /*1230*/  @P4 LDG.E R12, desc[UR50][R12.64] ;  /* 0x000000320c0c4981 */ /* 0x000ea2000c1e1900 */
[----:B------:R-:W-:Y:S01]  /*1240*/  IMAD.MOV.U32 R0, RZ, RZ, 0x3f800000 ;  /* 0x3f800000ff007424 */ /* 0x000fe200078e00ff */
[----:B------:R-:W-:Y:S01]  /*1250*/  @P0 LEA.HI.X R7, R4, UR13, R3, 0x2, P2 ;  /* 0x0000000d04070c11 */ /* 0x000fe200090f1403 */
[----:B------:R-:W-:Y:S01]  /*1260*/  IMAD.MOV.U32 R3, RZ, RZ, 0x3f800000 ;  /* 0x3f800000ff037424 */ /* 0x000fe200078e00ff */
[----:B------:R-:W3:Y:S01]  /*1270*/  @P5 LDG.E R14, desc[UR50][R14.64] ;  /* 0x000000320e0e5981 */ /* 0x000ee2000c1e1900 */
[----:B------:R-:W-:Y:S01]  /*1280*/  @P1 LEA.HI.X R11, R8, UR15, R5, 0x2, P3 ;  /* 0x0000000f080b1c11 */ /* 0x000fe200098f1405 */
[----:B------:R-:W-:-:S03]  /*1290*/  ULDC.64 UR8, c[0x0][0x418] ;  /* 0x0001060000087ab9 */ /* 0x000fc60000000a00 */
[----:B------:R0:W5:Y:S04]  /*12a0*/  @P0 LDG.E R3, desc[UR50][R6.64] ;  /* 0x0000003206030981 */ /* 0x000168000c1e1900 */
[----:B------:R0:W5:Y:S01]  /*12b0*/  @P1 LDG.E R0, desc[UR50][R10.64] ;  /* 0x000000320a001981 */ /* 0x000162000c1e1900 */
[----:B------:R-:W-:Y:S01]  /*12c0*/  UISETP.NE.U32.AND UP0, UPT, UR8, URZ, UPT ;  /* 0x0000003f0800728c */ /* 0x000fe2000bf05070 */
[----:B------:R-:W-:Y:S01]  /*12d0*/  UMOV UR54, URZ ;  /* 0x0000003f00367c82 */ /* 0x000fe20008000000 */
[----:B------:R-:W-:Y:S02]  /*12e0*/  ULOP3.LUT UR8, UR5, 0xff000000, URZ, 0xc0, !UPT ;  /* 0xff00000005087892 */ /* 0x000fe4000f8ec03f */
[----:B------:R-:W-:Y:S01]  /*12f0*/  UISETP.NE.AND.EX UP0, UPT, UR9, URZ, UPT, UP0 ;  /* 0x0000003f0900728c */ /* 0x000fe2000bf05300 */
[----:B------:R-:W-:-:S03]  /*1300*/  UMOV UR40, UR6 ;  /* 0x0000000600287c82 */ /* 0x000fc60008000000 */
[----:B------:R-:W-:-:S04]  /*1310*/  USEL UR4, UR4, 0x1, UP0 ;  /* 0x0000000104047887 */ /* 0x000fc80008000000 */
[----:B------:R-:W-:Y:S01]  /*1320*/  UIMAD UR4, UR4, UR7, URZ ;  /* 0x00000007040472a4 */ /* 0x000fe2000f8e023f */
[----:B--2---:R-:W-:-:S06]  /*1330*/  @P4 R2UR UR54, R12 ;  /* 0x000000000c3642ca */ /* 0x004fcc00000e0000 */
[----:B---3--:R-:W-:Y:S01]  /*1340*/  @P5 R2UR UR4, R14 ;  /* 0x000000000e0452ca */ /* 0x008fe200000e0000 */
[----:B0-----:R-:W-:-:S14]  /*1350*/  @P5 BRA `(.L_x_225) ;  /* 0x0000000000345947 */ /* 0x001fdc0003800000 */
[----:B------:R-:W-:Y:S02]  /*1360*/  ULDC.64 UR6, c[0x0][0xa08] ;  /* 0x0002820000067ab9 */ /* 0x000fe40000000a00 */
[----:B------:R-:W-:-:S04]  /*1370*/  ISETP.NE.U32.AND P0, PT, RZ, UR6, PT ;  /* 0x00000006ff007c0c */ /* 0x000fc8000bf05070 */
[----:B------:R-:W-:-:S13]  /*1380*/  ISETP.NE.AND.EX P0, PT, RZ, UR7, PT, P0 ;  /* 0x00000007ff007c0c */ /* 0x000fda000bf05300 */
[----:B------:R-:W-:Y:S05]  /*1390*/  @!P0 BRA `(.L_x_225) ;  /* 0x0000000000248947 */ /* 0x000fea0003800000 */
[----:B------:R-:W-:Y:S02]  /*13a0*/  ULDC.64 UR6, c[0x0][0xa08] ;  /* 0x0002820000067ab9 */ /* 0x000fe40000000a00 */
[----:B------:R-:W-:-:S06]  /*13b0*/  UIMAD.WIDE UR6, UR37, 0x4, UR6 ;  /* 0x00000004250678a5 */ /* 0x000fcc000f8e0206 */
[----:B------:R-:W-:Y:S02]  /*13c0*/  IMAD.U32 R4, RZ, RZ, UR6 ;  /* 0x00000006ff047e24 */ /* 0x000fe4000f8e00ff */
[----:B------:R-:W-:-:S05]  /*13d0*/  IMAD.U32 R5, RZ, RZ, UR7 ;  /* 0x00000007ff057e24 */ /* 0x000fca000f8e00ff */
[----:B------:R-:W2:Y:S04]  /*13e0*/  LDG.E R7, desc[UR50][R4.64] ;  /* 0x0000003204077981 */ /* 0x000ea8000c1e1900 */
[----:B------:R-:W3:Y:S01]  /*13f0*/  LDG.E R6, desc[UR50][R4.64+0x4] ;  /* 0x0000043204067981 */ /* 0x000ee2000c1e1900 */
[----:B--2---:R-:W-:Y:S02]  /*1400*/  R2UR UR4, R7 ;  /* 0x00000000070472ca */ /* 0x004fe400000e0000 */
[----:B---3--:R-:W-:-:S13]  /*1410*/  R2UR UR6, R6 ;  /* 0x00000000060672ca */ /* 0x008fda00000e0000 */
[----:B------:R-:W-:-:S12]  /*1420*/  UIADD3 UR4, -UR4, UR6, URZ ;  /* 0x0000000604047290 */ /* 0x000fd8000fffe13f */
.L_x_225:
[----:B------:R-:W-:Y:S01]  /*1430*/  UIADD3 UR54, -UR54, UR4, URZ ;  /* 0x0000000436367290 */ /* 0x000fe2000fffe13f */
[----:B-----5:R-:W-:Y:S01]  /*1440*/  FMUL.FTZ R0, R3, R0 ;  /* 0x0000000003007220 */ /* 0x020fe20000410000 */
[----:B------:R-:W-:Y:S02]  /*1450*/  ULOP3.LUT UR5, UR5, 0xff0000, URZ, 0xc0, !UPT ;  /* 0x00ff000005057892 */ /* 0x000fe4000f8ec03f */
[----:B------:R-:W-:Y:S02]  /*1460*/  UISETP.GE.AND UP0, UPT, UR54, 0x1, UPT ;  /* 0x000000013600788c */ /* 0x000fe4000bf06270 */
[----:B------:R-:W-:Y:S02]  /*1470*/  UIADD3 UR6, UR54, 0x9f, URZ ;  /* 0x0000009f36067890 */ /* 0x000fe4000fffe03f */
[----:B------:R-:W-:Y:S02]  /*1480*/  USHF.R.U32.HI UR8, URZ, 0x8, UR8 ;  /* 0x000000083f087899 */ /* 0x000fe40008011608 */
[----:B------:R-:W-:Y:S01]  /*1490*/  PLOP3.LUT P0, PT, PT, PT, UP0, 0x80, 0x0 ;  /* 0x000000000000781c */ /* 0x000fe20003f0f008 */
[----:B------:R-:W-:-:S02]  /*14a0*/  UIMAD.WIDE UR6, UR6, 0x66666667, URZ ;  /* 0x66666667060678a5 */ /* 0x000fc4000f8e023f */
[----:B------:R-:W-:Y:S02]  /*14b0*/  ULEA.HI UR5, UR5, UR8, URZ, 0x10 ;  /* 0x0000000805057291 */ /* 0x000fe4000f8f803f */
[----:B------:R-:W-:Y:S01]  /*14c0*/  USHF.R.U32.HI UR6, URZ, 0x1f, UR7 ;  /* 0x0000001f3f067899 */ /* 0x000fe20008011607 */
[----:B------:R-:W-:Y:S01]  /*14d0*/  ULDC UR11, c[0x0][0x988] ;  /* 0x00026200000b7ab9 */ /* 0x000fe20000000800 */
[----:B------:R-:W-:Y:S01]  /*14e0*/  UMOV UR4, URZ ;  /* 0x0000003f00047c82 */ /* 0x000fe20008000000 */
[----:B------:R-:W-:Y:S02]  /*14f0*/  ULOP3.LUT UR41, UR5, 0xff, URZ, 0xc0, !UPT ;  /* 0x000000ff05297892 */ /* 0x000fe4000f8ec03f */
[----:B------:R-:W-:Y:S02]  /*1500*/  USHF.R.U32.HI UR45, URZ, 0x10, UR5 ;  /* 0x000000103f2d7899 */ /* 0x000fe40008011605 */
[----:B------:R-:W-:Y:S01]  /*1510*/  ULEA.HI.SX32 UR9, UR7, UR6, 0x1a ;  /* 0x0000000607097291 */ /* 0x000fe2000f8fd23f */
[----:B------:R-:W-:Y:S11]  /*1520*/  @!P0 BRA `(.L_x_226) ;  /* 0x0000000000908947 */ /* 0x000ff60003800000 */
[----:B------:R-:W-:Y:S01]  /*1530*/  UISETP.NE.AND UP0, UPT, UR45, URZ, UPT ;  /* 0x0000003f2d00728c */ /* 0x000fe2000bf05270 */
[----:B------:R-:W-:-:S03]  /*1540*/  ULDC UR4, c[0x0][0x9f0] ;  /* 0x00027c0000047ab9 */ /* 0x000fc60000000800 */
[----:B------:R-:W-:-:S03]  /*1550*/  USEL UR10, UR45, UR4, UP0 ;  /* 0x000000042d0a7287 */ /* 0x000fc60008000000 */
[----:B------:R-:W-:Y:S01]  /*1560*/  UMOV UR4, URZ ;  /* 0x0000003f00047c82 */ /* 0x000fe20008000000 */
[----:B------:R-:W-:Y:S02]  /*1570*/  UIADD3 UR6, UR9, -0x1, UR10 ;  /* 0xffffffff09067890 */ /* 0x000fe4000fffe00a */
[----:B------:R-:W-:-:S04]  /*1580*/  IMAD.U32 R5, RZ, RZ, UR10 ;  /* 0x0000000aff057e24 */ /* 0x000fc8000f8e00ff */
[----:B------:R-:W-:Y:S01]  /*1590*/  IMAD.U32 R6, RZ, RZ, UR6 ;  /* 0x00000006ff067e24 */ /* 0x000fe2000f8e00ff */
[-C--:B------:R-:W-:Y:S01]  /*15a0*/  IABS R3, R5.reuse ;  /* 0x0000000500037213 */ /* 0x080fe20000000000 */
[----:B------:R-:W-:Y:S01]  /*15b0*/  ULOP3.LUT UR6, UR6, UR10, URZ, 0x3c, !UPT ;  /* 0x0000000a06067292 */ /* 0x000fe2000f8e3c3f */
[----:B------:R-:W-:Y:S02]  /*15c0*/  IABS R7, R5 ;  /* 0x0000000500077213 */ /* 0x000fe40000000000 */
[----:B------:R-:W-:Y:S02]  /*15d0*/  R2UR UR12, R3 ;  /* 0x00000000030c72ca */ /* 0x000fe400000e0000 */
[----:B------:R-:W-:-:S05]  /*15e0*/  IABS R6, R6 ;  /* 0x0000000600067213 */ /* 0x000fca0000000000 */
        /* <DEDUP_REMOVED lines=24> */
.L_x_226:
[----:B------:R-:W-:Y:S01]  /*1770*/  UIMAD UR42, UR41, UR4, URZ ;  /* 0x00000004292a72a4 */ /* 0x000fe2000f8e023f */
[----:B------:R-:W-:Y:S02]  /*1780*/  IMAD.U32 R3, RZ, RZ, UR9 ;  /* 0x00000009ff037e24 */ /* 0x000fe4000f8e00ff */
[----:B------:R-:W-:Y:S01]  /*1790*/  FMUL.FTZ R0, R0, UR11 ;  /* 0x0000000b00007c20 */ /* 0x000fe20008410000 */
[----:B------:R-:W-:Y:S01]  /*17a0*/  IMAD.U32 R4, RZ, RZ, UR4 ;  /* 0x00000004ff047e24 */ /* 0x000fe2000f8e00ff */
[----:B------:R-:W-:Y:S02]  /*17b0*/  PLOP3.LUT P0, PT, PT, PT, PT, 0x80, 0x0 ;  /* 0x000000000000781c */ /* 0x000fe40003f0f070 */
[----:B------:R-:W-:Y:S02]  /*17c0*/  CS2R R28, SRZ ;  /* 0x00000000001c7805 */ /* 0x000fe4000001ff00 */
[----:B------:R-:W-:Y:S02]  /*17d0*/  CS2R R20, SRZ ;  /* 0x0000000000147805 */ /* 0x000fe4000001ff00 */
[----:B------:R-:W-:Y:S01]  /*17e0*/  R2UR UR43, R0 ;  /* 0x00000000002b72ca */ /* 0x000fe200000e0000 */
[----:B------:R-:W-:Y:S01]  /*17f0*/  IMAD.MOV.U32 R0, RZ, RZ, RZ ;  /* 0x000000ffff007224 */ /* 0x000fe200078e00ff */
[----:B------:R-:W-:-:S02]  /*1800*/  VIADDMNMX R3, R4, UR42, R3, PT ;  /* 0x0000002a04037c46 */ /* 0x000fc4000b800103 */
[----:B------:R-:W-:Y:S02]  /*1810*/  CS2R R6, SRZ ;  /* 0x0000000000067805 */ /* 0x000fe4000001ff00 */
[----:B------:R-:W-:Y:S02]  /*1820*/  CS2R R48, SRZ ;  /* 0x0000000000307805 */ /* 0x000fe4000001ff00 */
[----:B------:R-:W-:Y:S02]  /*1830*/  CS2R R26, SRZ ;  /* 0x00000000001a7805 */ /* 0x000fe4000001ff00 */
[----:B------:R-:W-:Y:S02]  /*1840*/  R2UR UR53, R3 ;  /* 0x00000000033572ca */ /* 0x000fe400000e0000 */
[----:B------:R-:W-:Y:S01]  /*1850*/  CS2R R8, SRZ ;  /* 0x0000000000087805 */ /* 0x000fe2000001ff00 */
[----:B------:R-:W-:Y:S01]  /*1860*/  IMAD.MOV.U32 R25, RZ, RZ, RZ ;  /* 0x000000ffff197224 */ /* 0x000fe200078e00ff */
[----:B------:R-:W-:-:S02]  /*1870*/  CS2R R10, SRZ ;  /* 0x00000000000a7805 */ /* 0x000fc4000001ff00 */
[----:B------:R-:W-:Y:S02]  /*1880*/  CS2R R36, SRZ ;  /* 0x0000000000247805 */ /* 0x000fe4000001ff00 */
[----:B------:R-:W-:Y:S02]  /*1890*/  CS2R R12, SRZ ;  /* 0x00000000000c7805 */ /* 0x000fe4000001ff00 */
[----:B------:R-:W-:Y:S02]  /*18a0*/  CS2R R14, SRZ ;  /* 0x00000000000e7805 */ /* 0x000fe4000001ff00 */
[----:B------:R-:W-:Y:S02]  /*18b0*/  CS2R R52, SRZ ;  /* 0x0000000000347805 */ /* 0x000fe4000001ff00 */
[----:B------:R-:W-:Y:S02]  /*18c0*/  CS2R R40, SRZ ;  /* 0x0000000000287805 */ /* 0x000fe4000001ff00 */
[----:B------:R-:W-:Y:S01]  /*18d0*/  CS2R R44, SRZ ;  /* 0x00000000002c7805 */ /* 0x000fe2000001ff00 */
[----:B------:R-:W-:Y:S01]  /*18e0*/  IMAD.MOV.U32 R50, RZ, RZ, RZ ;  /* 0x000000ffff327224 */ /* 0x000fe200078e00ff */
[----:B------:R-:W-:-:S02]  /*18f0*/  CS2R R54, SRZ ;  /* 0x0000000000367805 */ /* 0x000fc4000001ff00 */
[----:B------:R-:W-:Y:S01]  /*1900*/  CS2R R56, SRZ ;  /* 0x0000000000387805 */ /* 0x000fe2000001ff00 */
[----:B------:R-:W-:Y:S01]  /*1910*/  UISETP.GT.AND UP0, UPT, UR53, UR42, UPT ;  /* 0x0000002a3500728c */ /* 0x000fe2000bf04270 */
[----:B------:R-:W-:Y:S01]  /*1920*/  CS2R R64, SRZ ;  /* 0x0000000000407805 */ /* 0x000fe2000001ff00 */
[----:B------:R-:W-:Y:S01]  /*1930*/  IMAD.MOV.U32 R60, RZ, RZ, RZ ;  /* 0x000000ffff3c7224 */ /* 0x000fe200078e00ff */
[----:B------:R-:W-:Y:S02]  /*1940*/  CS2R R88, SRZ ;  /* 0x0000000000587805 */ /* 0x000fe4000001ff00 */
[----:B------:R-:W-:Y:S02]  /*1950*/  CS2R R62, SRZ ;  /* 0x00000000003e7805 */ /* 0x000fe4000001ff00 */
[----:B------:R-:W-:Y:S02]  /*1960*/  CS2R R58, SRZ ;  /* 0x00000000003a7805 */ /* 0x000fe4000001ff00 */
[----:B------:R-:W-:-:S02]  /*1970*/  PLOP3.LUT P1, PT, PT, PT, UP0, 0x80, 0x0 ;  /* 0x000000000000781c */ /* 0x000fc40003f2f008 */
        /* <DEDUP_REMOVED lines=11> */
[----:B------:R-:W-:Y:S01]  /*1a30*/  CS2R R82, SRZ ;  /* 0x0000000000527805 */ /* 0x000fe2000001ff00 */
[----:B------:R-:W-:Y:S06]  /*1a40*/  @!P1 BRA `(.L_x_227) ;  /* 0x0000006400989947 */ /* 0x000fec0003800000 */
[----:B------:R-:W0:Y:S01]  /*1a50*/  SHFL.IDX PT, R0, R217, RZ, 0x1f ;  /* 0x00001fffd9007589 */ /* 0x000e2200000e0000 */
[----:B------:R-:W1:Y:S01]  /*1a60*/  S2UR UR52, SR_CgaCtaId ;  /* 0x00000000003479c3 */ /* 0x000e620000008800 */
[----:B------:R-:W-:Y:S01]  /*1a70*/  UMOV UR55, 0x400 ;  /* 0x0000040000377882 */ /* 0x000fe20000000000 */
[----:B0-----:R-:W-:Y:S01]  /*1a80*/  R2UR UR44, R0 ;  /* 0x00000000002c72ca */ /* 0x001fe200000e0000 */
[----:B-1----:R-:W-:-:S04]  /*1a90*/  ULEA UR55, UR52, UR55, 0x18 ;  /* 0x0000003734377291 */ /* 0x002fc8000f8ec03f */
[----:B------:R-:W-:-:S04]  /*1aa0*/  UIADD3 UR5, UR55, 0x14400, URZ ;  /* 0x0001440037057890 */ /* 0x000fc8000fffe03f */
[----:B------:R-:W-:-:S04]  /*1ab0*/  ULOP3.LUT UP0, URZ, UR5, 0x9f, URZ, 0xc0, !UPT ;  /* 0x0000009f053f7892 */ /* 0x000fc8000f80c03f */
[----:B------:R-:W-:Y:S02]  /*1ac0*/  ULEA.HI UR4, UR44, UR44, URZ, 0x1 ;  /* 0x0000002c2c047291 */ /* 0x000fe4000f8f083f */
[----:B------:R-:W-:Y:S02]  /*1ad0*/  PLOP3.LUT P0, PT, PT, PT, UP0, 0x80, 0x0 ;  /* 0x000000000000781c */ /* 0x000fe40003f0f008 */
        /* <DEDUP_REMOVED lines=13> */
[----:B------:R-:W-:Y:S02]  /*1bb0*/  IMAD.U32 R10, RZ, RZ, UR6 ;  /* 0x00000006ff0a7e24 */ /* 0x000fe4000f8e00ff */
[----:B------:R-:W-:Y:S02]  /*1bc0*/  IMAD.U32 R6, RZ, RZ, UR4 ;  /* 0x00000004ff067e24 */ /* 0x000fe4000f8e00ff */
[----:B------:R-:W-:-:S02]  /*1bd0*/  IMAD.U32 R7, RZ, RZ, UR5 ;  /* 0x00000005ff077e24 */ /* 0x000fc4000f8e00ff */
[----:B------:R-:W-:Y:S02]  /*1be0*/  IMAD.U32 R11, RZ, RZ, UR7 ;  /* 0x00000007ff0b7e24 */ /* 0x000fe4000f8e00ff */
[----:B------:R-:W-:Y:S02]  /*1bf0*/  IMAD.MOV.U32 R8, RZ, RZ, 0x70 ;  /* 0x00000070ff087424 */ /* 0x000fe400078e00ff */
[----:B------:R-:W-:Y:S02]  /*1c00*/  IMAD.MOV.U32 R12, RZ, RZ, 0x1 ;  /* 0x00000001ff0c7424 */ /* 0x000fe400078e00ff */
[----:B0-----:R-:W-:-:S07]  /*1c10*/  IMAD.MOV.U32 R13, RZ, RZ, RZ ;  /* 0x000000ffff0d7224 */ /* 0x001fce00078e00ff */
[----:B------:R-:W-:-:S07]  /*1c20*/  LEPC R20, `(.L_x_228) ;  /* 0x000000001014794e */ /* 0x000fce0000000000 */
[----:B-1----:R-:W-:Y:S05]  /*1c30*/  CALL.ABS.NOINC R14 ;  /* 0x000000000e007343 */ /* 0x002fea0003c00000 */
.L_x_228:
[----:B------:R-:W-:Y:S01]  /*1c40*/  ULEA.HI UR4, UR48, UR48, URZ, 0x1 ;  /* 0x0000003030047291 */ /* 0x000fe2000f8f083f */
[----:B------:R-:W-:-:S03]  /*1c50*/  IMAD.U32 R3, RZ, RZ, UR49 ;  /* 0x00000031ff037e24 */ /* 0x000fc6000f8e00ff */
[----:B------:R-:W-:Y:S02]  /*1c60*/  ULOP3.LUT UR4, UR4, 0xfffffffe, URZ, 0xc0, !UPT ;  /* 0xfffffffe04047892 */ /* 0x000fe4000f8ec03f */
[----:B------:R-:W-:Y:S02]  /*1c70*/  ISETP.NE.AND P0, PT, R3, 0x3, PT ;  /* 0x000000030300780c */ /* 0x000fe40003f05270 */
[----:B------:R-:W-:-:S06]  /*1c80*/  UIADD3 UR4, UR48, -UR4, URZ ;  /* 0x8000000430047290 */ /* 0x000fcc000fffe03f */
[----:B------:R-:W-:-:S05]  /*1c90*/  IMAD.U32 R0, RZ, RZ, UR4 ;  /* 0x00000004ff007e24 */ /* 0x000fca000f8e00ff */
[----:B------:R-:W-:-:S04]  /*1ca0*/  SHF.L.U32 R0, R0, 0x1f, RZ ;  /* 0x0000001f00007819 */ /* 0x000fc800000006ff */
[----:B------:R-:W0:Y:S02]  /*1cb0*/  SYNCS.PHASECHK.TRANS64.TRYWAIT P1, [UR55+0x22800], R0 ;  /* 0x02280000ff0075a7 */ /* 0x000e240008020177 */
[----:B0-----:R-:W-:Y:S05]  /*1cc0*/  @!P1 BRA `(.L_x_229) ;  /* 0x0000011000189947 */ /* 0x001fea0003800000 */
.L_x_371:
[----:B------:R-:W-:Y:S05]  /*1cd0*/  @!P0 BRA `(.L_x_230) ;  /* 0x0000000000048947 */ /* 0x000fea0003800000 */
[----:B------:R-:W-:Y:S01]  /*1ce0*/  BPT.TRAP 0x1 ;  /* 0x000000040000795c */ /* 0x000fe20000300000 */
.L_x_230:
[----:B------:R-:W-:Y:S02]  /*1cf0*/  IMAD.U32 R4, RZ, RZ, UR46 ;  /* 0x0000002eff047e24 */ /* 0x000fe4000f8e00ff */
[----:B0-----:R-:W-:-:S03]  /*1d00*/  IMAD.U32 R3, RZ, RZ, UR47 ;  /* 0x0000002fff037e24 */ /* 0x001fc6000f8e00ff */
[----:B------:R-:W-:Y:S02]  /*1d10*/  LEA R4, R4, UR55, 0x3 ;  /* 0x0000003704047c11 */ /* 0x000fe4000f8e18ff */
[----:B------:R-:W-:-:S04]  /*1d20*/  SHF.L.U32 R3, R3, 0x1f, RZ ;  /* 0x0000001f03037819 */ /* 0x000fc800000006ff */
[----:B------:R0:W1:Y:S01]  /*1d30*/  SYNCS.PHASECHK.TRANS64.TRYWAIT P1, [R4+URZ+0x22830], R3 ;  /* 0x02283003040075a7 */ /* 0x000062000802017f */
[----:B------:R-:W-:Y:S05]  /*1d40*/  @!P0 BRA `(.L_x_231) ;  /* 0x0000000000048947 */ /* 0x000fea0003800000 */
[----:B------:R-:W-:Y:S01]  /*1d50*/  BPT.TRAP 0x1 ;  /* 0x000000040000795c */ /* 0x000fe20000300000 */
.L_x_231:
[----:B-1----:R-:W-:Y:S05]  /*1d60*/  @P1 BRA `(.L_x_232) ;  /* 0x0000000000081947 */ /* 0x002fea0003800000 */
[----:B------:R-:W1:Y:S02]  /*1d70*/  SYNCS.PHASECHK.TRANS64.TRYWAIT P1, [R4+URZ+0x22830], R3 ;  /* 0x02283003040075a7 */ /* 0x000e64000802017f */
[----:B-1----:R-:W-:Y:S05]  /*1d80*/  @!P1 BRA `(.L_x_233) ;  /* 0x0000011000009947 */ /* 0x002fea0003800000 */
.L_x_232:
[----:B------:R-:W-:Y:S01]  /*1d90*/  UIADD3 UR4, UR55, 0x18400, URZ ;  /* 0x0001840037047890 */ /* 0x000fe2000fffe03f */
[----:B------:R-:W-:-:S03]  /*1da0*/  IMAD.MOV.U32 R25, RZ, RZ, RZ ;  /* 0x000000ffff197224 */ /* 0x000fc600078e00ff */
[----:B------:R-:W-:-:S04]  /*1db0*/  USHF.R.U32.HI UR4, URZ, 0x4, UR4 ;  /* 0x000000043f047899 */ /* 0x000fc80008011604 */
[----:B------:R-:W-:-:S06]  /*1dc0*/  ULOP3.LUT UR4, UR4, 0x3fff, URZ, 0xc0, !UPT ;  /* 0x00003fff04047892 */ /* 0x000fcc000f8ec03f */
[----:B------:R-:W-:Y:S01]  /*1dd0*/  IMAD.U32 R0, RZ, RZ, UR4 ;  /* 0x00000004ff007e24 */ /* 0x000fe2000f8e00ff */
[----:B------:R-:W-:Y:S05]  /*1de0*/  WARPSYNC.ALL ;  /* 0x0000000000007948 */ /* 0x000fea0003800000 */
[----:B------:R-:W-:-:S04]  /*1df0*/  LOP3.LUT R0, R0, 0x10000, RZ, 0xfc, !PT ;  /* 0x0001000000007812 */ /* 0x000fc800078efcff */
[----:B------:R-:W-:Y:S01]  /*1e00*/  R2UR UR20, R0 ;  /* 0x00000000001472ca */ /* 0x000fe200000e0000 */
[----:B------:R-:W-:Y:S01]  /*1e10*/  ULOP3.LUT UR12, UR56, 0x10000, URZ, 0xfc, !UPT ;  /* 0x00010000380c7892 */ /* 0x000fe2000f8efc3f */
[----:B------:R-:W-:Y:S01]  /*1e20*/  WARPGROUP.ARRIVE ;  /* 0x00000000000079c5 */ /* 0x000fe20000000000 */
[----:B------:R-:W-:Y:S01]  /*1e30*/  UMOV UR17, 0x40000040 ;  /* 0x4000004000117882 */ /* 0x000fe20000000000 */
[----:B------:R-:W-:Y:S01]  /*1e40*/  UMOV UR19, 0x40000040 ;  /* 0x4000004000137882 */ /* 0x000fe20000000000 */
[----:B------:R-:W-:Y:S01]  /*1e50*/  UMOV UR7, 0x40000040 ;  /* 0x4000004000077882 */ /* 0x000fe20000000000 */
[----:B------:R-:W-:Y:S01]  /*1e60*/  UMOV UR11, 0x40000040 ;  /* 0x40000040000b7882 */ /* 0x000fe20000000000 */
[----:B------:R-:W-:Y:S01]  /*1e70*/  UMOV UR15, 0x40000040 ;  /* 0x40000040000f7882 */ /* 0x000fe20000000000 */
[----:B------:R-:W-:-:S05]  /*1e80*/  UMOV UR16, UR12 ;  /* 0x0000000c00107c82 */ /* 0x000fca0008000000 */
[----:B------:R-:W-:-:S04]  /*1e90*/  UIMAD UR20, UR46, 0x500, UR20 ;  /* 0x000005002e1478a4 */ /* 0x000fc8000f8e0214 */
[----:B------:R-:W-:Y:S02]  /*1ea0*/  UIADD3 UR4, UR20, 0x100, URZ ;  /* 0x0000010014047890 */ /* 0x000fe4000fffe03f */
[----:B------:R-:W-:Y:S02]  /*1eb0*/  UIADD3 UR5, UR20, 0x200, URZ ;  /* 0x0000020014057890 */ /* 0x000fe4000fffe03f */
[----:B------:R-:W-:Y:S01]  /*1ec0*/  UMOV UR18, UR20 ;  /* 0x0000001400127c82 */ /* 0x000fe20008000000 */
[----:B------:R-:W-:Y:S01]  /*1ed0*/  UIADD3 UR6, UR20, 0x300, URZ ;  /* 0x0000030014067890 */ /* 0x000fe2000fffe03f */
[----:B------:R-:W-:Y:S01]  /*1ee0*/  QGMMA.64x32x32.F32.E4M3.E4M3 R92, gdesc[UR16], RZ, !UPT, gsb0 ;  /* 0x00600000105c79f3 */ /* 0x000fe2000c0008ff */
[----:B------:R-:W-:Y:S01]  /*1ef0*/  UMOV UR18, UR4 ;  /* 0x0000000400127c82 */ /* 0x000fe20008000000 */
[----:B------:R-:W-:Y:S01]  /*1f00*/  UMOV UR19, 0x40000040 ;  /* 0x4000004000137882 */ /* 0x000fe20000000000 */
[----:B------:R-:W-:Y:S02]  /*1f10*/  UIADD3 UR4, UR20, 0x400, URZ ;  /* 0x0000040014047890 */ /* 0x000fe4000fffe03f */
[----:B------:R-:W-:-:S02]  /*1f20*/  UIADD3 UR8, UR20, 0x102, URZ ;  /* 0x0000010214087890 */ /* 0x000fc4000fffe03f */
[----:B------:R-:W-:Y:S02]  /*1f30*/  UIADD3 UR9, UR20, 0x202, URZ ;  /* 0x0000020214097890 */ /* 0x000fe4000fffe03f */
[----:B------:R-:W-:Y:S02]  /*1f40*/  UIADD3 UR10, UR20, 0x302, URZ ;  /* 0x00000302140a7890 */ /* 0x000fe4000fffe03f */
[----:B------:R-:W-:Y:S02]  /*1f50*/  UIADD3 UR13, UR20, 0x304, URZ ;  /* 0x00000304140d7890 */ /* 0x000fe4000fffe03f */
[----:B------:R-:W-:Y:S01]  /*1f60*/  UIADD3 UR14, UR20, 0x6, URZ ;  /* 0x00000006140e7890 */ /* 0x000fe2000fffe03f */
[----:B------:R-:W-:Y:S02]  /*1f70*/  WARPGROUP.DEPBAR.LE gsb0, 0x0 ;  /* 0x00008000000079c5 */ /* 0x000fe40000010000 */
[----:B------:R-:W-:-:S06]  /*1f80*/  WARPGROUP.ARRIVE ;  /* 0x00000000000079c5 */ /* 0x000fcc0000000000 */
[----:B------:R-:W-:Y:S01]  /*1f90*/  QGMMA.64x32x32.F32.E4M3.E4M3 R76, gdesc[UR16], RZ, !UPT, gsb0 ;  /* 0x00600000104c79f3 */ /* 0x000fe2000c0008ff */
[----:B------:R-:W-:Y:S01]  /*1fa0*/  UMOV UR18, UR5 ;  /* 0x0000000500127c82 */ /* 0x000fe20008000000 */
[----:B------:R-:W-:Y:S01]  /*1fb0*/  UMOV UR19, 0x40000040 ;  /* 0x4000004000137882 */ /* 0x000fe20000000000 */
[----:B------:R-:W-:Y:S01]  /*1fc0*/  UMOV UR5, 0x40000040 ;  /* 0x4000004000057882 */ /* 0x000fe20000000000 */
[----:B------:R-:W-:Y:S02]  /*1fd0*/  WARPGROUP.DEPBAR.LE gsb0, 0x0 ;  /* 0x00008000000079c5 */ /* 0x000fe40000010000 */
[----:B------:R-:W-:-:S06]  /*1fe0*/  WARPGROUP.ARRIVE ;  /* 0x00000000000079c5 */ /* 0x000fcc0000000000 */
[----:B------:R-:W-:Y:S01]  /*1ff0*/  QGMMA.64x32x32.F32.E4M3.E4M3 R60, gdesc[UR16], RZ, !UPT, gsb0 ;  /* 0x00600000103c79f3 */ /* 0x000fe2000c0008ff */
[----:B------:R-:W-:Y:S01]  /*2000*/  UMOV UR18, UR6 ;  /* 0x0000000600127c82 */ /* 0x000fe20008000000 */
[----:B------:R-:W-:Y:S01]  /*2010*/  UMOV UR19, 0x40000040 ;  /* 0x4000004000137882 */ /* 0x000fe20000000000 */
[----:B------:R-:W-:Y:S01]  /*2020*/  UIADD3 UR6, UR20, 0x2, URZ ;  /* 0x0000000214067890 */ /* 0x000fe2000fffe03f */
        /* <DEDUP_REMOVED lines=32> */
[----:B------:R-:W-:Y:S02]  /*2230*/  UIADD3 UR8, UR12, 0x4, URZ ;  /* 0x000000040c087890 */ /* 0x000fe4000fffe03f */
[----:B------:R-:W-:Y:S01]  /*2240*/  UIADD3 UR12, UR12, 0x6, URZ ;  /* 0x000000060c0c7890 */ /* 0x000fe2000fffe03f */
[----:B------:R-:W-:Y:S02]  /*2250*/  WARPGROUP.DEPBAR.LE gsb0, 0x0 ;  /* 0x00008000000079c5 */ /* 0x000fe40000010000 */
[----:B------:R-:W-:-:S06]  /*2260*/  WARPGROUP.ARRIVE ;  /* 0x00000000000079c5 */ /* 0x000fcc0000000000 */
[----:B------:R-:W-:Y:S01]  /*2270*/  QGMMA.64x32x32.F32.E4M3.E4M3 R28, gdesc[UR4], R28, gsb0 ;  /* 0x00600000041c79f3 */ /* 0x000fe2000800081c */
[----:B------:R-:W-:Y:S02]  /*2280*/  UIADD3 UR6, UR20, 0x104, URZ ;  /* 0x0000010414067890 */ /* 0x000fe4000fffe03f */
        /* <DEDUP_REMOVED lines=56> */
.L_x_234:
[----:B------:R-:W-:Y:S01]  /*2610*/  IMAD.U32 R6, RZ, RZ, UR54 ;  /* 0x00000036ff067e24 */ /* 0x000fe2000f8e00ff */
[----:B------:R-:W-:Y:S01]  /*2620*/  P2R R7, PR, RZ, 0x1 ;  /* 0x00000001ff077803 */ /* 0x000fe20000000000 */
[----:B------:R-:W-:Y:S01]  /*2630*/  IMAD.U32 R8, RZ, RZ, UR53 ;  /* 0x00000035ff087e24 */ /* 0x000fe2000f8e00ff */
[----:B------:R-:W-:Y:S01]  /*2640*/  R2UR UR6, R4 ;  /* 0x00000000040672ca */ /* 0x000fe200000e0000 */
[----:B------:R-:W-:Y:S01]  /*2650*/  UIADD3 UR29, UR53, -0x2, URZ ;  /* 0xfffffffe351d7890 */ /* 0x000fe2000fffe03f */
[----:B------:R-:W-:-:S03]  /*2660*/  IADD3 R5, R6, 0xa0, -R199 ;  /* 0x000000a006057810 */ /* 0x000fc60007ffe8c7 */
[----:B------:R-:W-:Y:S02]  /*2670*/  UISETP.GE.AND UP0, UPT, UR29, UR42, UPT ;  /* 0x0000002a1d00728c */ /* 0x000fe4000bf06270 */
[----:B------:R-:W-:-:S05]  /*2680*/  IMAD R5, R8, -0xa0, R5 ;  /* 0xffffff6008057824 */ /* 0x000fca00078e0205 */
[C---:B------:R-:W-:Y:S01]  /*2690*/  ISETP.GT.AND P6, PT, R5.reuse, RZ, PT ;  /* 0x000000ff0500720c */ /* 0x040fe20003fc4270 */
[----:B------:R-:W-:Y:S01]  /*26a0*/  UIADD3 UR6, UR6, 0x22840, URZ ;  /* 0x0002284006067890 */ /* 0x000fe2000fffe03f */
[C---:B------:R-:W-:Y:S02]  /*26b0*/  ISETP.GT.AND P5, PT, R5.reuse, 0x1, PT ;  /* 0x000000010500780c */ /* 0x040fe40003fa4270 */
[----:B------:R-:W-:Y:S01]  /*26c0*/  ISETP.GT.AND P4, PT, R5, 0x8, PT ;  /* 0x000000080500780c */ /* 0x000fe20003f84270 */
[----:B------:R-:W-:Y:S01]  /*26d0*/  UPRMT UR6, UR52, 0x654, UR6 ;  /* 0x0000065434067896 */ /* 0x000fe20008000006 */
[----:B------:R-:W-:Y:S02]  /*26e0*/  FSEL R94, R94, -INF , P6 ;  /* 0xff8000005e5e7808 */ /* 0x000fe40003000000 */
[----:B------:R-:W-:Y:S02]  /*26f0*/  FSEL R95, R95, -INF , P5 ;  /* 0xff8000005f5f7808 */ /* 0x000fe40002800000 */
[----:B------:R-:W-:-:S02]  /*2700*/  ISETP.GT.AND P3, PT, R5, 0x9, PT ;  /* 0x000000090500780c */ /* 0x000fc40003f64270 */
[----:B------:R-:W-:Y:S02]  /*2710*/  FSEL R98, R98, -INF , P4 ;  /* 0xff80000062627808 */ /* 0x000fe40002000000 */
[----:B01----:R-:W-:Y:S01]  /*2720*/  FMNMX.FTZ R3, R94, R95, !PT ;  /* 0x0000005f5e037209 */ /* 0x003fe20007810000 */
[----:B------:R-:W-:Y:S01]  /*2730*/  SYNCS.ARRIVE.TRANS64.RED.A1T0 RZ, [UR6], RZ ;  /* 0x000000ffffff79a7 */ /* 0x000fe20008100406 */
        /* <DEDUP_REMOVED lines=83> */
[C---:B------:R-:W-:Y:S02]  /*2c70*/  ISETP.GT.AND P5, PT, R5.reuse, 0x61, PT ;  /* 0x000000610500780c */ /* 0x040fe40003fa4270 */
        /* <DEDUP_REMOVED lines=22> */
[----:B------:R-:W-:Y:S02]  /*2de0*/  ISETP.GT.AND P0, PT, R5, 0x79, PT ;  /* 0x000000790500780c */ /* 0x000fe40003f04270 */
[----:B------:R-:W-:Y:S02]  /*2df0*/  FSEL R58, R58, -INF , P6 ;  /* 0xff8000003a3a7808 */ /* 0x000fe40003000000 */
[----:B------:R-:W-:Y:S02]  /*2e00*/  FMNMX.FTZ R3, R20, R3, !PT ;  /* 0x0000000314037209 */ /* 0x000fe40007810000 */
[----:B------:R-:W-:Y:S02]  /*2e10*/  FSEL R45, R45, -INF , P5 ;  /* 0xff8000002d2d7808 */ /* 0x000fe40002800000 */
[----:B------:R-:W-:Y:S02]  /*2e20*/  ISETP.GT.AND P5, PT, R5, 0x80, PT ;  /* 0x000000800500780c */ /* 0x000fe40003fa4270 */
[----:B------:R-:W-:-:S02]  /*2e30*/  FSEL R26, R59, -INF , P0 ;  /* 0xff8000003b1a7808 */ /* 0x000fc40000000000 */
[----:B------:R-:W-:Y:S02]  /*2e40*/  FMNMX.FTZ R3, R58, R3, !PT ;  /* 0x000000033a037209 */ /* 0x000fe40007810000 */
        /* <DEDUP_REMOVED lines=12> */
[----:B------:R-:W-:Y:S02]  /*2f10*/  FSEL R112, R35, -INF , P2 ;  /* 0xff80000023707808 */ /* 0x000fe40001000000 */
[----:B------:R-:W-:Y:S02]  /*2f20*/  FMNMX.FTZ R3, R34, R3, !PT ;  /* 0x0000000322037209 */ /* 0x000fe40007810000 */
[----:B------:R-:W-:Y:S02]  /*2f30*/  ISETP.GT.AND P3, PT, R5, 0x90, PT ;  /* 0x000000900500780c */ /* 0x000fe40003f64270 */
[----:B------:R-:W-:Y:S02]  /*2f40*/  FSEL R48, R48, -INF , P4 ;  /* 0xff80000030307808 */ /* 0x000fe40002000000 */
[----:B------:R-:W-:-:S02]  /*2f50*/  FSEL R38, R38, -INF , P3 ;  /* 0xff80000026267808 */ /* 0x000fc40001800000 */
[----:B------:R-:W-:Y:S02]  /*2f60*/  FMNMX.FTZ R3, R112, R3, !PT ;  /* 0x0000000370037209 */ /* 0x000fe40007810000 */
[----:B------:R-:W-:Y:S02]  /*2f70*/  ISETP.GT.AND P4, PT, R5, 0x91, PT ;  /* 0x000000910500780c */ /* 0x000fe40003f84270 */
[----:B------:R-:W-:Y:S02]  /*2f80*/  FMNMX.FTZ R3, R38, R3, !PT ;  /* 0x0000000326037209 */ /* 0x000fe40007810000 */
[----:B------:R-:W-:Y:S02]  /*2f90*/  FSEL R114, R39, -INF , P4 ;  /* 0xff80000027727808 */ /* 0x000fe40002000000 */
[----:B------:R-:W-:Y:S02]  /*2fa0*/  ISETP.GT.AND P5, PT, R5, 0x98, PT ;  /* 0x000000980500780c */ /* 0x000fe40003fa4270 */
[----:B------:R-:W-:-:S02]  /*2fb0*/  FMNMX.FTZ R3, R114, R3, !PT ;  /* 0x0000000372037209 */ /* 0x000fc40007810000 */
[----:B------:R-:W-:Y:S02]  /*2fc0*/  FSEL R42, R42, -INF , P5 ;  /* 0xff8000002a2a7808 */ /* 0x000fe40002800000 */
[----:B------:R-:W-:Y:S02]  /*2fd0*/  ISETP.GT.AND P6, PT, R5, 0x99, PT ;  /* 0x000000990500780c */ /* 0x000fe40003fc4270 */
[----:B------:R-:W-:Y:S02]  /*2fe0*/  FMNMX.FTZ R14, R42, R3, !PT ;  /* 0x000000032a0e7209 */ /* 0x000fe40007810000 */
[----:B------:R-:W-:Y:S02]  /*2ff0*/  FSEL R43, R43, -INF , P6 ;  /* 0xff8000002b2b7808 */ /* 0x000fe40003000000 */
[----:B------:R-:W-:Y:S02]  /*3000*/  P2R R27, PR, RZ, 0x1 ;  /* 0x00000001ff1b7803 */ /* 0x000fe40000000000 */
[----:B------:R-:W-:-:S02]  /*3010*/  FMNMX.FTZ R14, R43, R14, !PT ;  /* 0x0000000e2b0e7209 */ /* 0x000fc40007810000 */
[C---:B------:R-:W-:Y:S02]  /*3020*/  ISETP.GT.AND P0, PT, R5.reuse, 0x80, PT ;  /* 0x000000800500780c */ /* 0x040fe40003f04270 */
[----:B------:R-:W-:Y:S01]  /*3030*/  P2R R13, PR, RZ, 0x8 ;  /* 0x00000008ff0d7803 */ /* 0x000fe20000000000 */
[----:B------:R-:W0:Y:S01]  /*3040*/  SHFL.BFLY PT, R3, R14, 0x2, 0x1f ;  /* 0x0c401f000e037f89 */ /* 0x000e2200000e0000 */
[----:B------:R-:W-:Y:S02]  /*3050*/  P2R R21, PR, RZ, 0x2 ;  /* 0x00000002ff157803 */ /* 0x000fe40000000000 */
[----:B------:R-:W-:Y:S02]  /*3060*/  P2R R15, PR, RZ, 0x4 ;  /* 0x00000004ff0f7803 */ /* 0x000fe40000000000 */
[----:B------:R-:W-:Y:S02]  /*3070*/  FSEL R28, R28, -INF , P0 ;  /* 0xff8000001c1c7808 */ /* 0x000fe40000000000 */
[----:B------:R-:W-:-:S02]  /*3080*/  ISETP.GT.AND P2, PT, R5, 0x78, PT ;  /* 0x000000780500780c */ /* 0x000fc40003f44270 */
[----:B------:R-:W-:Y:S02]  /*3090*/  ISETP.GT.AND P1, PT, R5, 0x79, PT ;  /* 0x000000790500780c */ /* 0x000fe40003f24270 */
[----:B------:R-:W-:Y:S02]  /*30a0*/  ISETP.NE.AND P0, PT, R27, RZ, PT ;  /* 0x000000ff1b00720c */ /* 0x000fe40003f05270 */
[----:B------:R-:W-:Y:S02]  /*30b0*/  FSEL R56, R56, -INF , P2 ;  /* 0xff80000038387808 */ /* 0x000fe40001000000 */
[----:B------:R-:W-:Y:S02]  /*30c0*/  FSEL R29, R29, -INF , P0 ;  /* 0xff8000001d1d7808 */ /* 0x000fe40000000000 */
[----:B------:R-:W-:Y:S02]  /*30d0*/  ISETP.NE.AND P0, PT, R7, RZ, PT ;  /* 0x000000ff0700720c */ /* 0x000fe40003f05270 */
[----:B------:R-:W-:-:S02]  /*30e0*/  ISETP.NE.AND P2, PT, R15, RZ, PT ;  /* 0x000000ff0f00720c */ /* 0x000fc40003f45270 */
[----:B------:R-:W-:Y:S02]  /*30f0*/  FSEL R57, R57, -INF , P1 ;  /* 0xff80000039397808 */ /* 0x000fe40000800000 */
[----:B------:R-:W-:Y:S02]  /*3100*/  ISETP.NE.AND P1, PT, R21, RZ, PT ;  /* 0x000000ff1500720c */ /* 0x000fe40003f25270 */
[----:B0-----:R-:W-:Y:S02]  /*3110*/  FMNMX.FTZ R9, R14, R3, !PT ;  /* 0x000000030e097209 */ /* 0x001fe40007810000 */
[----:B------:R-:W-:Y:S02]  /*3120*/  FSEL R59, R33, -INF , P2 ;  /* 0xff800000213b7808 */ /* 0x000fe40001000000 */
[----:B------:R-:W-:Y:S01]  /*3130*/  FSEL R40, R40, -INF , P5 ;  /* 0xff80000028287808 */ /* 0x000fe20002800000 */
[----:B------:R-:W0:Y:S02]  /*3140*/  SHFL.BFLY PT, R24, R9, 0x1, 0x1f ;  /* 0x0c201f0009187f89 */ /* 0x000e2400000e0000 */
[----:B0-----:R-:W-:Y:S01]  /*3150*/  FMNMX.FTZ R3, R9, R24, !PT ;  /* 0x0000001809037209 */ /* 0x001fe20007810000 */
[----:B------:R-:W-:-:S03]  /*3160*/  IMAD.U32 R24, RZ, RZ, UR43 ;  /* 0x0000002bff187e24 */ /* 0x000fc6000f8e00ff */
[C---:B------:R-:W-:Y:S01]  /*3170*/  FSETP.NEU.FTZ.AND P3, PT, R3.reuse, -INF , PT ;  /* 0xff8000000300780b */ /* 0x040fe20003f7d000 */
[----:B------:R-:W-:-:S05]  /*3180*/  FFMA.FTZ R11, R3, R24, -8 ;  /* 0xc1000000030b7423 */ /* 0x000fca0000010018 */
[----:B------:R-:W-:Y:S02]  /*3190*/  FSEL R5, R11, RZ, P3 ;  /* 0x000000ff0b057208 */ /* 0x000fe40001800000 */
[----:B------:R-:W-:Y:S02]  /*31a0*/  ISETP.NE.AND P3, PT, R13, RZ, PT ;  /* 0x000000ff0d00720c */ /* 0x000fe40003f65270 */
[----:B------:R-:W-:Y:S01]  /*31b0*/  FMNMX.FTZ R13, R92, R93, !PT ;  /* 0x0000005d5c0d7209 */ /* 0x000fe20007810000 */
[----:B------:R-:W-:-:S01]  /*31c0*/  FFMA.FTZ R7, R94, UR43, -R5 ;  /* 0x0000002b5e077c23 */ /* 0x000fc20008010805 */
[--C-:B------:R-:W-:Y:S01]  /*31d0*/  FFMA.FTZ R9, R98, UR43, -R5.reuse ;  /* 0x0000002b62097c23 */ /* 0x100fe20008010805 */
[----:B------:R-:W-:-:S01]  /*31e0*/  FFMA.FTZ R31, R78, UR43, -R5 ;  /* 0x0000002b4e1f7c23 */ /* 0x000fc20008010805 */
        /* <DEDUP_REMOVED lines=10> */
[----:B------:R-:W-:Y:S01]  /*3290*/  MUFU.EX2 R7, R7 ;  /* 0x0000000700077308 */ /* 0x000fe20000000800 */
[----:B------:R-:W-:-:S01]  /*32a0*/  FFMA.FTZ R24, R99, UR43, -R5 ;  /* 0x0000002b63187c23 */ /* 0x000fc20008010805 */
[----:B------:R-:W-:Y:S01]  /*32b0*/  FMNMX.FTZ R15, R101, R98, !PT ;  /* 0x00000062650f7209 */ /* 0x000fe20007810000 */
[----:B------:R-:W-:-:S01]  /*32c0*/  FFMA.FTZ R11, R102, UR43, -R5 ;  /* 0x0000002b660b7c23 */ /* 0x000fc20008010805 */
[--C-:B------:R-:W-:Y:S01]  /*32d0*/  FFMA.FTZ R30, R103, UR43, -R5.reuse ;  /* 0x0000002b671e7c23 */ /* 0x100fe20008010805 */
[----:B------:R-:W-:-:S01]  /*32e0*/  FFMA.FTZ R106, R106, UR43, -R5 ;  /* 0x0000002b6a6a7c23 */ /* 0x000fc20008010805 */
[----:B------:R-:W-:Y:S01]  /*32f0*/  FMNMX.FTZ R78, R104, R15, !PT ;  /* 0x0000000f684e7209 */ /* 0x000fe20007810000 */
[----:B------:R-:W-:-:S01]  /*3300*/  FFMA.FTZ R94, R107, UR43, -R5 ;  /* 0x0000002b6b5e7c23 */ /* 0x000fc20008010805 */
[----:B------:R0:W-:Y:S01]  /*3310*/  MUFU.EX2 R15, R31 ;  /* 0x0000001f000f7308 */ /* 0x0001e20000000800 */
        /* <DEDUP_REMOVED lines=11> */
[----:B------:R-:W-:-:S02]  /*33d0*/  FFMA.FTZ R42, R42, UR43, -R5 ;  /* 0x0000002b2a2a7c23 */ /* 0x000fc40008010805 */
[----:B------:R-:W-:Y:S02]  /*33e0*/  FMNMX.FTZ R82, R80, R21, !PT ;  /* 0x0000001550527209 */ /* 0x000fe40007810000 */
[----:B------:R1:W-:Y:S02]  /*33f0*/  MUFU.EX2 R21, R35 ;  /* 0x0000002300157308 */ /* 0x0003e40000000800 */
[----:B------:R-:W-:Y:S01]  /*3400*/  FMNMX.FTZ R27, R81, R82, !PT ;  /* 0x00000052511b7209 */ /* 0x000fe20007810000 */
[----:B------:R-:W-:-:S03]  /*3410*/  FFMA.FTZ R82, R83, UR43, -R5 ;  /* 0x0000002b53527c23 */ /* 0x000fc60008010805 */
[----:B------:R-:W-:Y:S02]  /*3420*/  FMNMX.FTZ R98, R84, R27, !PT ;  /* 0x0000001b54627209 */ /* 0x000fe40007810000 */
[----:B------:R-:W-:Y:S02]  /*3430*/  MUFU.EX2 R9, R9 ;  /* 0x0000000900097308 */ /* 0x000fe40000000800 */
[----:B------:R-:W-:-:S04]  /*3440*/  FMNMX.FTZ R27, R85, R98, !PT ;  /* 0x00000062551b7209 */ /* 0x000fc80007810000 */
[----:B------:R-:W-:Y:S02]  /*3450*/  FMNMX.FTZ R86, R88, R27, !PT ;  /* 0x0000001b58567209 */ /* 0x000fe40007810000 */
[----:B------:R-:W-:Y:S02]  /*3460*/  MUFU.EX2 R27, R39 ;  /* 0x00000027001b7308 */ /* 0x000fe40000000800 */
[----:B0-----:R-:W-:Y:S01]  /*3470*/  FMNMX.FTZ R31, R89, R86, !PT ;  /* 0x00000056591f7209 */ /* 0x001fe20007810000 */
[----:B------:R-:W-:-:S03]  /*3480*/  FFMA.FTZ R86, R87, UR43, -R5 ;  /* 0x0000002b57567c23 */ /* 0x000fc60008010805 */
[----:B------:R-:W-:Y:S02]  /*3490*/  FMNMX.FTZ R98, R60, R31, !PT ;  /* 0x0000001f3c627209 */ /* 0x000fe40007810000 */
[----:B------:R-:W0:Y:S02]  /*34a0*/  MUFU.EX2 R24, R24 ;  /* 0x0000001800187308 */ /* 0x000e240000000800 */
[----:B------:R-:W-:-:S04]  /*34b0*/  FMNMX.FTZ R31, R61, R98, !PT ;  /* 0x000000623d1f7209 */ /* 0x000fc80007810000 */
[----:B------:R-:W-:Y:S02]  /*34c0*/  FMNMX.FTZ R90, R64, R31, !PT ;  /* 0x0000001f405a7209 */ /* 0x000fe40007810000 */
[----:B------:R2:W-:Y:S02]  /*34d0*/  MUFU.EX2 R31, R47 ;  /* 0x0000002f001f7308 */ /* 0x0005e40000000800 */
[----:B-1----:R-:W-:Y:S01]  /*34e0*/  FMNMX.FTZ R35, R65, R90, !PT ;  /* 0x0000005a41237209 */ /* 0x002fe20007810000 */
[----:B------:R-:W-:-:S03]  /*34f0*/  FFMA.FTZ R90, R91, UR43, -R5 ;  /* 0x0000002b5b5a7c23 */ /* 0x000fc60008010805 */
[----:B------:R-:W-:Y:S02]  /*3500*/  FMNMX.FTZ R98, R68, R35, !PT ;  /* 0x0000002344627209 */ /* 0x000fe40007810000 */
[----:B------:R-:W-:Y:S01]  /*3510*/  MUFU.EX2 R11, R11 ;  /* 0x0000000b000b7308 */ /* 0x000fe20000000800 */
[----:B0-----:R-:W-:Y:S02]  /*3520*/  F2FP.SATFINITE.E4M3.F32.PACK_AB_MERGE_C R173, R24, R9, RZ ;  /* 0x0000000918ad723e */ /* 0x001fe400048070ff */
[----:B------:R-:W-:Y:S02]  /*3530*/  FMNMX.FTZ R35, R69, R98, !PT ;  /* 0x0000006245237209 */ /* 0x000fe40007810000 */
[----:B------:R-:W-:Y:S02]  /*3540*/  F2FP.SATFINITE.E4M3.F32.PACK_AB_MERGE_C R173, R14, R7, R173 ;  /* 0x000000070ead723e */ /* 0x000fe400048070ad */
[----:B------:R-:W-:Y:S01]  /*3550*/  FMNMX.FTZ R62, R72, R35, !PT ;  /* 0x00000023483e7209 */ /* 0x000fe20007810000 */
[----:B------:R-:W-:Y:S03]  /*3560*/  MUFU.EX2 R30, R30 ;  /* 0x0000001e001e7308 */ /* 0x000fe60000000800 */
[----:B------:R-:W-:Y:S01]  /*3570*/  FMNMX.FTZ R39, R73, R62, !PT ;  /* 0x0000003e49277209 */ /* 0x000fe20007810000 */
[--C-:B------:R-:W-:Y:S01]  /*3580*/  FFMA.FTZ R62, R63, UR43, -R5.reuse ;  /* 0x0000002b3f3e7c23 */ /* 0x100fe20008010805 */
[----:B------:R-:W-:Y:S01]  /*3590*/  FSEL R63, R36, -INF , P3 ;  /* 0xff800000243f7808 */ /* 0x000fe20001800000 */
[----:B------:R-:W-:Y:S01]  /*35a0*/  FFMA.FTZ R36, R50, UR43, -R5 ;  /* 0x0000002b32247c23 */ /* 0x000fe20008010805 */
[----:B------:R-:W-:Y:S01]  /*35b0*/  FMNMX.FTZ R98, R44, R39, !PT ;  /* 0x000000272c627209 */ /* 0x000fe20007810000 */
[----:B------:R-:W-:Y:S03]  /*35c0*/  MUFU.EX2 R35, R51 ;  /* 0x0000003300237308 */ /* 0x000fe60000000800 */
[----:B------:R-:W-:-:S04]  /*35d0*/  FMNMX.FTZ R39, R45, R98, !PT ;  /* 0x000000622d277209 */ /* 0x000fc80007810000 */
[----:B------:R-:W-:Y:S01]  /*35e0*/  FMNMX.FTZ R66, R48, R39, !PT ;  /* 0x0000002730427209 */ /* 0x000fe20007810000 */
[----:B------:R-:W-:Y:S03]  /*35f0*/  MUFU.EX2 R13, R106 ;  /* 0x0000006a000d7308 */ /* 0x000fe60000000800 */
[----:B--2---:R-:W-:Y:S01]  /*3600*/  FMNMX.FTZ R47, R49, R66, !PT ;  /* 0x00000042312f7209 */ /* 0x004fe20007810000 */
[--C-:B------:R-:W-:Y:S01]  /*3610*/  FFMA.FTZ R66, R67, UR43, -R5.reuse ;  /* 0x0000002b43427c23 */ /* 0x100fe20008010805 */
[----:B------:R-:W-:-:S02]  /*3620*/  FFMA.FTZ R67, R70, UR43, -R5 ;  /* 0x0000002b46437c23 */ /* 0x000fc40008010805 */
[----:B------:R-:W-:Y:S01]  /*3630*/  FMNMX.FTZ R98, R52, R47, !PT ;  /* 0x0000002f34627209 */ /* 0x000fe20007810000 */
[----:B------:R0:W-:Y:S03]  /*3640*/  MUFU.EX2 R39, R55 ;  /* 0x0000003700277308 */ /* 0x0001e60000000800 */
[----:B------:R-:W-:-:S04]  /*3650*/  FMNMX.FTZ R47, R53, R98, !PT ;  /* 0x00000062352f7209 */ /* 0x000fc80007810000 */
[----:B------:R-:W-:Y:S01]  /*3660*/  FMNMX.FTZ R70, R56, R47, !PT ;  /* 0x0000002f38467209 */ /* 0x000fe20007810000 */
[----:B------:R-:W1:Y:S01]  /*3670*/  MUFU.EX2 R94, R94 ;  /* 0x0000005e005e7308 */ /* 0x000e620000000800 */
[----:B0-----:R-:W-:-:S01]  /*3680*/  FFMA.FTZ R55, R20, UR43, -R5 ;  /* 0x0000002b14377c23 */ /* 0x001fc20008010805 */
[----:B------:R-:W-:Y:S01]  /*3690*/  FFMA.FTZ R20, R58, UR43, -R5 ;  /* 0x0000002b3a147c23 */ /* 0x000fe20008010805 */
[----:B------:R-:W-:-:S04]  /*36a0*/  FMNMX.FTZ R51, R57, R70, !PT ;  /* 0x0000004639337209 */ /* 0x000fc80007810000 */
[----:B------:R-:W-:Y:S01]  /*36b0*/  FMNMX.FTZ R70, R28, R51, !PT ;  /* 0x000000331c467209 */ /* 0x000fe20007810000 */
[----:B------:R0:W-:Y:S01]  /*36c0*/  MUFU.EX2 R47, R67 ;  /* 0x00000043002f7308 */ /* 0x0001e20000000800 */
[----:B------:R-:W-:Y:S01]  /*36d0*/  FSEL R51, R32, -INF , P1 ;  /* 0xff80000020337808 */ /* 0x000fe20000800000 */
[----:B------:R-:W-:Y:S01]  /*36e0*/  FFMA.FTZ R32, R74, UR43, -R5 ;  /* 0x0000002b4a207c23 */ /* 0x000fe20008010805 */
[----:B------:R-:W-:-:S04]  /*36f0*/  FMNMX.FTZ R70, R29, R70, !PT ;  /* 0x000000461d467209 */ /* 0x000fc80007810000 */
[----:B------:R-:W-:Y:S01]  /*3700*/  FMNMX.FTZ R70, R51, R70, !PT ;  /* 0x0000004633467209 */ /* 0x000fe20007810000 */
[----:B------:R-:W-:Y:S01]  /*3710*/  MUFU.EX2 R78, R78 ;  /* 0x0000004e004e7308 */ /* 0x000fe20000000800 */
[----:B0-----:R-:W-:Y:S01]  /*3720*/  FSEL R67, R37, -INF , P4 ;  /* 0xff80000025437808 */ /* 0x001fe20002000000 */
[----:B------:R-:W-:Y:S01]  /*3730*/  FFMA.FTZ R37, R6, UR43, -R5 ;  /* 0x0000002b06257c23 */ /* 0x000fe20008010805 */
[----:B------:R-:W-:Y:S02]  /*3740*/  FMNMX.FTZ R70, R59, R70, !PT ;  /* 0x000000463b467209 */ /* 0x000fe40007810000 */
[----:B-1----:R-:W-:Y:S02]  /*3750*/  F2FP.SATFINITE.E4M3.F32.PACK_AB_MERGE_C R175, R94, R13, RZ ;  /* 0x0000000d5eaf723e */ /* 0x002fe400048070ff */
[----:B------:R-:W-:Y:S01]  /*3760*/  FMNMX.FTZ R70, R63, R70, !PT ;  /* 0x000000463f467209 */ /* 0x000fe20007810000 */
[----:B------:R-:W0:Y:S01]  /*3770*/  MUFU.EX2 R82, R82 ;  /* 0x0000005200527308 */ /* 0x000e220000000800 */
[----:B------:R-:W-:-:S02]  /*3780*/  F2FP.SATFINITE.E4M3.F32.PACK_AB_MERGE_C R175, R30, R11, R175 ;  /* 0x0000000b1eaf723e */ /* 0x000fc400048070af */
[----:B------:R-:W-:Y:S02]  /*3790*/  FMNMX.FTZ R33, R67, R70, !PT ;  /* 0x0000004643217209 */ /* 0x000fe40007810000 */
[----:B------:R-:W-:Y:S02]  /*37a0*/  FSEL R70, R41, -INF , P6 ;  /* 0xff80000029467808 */ /* 0x000fe40003000000 */
[----:B------:R-:W-:Y:S01]  /*37b0*/  FMNMX.FTZ R41, R40, R33, !PT ;  /* 0x0000002128297209 */ /* 0x000fe20007810000 */
[----:B------:R-:W-:Y:S03]  /*37c0*/  MUFU.EX2 R86, R86 ;  /* 0x0000005600567308 */ /* 0x000fe60000000800 */
[----:B------:R-:W-:Y:S01]  /*37d0*/  FMNMX.FTZ R6, R70, R41, !PT ;  /* 0x0000002946067209 */ /* 0x000fe20007810000 */
[--C-:B------:R-:W-:Y:S01]  /*37e0*/  FFMA.FTZ R41, R12, UR43, -R5.reuse ;  /* 0x0000002b0c297c23 */ /* 0x100fe20008010805 */
[----:B------:R-:W-:-:S03]  /*37f0*/  FFMA.FTZ R12, R54, UR43, -R5 ;  /* 0x0000002b360c7c23 */ /* 0x000fc60008010805 */
[----:B------:R-:W1:Y:S01]  /*3800*/  SHFL.BFLY PT, R71, R6, 0x2, 0x1f ;  /* 0x0c401f0006477f89 */ /* 0x000e6200000e0000 */
[----:B------:R1:W-:Y:S01]  /*3810*/  MUFU.EX2 R33, R46 ;  /* 0x0000002e00217308 */ /* 0x0003e20000000800 */
[----:B0-----:R-:W-:-:S04]  /*3820*/  F2FP.SATFINITE.E4M3.F32.PACK_AB_MERGE_C R177, R82, R21, RZ ;  /* 0x0000001552b1723e */ /* 0x001fc800048070ff */
[----:B------:R-:W-:-:S03]  /*3830*/  F2FP.SATFINITE.E4M3.F32.PACK_AB_MERGE_C R177, R78, R15, R177 ;  /* 0x0000000f4eb1723e */ /* 0x000fc600048070b1 */
[----:B------:R-:W0:Y:S08]  /*3840*/  MUFU.EX2 R90, R90 ;  /* 0x0000005a005a7308 */ /* 0x000e300000000800 */
[----:B------:R-:W-:Y:S01]  /*3850*/  MUFU.EX2 R62, R62 ;  /* 0x0000003e003e7308 */ /* 0x000fe20000000800 */
[----:B-1----:R-:W-:Y:S01]  /*3860*/  FMNMX.FTZ R46, R6, R71, !PT ;  /* 0x00000047062e7209 */ /* 0x002fe20007810000 */
[--C-:B------:R-:W-:Y:S01]  /*3870*/  FFMA.FTZ R71, R26, UR43, -R5.reuse ;  /* 0x0000002b1a477c23 */ /* 0x100fe20008010805 */
[----:B------:R-:W-:-:S05]  /*3880*/  FFMA.FTZ R26, R108, UR43, -R5 ;  /* 0x0000002b6c1a7c23 */ /* 0x000fca0008010805 */
[----:B------:R-:W1:Y:S01]  /*3890*/  MUFU.EX2 R66, R66 ;  /* 0x0000004200427308 */ /* 0x000e620000000800 */
[----:B0-----:R-:W-:Y:S01]  /*38a0*/  F2FP.SATFINITE.E4M3.F32.PACK_AB_MERGE_C R179, R90, R31, RZ ;  /* 0x0000001f5ab3723e */ /* 0x001fe200048070ff */
[----:B------:R-:W0:Y:S03]  /*38b0*/  SHFL.BFLY PT, R83, R46, 0x1, 0x1f ;  /* 0x0c201f002e537f89 */ /* 0x000e2600000e0000 */
[----:B------:R-:W-:-:S03]  /*38c0*/  F2FP.SATFINITE.E4M3.F32.PACK_AB_MERGE_C R179, R86, R27, R179 ;  /* 0x0000001b56b3723e */ /* 0x000fc600048070b3 */
[----:B------:R-:W-:Y:S08]  /*38d0*/  MUFU.EX2 R8, R8 ;  /* 0x0000000800087308 */ /* 0x000ff00000000800 */
[----:B------:R-:W-:Y:S01]  /*38e0*/  MUFU.EX2 R32, R32 ;  /* 0x0000002000207308 */ /* 0x000fe20000000800 */
[----:B-1----:R-:W-:-:S04]  /*38f0*/  F2FP.SATFINITE.E4M3.F32.PACK_AB_MERGE_C R181, R66, R39, RZ ;  /* 0x0000002742b5723e */ /* 0x002fc800048070ff */
[----:B------:R-:W-:-:S03]  /*3900*/  F2FP.SATFINITE.E4M3.F32.PACK_AB_MERGE_C R181, R62, R35, R181 ;  /* 0x000000233eb5723e */ /* 0x000fc600048070b5 */
[----:B------:R-:W-:Y:S01]  /*3910*/  MUFU.EX2 R37, R37 ;  /* 0x0000002500257308 */ /* 0x000fe20000000800 */
[----:B0-----:R-:W-:Y:S01]  /*3920*/  FMNMX.FTZ R6, R46, R83, !PT ;  /* 0x000000532e067209 */ /* 0x001fe20007810000 */
[----:B------:R-:W-:-:S03]  /*3930*/  IMAD.U32 R83, RZ, RZ, UR43 ;  /* 0x0000002bff537e24 */ /* 0x000fc6000f8e00ff */
[C---:B------:R-:W-:Y:S01]  /*3940*/  FSETP.NEU.FTZ.AND P1, PT, R6.reuse, -INF , PT ;  /* 0xff8000000600780b */ /* 0x040fe20003f3d000 */
[----:B------:R-:W-:-:S01]  /*3950*/  FFMA.FTZ R54, R6, R83, -8 ;  /* 0xc100000006367423 */ /* 0x000fc20000010053 */
[--C-:B------:R-:W-:Y:S01]  /*3960*/  FFMA.FTZ R83, R114, UR43, -R5.reuse ;  /* 0x0000002b72537c23 */ /* 0x100fe20008010805 */
[----:B------:R-:W-:-:S01]  /*3970*/  FFMA.FTZ R5, R43, UR43, -R5 ;  /* 0x0000002b2b057c23 */ /* 0x000fc20008010805 */
[----:B------:R-:W-:Y:S02]  /*3980*/  MUFU.EX2 R10, R10 ;  /* 0x0000000a000a7308 */ /* 0x000fe40000000800 */
[----:B------:R-:W-:Y:S02]  /*3990*/  FSEL R54, R54, RZ, P1 ;  /* 0x000000ff36367208 */ /* 0x000fe40000800000 */
[----:B------:R-:W-:-:S03]  /*39a0*/  PLOP3.LUT P1, PT, PT, PT, UP0, 0x80, 0x0 ;  /* 0x000000000000781c */ /* 0x000fc60003f2f008 */
[--C-:B------:R-:W-:Y:S01]  /*39b0*/  FFMA.FTZ R46, R92, UR43, -R54.reuse ;  /* 0x0000002b5c2e7c23 */ /* 0x100fe20008010836 */
[----:B------:R-:W-:-:S01]  /*39c0*/  FFMA.FTZ R87, R93, UR43, -R54 ;  /* 0x0000002b5d577c23 */ /* 0x000fc20008010836 */
[--C-:B------:R-:W-:Y:S01]  /*39d0*/  FFMA.FTZ R74, R96, UR43, -R54.reuse ;  /* 0x0000002b604a7c23 */ /* 0x100fe20008010836 */
[----:B------:R-:W-:-:S01]  /*39e0*/  FFMA.FTZ R93, R97, UR43, -R54 ;  /* 0x0000002b615d7c23 */ /* 0x000fc20008010836 */
[--C-:B------:R-:W-:Y:S01]  /*39f0*/  FFMA.FTZ R50, R100, UR43, -R54.reuse ;  /* 0x0000002b64327c23 */ /* 0x100fe20008010836 */
        /* <DEDUP_REMOVED lines=9> */
[----:B------:R-:W0:Y:S01]  /*3a90*/  MUFU.EX2 R87, R87 ;  /* 0x0000005700577308 */ /* 0x000e220000000800 */
[----:B------:R-:W-:-:S01]  /*3aa0*/  FFMA.FTZ R64, R68, UR43, -R54 ;  /* 0x0000002b44407c23 */ /* 0x000fc20008010836 */
[----:B------:R-:W-:Y:S01]  /*3ab0*/  FFMA.FTZ R65, R69, UR43, -R54 ;  /* 0x0000002b45417c23 */ /* 0x000fe20008010836 */
[----:B------:R-:W-:-:S01]  /*3ac0*/  FADD.FTZ R68, R7, R14 ;  /* 0x0000000e07447221 */ /* 0x000fc20000010000 */
[--C-:B------:R-:W-:Y:S01]  /*3ad0*/  FFMA.FTZ R95, R105, UR43, -R54.reuse ;  /* 0x0000002b695f7c23 */ /* 0x100fe20008010836 */
[----:B------:R-:W-:-:S01]  /*3ae0*/  FFMA.FTZ R77, R77, UR43, -R54 ;  /* 0x0000002b4d4d7c23 */ /* 0x000fc20008010836 */
[----:B------:R-:W-:Y:S01]  /*3af0*/  FFMA.FTZ R80, R80, UR43, -R54 ;  /* 0x0000002b50507c23 */ /* 0x000fe20008010836 */
[----:B------:R-:W-:-:S01]  /*3b00*/  FADD.FTZ R99, R9, R68 ;  /* 0x0000004409637221 */ /* 0x000fc20000010000 */
[----:B------:R-:W1:Y:S01]  /*3b10*/  MUFU.EX2 R74, R74 ;  /* 0x0000004a004a7308 */ /* 0x000e620000000800 */
[----:B------:R-:W-:-:S01]  /*3b20*/  FFMA.FTZ R88, R88, UR43, -R54 ;  /* 0x0000002b58587c23 */ /* 0x000fc20008010836 */
[--C-:B------:R-:W-:Y:S01]  /*3b30*/  FFMA.FTZ R89, R89, UR43, -R54.reuse ;  /* 0x0000002b59597c23 */ /* 0x100fe20008010836 */
[----:B------:R-:W-:-:S01]  /*3b40*/  FFMA.FTZ R60, R60, UR43, -R54 ;  /* 0x0000002b3c3c7c23 */ /* 0x000fc20008010836 */
[--C-:B------:R-:W-:Y:S01]  /*3b50*/  FFMA.FTZ R61, R61, UR43, -R54.reuse ;  /* 0x0000002b3d3d7c23 */ /* 0x100fe20008010836 */
[----:B------:R-:W-:-:S01]  /*3b60*/  FFMA.FTZ R72, R72, UR43, -R54 ;  /* 0x0000002b48487c23 */ /* 0x000fc20008010836 */
[--C-:B------:R-:W-:Y:S01]  /*3b70*/  FFMA.FTZ R73, R73, UR43, -R54.reuse ;  /* 0x0000002b49497c23 */ /* 0x100fe20008010836 */
[----:B------:R-:W-:-:S01]  /*3b80*/  FFMA.FTZ R44, R44, UR43, -R54 ;  /* 0x0000002b2c2c7c23 */ /* 0x000fc20008010836 */
[----:B------:R-:W2:Y:S01]  /*3b90*/  MUFU.EX2 R93, R93 ;  /* 0x0000005d005d7308 */ /* 0x000ea20000000800 */
[----:B0-----:R-:W-:-:S01]  /*3ba0*/  FADD.FTZ R69, R46, R87 ;  /* 0x000000572e457221 */ /* 0x001fc20000010000 */
[--C-:B------:R-:W-:Y:S01]  /*3bb0*/  FFMA.FTZ R45, R45, UR43, -R54.reuse ;  /* 0x0000002b2d2d7c23 */ /* 0x100fe20008010836 */
[----:B------:R-:W-:-:S01]  /*3bc0*/  FFMA.FTZ R48, R48, UR43, -R54 ;  /* 0x0000002b30307c23 */ /* 0x000fc20008010836 */
[--C-:B------:R-:W-:Y:S01]  /*3bd0*/  FFMA.FTZ R49, R49, UR43, -R54.reuse ;  /* 0x0000002b31317c23 */ /* 0x100fe20008010836 */
[----:B------:R-:W-:-:S01]  /*3be0*/  FFMA.FTZ R53, R53, UR43, -R54 ;  /* 0x0000002b35357c23 */ /* 0x000fc20008010836 */
[----:B------:R-:W-:Y:S01]  /*3bf0*/  FFMA.FTZ R56, R56, UR43, -R54 ;  /* 0x0000002b38387c23 */ /* 0x000fe20008010836 */
[----:B------:R-:W-:Y:S01]  /*3c00*/  F2FP.SATFINITE.E4M3.F32.PACK_AB_MERGE_C R183, R37, R32, RZ ;  /* 0x0000002025b7723e */ /* 0x000fe200048070ff */
[----:B------:R-:W0:Y:S01]  /*3c10*/  MUFU.EX2 R50, R50 ;  /* 0x0000003200327308 */ /* 0x000e220000000800 */
[----:B-1----:R-:W-:-:S01]  /*3c20*/  FADD.FTZ R68, R74, R69 ;  /* 0x000000454a447221 */ /* 0x002fc20000010000 */
[--C-:B------:R-:W-:Y:S01]  /*3c30*/  FFMA.FTZ R57, R57, UR43, -R54.reuse ;  /* 0x0000002b39397c23 */ /* 0x100fe20008010836 */
[----:B------:R-:W-:Y:S01]  /*3c40*/  F2FP.SATFINITE.E4M3.F32.PACK_AB_MERGE_C R183, R8, R47, R183 ;  /* 0x0000002f08b7723e */ /* 0x000fe200048070b7 */
[--C-:B------:R-:W-:Y:S01]  /*3c50*/  FFMA.FTZ R28, R28, UR43, -R54.reuse ;  /* 0x0000002b1c1c7c23 */ /* 0x100fe20008010836 */
[----:B------:R-:W-:-:S01]  /*3c60*/  FFMA.FTZ R29, R29, UR43, -R54 ;  /* 0x0000002b1d1d7c23 */ /* 0x000fc20008010836 */
[--C-:B------:R-:W-:Y:S01]  /*3c70*/  FFMA.FTZ R51, R51, UR43, -R54.reuse ;  /* 0x0000002b33337c23 */ /* 0x100fe20008010836 */
[----:B------:R-:W-:-:S01]  /*3c80*/  FFMA.FTZ R59, R59, UR43, -R54 ;  /* 0x0000002b3b3b7c23 */ /* 0x000fc20008010836 */
[----:B------:R-:W1:Y:S01]  /*3c90*/  MUFU.EX2 R91, R91 ;  /* 0x0000005b005b7308 */ /* 0x000e620000000800 */
[----:B--2---:R-:W-:-:S01]  /*3ca0*/  FADD.FTZ R69, R93, R68 ;  /* 0x000000445d457221 */ /* 0x004fc20000010000 */
[--C-:B------:R-:W-:Y:S01]  /*3cb0*/  FFMA.FTZ R63, R63, UR43, -R54.reuse ;  /* 0x0000002b3f3f7c23 */ /* 0x100fe20008010836 */
[----:B------:R-:W-:-:S01]  /*3cc0*/  FFMA.FTZ R67, R67, UR43, -R54 ;  /* 0x0000002b43437c23 */ /* 0x000fc20008010836 */
[----:B------:R-:W-:Y:S01]  /*3cd0*/  FFMA.FTZ R40, R40, UR43, -R54 ;  /* 0x0000002b28287c23 */ /* 0x000fe20008010836 */
[----:B------:R-:W-:-:S03]  /*3ce0*/  F2FP.SATFINITE.E4M3.F32.PACK_AB_MERGE_C R74, R93, R74, RZ ;  /* 0x0000004a5d4a723e */ /* 0x000fc600048070ff */
[----:B------:R-:W2:Y:S01]  /*3cf0*/  MUFU.EX2 R92, R92 ;  /* 0x0000005c005c7308 */ /* 0x000ea20000000800 */
[----:B0-----:R-:W-:-:S01]  /*3d00*/  FADD.FTZ R4, R50, R69 ;  /* 0x0000004532047221 */ /* 0x001fc20000010000 */
[----:B------:R-:W-:Y:S01]  /*3d10*/  F2FP.SATFINITE.E4M3.F32.PACK_AB_MERGE_C R172, R87, R46, R74 ;  /* 0x0000002e57ac723e */ /* 0x000fe2000480704a */
[--C-:B------:R-:W-:Y:S02]  /*3d20*/  IMAD.MOV.U32 R46, RZ, RZ, R25.reuse ;  /* 0x000000ffff2e7224 */ /* 0x100fe400078e0019 */
[--C-:B------:R-:W-:Y:S02]  /*3d30*/  IMAD.MOV.U32 R74, RZ, RZ, R25.reuse ;  /* 0x000000ffff4a7224 */ /* 0x100fe400078e0019 */
[----:B------:R-:W-:Y:S01]  /*3d40*/  IMAD.MOV.U32 R87, RZ, RZ, R25 ;  /* 0x000000ffff577224 */ /* 0x000fe200078e0019 */
[----:B------:R0:W-:Y:S01]  /*3d50*/  MUFU.EX2 R97, R96 ;  /* 0x0000006000617308 */ /* 0x0001e20000000800 */
[----:B-1----:R-:W-:-:S01]  /*3d60*/  FADD.FTZ R43, R91, R4 ;  /* 0x000000045b2b7221 */ /* 0x002fc20000010000 */
[--C-:B------:R-:W-:Y:S01]  /*3d70*/  FFMA.FTZ R4, R52, UR43, -R54.reuse ;  /* 0x0000002b34047c23 */ /* 0x100fe20008010836 */
[----:B------:R-:W-:-:S01]  /*3d80*/  FFMA.FTZ R54, R70, UR43, -R54 ;  /* 0x0000002b46367c23 */ /* 0x000fc20008010836 */
[----:B------:R-:W-:-:S04]  /*3d90*/  IMAD.MOV.U32 R70, RZ, RZ, R25 ;  /* 0x000000ffff467224 */ /* 0x000fc800078e0019 */
[----:B------:R-:W1:Y:S01]  /*3da0*/  MUFU.EX2 R95, R95 ;  /* 0x0000005f005f7308 */ /* 0x000e620000000800 */
[----:B0-----:R-:W-:-:S04]  /*3db0*/  FADD.FTZ R96, R24, R99 ;  /* 0x0000006318607221 */ /* 0x001fc80000010000 */
[----:B------:R-:W-:-:S03]  /*3dc0*/  FADD.FTZ R99, R11, R96 ;  /* 0x000000600b637221 */ /* 0x000fc60000010000 */
[----:B------:R-:W0:Y:S01]  /*3dd0*/  MUFU.EX2 R58, R58 ;  /* 0x0000003a003a7308 */ /* 0x000e220000000800 */
[----:B------:R-:W-:-:S04]  /*3de0*/  FADD.FTZ R68, R30, R99 ;  /* 0x000000631e447221 */ /* 0x000fc80000010000 */
[----:B------:R-:W-:Y:S01]  /*3df0*/  FADD.FTZ R69, R13, R68 ;  /* 0x000000440d457221 */ /* 0x000fe20000010000 */
[----:B--2---:R-:W-:-:S02]  /*3e00*/  FADD.FTZ R68, R92, R43 ;  /* 0x0000002b5c447221 */ /* 0x004fc40000010000 */
[----:B------:R-:W2:Y:S01]  /*3e10*/  MUFU.EX2 R77, R77 ;  /* 0x0000004d004d7308 */ /* 0x000ea20000000800 */
[----:B------:R-:W-:-:S01]  /*3e20*/  FADD.FTZ R52, R94, R69 ;  /* 0x000000455e347221 */ /* 0x000fc20000010000 */
[C---:B-1----:R-:W-:Y:S01]  /*3e30*/  FADD.FTZ R43, R95.reuse, R68 ;  /* 0x000000445f2b7221 */ /* 0x042fe20000010000 */
[----:B------:R-:W-:Y:S02]  /*3e40*/  F2FP.SATFINITE.E4M3.F32.PACK_AB_MERGE_C R92, R95, R92, RZ ;  /* 0x0000005c5f5c723e */ /* 0x000fe400048070ff */
[----:B------:R-:W-:Y:S02]  /*3e50*/  FADD.FTZ R69, R15, R52 ;  /* 0x000000340f457221 */ /* 0x000fe40000010000 */
[----:B------:R-:W-:Y:S01]  /*3e60*/  F2FP.SATFINITE.E4M3.F32.PACK_AB_MERGE_C R174, R91, R50, R92 ;  /* 0x000000325bae723e */ /* 0x000fe2000480705c */
[----:B------:R-:W1:Y:S01]  /*3e70*/  MUFU.EX2 R80, R80 ;  /* 0x0000005000507308 */ /* 0x000e620000000800 */
[----:B0-----:R-:W-:-:S01]  /*3e80*/  FADD.FTZ R52, R58, R43 ;  /* 0x0000002b3a347221 */ /* 0x001fc20000010000 */
[----:B------:R-:W-:Y:S01]  /*3e90*/  FADD.FTZ R68, R78, R69 ;  /* 0x000000454e447221 */ /* 0x000fe20000010000 */
[----:B------:R-:W-:-:S02]  /*3ea0*/  IMAD.MOV.U32 R50, RZ, RZ, R25 ;  /* 0x000000ffff327224 */ /* 0x000fc400078e0019 */
[----:B------:R-:W-:Y:S02]  /*3eb0*/  IMAD.MOV.U32 R78, RZ, RZ, R25 ;  /* 0x000000ffff4e7224 */ /* 0x000fe400078e0019 */
[----:B------:R-:W-:-:S01]  /*3ec0*/  FADD.FTZ R69, R21, R68 ;  /* 0x0000004415457221 */ /* 0x000fc20000010000 */
[----:B------:R-:W0:Y:S01]  /*3ed0*/  MUFU.EX2 R76, R76 ;  /* 0x0000004c004c7308 */ /* 0x000e220000000800 */
[----:B--2---:R-:W-:-:S02]  /*3ee0*/  FADD.FTZ R43, R77, R52 ;  /* 0x000000344d2b7221 */ /* 0x004fc40000010000 */
[----:B------:R-:W-:Y:S01]  /*3ef0*/  FADD.FTZ R68, R82, R69 ;  /* 0x0000004552447221 */ /* 0x000fe20000010000 */
[----:B------:R-:W-:-:S03]  /*3f00*/  IMAD.MOV.U32 R82, RZ, RZ, R25 ;  /* 0x000000ffff527224 */ /* 0x000fc600078e0019 */
[----:B------:R-:W-:Y:S01]  /*3f10*/  FADD.FTZ R69, R27, R68 ;  /* 0x000000441b457221 */ /* 0x000fe20000010000 */
[----:B------:R-:W-:Y:S01]  /*3f20*/  IMAD.MOV.U32 R27, RZ, RZ, R25 ;  /* 0x000000ffff1b7224 */ /* 0x000fe200078e0019 */
[----:B------:R-:W2:Y:S01]  /*3f30*/  MUFU.EX2 R81, R81 ;  /* 0x0000005100517308 */ /* 0x000ea20000000800 */
[----:B-1----:R-:W-:-:S01]  /*3f40*/  FADD.FTZ R52, R80, R43 ;  /* 0x0000002b50347221 */ /* 0x002fc20000010000 */
[----:B------:R-:W-:Y:S01]  /*3f50*/  FADD.FTZ R68, R86, R69 ;  /* 0x0000004556447221 */ /* 0x000fe20000010000 */
[C---:B------:R-:W-:Y:S01]  /*3f60*/  F2FP.SATFINITE.E4M3.F32.PACK_AB_MERGE_C R80, R97.reuse, R80, RZ ;  /* 0x000000506150723e */ /* 0x040fe200048070ff */
[----:B------:R-:W-:Y:S02]  /*3f70*/  IMAD.MOV.U32 R86, RZ, RZ, R25 ;  /* 0x000000ffff567224 */ /* 0x000fe400078e0019 */
[----:B------:R-:W-:-:S01]  /*3f80*/  FADD.FTZ R43, R97, R52 ;  /* 0x00000034612b7221 */ /* 0x000fc20000010000 */
[----:B------:R-:W-:Y:S01]  /*3f90*/  FADD.FTZ R69, R31, R68 ;  /* 0x000000441f457221 */ /* 0x000fe20000010000 */
[----:B------:R-:W-:Y:S01]  /*3fa0*/  F2FP.SATFINITE.E4M3.F32.PACK_AB_MERGE_C R176, R77, R58, R80 ;  /* 0x0000003a4db0723e */ /* 0x000fe20004807050 */
[----:B------:R-:W1:Y:S01]  /*3fb0*/  MUFU.EX2 R88, R88 ;  /* 0x0000005800587308 */ /* 0x000e620000000800 */
[----:B0-----:R-:W-:-:S01]  /*3fc0*/  FADD.FTZ R52, R76, R43 ;  /* 0x0000002b4c347221 */ /* 0x001fc20000010000 */
[----:B------:R-:W-:Y:S01]  /*3fd0*/  FADD.FTZ R24, R90, R69 ;  /* 0x000000455a187221 */ /* 0x000fe20000010000 */
[----:B------:R-:W-:-:S02]  /*3fe0*/  IMAD.MOV.U32 R31, RZ, RZ, R25 ;  /* 0x000000ffff1f7224 */ /* 0x000fc400078e0019 */
[----:B------:R-:W-:Y:S02]  /*3ff0*/  IMAD.MOV.U32 R58, RZ, RZ, R25 ;  /* 0x000000ffff3a7224 */ /* 0x000fe400078e0019 */
[----:B------:R-:W-:-:S01]  /*4000*/  FADD.FTZ R13, R35, R24 ;  /* 0x00000018230d7221 */ /* 0x000fc20000010000 */
[----:B------:R-:W-:Y:S01]  /*4010*/  IMAD.MOV.U32 R35, RZ, RZ, R25 ;  /* 0x000000ffff237224 */ /* 0x000fe200078e0019 */
[----:B------:R-:W0:Y:S01]  /*4020*/  MUFU.EX2 R89, R89 ;  /* 0x0000005900597308 */ /* 0x000e220000000800 */
[----:B--2---:R-:W-:-:S01]  /*4030*/  FADD.FTZ R43, R81, R52 ;  /* 0x00000034512b7221 */ /* 0x004fc20000010000 */
[--C-:B------:R-:W-:Y:S02]  /*4040*/  IMAD.MOV.U32 R69, RZ, RZ, R25.reuse ;  /* 0x000000ffff457224 */ /* 0x100fe400078e0019 */
[--C-:B------:R-:W-:Y:S02]  /*4050*/  IMAD.MOV.U32 R68, RZ, RZ, R25.reuse ;  /* 0x000000ffff447224 */ /* 0x100fe400078e0019 */
[----:B------:R-:W-:-:S02]  /*4060*/  IMAD.MOV.U32 R77, RZ, RZ, R25 ;  /* 0x000000ffff4d7224 */ /* 0x000fc400078e0019 */
[----:B------:R-:W2:Y:S01]  /*4070*/  MUFU.EX2 R60, R60 ;  /* 0x0000003c003c7308 */ /* 0x000ea20000000800 */
[----:B-1----:R-:W-:-:S01]  /*4080*/  FADD.FTZ R52, R88, R43 ;  /* 0x0000002b58347221 */ /* 0x002fc20000010000 */
[--C-:B------:R-:W-:Y:S02]  /*4090*/  IMAD.MOV.U32 R43, RZ, RZ, R25.reuse ;  /* 0x000000ffff2b7224 */ /* 0x100fe400078e0019 */
[----:B------:R-:W-:-:S04]  /*40a0*/  IMAD.MOV.U32 R80, RZ, RZ, R25 ;  /* 0x000000ffff507224 */ /* 0x000fc800078e0019 */
[----:B------:R-:W1:Y:S01]  /*40b0*/  MUFU.EX2 R61, R61 ;  /* 0x0000003d003d7308 */ /* 0x000e620000000800 */
[----:B0-----:R-:W-:-:S01]  /*40c0*/  FADD.FTZ R9, R89, R52 ;  /* 0x0000003459097221 */ /* 0x001fc20000010000 */
[----:B------:R-:W-:Y:S01]  /*40d0*/  FADD.FTZ R52, R62, R13 ;  /* 0x0000000d3e347221 */ /* 0x000fe20000010000 */
[----:B------:R-:W-:Y:S01]  /*40e0*/  F2FP.SATFINITE.E4M3.F32.PACK_AB_MERGE_C R88, R89, R88, RZ ;  /* 0x000000585958723e */ /* 0x000fe200048070ff */
[----:B------:R-:W-:Y:S02]  /*40f0*/  IMAD.MOV.U32 R62, RZ, RZ, R25 ;  /* 0x000000ffff3e7224 */ /* 0x000fe400078e0019 */
[----:B------:R-:W-:-:S01]  /*4100*/  FADD.FTZ R13, R39, R52 ;  /* 0x00000034270d7221 */ /* 0x000fc20000010000 */
[----:B------:R-:W-:Y:S01]  /*4110*/  F2FP.SATFINITE.E4M3.F32.PACK_AB_MERGE_C R178, R81, R76, R88 ;  /* 0x0000004c51b2723e */ /* 0x000fe20004807058 */
[----:B------:R-:W0:Y:S01]  /*4120*/  MUFU.EX2 R84, R84 ;  /* 0x0000005400547308 */ /* 0x000e220000000800 */
[----:B--2---:R-:W-:-:S01]  /*4130*/  FADD.FTZ R24, R60, R9 ;  /* 0x000000093c187221 */ /* 0x004fc20000010000 */
[----:B------:R-:W-:Y:S01]  /*4140*/  FADD.FTZ R66, R66, R13 ;  /* 0x0000000d42427221 */ /* 0x000fe20000010000 */
[----:B------:R-:W-:-:S02]  /*4150*/  IMAD.MOV.U32 R39, RZ, RZ, R25 ;  /* 0x000000ffff277224 */ /* 0x000fc400078e0019 */
[----:B------:R-:W-:Y:S02]  /*4160*/  IMAD.MOV.U32 R52, RZ, RZ, R25 ;  /* 0x000000ffff347224 */ /* 0x000fe400078e0019 */
[----:B------:R-:W-:-:S01]  /*4170*/  FADD.FTZ R13, R47, R66 ;  /* 0x000000422f0d7221 */ /* 0x000fc20000010000 */
[----:B------:R-:W-:Y:S01]  /*4180*/  IMAD.MOV.U32 R47, RZ, RZ, R25 ;  /* 0x000000ffff2f7224 */ /* 0x000fe200078e0019 */
[----:B------:R-:W2:Y:S01]  /*4190*/  MUFU.EX2 R85, R85 ;  /* 0x0000005500557308 */ /* 0x000ea20000000800 */
[----:B-1----:R-:W-:-:S01]  /*41a0*/  FADD.FTZ R9, R61, R24 ;  /* 0x000000183d097221 */ /* 0x002fc20000010000 */
[----:B------:R-:W-:Y:S01]  /*41b0*/  FADD.FTZ R13, R8, R13 ;  /* 0x0000000d080d7221 */ /* 0x000fe20000010000 */
[--C-:B------:R-:W-:Y:S02]  /*41c0*/  IMAD.MOV.U32 R66, RZ, RZ, R25.reuse ;  /* 0x000000ffff427224 */ /* 0x100fe400078e0019 */
[--C-:B------:R-:W-:Y:S02]  /*41d0*/  IMAD.MOV.U32 R76, RZ, RZ, R25.reuse ;  /* 0x000000ffff4c7224 */ /* 0x100fe400078e0019 */
[----:B------:R-:W-:Y:S01]  /*41e0*/  IMAD.MOV.U32 R81, RZ, RZ, R25 ;  /* 0x000000ffff517224 */ /* 0x000fe200078e0019 */
[----:B------:R-:W1:Y:S01]  /*41f0*/  MUFU.EX2 R64, R64 ;  /* 0x0000004000407308 */ /* 0x000e620000000800 */
[----:B0-----:R-:W-:-:S07]  /*4200*/  FADD.FTZ R24, R84, R9 ;  /* 0x0000000954187221 */ /* 0x001fce0000010000 */
[----:B------:R-:W0:Y:S01]  /*4210*/  MUFU.EX2 R65, R65 ;  /* 0x0000004100417308 */ /* 0x000e220000000800 */
[----:B--2---:R-:W-:-:S01]  /*4220*/  FADD.FTZ R9, R85, R24 ;  /* 0x0000001855097221 */ /* 0x004fc20000010000 */
[----:B------:R-:W-:Y:S01]  /*4230*/  F2FP.SATFINITE.E4M3.F32.PACK_AB_MERGE_C R84, R85, R84, RZ ;  /* 0x000000545554723e */ /* 0x000fe200048070ff */
[----:B------:R-:W-:-:S03]  /*4240*/  IMAD.MOV.U32 R85, RZ, RZ, R25 ;  /* 0x000000ffff557224 */ /* 0x000fc600078e0019 */
[----:B------:R-:W-:Y:S01]  /*4250*/  F2FP.SATFINITE.E4M3.F32.PACK_AB_MERGE_C R180, R61, R60, R84 ;  /* 0x0000003c3db4723e */ /* 0x000fe20004807054 */
[----:B------:R-:W-:Y:S01]  /*4260*/  IMAD.MOV.U32 R61, RZ, RZ, R25 ;  /* 0x000000ffff3d7224 */ /* 0x000fe200078e0019 */
[----:B------:R-:W2:Y:S01]  /*4270*/  MUFU.EX2 R72, R72 ;  /* 0x0000004800487308 */ /* 0x000ea20000000800 */
[----:B-1----:R-:W-:-:S01]  /*4280*/  FADD.FTZ R24, R64, R9 ;  /* 0x0000000940187221 */ /* 0x002fc20000010000 */
[--C-:B------:R-:W-:Y:S02]  /*4290*/  IMAD.MOV.U32 R60, RZ, RZ, R25.reuse ;  /* 0x000000ffff3c7224 */ /* 0x100fe400078e0019 */
[----:B------:R-:W-:-:S04]  /*42a0*/  IMAD.MOV.U32 R84, RZ, RZ, R25 ;  /* 0x000000ffff547224 */ /* 0x000fc800078e0019 */
[----:B------:R-:W1:Y:S01]  /*42b0*/  MUFU.EX2 R73, R73 ;  /* 0x0000004900497308 */ /* 0x000e620000000800 */
[----:B0-----:R-:W-:-:S01]  /*42c0*/  FADD.FTZ R7, R65, R24 ;  /* 0x0000001841077221 */ /* 0x001fc20000010000 */
[----:B------:R-:W-:Y:S01]  /*42d0*/  FADD.FTZ R24, R32, R13 ;  /* 0x0000000d20187221 */ /* 0x000fe20000010000 */
[----:B------:R-:W-:-:S03]  /*42e0*/  IMAD.MOV.U32 R32, RZ, RZ, R25 ;  /* 0x000000ffff207224 */ /* 0x000fc600078e0019 */
[----:B------:R-:W-:Y:S01]  /*42f0*/  FADD.FTZ R24, R37, R24 ;  /* 0x0000001825187221 */ /* 0x000fe20000010000 */
[----:B------:R-:W-:Y:S01]  /*4300*/  IMAD.MOV.U32 R37, RZ, RZ, R25 ;  /* 0x000000ffff257224 */ /* 0x000fe200078e0019 */
[----:B------:R-:W0:Y:S01]  /*4310*/  MUFU.EX2 R44, R44 ;  /* 0x0000002c002c7308 */ /* 0x000e220000000800 */
[----:B--2---:R-:W-:-:S01]  /*4320*/  FADD.FTZ R14, R72, R7 ;  /* 0x00000007480e7221 */ /* 0x004fc20000010000 */
[----:B------:R-:W-:-:S04]  /*4330*/  FADD.FTZ R7, R33, R24 ;  /* 0x0000001821077221 */ /* 0x000fc80000010000 */
[----:B------:R-:W-:Y:S02]  /*4340*/  FADD.FTZ R9, R10, R7 ;  /* 0x000000070a097221 */ /* 0x000fe40000010000 */
[----:B------:R-:W2:Y:S01]  /*4350*/  MUFU.EX2 R45, R45 ;  /* 0x0000002d002d7308 */ /* 0x000ea20000000800 */
[C---:B-1----:R-:W-:Y:S01]  /*4360*/  F2FP.SATFINITE.E4M3.F32.PACK_AB_MERGE_C R72, R73.reuse, R72, RZ ;  /* 0x000000484948723e */ /* 0x042fe200048070ff */
[----:B------:R-:W-:-:S03]  /*4370*/  FADD.FTZ R73, R73, R14 ;  /* 0x0000000e49497221 */ /* 0x000fc60000010000 */
[----:B------:R-:W-:Y:S01]  /*4380*/  F2FP.SATFINITE.E4M3.F32.PACK_AB_MERGE_C R182, R65, R64, R72 ;  /* 0x0000004041b6723e */ /* 0x000fe20004807048 */
[----:B------:R-:W-:Y:S02]  /*4390*/  IMAD.MOV.U32 R65, RZ, RZ, R25 ;  /* 0x000000ffff417224 */ /* 0x000fe400078e0019 */
[----:B------:R-:W1:Y:S01]  /*43a0*/  MUFU.EX2 R36, R36 ;  /* 0x0000002400247308 */ /* 0x000e620000000800 */
[----:B0-----:R-:W-:-:S01]  /*43b0*/  FADD.FTZ R24, R44, R73 ;  /* 0x000000492c187221 */ /* 0x001fc20000010000 */
[--C-:B------:R-:W-:Y:S02]  /*43c0*/  IMAD.MOV.U32 R64, RZ, RZ, R25.reuse ;  /* 0x000000ffff407224 */ /* 0x100fe400078e0019 */
[--C-:B------:R-:W-:Y:S02]  /*43d0*/  IMAD.MOV.U32 R73, RZ, RZ, R25.reuse ;  /* 0x000000ffff497224 */ /* 0x100fe400078e0019 */
[----:B------:R-:W-:Y:S02]  /*43e0*/  IMAD.MOV.U32 R72, RZ, RZ, R25 ;  /* 0x000000ffff487224 */ /* 0x000fe400078e0019 */
[----:B------:R-:W0:Y:S01]  /*43f0*/  MUFU.EX2 R48, R48 ;  /* 0x0000003000307308 */ /* 0x000e220000000800 */
[----:B--2---:R-:W-:-:S07]  /*4400*/  FADD.FTZ R7, R45, R24 ;  /* 0x000000182d077221 */ /* 0x004fce0000010000 */
[----:B------:R-:W2:Y:S01]  /*4410*/  MUFU.EX2 R41, R41 ;  /* 0x0000002900297308 */ /* 0x000ea20000000800 */
[----:B-1----:R-:W-:-:S07]  /*4420*/  FADD.FTZ R24, R36, R9 ;  /* 0x0000000924187221 */ /* 0x002fce0000010000 */
[----:B------:R-:W1:Y:S01]  /*4430*/  MUFU.EX2 R49, R49 ;  /* 0x0000003100317308 */ /* 0x000e620000000800 */
[----:B0-----:R-:W-:-:S07]  /*4440*/  FADD.FTZ R8, R48, R7 ;  /* 0x0000000730087221 */ /* 0x001fce0000010000 */
[----:B------:R-:W0:Y:S01]  /*4450*/  MUFU.EX2 R12, R12 ;  /* 0x0000000c000c7308 */ /* 0x000e220000000800 */
[C---:B--2---:R-:W-:Y:S01]  /*4460*/  F2FP.SATFINITE.E4M3.F32.PACK_AB_MERGE_C R36, R41.reuse, R36, RZ ;  /* 0x000000242924723e */ /* 0x044fe200048070ff */
[----:B------:R-:W-:-:S03]  /*4470*/  FADD.FTZ R41, R41, R24 ;  /* 0x0000001829297221 */ /* 0x000fc60000010000 */
[----:B------:R-:W-:Y:S01]  /*4480*/  F2FP.SATFINITE.E4M3.F32.PACK_AB_MERGE_C R185, R10, R33, R36 ;  /* 0x000000210ab9723e */ /* 0x000fe20004807024 */
[--C-:B------:R-:W-:Y:S02]  /*4490*/  IMAD.MOV.U32 R33, RZ, RZ, R25.reuse ;  /* 0x000000ffff217224 */ /* 0x100fe400078e0019 */
[----:B------:R-:W-:Y:S01]  /*44a0*/  MUFU.EX2 R20, R20 ;  /* 0x0000001400147308 */ /* 0x000fe20000000800 */
[C---:B-1----:R-:W-:Y:S01]  /*44b0*/  F2FP.SATFINITE.E4M3.F32.PACK_AB_MERGE_C R48, R49.reuse, R48, RZ ;  /* 0x000000303130723e */ /* 0x042fe200048070ff */
[----:B------:R-:W-:Y:S01]  /*44c0*/  FADD.FTZ R49, R49, R8 ;  /* 0x0000000831317221 */ /* 0x000fe20000010000 */
[--C-:B------:R-:W-:Y:S02]  /*44d0*/  IMAD.MOV.U32 R36, RZ, RZ, R25.reuse ;  /* 0x000000ffff247224 */ /* 0x100fe400078e0019 */
[----:B------:R-:W-:Y:S01]  /*44e0*/  F2FP.SATFINITE.E4M3.F32.PACK_AB_MERGE_C R184, R45, R44, R48 ;  /* 0x0000002c2db8723e */ /* 0x000fe20004807030 */
[----:B------:R-:W-:Y:S02]  /*44f0*/  IMAD.MOV.U32 R45, RZ, RZ, R25 ;  /* 0x000000ffff2d7224 */ /* 0x000fe400078e0019 */
[----:B------:R-:W1:Y:S01]  /*4500*/  MUFU.EX2 R71, R71 ;  /* 0x0000004700477308 */ /* 0x000e620000000800 */
[----:B0-----:R-:W-:-:S01]  /*4510*/  FADD.FTZ R30, R12, R41 ;  /* 0x000000290c1e7221 */ /* 0x001fc20000010000 */
[----:B------:R-:W-:-:S02]  /*4520*/  IMAD.MOV.U32 R41, RZ, RZ, R25 ;  /* 0x000000ffff297224 */ /* 0x000fc400078e0019 */
[--C-:B------:R-:W-:Y:S02]  /*4530*/  IMAD.MOV.U32 R44, RZ, RZ, R25.reuse ;  /* 0x000000ffff2c7224 */ /* 0x100fe400078e0019 */
[----:B------:R-:W-:Y:S02]  /*4540*/  IMAD.MOV.U32 R48, RZ, RZ, R25 ;  /* 0x000000ffff307224 */ /* 0x000fe400078e0019 */
[----:B------:R-:W0:Y:S08]  /*4550*/  MUFU.EX2 R4, R4 ;  /* 0x0000000400047308 */ /* 0x000e300000000800 */
[----:B------:R-:W2:Y:S01]  /*4560*/  MUFU.EX2 R55, R55 ;  /* 0x0000003700377308 */ /* 0x000ea20000000800 */
[----:B-1----:R-:W-:-:S07]  /*4570*/  F2FP.SATFINITE.E4M3.F32.PACK_AB_MERGE_C R7, R71, R20, RZ ;  /* 0x000000144707723e */ /* 0x002fce00048070ff */
[----:B------:R-:W1:Y:S01]  /*4580*/  MUFU.EX2 R53, R53 ;  /* 0x0000003500357308 */ /* 0x000e620000000800 */
[----:B0-----:R-:W-:-:S01]  /*4590*/  FADD.FTZ R24, R4, R49 ;  /* 0x0000003104187221 */ /* 0x001fc20000010000 */
[----:B------:R-:W-:-:S06]  /*45a0*/  IMAD.MOV.U32 R49, RZ, RZ, R25 ;  /* 0x000000ffff317224 */ /* 0x000fcc00078e0019 */
[----:B------:R-:W0:Y:S01]  /*45b0*/  MUFU.EX2 R56, R56 ;  /* 0x0000003800387308 */ /* 0x000e220000000800 */
[----:B--2---:R-:W-:-:S01]  /*45c0*/  FADD.FTZ R9, R55, R30 ;  /* 0x0000001e37097221 */ /* 0x004fc20000010000 */
[----:B------:R-:W-:Y:S01]  /*45d0*/  F2FP.SATFINITE.E4M3.F32.PACK_AB_MERGE_C R187, R55, R12, R7 ;  /* 0x0000000c37bb723e */ /* 0x000fe20004807007 */
[----:B------:R-:W-:Y:S02]  /*45e0*/  IMAD.MOV.U32 R30, RZ, RZ, R25 ;  /* 0x000000ffff1e7224 */ /* 0x000fe400078e0019 */
[----:B------:R-:W-:Y:S01]  /*45f0*/  FADD.FTZ R20, R20, R9 ;  /* 0x0000000914147221 */ /* 0x000fe20000010000 */
[----:B------:R-:W-:Y:S02]  /*4600*/  IMAD.MOV.U32 R55, RZ, RZ, R25 ;  /* 0x000000ffff377224 */ /* 0x000fe400078e0019 */
[----:B------:R-:W2:Y:S01]  /*4610*/  MUFU.EX2 R57, R57 ;  /* 0x0000003900397308 */ /* 0x000ea20000000800 */
[----:B-1----:R-:W-:-:S01]  /*4620*/  FADD.FTZ R7, R53, R24 ;  /* 0x0000001835077221 */ /* 0x002fc20000010000 */
[----:B------:R-:W-:Y:S01]  /*4630*/  FADD.FTZ R71, R71, R20 ;  /* 0x0000001447477221 */ /* 0x000fe20000010000 */
[----:B------:R-:W-:-:S05]  /*4640*/  IMAD.MOV.U32 R24, RZ, RZ, R25 ;  /* 0x000000ffff187224 */ /* 0x000fca00078e0019 */
[----:B------:R-:W1:Y:S01]  /*4650*/  MUFU.EX2 R26, R26 ;  /* 0x0000001a001a7308 */ /* 0x000e620000000800 */
[----:B0-----:R-:W-:-:S07]  /*4660*/  FADD.FTZ R10, R56, R7 ;  /* 0x00000007380a7221 */ /* 0x001fce0000010000 */
[----:B------:R-:W0:Y:S01]  /*4670*/  MUFU.EX2 R28, R28 ;  /* 0x0000001c001c7308 */ /* 0x000e220000000800 */
[C---:B--2---:R-:W-:Y:S01]  /*4680*/  F2FP.SATFINITE.E4M3.F32.PACK_AB_MERGE_C R56, R57.reuse, R56, RZ ;  /* 0x000000383938723e */ /* 0x044fe200048070ff */
[----:B------:R-:W-:-:S03]  /*4690*/  FADD.FTZ R57, R57, R10 ;  /* 0x0000000a39397221 */ /* 0x000fc60000010000 */
[----:B------:R-:W-:Y:S01]  /*46a0*/  F2FP.SATFINITE.E4M3.F32.PACK_AB_MERGE_C R186, R53, R4, R56 ;  /* 0x0000000435ba723e */ /* 0x000fe20004807038 */
[----:B------:R-:W-:Y:S02]  /*46b0*/  IMAD.MOV.U32 R53, RZ, RZ, R25 ;  /* 0x000000ffff357224 */ /* 0x000fe400078e0019 */
[----:B------:R-:W2:Y:S01]  /*46c0*/  MUFU.EX2 R75, R75 ;  /* 0x0000004b004b7308 */ /* 0x000ea20000000800 */
[----:B-1----:R-:W-:-:S01]  /*46d0*/  FADD.FTZ R12, R26, R71 ;  /* 0x000000471a0c7221 */ /* 0x002fc20000010000 */
[--C-:B------:R-:W-:Y:S02]  /*46e0*/  IMAD.MOV.U32 R56, RZ, RZ, R25.reuse ;  /* 0x000000ffff387224 */ /* 0x100fe400078e0019 */
[----:B------:R-:W-:-:S04]  /*46f0*/  IMAD.MOV.U32 R71, RZ, RZ, R25 ;  /* 0x000000ffff477224 */ /* 0x000fc800078e0019 */
[----:B------:R-:W1:Y:S01]  /*4700*/  MUFU.EX2 R29, R29 ;  /* 0x0000001d001d7308 */ /* 0x000e620000000800 */
[----:B0-----:R-:W-:-:S01]  /*4710*/  FADD.FTZ R10, R28, R57 ;  /* 0x000000391c0a7221 */ /* 0x001fc20000010000 */
[----:B------:R-:W-:-:S06]  /*4720*/  IMAD.MOV.U32 R57, RZ, RZ, R25 ;  /* 0x000000ffff397224 */ /* 0x000fcc00078e0019 */
[----:B------:R-:W0:Y:S01]  /*4730*/  MUFU.EX2 R34, R34 ;  /* 0x0000002200227308 */ /* 0x000e220000000800 */
[----:B--2---:R-:W-:-:S07]  /*4740*/  FADD.FTZ R9, R75, R12 ;  /* 0x0000000c4b097221 */ /* 0x004fce0000010000 */
[----:B------:R-:W2:Y:S01]  /*4750*/  MUFU.EX2 R51, R51 ;  /* 0x0000003300337308 */ /* 0x000ea20000000800 */
[----:B-1----:R-:W-:-:S07]  /*4760*/  FADD.FTZ R10, R29, R10 ;  /* 0x0000000a1d0a7221 */ /* 0x002fce0000010000 */
[----:B------:R-:W1:Y:S01]  /*4770*/  MUFU.EX2 R79, R79 ;  /* 0x0000004f004f7308 */ /* 0x000e620000000800 */
[----:B0-----:R-:W-:-:S07]  /*4780*/  FADD.FTZ R12, R34, R9 ;  /* 0x00000009220c7221 */ /* 0x001fce0000010000 */
[----:B------:R0:W3:Y:S01]  /*4790*/  MUFU.EX2 R14, R59 ;  /* 0x0000003b000e7308 */ /* 0x0000e20000000800 */
[----:B--2---:R-:W-:-:S07]  /*47a0*/  FADD.FTZ R9, R51, R10 ;  /* 0x0000000a33097221 */ /* 0x004fce0000010000 */
[----:B------:R-:W2:Y:S01]  /*47b0*/  MUFU.EX2 R38, R38 ;  /* 0x0000002600267308 */ /* 0x000ea20000000800 */
[C---:B-1----:R-:W-:Y:S01]  /*47c0*/  F2FP.SATFINITE.E4M3.F32.PACK_AB_MERGE_C R34, R79.reuse, R34, RZ ;  /* 0x000000224f22723e */ /* 0x042fe200048070ff */
[----:B------:R-:W-:Y:S01]  /*47d0*/  FADD.FTZ R79, R79, R12 ;  /* 0x0000000c4f4f7221 */ /* 0x000fe20000010000 */
[--C-:B0-----:R-:W-:Y:S02]  /*47e0*/  IMAD.MOV.U32 R59, RZ, RZ, R25.reuse ;  /* 0x000000ffff3b7224 */ /* 0x101fe400078e0019 */
[----:B------:R-:W-:Y:S01]  /*47f0*/  F2FP.SATFINITE.E4M3.F32.PACK_AB_MERGE_C R189, R75, R26, R34 ;  /* 0x0000001a4bbd723e */ /* 0x000fe20004807022 */
[----:B------:R-:W-:Y:S02]  /*4800*/  IMAD.MOV.U32 R26, RZ, RZ, R25 ;  /* 0x000000ffff1a7224 */ /* 0x000fe400078e0019 */
[----:B------:R-:W0:Y:S01]  /*4810*/  MUFU.EX2 R63, R63 ;  /* 0x0000003f003f7308 */ /* 0x000e220000000800 */
[C---:B---3--:R-:W-:Y:S01]  /*4820*/  F2FP.SATFINITE.E4M3.F32.PACK_AB_MERGE_C R51, R14.reuse, R51, RZ ;  /* 0x000000330e33723e */ /* 0x048fe200048070ff */
[----:B------:R-:W-:Y:S01]  /*4830*/  FADD.FTZ R14, R14, R9 ;  /* 0x000000090e0e7221 */ /* 0x000fe20000010000 */
[----:B------:R-:W-:-:S02]  /*4840*/  IMAD.MOV.U32 R34, RZ, RZ, R25 ;  /* 0x000000ffff227224 */ /* 0x000fc400078e0019 */
[----:B------:R-:W-:Y:S01]  /*4850*/  F2FP.SATFINITE.E4M3.F32.PACK_AB_MERGE_C R188, R29, R28, R51 ;  /* 0x0000001c1dbc723e */ /* 0x000fe20004807033 */
[----:B------:R-:W-:Y:S02]  /*4860*/  IMAD.MOV.U32 R29, RZ, RZ, R25 ;  /* 0x000000ffff1d7224 */ /* 0x000fe400078e0019 */
[----:B------:R-:W1:Y:S01]  /*4870*/  MUFU.EX2 R83, R83 ;  /* 0x0000005300537308 */ /* 0x000e620000000800 */
[----:B--2---:R-:W-:-:S01]  /*4880*/  FADD.FTZ R4, R38, R79 ;  /* 0x0000004f26047221 */ /* 0x004fc20000010000 */
[--C-:B------:R-:W-:Y:S02]  /*4890*/  IMAD.MOV.U32 R28, RZ, RZ, R25.reuse ;  /* 0x000000ffff1c7224 */ /* 0x100fe400078e0019 */
[--C-:B------:R-:W-:Y:S02]  /*48a0*/  IMAD.MOV.U32 R51, RZ, RZ, R25.reuse ;  /* 0x000000ffff337224 */ /* 0x100fe400078e0019 */
[----:B------:R-:W-:Y:S02]  /*48b0*/  IMAD.MOV.U32 R75, RZ, RZ, R25 ;  /* 0x000000ffff4b7224 */ /* 0x000fe400078e0019 */
[----:B------:R2:W3:Y:S01]  /*48c0*/  MUFU.EX2 R8, R67 ;  /* 0x0000004300087308 */ /* 0x0004e20000000800 */
[----:B0-----:R-:W-:-:S01]  /*48d0*/  FADD.FTZ R9, R63, R14 ;  /* 0x0000000e3f097221 */ /* 0x001fc20000010000 */
[----:B------:R-:W-:-:S06]  /*48e0*/  IMAD.MOV.U32 R79, RZ, RZ, R25 ;  /* 0x000000ffff4f7224 */ /* 0x000fcc00078e0019 */
[----:B------:R-:W-:Y:S01]  /*48f0*/  MUFU.EX2 R42, R42 ;  /* 0x0000002a002a7308 */ /* 0x000fe20000000800 */
[----:B-1----:R-:W-:-:S01]  /*4900*/  FADD.FTZ R11, R83, R4 ;  /* 0x00000004530b7221 */ /* 0x002fc20000010000 */
[----:B--2---:R-:W-:-:S06]  /*4910*/  IMAD.MOV.U32 R67, RZ, RZ, R25 ;  /* 0x000000ffff437224 */ /* 0x004fcc00078e0019 */
[----:B------:R-:W0:Y:S01]  /*4920*/  MUFU.EX2 R5, R5 ;  /* 0x0000000500057308 */ /* 0x000e220000000800 */
[----:B---3--:R-:W-:-:S07]  /*4930*/  FADD.FTZ R9, R8, R9 ;  /* 0x0000000908097221 */ /* 0x008fce0000010000 */
[----:B------:R-:W1:Y:S08]  /*4940*/  MUFU.EX2 R40, R40 ;  /* 0x0000002800287308 */ /* 0x000e700000000800 */
[----:B------:R2:W3:Y:S01]  /*4950*/  MUFU.EX2 R7, R54 ;  /* 0x0000003600077308 */ /* 0x0004e20000000800 */
[----:B0-----:R-:W-:Y:S01]  /*4960*/  F2FP.SATFINITE.E4M3.F32.PACK_AB_MERGE_C R12, R5, R42, RZ ;  /* 0x0000002a050c723e */ /* 0x001fe200048070ff */
[----:B------:R-:W-:-:S03]  /*4970*/  FADD.FTZ R42, R42, R11 ;  /* 0x0000000b2a2a7221 */ /* 0x000fc60000010000 */
[----:B------:R-:W-:Y:S01]  /*4980*/  F2FP.SATFINITE.E4M3.F32.PACK_AB_MERGE_C R191, R83, R38, R12 ;  /* 0x0000002653bf723e */ /* 0x000fe2000480700c */
[----:B------:R-:W-:-:S01]  /*4990*/  FADD.FTZ R5, R5, R42 ;  /* 0x0000002a05057221 */ /* 0x000fc20000010000 */
[----:B------:R-:W-:Y:S02]  /*49a0*/  IMAD.MOV.U32 R38, RZ, RZ, R25 ;  /* 0x000000ffff267224 */ /* 0x000fe400078e0019 */
[----:B-1----:R-:W-:-:S01]  /*49b0*/  FADD.FTZ R4, R40, R9 ;  /* 0x0000000928047221 */ /* 0x002fc20000010000 */
[--C-:B------:R-:W-:Y:S02]  /*49c0*/  IMAD.MOV.U32 R42, RZ, RZ, R25.reuse ;  /* 0x000000ffff2a7224 */ /* 0x100fe400078e0019 */
[--C-:B--2---:R-:W-:Y:S02]  /*49d0*/  IMAD.MOV.U32 R54, RZ, RZ, R25.reuse ;  /* 0x000000ffff367224 */ /* 0x104fe400078e0019 */
[--C-:B------:R-:W-:Y:S01]  /*49e0*/  IMAD.MOV.U32 R83, RZ, RZ, R25.reuse ;  /* 0x000000ffff537224 */ /* 0x100fe200078e0019 */
[C---:B---3--:R-:W-:Y:S01]  /*49f0*/  F2FP.SATFINITE.E4M3.F32.PACK_AB_MERGE_C R10, R7.reuse, R40, RZ ;  /* 0x00000028070a723e */ /* 0x048fe200048070ff */
[----:B------:R-:W-:Y:S01]  /*4a00*/  FADD.FTZ R4, R7, R4 ;  /* 0x0000000407047221 */ /* 0x000fe20000010000 */
[----:B------:R-:W-:-:S02]  /*4a10*/  IMAD.MOV.U32 R40, RZ, RZ, R25 ;  /* 0x000000ffff287224 */ /* 0x000fc400078e0019 */
[----:B------:R-:W-:Y:S01]  /*4a20*/  F2FP.SATFINITE.E4M3.F32.PACK_AB_MERGE_C R190, R8, R63, R10 ;  /* 0x0000003f08be723e */ /* 0x000fe2000480700a */
        /* <DEDUP_REMOVED lines=36> */
[----:B------:R-:W-:Y:S01]  /*4c70*/  UMOV UR30, UR47 ;  /* 0x0000002f001e7c82 */ /* 0x000fe20008000000 */
[----:B------:R-:W-:-:S05]  /*4c80*/  UMOV UR28, UR46 ;  /* 0x0000002e001c7c82 */ /* 0x000fca0008000000 */
.L_x_246:
[----:B------:R-:W-:Y:S01]  /*4c90*/  ISETP.NE.AND P2, PT, RZ, UR44, PT ;  /* 0x0000002cff007c0c */ /* 0x000fe2000bf45270 */
[----:B------:R-:W-:-:S04]  /*4ca0*/  UISETP.NE.AND UP0, UPT, UR28, 0x1, UPT ;  /* 0x000000011c00788c */ /* 0x000fc8000bf05270 */
[----:B------:R-:W-:-:S04]  /*4cb0*/  USEL UR47, URZ, 0x1, UP0 ;  /* 0x000000013f2f7887 */ /* 0x000fc80008000000 */
[----:B------:R-:W-:-:S04]  /*4cc0*/  ULOP3.LUT UR47, UR30, UR47, URZ, 0x3c, !UPT ;  /* 0x0000002f1e2f7292 */ /* 0x000fc8000f8e3c3f */
[----:B------:R-:W-:Y:S08]  /*4cd0*/  @P2 BRA `(.L_x_236) ;  /* 0x0000000000442947 */ /* 0x000ff00003800000 */
[----:B------:R-:W-:Y:S05]  /*4ce0*/  @!P0 BRA `(.L_x_237) ;  /* 0x0000000000048947 */ /* 0x000fea0003800000 */
[----:B------:R-:W-:Y:S01]  /*4cf0*/  BPT.TRAP 0x1 ;  /* 0x000000040000795c */ /* 0x000fe20000300000 */
.L_x_237:
[----:B------:R-:W0:Y:S01]  /*4d00*/  S2UR UR10, SR_CgaCtaId ;  /* 0x00000000000a79c3 */ /* 0x000e220000008800 */
[----:B------:R-:W-:Y:S01]  /*4d10*/  UIADD3 UR6, UR28, 0x1, URZ ;  /* 0x000000011c067890 */ /* 0x000fe2000fffe03f */
[----:B------:R-:W-:Y:S01]  /*4d20*/  IMAD.U32 R3, RZ, RZ, UR47 ;  /* 0x0000002fff037e24 */ /* 0x000fe2000f8e00ff */
[----:B------:R-:W-:Y:S02]  /*4d30*/  UMOV UR7, 0x400 ;  /* 0x0000040000077882 */ /* 0x000fe40000000000 */
[----:B------:R-:W-:Y:S02]  /*4d40*/  UISETP.NE.AND UP0, UPT, UR6, 0x2, UPT ;  /* 0x000000020600788c */ /* 0x000fe4000bf05270 */
[----:B------:R-:W-:Y:S02]  /*4d50*/  SHF.L.U32 R3, R3, 0x1f, RZ ;  /* 0x0000001f03037819 */ /* 0x000fe400000006ff */
[----:B------:R-:W-:Y:S02]  /*4d60*/  USEL UR6, UR6, URZ, UP0 ;  /* 0x0000003f06067287 */ /* 0x000fe40008000000 */
[----:B0-----:R-:W-:-:S04]  /*4d70*/  ULEA UR7, UR10, UR7, 0x18 ;  /* 0x000000070a077291 */ /* 0x001fc8000f8ec03f */
[----:B------:R-:W-:-:S09]  /*4d80*/  ULEA UR6, UR6, UR7, 0x3 ;  /* 0x0000000706067291 */ /* 0x000fd2000f8e183f */
[----:B------:R0:W1:Y:S01]  /*4d90*/  SYNCS.PHASECHK.TRANS64.TRYWAIT P1, [UR6+0x22830], R3 ;  /* 0x02283003ff0075a7 */ /* 0x0000620008020146 */
[----:B------:R-:W-:Y:S05]  /*4da0*/  @!P0 BRA `(.L_x_238) ;  /* 0x0000000000048947 */ /* 0x000fea0003800000 */
[----:B------:R-:W-:Y:S01]  /*4db0*/  BPT.TRAP 0x1 ;  /* 0x000000040000795c */ /* 0x000fe20000300000 */
.L_x_238:
[----:B-1----:R-:W-:Y:S05]  /*4dc0*/  @P1 BRA `(.L_x_236) ;  /* 0x0000000000081947 */ /* 0x002fea0003800000 */
[----:B------:R-:W1:Y:S02]  /*4dd0*/  SYNCS.PHASECHK.TRANS64.TRYWAIT P1, [UR6+0x22830], R3 ;  /* 0x02283003ff0075a7 */ /* 0x000e640008020146 */
[----:B-1----:R-:W-:Y:S05]  /*4de0*/  @!P1 BRA `(.L_x_239) ;  /* 0x000000dc00fc9947 */ /* 0x002fea0003800000 */
.L_x_236:
[----:B-1----:R-:W1:Y:S01]  /*4df0*/  S2R R6, SR_TID.X ;  /* 0x0000000000067919 */ /* 0x002e620000002100 */
[----:B------:R-:W-:Y:S01]  /*4e00*/  R2UR UR31, R0 ;  /* 0x00000000001f72ca */ /* 0x000fe200000e0000 */
[----:B------:R-:W-:Y:S01]  /*4e10*/  UIADD3 UR46, UR28, 0x1, URZ ;  /* 0x000000011c2e7890 */ /* 0x000fe2000fffe03f */
[----:B------:R-:W-:Y:S01]  /*4e20*/  UMOV UR19, 0x40000040 ;  /* 0x4000004000137882 */ /* 0x000fe20000000000 */
[----:B------:R-:W-:Y:S02]  /*4e30*/  UMOV UR20, UR16 ;  /* 0x0000001000147c82 */ /* 0x000fe40008000000 */
[----:B------:R-:W-:Y:S01]  /*4e40*/  UISETP.NE.AND UP0, UPT, UR46, 0x2, UPT ;  /* 0x000000022e00788c */ /* 0x000fe2000bf05270 */
[----:B------:R-:W-:Y:S01]  /*4e50*/  UMOV UR21, UR17 ;  /* 0x0000001100157c82 */ /* 0x000fe20008000000 */
[----:B------:R-:W-:Y:S02]  /*4e60*/  UMOV UR23, 0x40000040 ;  /* 0x4000004000177882 */ /* 0x000fe40000000000 */
[----:B------:R-:W-:Y:S01]  /*4e70*/  USEL UR46, UR46, URZ, UP0 ;  /* 0x0000003f2e2e7287 */ /* 0x000fe20008000000 */
[----:B------:R-:W-:Y:S01]  /*4e80*/  UMOV UR24, UR16 ;  /* 0x0000001000187c82 */ /* 0x000fe20008000000 */
[----:B------:R-:W-:-:S02]  /*4e90*/  UMOV UR25, UR17 ;  /* 0x0000001100197c82 */ /* 0x000fc40008000000 */
[----:B------:R-:W-:Y:S01]  /*4ea0*/  UIMAD UR31, UR46, 0x500, UR31 ;  /* 0x000005002e1f78a4 */ /* 0x000fe2000f8e021f */
[----:B------:R-:W-:Y:S01]  /*4eb0*/  UMOV UR27, 0x40000040 ;  /* 0x40000040001b7882 */ /* 0x000fe20000000000 */
[----:B------:R-:W-:Y:S02]  /*4ec0*/  UMOV UR7, 0x40000040 ;  /* 0x4000004000077882 */ /* 0x000fe40000000000 */
[----:B------:R-:W-:Y:S02]  /*4ed0*/  UIADD3 UR22, UR31, 0x100, URZ ;  /* 0x000001001f167890 */ /* 0x000fe4000fffe03f */
[----:B------:R-:W-:Y:S02]  /*4ee0*/  UIADD3 UR26, UR31, 0x200, URZ ;  /* 0x000002001f1a7890 */ /* 0x000fe4000fffe03f */
[----:B------:R-:W-:Y:S01]  /*4ef0*/  UMOV UR18, UR31 ;  /* 0x0000001f00127c82 */ /* 0x000fe20008000000 */
[----:B------:R-:W-:Y:S02]  /*4f00*/  UIADD3 UR6, UR31, 0x400, URZ ;  /* 0x000004001f067890 */ /* 0x000fe4000fffe03f */
[----:B------:R-:W-:Y:S01]  /*4f10*/  UIADD3 UR10, UR31, 0x402, URZ ;  /* 0x000004021f0a7890 */ /* 0x000fe2000fffe03f */
[----:B------:R-:W-:Y:S01]  /*4f20*/  UMOV UR11, 0x40000040 ;  /* 0x40000040000b7882 */ /* 0x000fe20000000000 */
[----:B------:R-:W-:Y:S01]  /*4f30*/  UIADD3 UR14, UR31, 0x6, URZ ;  /* 0x000000061f0e7890 */ /* 0x000fe2000fffe03f */
[----:B------:R-:W-:Y:S01]  /*4f40*/  UMOV UR15, 0x40000040 ;  /* 0x40000040000f7882 */ /* 0x000fe20000000000 */
[----:B-1----:R-:W-:-:S05]  /*4f50*/  SHF.R.U32.HI R6, RZ, 0x7, R6 ;  /* 0x00000007ff067819 */ /* 0x002fca0000011606 */
[----:B0-----:R-:W-:-:S05]  /*4f60*/  VIADD R3, R6, 0x8 ;  /* 0x0000000806037836 */ /* 0x001fca0000000000 */
[----:B------:R0:W-:Y:S06]  /*4f70*/  BAR.SYNC.DEFER_BLOCKING R3, 0x100 ;  /* 0x000400030000751d */ /* 0x0001ec0000010000 */
[----:B------:R-:W-:-:S06]  /*4f80*/  WARPGROUP.ARRIVE ;  /* 0x00000000000079c5 */ /* 0x000fcc0000000000 */
[----:B------:R-:W-:Y:S01]  /*4f90*/  QGMMA.64x32x32.F32.E4M3.E4M3 R152, gdesc[UR16], RZ, !UPT, gsb0 ;  /* 0x00600000109879f3 */ /* 0x000fe2000c0008ff */
[----:B------:R-:W-:Y:S01]  /*4fa0*/  UIADD3 UR18, UR31, 0x300, URZ ;  /* 0x000003001f127890 */ /* 0x000fe2000fffe03f */
[----:B------:R-:W-:Y:S01]  /*4fb0*/  UMOV UR19, 0x40000040 ;  /* 0x4000004000137882 */ /* 0x000fe20000000000 */
[----:B------:R-:W-:Y:S02]  /*4fc0*/  WARPGROUP.DEPBAR.LE gsb0, 0x0 ;  /* 0x00008000000079c5 */ /* 0x000fe40000010000 */
[----:B------:R-:W-:-:S06]  /*4fd0*/  WARPGROUP.ARRIVE ;  /* 0x00000000000079c5 */ /* 0x000fcc0000000000 */
[----:B------:R-:W-:Y:S01]  /*4fe0*/  QGMMA.64x32x32.F32.E4M3.E4M3 R136, gdesc[UR20], RZ, !UPT, gsb0 ;  /* 0x00600000148879f3 */ /* 0x000fe2000c0008ff */
[----:B------:R-:W-:Y:S01]  /*4ff0*/  UIADD3 UR22, UR31, 0x102, URZ ;  /* 0x000001021f167890 */ /* 0x000fe2000fffe03f */
[----:B------:R-:W-:Y:S01]  /*5000*/  UMOV UR20, UR4 ;  /* 0x0000000400147c82 */ /* 0x000fe20008000000 */
[----:B------:R-:W-:Y:S01]  /*5010*/  UMOV UR21, UR5 ;  /* 0x0000000500157c82 */ /* 0x000fe20008000000 */
        /* <DEDUP_REMOVED lines=78> */
[----:B------:R-:W-:Y:S01]  /*5500*/  UIADD3 UR31, UR31, 0x406, URZ ;  /* 0x000004061f1f7890 */ /* 0x000fe2000fffe03f */
[----:B------:R-:W-:Y:S02]  /*5510*/  WARPGROUP.DEPBAR.LE gsb0, 0x0 ;  /* 0x00008000000079c5 */ /* 0x000fe40000010000 */
[----:B------:R-:W-:-:S06]  /*5520*/  WARPGROUP.ARRIVE ;  /* 0x00000000000079c5 */ /* 0x000fcc0000000000 */
[----:B------:R-:W-:Y:S03]  /*5530*/  QGMMA.64x32x32.F32.E4M3.E4M3 R136, gdesc[UR20], R136, gsb0 ;  /* 0x00600000148879f3 */ /* 0x000fe60008000888 */
        /* <DEDUP_REMOVED lines=15> */
.L_x_241:
[----:B------:R-:W0:Y:S01]  /*5630*/  S2UR UR7, SR_CgaCtaId ;  /* 0x00000000000779c3 */ /* 0x000e220000008800 */
[----:B------:R-:W-:Y:S01]  /*5640*/  UMOV UR6, 0x400 ;  /* 0x0000040000067882 */ /* 0x000fe20000000000 */
[----:B------:R-:W-:-:S05]  /*5650*/  IMAD.U32 R3, RZ, RZ, UR30 ;  /* 0x0000001eff037e24 */ /* 0x000fca000f8e00ff */
[----:B------:R-:W-:Y:S01]  /*5660*/  SHF.L.U32 R3, R3, 0x1f, RZ ;  /* 0x0000001f03037819 */ /* 0x000fe200000006ff */
[----:B0-----:R-:W-:-:S04]  /*5670*/  ULEA UR6, UR7, UR6, 0x18 ;  /* 0x0000000607067291 */ /* 0x001fc8000f8ec03f */
[----:B------:R-:W-:-:S09]  /*5680*/  ULEA UR6, UR28, UR6, 0x3 ;  /* 0x000000061c067291 */ /* 0x000fd2000f8e183f */
[----:B------:R0:W1:Y:S01]  /*5690*/  SYNCS.PHASECHK.TRANS64.TRYWAIT P1, [UR6+0x22850], R3 ;  /* 0x02285003ff0075a7 */ /* 0x0000620008020146 */
[----:B------:R-:W-:Y:S05]  /*56a0*/  @!P0 BRA `(.L_x_242) ;  /* 0x0000000000048947 */ /* 0x000fea0003800000 */
[----:B------:R-:W-:Y:S01]  /*56b0*/  BPT.TRAP 0x1 ;  /* 0x000000040000795c */ /* 0x000fe20000300000 */
.L_x_242:
[----:B-1----:R-:W-:Y:S05]  /*56c0*/  @P1 BRA `(.L_x_240) ;  /* 0x0000000000081947 */ /* 0x002fea0003800000 */
[----:B------:R-:W1:Y:S02]  /*56d0*/  SYNCS.PHASECHK.TRANS64.TRYWAIT P1, [UR6+0x22850], R3 ;  /* 0x02285003ff0075a7 */ /* 0x000e640008020146 */
[----:B-1----:R-:W-:Y:S05]  /*56e0*/  @!P1 BRA `(.L_x_243) ;  /* 0x000000d400d49947 */ /* 0x002fea0003800000 */
.L_x_240:
[----:B------:R-:W2:Y:S01]  /*56f0*/  S2UR UR11, SR_CgaCtaId ;  /* 0x00000000000b79c3 */ /* 0x000ea20000008800 */
[----:B------:R-:W-:Y:S01]  /*5700*/  UMOV UR6, 0x400 ;  /* 0x0000040000067882 */ /* 0x000fe20000000000 */
[----:B------:R-:W-:Y:S01]  /*5710*/  WARPGROUP.ARRIVE ;  /* 0x00000000000079c5 */ /* 0x000fe20000000000 */
[----:B------:R-:W-:-:S05]  /*5720*/  UMOV UR7, 0xc0000010 ;  /* 0xc000001000077882 */ /* 0x000fca0000000000 */
[----:B-1----:R-:W1:Y:S01]  /*5730*/  S2R R6, SR_TID.X ;  /* 0x0000000000067919 */ /* 0x002e620000002100 */
[----:B--2---:R-:W-:-:S04]  /*5740*/  ULEA UR14, UR11, UR6, 0x18 ;  /* 0x000000060b0e7291 */ /* 0x004fc8000f8ec03f */
[----:B------:R-:W-:-:S04]  /*5750*/  UIADD3 UR6, UR14, 0x400, URZ ;  /* 0x000004000e067890 */ /* 0x000fc8000fffe03f */
[----:B------:R-:W-:-:S04]  /*5760*/  USHF.R.U32.HI UR6, URZ, 0x4, UR6 ;  /* 0x000000043f067899 */ /* 0x000fc80008011606 */
[----:B------:R-:W-:Y:S01]  /*5770*/  ULOP3.LUT UR6, UR6, 0x3fff, URZ, 0xc0, !UPT ;  /* 0x00003fff06067892 */ /* 0x000fe2000f8ec03f */
[----:B-1----:R-:W-:-:S03]  /*5780*/  SHF.R.U32.HI R6, RZ, 0x7, R6 ;  /* 0x00000007ff067819 */ /* 0x002fc60000011606 */
[----:B------:R-:W-:Y:S01]  /*5790*/  ULOP3.LUT UR6, UR6, 0x10000, URZ, 0xfc, !UPT ;  /* 0x0001000006067892 */ /* 0x000fe2000f8efc3f */
[----:B0-----:R-:W-:-:S03]  /*57a0*/  IADD3 R3, -R6, 0xb, RZ ;  /* 0x0000000b06037810 */ /* 0x001fc60007ffe1ff */
        /* <DEDUP_REMOVED lines=27> */
.L_x_244:
[----:B------:R-:W-:Y:S01]  /*5960*/  FMNMX.FTZ R6, R152, R7, !PT ;  /* 0x0000000798067209 */ /* 0x000fe20007810000 */
[----:B------:R-:W-:Y:S01]  /*5970*/  IMAD.U32 R13, RZ, RZ, UR43 ;  /* 0x0000002bff0d7e24 */ /* 0x000fe2000f8e00ff */
[----:B------:R-:W-:Y:S01]  /*5980*/  FMNMX.FTZ R10, R154, R8, !PT ;  /* 0x000000089a0a7209 */ /* 0x000fe20007810000 */
[----:B------:R-:W-:Y:S01]  /*5990*/  ULEA UR6, UR46, UR14, 0x3 ;  /* 0x0000000e2e067291 */ /* 0x000fe2000f8e183f */
[----:B0-----:R-:W-:Y:S02]  /*59a0*/  FMNMX.FTZ R3, R153, R6, !PT ;  /* 0x0000000699037209 */ /* 0x001fe40007810000 */
[----:B------:R-:W-:Y:S01]  /*59b0*/  FMNMX.FTZ R9, R155, R10, !PT ;  /* 0x0000000a9b097209 */ /* 0x000fe20007810000 */
[----:B------:R-:W-:Y:S01]  /*59c0*/  UIADD3 UR6, UR6, 0x22840, URZ ;  /* 0x0002284006067890 */ /* 0x000fe2000fffe03f */
[----:B------:R-:W-:Y:S02]  /*59d0*/  FMNMX.FTZ R6, R156, R3, !PT ;  /* 0x000000039c067209 */ /* 0x000fe40007810000 */
[----:B------:R-:W-:Y:S01]  /*59e0*/  FMNMX.FTZ R10, R158, R9, !PT ;  /* 0x000000099e0a7209 */ /* 0x000fe20007810000 */
[----:B------:R-:W-:Y:S01]  /*59f0*/  UPRMT UR6, UR11, 0x654, UR6 ;  /* 0x000006540b067896 */ /* 0x000fe20008000006 */
[----:B------:R-:W-:-:S02]  /*5a00*/  FMNMX.FTZ R3, R157, R6, !PT ;  /* 0x000000069d037209 */ /* 0x000fc40007810000 */
[----:B------:R-:W-:Y:S02]  /*5a10*/  FMNMX.FTZ R9, R159, R10, !PT ;  /* 0x0000000a9f097209 */ /* 0x000fe40007810000 */
[----:B------:R-:W-:Y:S02]  /*5a20*/  FMNMX.FTZ R6, R160, R3, !PT ;  /* 0x00000003a0067209 */ /* 0x000fe40007810000 */
[----:B------:R-:W-:Y:S02]  /*5a30*/  FMNMX.FTZ R10, R162, R9, !PT ;  /* 0x00000009a20a7209 */ /* 0x000fe40007810000 */
[----:B------:R-:W-:Y:S01]  /*5a40*/  FMNMX.FTZ R3, R161, R6, !PT ;  /* 0x00000006a1037209 */ /* 0x000fe20007810000 */
[----:B------:R-:W-:Y:S01]  /*5a50*/  SYNCS.ARRIVE.TRANS64.RED.A1T0 RZ, [UR6], RZ ;  /* 0x000000ffffff79a7 */ /* 0x000fe20008100406 */
        /* <DEDUP_REMOVED lines=68> */
[----:B------:R-:W-:-:S03]  /*5ea0*/  FMNMX.FTZ R10, R103, R10, !PT ;  /* 0x0000000a670a7209 */ /* 0x000fc60007810000 */
[----:B------:R-:W0:Y:S04]  /*5eb0*/  SHFL.BFLY PT, R6, R9, 0x2, 0x1f ;  /* 0x0c401f0009067f89 */ /* 0x000e2800000e0000 */
[----:B------:R-:W1:Y:S01]  /*5ec0*/  SHFL.BFLY PT, R3, R10, 0x2, 0x1f ;  /* 0x0c401f000a037f89 */ /* 0x000e6200000e0000 */
[----:B0-----:R-:W-:Y:S02]  /*5ed0*/  FMNMX.FTZ R11, R9, R6, !PT ;  /* 0x00000006090b7209 */ /* 0x001fe40007810000 */
[----:B-1----:R-:W-:-:S03]  /*5ee0*/  FMNMX.FTZ R12, R10, R3, !PT ;  /* 0x000000030a0c7209 */ /* 0x002fc60007810000 */
[----:B------:R-:W0:Y:S04]  /*5ef0*/  SHFL.BFLY PT, R6, R11, 0x1, 0x1f ;  /* 0x0c201f000b067f89 */ /* 0x000e2800000e0000 */
[----:B------:R-:W1:Y:S01]  /*5f00*/  SHFL.BFLY PT, R3, R12, 0x1, 0x1f ;  /* 0x0c201f000c037f89 */ /* 0x000e6200000e0000 */
[----:B0-----:R-:W-:Y:S02]  /*5f10*/  FMNMX.FTZ R6, R11, R6, !PT ;  /* 0x000000060b067209 */ /* 0x001fe40007810000 */
[----:B-1----:R-:W-:-:S03]  /*5f20*/  FMNMX.FTZ R3, R12, R3, !PT ;  /* 0x000000030c037209 */ /* 0x002fc60007810000 */
[C---:B------:R-:W-:Y:S01]  /*5f30*/  FFMA.FTZ R9, R6.reuse, R13, -8 ;  /* 0xc100000006097423 */ /* 0x040fe2000001000d */
[----:B------:R-:W-:-:S03]  /*5f40*/  FADD.FTZ R7, -R6, R7 ;  /* 0x0000000706077221 */ /* 0x000fc60000010100 */
[--C-:B------:R-:W-:Y:S01]  /*5f50*/  FFMA.FTZ R10, R152, UR43, -R9.reuse ;  /* 0x0000002b980a7c23 */ /* 0x100fe20008010809 */
[----:B------:R-:W-:Y:S02]  /*5f60*/  IMAD.U32 R152, RZ, RZ, UR43 ;  /* 0x0000002bff987e24 */ /* 0x000fe4000f8e00ff */
[--C-:B------:R-:W-:Y:S01]  /*5f70*/  FFMA.FTZ R11, R153, UR43, -R9.reuse ;  /* 0x0000002b990b7c23 */ /* 0x100fe20008010809 */
[----:B------:R-:W-:-:S01]  /*5f80*/  FFMA.FTZ R12, R156, UR43, -R9 ;  /* 0x0000002b9c0c7c23 */ /* 0x000fc20008010809 */
        /* <DEDUP_REMOVED lines=36> */
[----:B------:R-:W-:Y:S01]  /*61d0*/  FFMA.FTZ R9, R101, UR43, -R9 ;  /* 0x0000002b65097c23 */ /* 0x000fe20008010809 */
[----:B------:R-:W-:-:S01]  /*61e0*/  FADD.FTZ R8, -R3, R8 ;  /* 0x0000000803087221 */ /* 0x000fc20000010100 */
[----:B------:R-:W-:Y:S01]  /*61f0*/  FFMA.FTZ R101, R3, R152, -8 ;  /* 0xc100000003657423 */ /* 0x000fe20000010098 */
[----:B------:R-:W-:Y:S01]  /*6200*/  FMUL.FTZ R7, R7, UR43 ;  /* 0x0000002b07077c20 */ /* 0x000fe20008410000 */
[----:B------:R-:W-:Y:S01]  /*6210*/  MUFU.EX2 R10, R10 ;  /* 0x0000000a000a7308 */ /* 0x000fe20000000800 */
[----:B------:R-:W-:Y:S01]  /*6220*/  FMUL.FTZ R8, R8, UR43 ;  /* 0x0000002b08087c20 */ /* 0x000fe20008410000 */
        /* <DEDUP_REMOVED lines=39> */
[----:B-1----:R-:W-:-:S01]  /*64a0*/  FFMA.FTZ R5, R8, R5, R153 ;  /* 0x0000000508057223 */ /* 0x002fc20000010099 */
[--C-:B------:R-:W-:Y:S01]  /*64b0*/  FFMA.FTZ R91, R91, UR43, -R101.reuse ;  /* 0x0000002b5b5b7c23 */ /* 0x100fe20008010865 */
[----:B------:R-:W-:-:S01]  /*64c0*/  FFMA.FTZ R94, R94, UR43, -R101 ;  /* 0x0000002b5e5e7c23 */ /* 0x000fc20008010865 */
[--C-:B------:R-:W-:Y:S01]  /*64d0*/  FFMA.FTZ R95, R95, UR43, -R101.reuse ;  /* 0x0000002b5f5f7c23 */ /* 0x100fe20008010865 */
[----:B------:R-:W-:-:S01]  /*64e0*/  FFMA.FTZ R98, R98, UR43, -R101 ;  /* 0x0000002b62627c23 */ /* 0x000fc20008010865 */
[--C-:B------:R-:W-:Y:S01]  /*64f0*/  FFMA.FTZ R99, R99, UR43, -R101.reuse ;  /* 0x0000002b63637c23 */ /* 0x100fe20008010865 */
[----:B------:R-:W-:-:S01]  /*6500*/  FFMA.FTZ R102, R102, UR43, -R101 ;  /* 0x0000002b66667c23 */ /* 0x000fc20008010865 */
[----:B------:R-:W1:Y:S01]  /*6510*/  MUFU.EX2 R12, R12 ;  /* 0x0000000c000c7308 */ /* 0x000e620000000800 */
[----:B0-----:R-:W-:-:S01]  /*6520*/  FADD.FTZ R161, R11, R4 ;  /* 0x000000040ba17221 */ /* 0x001fc20000010000 */
[----:B------:R-:W-:-:S06]  /*6530*/  FFMA.FTZ R101, R103, UR43, -R101 ;  /* 0x0000002b67657c23 */ /* 0x000fcc0008010865 */
        /* <DEDUP_REMOVED lines=149> */
[----:B0-----:R-:W-:-:S01]  /*6e90*/  FADD.FTZ R103, R102, R103 ;  /* 0x0000006766677221 */ /* 0x001fc20000010000 */
[----:B--2---:R-:W-:-:S03]  /*6ea0*/  FADD.FTZ R4, R9, R4 ;  /* 0x0000000409047221 */ /* 0x004fc60000010000 */
[----:B-1----:R-:W-:Y:S01]  /*6eb0*/  FADD.FTZ R5, R101, R103 ;  /* 0x0000006765057221 */ /* 0x002fe20000010000 */
[----:B------:R-:W-:Y:S06]  /*6ec0*/  @!P0 BRA `(.L_x_245) ;  /* 0x0000000000048947 */ /* 0x000fec0003800000 */
[----:B------:R-:W-:Y:S01]  /*6ed0*/  BPT.TRAP 0x1 ;  /* 0x000000040000795c */ /* 0x000fe20000300000 */
.L_x_245:
        /* <DEDUP_REMOVED lines=12> */
[----:B------:R-:W-:Y:S01]  /*6fa0*/  UMOV UR28, UR46 ;  /* 0x0000002e001c7c82 */ /* 0x000fe20008000000 */
[----:B------:R-:W-:Y:S01]  /*6fb0*/  F2FP.SATFINITE.E4M3.F32.PACK_AB_MERGE_C R142, R143, R142, RZ ;  /* 0x0000008e8f8e723e */ /* 0x000fe200048070ff */
[-C--:B------:R-:W-:Y:S01]  /*6fc0*/  FMUL.FTZ R24, R24, R7.reuse ;  /* 0x0000000718187220 */ /* 0x080fe20000410000 */
        /* <DEDUP_REMOVED lines=79> */
[----:B------:R-:W-:Y:S01]  /*74c0*/  IMAD.MOV.U32 R8, RZ, RZ, R3 ;  /* 0x000000ffff087224 */ /* 0x000fe200078e0003 */
[----:B------:R-:W-:Y:S01]  /*74d0*/  F2FP.SATFINITE.E4M3.F32.PACK_AB_MERGE_C R173, R152, R153, R154 ;  /* 0x0000009998ad723e */ /* 0x000fe2000480709a */
[----:B------:R-:W-:Y:S01]  /*74e0*/  IMAD.MOV.U32 R7, RZ, RZ, R6 ;  /* 0x000000ffff077224 */ /* 0x000fe200078e0006 */
[----:B------:R-:W-:-:S02]  /*74f0*/  F2FP.SATFINITE.E4M3.F32.PACK_AB_MERGE_C R174, R15, R14, R20 ;  /* 0x0000000e0fae723e */ /* 0x000fc40004807014 */
[----:B------:R-:W-:Y:S02]  /*7500*/  F2FP.SATFINITE.E4M3.F32.PACK_AB_MERGE_C R175, R157, R156, R158 ;  /* 0x0000009c9daf723e */ /* 0x000fe4000480709e */
[----:B------:R-:W-:Y:S02]  /*7510*/  F2FP.SATFINITE.E4M3.F32.PACK_AB_MERGE_C R176, R137, R136, R140 ;  /* 0x0000008889b0723e */ /* 0x000fe4000480708c */
[----:B------:R-:W-:Y:S02]  /*7520*/  F2FP.SATFINITE.E4M3.F32.PACK_AB_MERGE_C R177, R139, R138, R142 ;  /* 0x0000008a8bb1723e */ /* 0x000fe4000480708e */
[----:B------:R-:W-:Y:S02]  /*7530*/  F2FP.SATFINITE.E4M3.F32.PACK_AB_MERGE_C R178, R145, R144, R148 ;  /* 0x0000009091b2723e */ /* 0x000fe40004807094 */
[----:B------:R-:W-:Y:S02]  /*7540*/  F2FP.SATFINITE.E4M3.F32.PACK_AB_MERGE_C R179, R147, R146, R150 ;  /* 0x0000009293b3723e */ /* 0x000fe40004807096 */
        /* <DEDUP_REMOVED lines=11> */
[----:B------:R-:W-:Y:S01]  /*7600*/  F2FP.SATFINITE.E4M3.F32.PACK_AB_MERGE_C R191, R99, R98, R102 ;  /* 0x0000006263bf723e */ /* 0x000fe20004807066 */
[----:B------:R-:W-:Y:S06]  /*7610*/  @P1 BRA `(.L_x_246) ;  /* 0xffffffd4009c1947 */ /* 0x000fec000383ffff */
.L_x_235:
[----:B------:R-:W-:Y:S06]  /*7620*/  BAR.ARV 0x8, 0x180 ;  /* 0x0206000000007b1d */ /* 0x000fec0000002000 */
[----:B------:R-:W-:Y:S05]  /*7630*/  @!P0 BRA `(.L_x_247) ;  /* 0x0000000000048947 */ /* 0x000fea0003800000 */
[----:B------:R-:W-:Y:S01]  /*7640*/  BPT.TRAP 0x1 ;  /* 0x000000040000795c */ /* 0x000fe20000300000 */
.L_x_247:
        /* <DEDUP_REMOVED lines=9> */
.L_x_248:
[----:B-1----:R-:W-:Y:S05]  /*76e0*/  @P1 BRA `(.L_x_249) ;  /* 0x0000000000081947 */ /* 0x002fea0003800000 */
[----:B------:R-:W1:Y:S02]  /*76f0*/  SYNCS.PHASECHK.TRANS64.TRYWAIT P1, [UR5+0x22850], R0 ;  /* 0x02285000ff0075a7 */ /* 0x000e640008020145 */
[----:B-1----:R-:W-:Y:S05]  /*7700*/  @!P1 BRA `(.L_x_250) ;  /* 0x000000b400e49947 */ /* 0x002fea0003800000 */
.L_x_249:
[----:B------:R-:W-:Y:S01]  /*7710*/  UIADD3 UR4, UR4, 0x400, URZ ;  /* 0x0000040004047890 */ /* 0x000fe2000fffe03f */
[----:B------:R-:W-:Y:S01]  /*7720*/  WARPGROUP.ARRIVE ;  /* 0x00000000000079c5 */ /* 0x000fe20000000000 */
[----:B------:R-:W-:Y:S02]  /*7730*/  UMOV UR7, 0xc0000010 ;  /* 0xc000001000077882 */ /* 0x000fe40000000000 */
        /* <DEDUP_REMOVED lines=11> */
[----:B------:R-:W-:Y:S02]  /*77f0*/  ULDC.64 UR6, c[0x0][0x9a0] ;  /* 0x0002680000067ab9 */ /* 0x000fe40000000a00 */
[----:B------:R-:W-:-:S04]  /*7800*/  ISETP.NE.U32.AND P1, PT, RZ, UR6, PT ;  /* 0x00000006ff007c0c */ /* 0x000fc8000bf25070 */
[----:B------:R-:W-:-:S13]  /*7810*/  ISETP.NE.AND.EX P1, PT, RZ, UR7, PT, P1 ;  /* 0x00000007ff007c0c */ /* 0x000fda000bf25310 */
[----:B------:R-:W0:Y:S08]  /*7820*/  @P1 LDC.64 R8, c[0x0][0x9c8] ;  /* 0x00027200ff081b82 */ /* 0x000e300000000a00 */
[----:B------:R-:W2:Y:S01]  /*7830*/  @P1 LDC.64 R10, c[0x0][0x9d0] ;  /* 0x00027400ff0a1b82 */ /* 0x000ea20000000a00 */
[----:B01----:R-:W-:-:S04]  /*7840*/  @P1 IMAD R0, R8, UR38, RZ ;  /* 0x0000002608001c24 */ /* 0x003fc8000f8e02ff */
[----:B------:R-:W-:Y:S02]  /*7850*/  @P1 IMAD R7, R9, UR37, R0 ;  /* 0x0000002509071c24 */ /* 0x000fe4000f8e0200 */
[----:B------:R-:W-:-:S04]  /*7860*/  @P1 IMAD.WIDE.U32 R8, R8, UR37, RZ ;  /* 0x0000002508081c25 */ /* 0x000fc8000f8e00ff */
[----:B------:R-:W-:Y:S02]  /*7870*/  @P1 IMAD.IADD R9, R9, 0x1, R7 ;  /* 0x0000000109091824 */ /* 0x000fe400078e0207 */
[----:B--2---:R-:W-:-:S04]  /*7880*/  @P1 IMAD.WIDE.U32 R8, R10, UR39, R8 ;  /* 0x000000270a081c25 */ /* 0x004fc8000f8e0008 */
[----:B------:R-:W-:Y:S01]  /*7890*/  @P1 IMAD R7, R11, UR39, R9 ;  /* 0x000000270b071c24 */ /* 0x000fe2000f8e0209 */
[----:B------:R-:W-:Y:S01]  /*78a0*/  @P1 LEA R10, P2, R8, UR6, 0x2 ;  /* 0x00000006080a1c11 */ /* 0x000fe2000f8410ff */
[----:B------:R-:W-:-:S03]  /*78b0*/  UIADD3 UR6, UR4, 0x200, URZ ;  /* 0x0000020004067890 */ /* 0x000fc6000fffe03f */
[----:B------:R-:W-:Y:S01]  /*78c0*/  @P1 LEA.HI.X R11, R8, UR7, R7, 0x2, P2 ;  /* 0x00000007080b1c11 */ /* 0x000fe200090f1407 */
[----:B------:R-:W-:Y:S01]  /*78d0*/  UMOV UR7, 0xc0000010 ;  /* 0xc000001000077882 */ /* 0x000fe20000000000 */
[----:B------:R-:W-:-:S06]  /*78e0*/  IMAD.MOV.U32 R7, RZ, RZ, 0x3f800000 ;  /* 0x3f800000ff077424 */ /* 0x000fcc00078e00ff */
[----:B------:R0:W2:Y:S01]  /*78f0*/  @P1 LDG.E R7, desc[UR50][R10.64] ;  /* 0x000000320a071981 */ /* 0x0000a2000c1e1900 */
[----:B------:R-:W-:Y:S02]  /*7900*/  WARPGROUP.DEPBAR.LE gsb0, 0x0 ;  /* 0x00008000000079c5 */ /* 0x000fe40000010000 */
[----:B------:R-:W-:-:S06]  /*7910*/  WARPGROUP.ARRIVE ;  /* 0x00000000000079c5 */ /* 0x000fcc0000000000 */
[----:B------:R-:W-:Y:S01]  /*7920*/  QGMMA.64x128x32.F32.E4M3.E4M3 R24, R180, gdesc[UR4], R24, gsb0 ;  /* 0x01e00004b4187df3 */ /* 0x000fe20008000818 */
[----:B------:R-:W-:Y:S01]  /*7930*/  UIADD3 UR6, UR4, 0x300, URZ ;  /* 0x0000030004067890 */ /* 0x000fe2000fffe03f */
        /* <DEDUP_REMOVED lines=9> */
[----:B-1----:R-:W-:-:S01]  /*79d0*/  FADD.FTZ R9, R9, R4 ;  /* 0x0000000409097221 */ /* 0x002fc20000010000 */
[----:B---3--:R-:W-:-:S04]  /*79e0*/  FADD.FTZ R8, R8, R5 ;  /* 0x0000000508087221 */ /* 0x008fc80000010000 */
[----:B------:R-:W1:Y:S04]  /*79f0*/  SHFL.BFLY PT, R0, R9, 0x1, 0x1f ;  /* 0x0c201f0009007f89 */ /* 0x000e6800000e0000 */
[----:B0-----:R-:W0:Y:S01]  /*7a00*/  SHFL.BFLY PT, R11, R8, 0x1, 0x1f ;  /* 0x0c201f00080b7f89 */ /* 0x001e2200000e0000 */
[----:B------:R-:W-:Y:S02]  /*7a10*/  IMAD.MOV.U32 R4, RZ, RZ, RZ ;  /* 0x000000ffff047224 */ /* 0x000fe400078e00ff */
[----:B-1----:R-:W-:Y:S01]  /*7a20*/  FADD.FTZ R12, R9, R0 ;  /* 0x00000000090c7221 */ /* 0x002fe20000010000 */
[----:B0-----:R-:W-:-:S04]  /*7a30*/  FADD.FTZ R13, R8, R11 ;  /* 0x0000000b080d7221 */ /* 0x001fc80000010000 */
[C---:B------:R-:W-:Y:S01]  /*7a40*/  FSETP.NE.FTZ.AND P1, PT, R12.reuse, RZ, PT ;  /* 0x000000ff0c00720b */ /* 0x040fe20003f35000 */
[----:B------:R-:W-:Y:S01]  /*7a50*/  FMUL.FTZ R14, R12, 0.00390625 ;  /* 0x3b8000000c0e7820 */ /* 0x000fe20000410000 */
[----:B------:R-:W-:-:S04]  /*7a60*/  FMUL.FTZ R11, R13, 0.00390625 ;  /* 0x3b8000000d0b7820 */ /* 0x000fc80000410000 */
        /* <DEDUP_REMOVED lines=26> */
.L_x_251:
[----:B------:R-:W-:Y:S01]  /*7c10*/  UIADD3 UR4, UR5, 0x22860, URZ ;  /* 0x0002286005047890 */ /* 0x000fe2000fffe03f */
[-C--:B------:R-:W-:Y:S01]  /*7c20*/  FMUL.FTZ R13, R37, R4.reuse ;  /* 0x00000004250d7220 */ /* 0x080fe20000410000 */
[----:B------:R-:W-:Y:S01]  /*7c30*/  UIADD3 UR46, UR46, 0x1, URZ ;  /* 0x000000012e2e7890 */ /* 0x000fe2000fffe03f */
[-C--:B------:R-:W-:Y:S01]  /*7c40*/  FMUL.FTZ R15, R40, R4.reuse ;  /* 0x00000004280f7220 */ /* 0x080fe20000410000 */
[----:B------:R-:W-:Y:S01]  /*7c50*/  UPRMT UR4, UR8, 0x654, UR4 ;  /* 0x0000065408047896 */ /* 0x000fe20008000004 */
[-C--:B------:R-:W-:Y:S01]  /*7c60*/  FMUL.FTZ R40, R45, R4.reuse ;  /* 0x000000042d287220 */ /* 0x080fe20000410000 */
[----:B------:R-:W-:Y:S01]  /*7c70*/  UISETP.NE.AND UP0, UPT, UR46, 0x2, UPT ;  /* 0x000000022e00788c */ /* 0x000fe2000bf05270 */
        /* <DEDUP_REMOVED lines=14> */
[----:B------:R-:W-:Y:S01]  /*7d60*/  USEL UR4, URZ, 0x1, UP0 ;  /* 0x000000013f047887 */ /* 0x000fe20008000000 */
        /* <DEDUP_REMOVED lines=48> */
[----:B------:R-:W-:Y:S01]  /*8070*/  FMUL.FTZ R83, R83, R3 ;  /* 0x0000000353537220 */ /* 0x000fe20000410000 */
[----:B------:R-:W-:-:S02]  /*8080*/  UIADD3 UR48, UR48, 0x1, URZ ;  /* 0x0000000130307890 */ /* 0x000fc4000fffe03f */
[----:B------:R-:W-:Y:S02]  /*8090*/  USEL UR46, UR46, URZ, UP0 ;  /* 0x0000003f2e2e7287 */ /* 0x000fe40008000000 */
[----:B------:R-:W-:-:S12]  /*80a0*/  ULOP3.LUT UR47, UR47, UR4, URZ, 0x3c, !UPT ;  /* 0x000000042f2f7292 */ /* 0x000fd8000f8e3c3f */
.L_x_227:
[----:B------:R-:W0:Y:S01]  /*80b0*/  S2R R4, SR_CgaCtaId ;  /* 0x0000000000047919 */ /* 0x000e220000008800 */
[----:B------:R-:W-:Y:S01]  /*80c0*/  MOV R3, 0x400 ;  /* 0x0000040000037802 */ /* 0x000fe20000000f00 */
[----:B------:R-:W-:Y:S01]  /*80d0*/  UISETP.NE.AND UP0, UPT, UR45, URZ, UPT ;  /* 0x0000003f2d00728c */ /* 0x000fe2000bf05270 */
[----:B------:R-:W-:Y:S01]  /*80e0*/  BSSY B0, `(.L_x_252) ;  /* 0x00003b1000007945 */ /* 0x000fe20003800000 */
[----:B------:R-:W-:Y:S09]  /*80f0*/  BAR.SYNC.DEFER_BLOCKING 0x5, 0x180 ;  /* 0x0146000000007b1d */ /* 0x000ff20000010000 */
[----:B------:R-:W-:Y:S01]  /*8100*/  @!UP0 ULDC UR45, c[0x0][0xad4] ;  /* 0x0002b500002d8ab9 */ /* 0x000fe20000000800 */
[----:B0-----:R-:W-:-:S05]  /*8110*/  LEA R3, R4, R3, 0x18 ;  /* 0x0000000304037211 */ /* 0x001fca00078ec0ff */
[----:B------:R-:W0:Y:S02]  /*8120*/  LDS.128 R32, [R3+0x228d0] ;  /* 0x0228d00003207984 */ /* 0x000e240000000c00 */
[----:B0-----:R-:W-:Y:S02]  /*8130*/  R2UR UR6, R33 ;  /* 0x00000000210672ca */ /* 0x001fe400000e0000 */
[----:B------:R-:W-:Y:S01]  /*8140*/  R2UR UR5, R34 ;  /* 0x00000000220572ca */ /* 0x000fe200000e0000 */
[----:B------:R-:W-:Y:S06]  /*8150*/  BAR.ARV 0x4, 0x180 ;  /* 0x0106000000007b1d */ /* 0x000fec0000002000 */
[----:B------:R-:W-:Y:S08]  /*8160*/  @P0 BRA `(.L_x_253) ;  /* 0x0000002c00880947 */ /* 0x000ff00003800000 */
[----:B------:R-:W0:Y:S01]  /*8170*/  S2R R30, SR_TID.X ;  /* 0x00000000001e7919 */ /* 0x000e220000002100 */
[----:B------:R-:W-:Y:S01]  /*8180*/  ULDC.64 UR8, c[0x4][0x38] ;  /* 0x01000e0000087ab9 */ /* 0x000fe20000000a00 */
[----:B------:R-:W-:Y:S01]  /*8190*/  USHF.L.U32 UR4, UR37, 0x2, URZ ;  /* 0x0000000225047899 */ /* 0x000fe2000800063f */
[----:B------:R-:W-:Y:S01]  /*81a0*/  ULDC.64 UR10, c[0x0][0xc00] ;  /* 0x00030000000a7ab9 */ /* 0x000fe20000000a00 */
[----:B0-----:R-:W-:-:S05]  /*81b0*/  IMAD.SHL.U32 R4, R30, 0x4, RZ ;  /* 0x000000041e047824 */ /* 0x001fca00078e00ff */
[----:B------:R-:W-:Y:S01]  /*81c0*/  LOP3.LUT R4, R4, 0xc, RZ, 0xc0, !PT ;  /* 0x0000000c04047812 */ /* 0x000fe200078ec0ff */
[----:B------:R-:W-:Y:S03]  /*81d0*/  BAR.SYNC.DEFER_BLOCKING 0x1, 0x100 ;  /* 0x0044000000007b1d */ /* 0x000fe60000010000 */
[----:B------:R-:W-:-:S05]  /*81e0*/  IADD3 R4, P0, R4, UR8, RZ ;  /* 0x0000000804047c10 */ /* 0x000fca000ff1e0ff */
[----:B------:R-:W-:-:S05]  /*81f0*/  IMAD.X R5, RZ, RZ, UR9, P0 ;  /* 0x00000009ff057e24 */ /* 0x000fca00080e06ff */
[----:B------:R0:W2:Y:S01]  /*8200*/  LDG.E.CONSTANT R24, desc[UR50][R4.64] ;  /* 0x0000003204187981 */ /* 0x0000a2000c1e9900 */
[----:B------:R-:W-:Y:S01]  /*8210*/  LOP3.LUT P0, R30, R30, 0x3, RZ, 0xc0, !PT ;  /* 0x000000031e1e7812 */ /* 0x000fe2000780c0ff */
[----:B------:R-:W-:Y:S02]  /*8220*/  USHF.L.U64.HI UR12, UR37, 0x2, UR38 ;  /* 0x00000002250c7899 */ /* 0x000fe40008010226 */
[----:B------:R-:W-:Y:S01]  /*8230*/  UIADD3 UR7, UP0, UR4, UR10, URZ ;  /* 0x0000000a04077290 */ /* 0x000fe2000ff1e03f */
[----:B------:R-:W-:-:S03]  /*8240*/  ISETP.EQ.OR P0, PT, R30, 0x3, !P0 ;  /* 0x000000031e00780c */ /* 0x000fc60004702670 */
[----:B------:R-:W-:Y:S01]  /*8250*/  UIADD3.X UR8, UR12, UR11, URZ, UP0, !UPT ;  /* 0x0000000b0c087290 */ /* 0x000fe200087fe43f */
[----:B------:R-:W-:Y:S01]  /*8260*/  SEL R139, R29, R8, P0 ;  /* 0x000000081d8b7207 */ /* 0x000fe20000000000 */
[----:B0-----:R-:W0:Y:S01]  /*8270*/  S2R R4, SR_SWINHI ;  /* 0x0000000000047919 */ /* 0x001e220000002f00 */
        /* <DEDUP_REMOVED lines=16> */
[----:B------:R-:W-:-:S02]  /*8380*/  MOV R32, R3 ;  /* 0x0000000300207202 */ /* 0x000fc40000000f00 */
[----:B0-----:R-:W-:Y:S02]  /*8390*/  MOV R33, R4 ;  /* 0x0000000400217202 */ /* 0x001fe40000000f00 */
[----:B------:R-:W-:Y:S02]  /*83a0*/  SEL R55, R55, R54, P0 ;  /* 0x0000003637377207 */ /* 0x000fe40000000000 */
[----:B------:R-:W-:Y:S01]  /*83b0*/  SEL R93, R58, R59, P0 ;  /* 0x0000003b3a5d7207 */ /* 0x000fe20000000000 */
[----:B------:R-:W-:Y:S01]  /*83c0*/  IMAD.WIDE R8, R220, 0x2, R32 ;  /* 0x00000002dc087825 */ /* 0x000fe200078e0220 */
[----:B------:R-:W-:Y:S02]  /*83d0*/  SEL R54, R59, R58, P0 ;  /* 0x0000003a3b367207 */ /* 0x000fe40000000000 */
[----:B------:R-:W-:Y:S02]  /*83e0*/  SEL R99, R70, R71, P0 ;  /* 0x0000004746637207 */ /* 0x000fe40000000000 */
[----:B------:R-:W-:-:S02]  /*83f0*/  IADD3 R21, P6, R8, 0x20, RZ ;  /* 0x0000002008157810 */ /* 0x000fc40007fde0ff */
[----:B------:R-:W-:Y:S02]  /*8400*/  SEL R59, R71, R70, P0 ;  /* 0x00000046473b7207 */ /* 0x000fe40000000000 */
[----:B------:R-:W-:Y:S02]  /*8410*/  IADD3 R71, P1, R8, 0x40, RZ ;  /* 0x0000004008477810 */ /* 0x000fe40007f3e0ff */
[----:B------:R-:W-:Y:S02]  /*8420*/  LOP3.LUT R4, R21, 0x380, RZ, 0xc0, !PT ;  /* 0x0000038015047812 */ /* 0x000fe400078ec0ff */
        /* <DEDUP_REMOVED lines=13> */
[----:B------:R-:W-:Y:S02]  /*8500*/  IADD3 R75, P2, R8, 0x60, RZ ;  /* 0x00000060084b7810 */ /* 0x000fe40007f5e0ff */
[----:B------:R-:W-:-:S02]  /*8510*/  LOP3.LUT R6, R71, 0x380, RZ, 0xc0, !PT ;  /* 0x0000038047067812 */ /* 0x000fc400078ec0ff */
[----:B------:R-:W-:Y:S01]  /*8520*/  SHF.R.U64 R4, R4, 0x3, RZ ;  /* 0x0000000304047819 */ /* 0x000fe200000012ff */
[----:B------:R-:W-:Y:S01]  /*8530*/  IMAD.X R15, RZ, RZ, R9, P2 ;  /* 0x000000ffff0f7224 */ /* 0x000fe200010e0609 */
[----:B------:R-:W-:Y:S02]  /*8540*/  SEL R133, R37, R40, P0 ;  /* 0x0000002825857207 */ /* 0x000fe40000000000 */
[----:B------:R-:W-:Y:S02]  /*8550*/  SEL R129, R41, R48, P0 ;  /* 0x0000003029817207 */ /* 0x000fe40000000000 */
[----:B------:R-:W-:Y:S02]  /*8560*/  SEL R39, R48, R41, P0 ;  /* 0x0000002930277207 */ /* 0x000fe40000000000 */
[----:B------:R-:W-:Y:S02]  /*8570*/  SEL R53, R52, R53, P0 ;  /* 0x0000003534357207 */ /* 0x000fe40000000000 */
[----:B------:R-:W-:-:S02]  /*8580*/  IADD3 R79, P3, R8, 0x4000, RZ ;  /* 0x00004000084f7810 */ /* 0x000fc40007f7e0ff */
[----:B------:R-:W-:Y:S02]  /*8590*/  SEL R37, R40, R37, P0 ;  /* 0x0000002528257207 */ /* 0x000fe40000000000 */
[----:B------:R-:W-:Y:S01]  /*85a0*/  SEL R125, R60, R89, P0 ;  /* 0x000000593c7d7207 */ /* 0x000fe20000000000 */
[----:B------:R-:W-:Y:S01]  /*85b0*/  IMAD.X R13, RZ, RZ, R9, P3 ;  /* 0x000000ffff0d7224 */ /* 0x000fe200018e0609 */
        /* <DEDUP_REMOVED lines=8> */
[----:B------:R-:W-:Y:S01]  /*8640*/  SEL R48, R27, R26, P0 ;  /* 0x0000001a1b307207 */ /* 0x000fe20000000000 */
[----:B------:R-:W-:Y:S01]  /*8650*/  IMAD.X R27, RZ, RZ, R9, P6 ;  /* 0x000000ffff1b7224 */ /* 0x000fe200030e0609 */
        /* <DEDUP_REMOVED lines=8> */
[----:B------:R-:W-:Y:S02]  /*86e0*/  IADD3 R34, P5, R8, 0x4040, RZ ;  /* 0x0000404008227810 */ /* 0x000fe40007fbe0ff */
[----:B------:R-:W-:Y:S02]  /*86f0*/  LOP3.LUT R12, R75, 0x380, RZ, 0xc0, !PT ;  /* 0x000003804b0c7812 */ /* 0x000fe400078ec0ff */
[----:B------:R-:W-:Y:S01]  /*8700*/  SHF.R.U64 R6, R6, 0x3, RZ ;  /* 0x0000000306067819 */ /* 0x000fe200000012ff */
[----:B------:R-:W-:Y:S01]  /*8710*/  IMAD.X R101, RZ, RZ, R9, P5 ;  /* 0x000000ffff657224 */ /* 0x000fe200028e0609 */
[----:B------:R-:W-:Y:S02]  /*8720*/  LOP3.LUT R26, R4, R21, RZ, 0x3c, !PT ;  /* 0x00000015041a7212 */ /* 0x000fe400078e3cff */
[----:B------:R-:W-:-:S02]  /*8730*/  IADD3 R83, P4, R8, 0x4020, RZ ;  /* 0x0000402008537810 */ /* 0x000fc40007f9e0ff */
[----:B------:R-:W-:Y:S02]  /*8740*/  IADD3 R87, P6, R8, 0x4060, RZ ;  /* 0x0000406008577810 */ /* 0x000fe40007fde0ff */
[----:B------:R-:W-:Y:S02]  /*8750*/  LOP3.LUT R4, R79, 0x380, RZ, 0xc0, !PT ;  /* 0x000003804f047812 */ /* 0x000fe400078ec0ff */
[----:B------:R-:W-:Y:S02]  /*8760*/  SEL R109, R49, R10, P0 ;  /* 0x0000000a316d7207 */ /* 0x000fe40000000000 */
[----:B------:R-:W-:Y:S02]  /*8770*/  SEL R49, R10, R49, P0 ;  /* 0x000000310a317207 */ /* 0x000fe40000000000 */
[----:B------:R-:W-:Y:S02]  /*8780*/  LOP3.LUT R5, R8, 0x380, RZ, 0xc0, !PT ;  /* 0x0000038008057812 */ /* 0x000fe400078ec0ff */
[----:B------:R-:W-:-:S02]  /*8790*/  SHF.R.U64 R12, R12, 0x3, RZ ;  /* 0x000000030c0c7819 */ /* 0x000fc400000012ff */
[----:B------:R-:W-:Y:S02]  /*87a0*/  LOP3.LUT R10, R6, R71, RZ, 0x3c, !PT ;  /* 0x00000047060a7212 */ /* 0x000fe400078e3cff */
[----:B------:R-:W-:Y:S02]  /*87b0*/  LOP3.LUT R21, R34, 0x380, RZ, 0xc0, !PT ;  /* 0x0000038022157812 */ /* 0x000fe400078ec0ff */
[----:B------:R-:W-:Y:S02]  /*87c0*/  LOP3.LUT R6, R83, 0x380, RZ, 0xc0, !PT ;  /* 0x0000038053067812 */ /* 0x000fe400078ec0ff */
[----:B------:R-:W-:Y:S02]  /*87d0*/  LOP3.LUT R60, R87, 0x380, RZ, 0xc0, !PT ;  /* 0x00000380573c7812 */ /* 0x000fe400078ec0ff */
[----:B------:R-:W-:Y:S02]  /*87e0*/  SHF.R.U64 R4, R4, 0x3, RZ ;  /* 0x0000000304047819 */ /* 0x000fe400000012ff */
[----:B------:R-:W-:-:S02]  /*87f0*/  SEL R105, R11, R14, P0 ;  /* 0x0000000e0b697207 */ /* 0x000fc40000000000 */
[----:B------:R-:W-:Y:S01]  /*8800*/  SEL R47, R14, R11, P0 ;  /* 0x0000000b0e2f7207 */ /* 0x000fe20000000000 */
[----:B------:R-:W-:Y:S01]  /*8810*/  IMAD.X R11, RZ, RZ, R9, P1 ;  /* 0x000000ffff0b7224 */ /* 0x000fe200008e0609 */
[----:B------:R-:W-:Y:S02]  /*8820*/  SHF.R.U64 R5, R5, 0x3, RZ ;  /* 0x0000000305057819 */ /* 0x000fe400000012ff */
[----:B------:R-:W-:Y:S02]  /*8830*/  LOP3.LUT R14, R12, R75, RZ, 0x3c, !PT ;  /* 0x0000004b0c0e7212 */ /* 0x000fe400078e3cff */
[----:B------:R-:W-:Y:S02]  /*8840*/  SHF.R.U64 R21, R21, 0x3, RZ ;  /* 0x0000000315157819 */ /* 0x000fe400000012ff */
[----:B------:R-:W-:Y:S02]  /*8850*/  SHF.R.U64 R6, R6, 0x3, RZ ;  /* 0x0000000306067819 */ /* 0x000fe400000012ff */
[----:B------:R-:W-:-:S02]  /*8860*/  SHF.R.U64 R60, R60, 0x3, RZ ;  /* 0x000000033c3c7819 */ /* 0x000fc400000012ff */
[----:B------:R-:W-:Y:S02]  /*8870*/  LOP3.LUT R12, R4, R79, RZ, 0x3c, !PT ;  /* 0x0000004f040c7212 */ /* 0x000fe400078e3cff */
[----:B------:R-:W-:Y:S02]  /*8880*/  SEL R135, R7, R28, P0 ;  /* 0x0000001c07877207 */ /* 0x000fe40000000000 */
[----:B------:R-:W-:Y:S01]  /*8890*/  SEL R28, R28, R7, P0 ;  /* 0x000000071c1c7207 */ /* 0x000fe20000000000 */
[--C-:B------:R-:W-:Y:S01]  /*88a0*/  IMAD.X R7, RZ, RZ, R9.reuse, P4 ;  /* 0x000000ffff077224 */ /* 0x100fe200020e0609 */
[----:B------:R-:W-:Y:S01]  /*88b0*/  LOP3.LUT R8, R5, R8, RZ, 0x3c, !PT ;  /* 0x0000000805087212 */ /* 0x000fe200078e3cff */
[----:B------:R-:W-:Y:S01]  /*88c0*/  IMAD.X R5, RZ, RZ, R9, P6 ;  /* 0x000000ffff057224 */ /* 0x000fe200030e0609 */
[----:B------:R-:W-:Y:S02]  /*88d0*/  LOP3.LUT R100, R21, R34, RZ, 0x3c, !PT ;  /* 0x0000002215647212 */ /* 0x000fe400078e3cff */
[----:B------:R-:W-:-:S02]  /*88e0*/  LOP3.LUT R6, R6, R83, RZ, 0x3c, !PT ;  /* 0x0000005306067212 */ /* 0x000fc400078e3cff */
[----:B------:R-:W-:Y:S02]  /*88f0*/  LOP3.LUT R4, R60, R87, RZ, 0x3c, !PT ;  /* 0x000000573c047212 */ /* 0x000fe400078e3cff */
[----:B------:R-:W-:Y:S02]  /*8900*/  MOV R21, R12 ;  /* 0x0000000c00157202 */ /* 0x000fe40000000f00 */
[----:B------:R-:W-:Y:S02]  /*8910*/  MOV R8, R8 ;  /* 0x0000000800087202 */ /* 0x000fe40000000f00 */
[----:B------:R-:W-:Y:S02]  /*8920*/  MOV R10, R10 ;  /* 0x0000000a000a7202 */ /* 0x000fe40000000f00 */
[----:B------:R-:W-:Y:S02]  /*8930*/  MOV R100, R100 ;  /* 0x0000006400647202 */ /* 0x000fe40000000f00 */
[----:B------:R-:W-:-:S02]  /*8940*/  MOV R9, R26 ;  /* 0x0000001a00097202 */ /* 0x000fc40000000f00 */
[----:B------:R-:W-:Y:S02]  /*8950*/  MOV R11, R14 ;  /* 0x0000000e000b7202 */ /* 0x000fe40000000f00 */
[----:B------:R-:W-:Y:S02]  /*8960*/  MOV R34, R6 ;  /* 0x0000000600227202 */ /* 0x000fe40000000f00 */
[----:B------:R-:W-:Y:S02]  /*8970*/  MOV R101, R4 ;  /* 0x0000000400657202 */ /* 0x000fe40000000f00 */
[----:B--2---:R-:W-:Y:S01]  /*8980*/  LOP3.LUT R12, R24, 0x2, RZ, 0x3c, !PT ;  /* 0x00000002180c7812 */ /* 0x004fe200078e3cff */
        /* <DEDUP_REMOVED lines=32> */
[----:B------:R-:W0:Y:S04]  /*8b90*/  SHFL.IDX PT, R66, R25, R12, 0x1c1f ;  /* 0x001c1f0c19427589 */ /* 0x000e2800000e0000 */
[----:B------:R-:W-:Y:S04]  /*8ba0*/  SHFL.IDX PT, R65, R65, R12, 0x1c1f ;  /* 0x001c1f0c41417589 */ /* 0x000fe800000e0000 */
[----:B------:R-:W-:Y:S04]  /*8bb0*/  SHFL.IDX PT, R24, R44, R12, 0x1c1f ;  /* 0x001c1f0c2c187589 */ /* 0x000fe800000e0000 */
[----:B------:R-:W-:Y:S04]  /*8bc0*/  SHFL.IDX PT, R25, R40, R12, 0x1c1f ;  /* 0x001c1f0c28197589 */ /* 0x000fe800000e0000 */
[----:B------:R-:W-:Y:S04]  /*8bd0*/  SHFL.IDX PT, R63, R48, R12, 0x1c1f ;  /* 0x001c1f0c303f7589 */ /* 0x000fe800000e0000 */
[----:B------:R-:W1:Y:S04]  /*8be0*/  SHFL.IDX PT, R47, R47, R12, 0x1c1f ;  /* 0x001c1f0c2f2f7589 */ /* 0x000e6800000e0000 */
[----:B------:R-:W-:Y:S01]  /*8bf0*/  SHFL.IDX PT, R75, R30, R12, 0x1c1f ;  /* 0x001c1f0c1e4b7589 */ /* 0x000fe200000e0000 */
[----:B0-----:R-:W-:-:S02]  /*8c00*/  SEL R64, R61, R66, P0 ;  /* 0x000000423d407207 */ /* 0x001fc40000000000 */
[----:B------:R-:W-:Y:S01]  /*8c10*/  SEL R66, R66, R61, P0 ;  /* 0x0000003d42427207 */ /* 0x000fe20000000000 */
[----:B------:R-:W-:Y:S04]  /*8c20*/  SHFL.IDX PT, R79, R36, R12, 0x1c1f ;  /* 0x001c1f0c244f7589 */ /* 0x000fe800000e0000 */
[----:B------:R-:W-:Y:S04]  /*8c30*/  SHFL.IDX PT, R44, R54, R12, 0x1c1f ;  /* 0x001c1f0c362c7589 */ /* 0x000fe800000e0000 */
[----:B------:R1:W-:Y:S04]  /*8c40*/  SHFL.IDX PT, R40, R56, R12, 0x1c1f ;  /* 0x001c1f0c38287589 */ /* 0x0003e800000e0000 */
[----:B------:R-:W-:Y:S04]  /*8c50*/  SHFL.IDX PT, R71, R28, R12, 0x1c1f ;  /* 0x001c1f0c1c477589 */ /* 0x000fe800000e0000 */
[----:B------:R-:W-:Y:S01]  /*8c60*/  SHFL.IDX PT, R84, R41, R12, 0x1c1f ;  /* 0x001c1f0c29547589 */ /* 0x000fe200000e0000 */
[----:B-1----:R-:W-:-:S03]  /*8c70*/  SEL R56, R47, R76, P0 ;  /* 0x0000004c2f387207 */ /* 0x002fc60000000000 */
[----:B------:R-:W0:Y:S04]  /*8c80*/  SHFL.IDX PT, R49, R49, R12, 0x1c1f ;  /* 0x001c1f0c31317589 */ /* 0x000e2800000e0000 */
[----:B------:R-:W1:Y:S04]  /*8c90*/  SHFL.IDX PT, R30, R53, R12, 0x1c1f ;  /* 0x001c1f0c351e7589 */ /* 0x000e6800000e0000 */
[----:B------:R-:W2:Y:S04]  /*8ca0*/  SHFL.IDX PT, R50, R50, R12, 0x1c1f ;  /* 0x001c1f0c32327589 */ /* 0x000ea800000e0000 */
[----:B------:R-:W3:Y:S04]  /*8cb0*/  SHFL.IDX PT, R29, R29, R12, 0x1c1f ;  /* 0x001c1f0c1d1d7589 */ /* 0x000ee800000e0000 */
[----:B------:R4:W-:Y:S04]  /*8cc0*/  SHFL.IDX PT, R80, R39, R12, 0x1c1f ;  /* 0x001c1f0c27507589 */ /* 0x0009e800000e0000 */
[----:B------:R-:W3:Y:S04]  /*8cd0*/  SHFL.IDX PT, R41, R52, R12, 0x1c1f ;  /* 0x001c1f0c34297589 */ /* 0x000ee800000e0000 */
[----:B------:R2:W3:Y:S01]  /*8ce0*/  SHFL.IDX PT, R103, R68, R12, 0x1c1f ;  /* 0x001c1f0c44677589 */ /* 0x0004e200000e0000 */
[----:B0-----:R-:W-:-:S02]  /*8cf0*/  SEL R61, R49, R72, P0 ;  /* 0x00000048313d7207 */ /* 0x001fc40000000000 */
[----:B----4-:R-:W-:Y:S01]  /*8d00*/  SEL R39, R62, R65, P0 ;  /* 0x000000413e277207 */ /* 0x010fe20000000000 */
[----:B------:R-:W0:Y:S01]  /*8d10*/  SHFL.IDX PT, R14, R31, R12, 0x1c1f ;  /* 0x001c1f0c1f0e7589 */ /* 0x000e2200000e0000 */
[----:B-1----:R-:W-:-:S03]  /*8d20*/  SEL R53, R30, R77, P0 ;  /* 0x0000004d1e357207 */ /* 0x002fc60000000000 */
[----:B------:R-:W-:Y:S01]  /*8d30*/  SHFL.IDX PT, R83, R38, R12, 0x1c1f ;  /* 0x001c1f0c26537589 */ /* 0x000fe200000e0000 */
[----:B--2---:R-:W-:Y:S02]  /*8d40*/  SEL R54, R81, R50, P0 ;  /* 0x0000003251367207 */ /* 0x004fe40000000000 */
[----:B------:R-:W-:Y:S01]  /*8d50*/  SEL R68, R70, R71, P0 ;  /* 0x0000004746447207 */ /* 0x000fe20000000000 */
[----:B------:R1:W-:Y:S01]  /*8d60*/  SHFL.IDX PT, R91, R42, R12, 0x1c1f ;  /* 0x001c1f0c2a5b7589 */ /* 0x0003e200000e0000 */
[----:B------:R-:W-:Y:S02]  /*8d70*/  SEL R52, R50, R81, P0 ;  /* 0x0000005132347207 */ /* 0x000fe40000000000 */
[----:B---3--:R-:W-:Y:S01]  /*8d80*/  SEL R67, R29, R6, P0 ;  /* 0x000000061d437207 */ /* 0x008fe20000000000 */
[----:B------:R-:W-:Y:S01]  /*8d90*/  SHFL.IDX PT, R99, R43, R12, 0x1c1f ;  /* 0x001c1f0c2b637589 */ /* 0x000fe200000e0000 */
[----:B------:R-:W-:Y:S02]  /*8da0*/  SEL R70, R71, R70, P0 ;  /* 0x0000004647467207 */ /* 0x000fe40000000000 */
[----:B------:R-:W-:Y:S01]  /*8db0*/  SEL R81, R27, R84, P0 ;  /* 0x000000541b517207 */ /* 0x000fe20000000000 */
[----:B------:R-:W2:Y:S01]  /*8dc0*/  SHFL.IDX PT, R28, R51, R12, 0x1c1f ;  /* 0x001c1f0c331c7589 */ /* 0x000ea200000e0000 */
[----:B------:R-:W-:-:S02]  /*8dd0*/  SEL R50, R88, R41, P0 ;  /* 0x0000002958327207 */ /* 0x000fc40000000000 */
[----:B-1----:R-:W-:Y:S01]  /*8de0*/  SEL R42, R95, R40, P0 ;  /* 0x000000285f2a7207 */ /* 0x002fe20000000000 */
[----:B------:R1:W3:Y:S01]  /*8df0*/  SHFL.IDX PT, R26, R37, R12, 0x1c1f ;  /* 0x001c1f0c251a7589 */ /* 0x0002e200000e0000 */
[----:B------:R-:W-:Y:S02]  /*8e00*/  SEL R40, R40, R95, P0 ;  /* 0x0000005f28287207 */ /* 0x000fe40000000000 */
[----:B------:R-:W-:Y:S01]  /*8e10*/  SEL R48, R41, R88, P0 ;  /* 0x0000005829307207 */ /* 0x000fe20000000000 */
[----:B------:R-:W4:Y:S01]  /*8e20*/  SHFL.IDX PT, R38, R57, R12, 0x1c1f ;  /* 0x001c1f0c39267589 */ /* 0x000f2200000e0000 */
[----:B------:R-:W-:Y:S02]  /*8e30*/  SEL R95, R103, R96, P0 ;  /* 0x00000060675f7207 */ /* 0x000fe40000000000 */
[----:B0-----:R-:W-:Y:S01]  /*8e40*/  SEL R71, R14, R7, P0 ;  /* 0x000000070e477207 */ /* 0x001fe20000000000 */
[----:B------:R-:W0:Y:S01]  /*8e50*/  SHFL.IDX PT, R97, R59, R12, 0x1c1f ;  /* 0x001c1f0c3b617589 */ /* 0x000e2200000e0000 */
[----:B-1----:R-:W-:-:S03]  /*8e60*/  SEL R37, R65, R62, P0 ;  /* 0x0000003e41257207 */ /* 0x002fc60000000000 */
[----:B------:R1:W-:Y:S01]  /*8e70*/  SHFL.IDX PT, R92, R46, R12, 0x1c1f ;  /* 0x001c1f0c2e5c7589 */ /* 0x0003e200000e0000 */
[----:B------:R-:W-:Y:S02]  /*8e80*/  SEL R62, R60, R63, P0 ;  /* 0x0000003f3c3e7207 */ /* 0x000fe40000000000 */
[----:B------:R-:W-:Y:S01]  /*8e90*/  SEL R60, R63, R60, P0 ;  /* 0x0000003c3f3c7207 */ /* 0x000fe20000000000 */
[----:B------:R-:W-:Y:S01]  /*8ea0*/  SHFL.IDX PT, R31, R45, R12, 0x1c1f ;  /* 0x001c1f0c2d1f7589 */ /* 0x000fe200000e0000 */
[----:B------:R-:W-:Y:S02]  /*8eb0*/  SEL R63, R72, R49, P0 ;  /* 0x00000031483f7207 */ /* 0x000fe40000000000 */
[----:B------:R-:W-:Y:S01]  /*8ec0*/  SEL R65, R6, R29, P0 ;  /* 0x0000001d06417207 */ /* 0x000fe20000000000 */
[----:B------:R3:W0:Y:S01]  /*8ed0*/  SHFL.IDX PT, R36, R55, R12, 0x1c1f ;  /* 0x001c1f0c37247589 */ /* 0x00062200000e0000 */
[----:B------:R-:W-:Y:S02]  /*8ee0*/  SEL R72, R74, R75, P0 ;  /* 0x0000004b4a487207 */ /* 0x000fe40000000000 */
[----:B-1----:R-:W-:Y:S01]  /*8ef0*/  SEL R46, R93, R44, P0 ;  /* 0x0000002c5d2e7207 */ /* 0x002fe20000000000 */
[----:B------:R1:W0:Y:S01]  /*8f00*/  SHFL.IDX PT, R105, R58, R12, 0x1c1f ;  /* 0x001c1f0c3a697589 */ /* 0x00022200000e0000 */
[----:B------:R-:W-:-:S02]  /*8f10*/  SEL R44, R44, R93, P0 ;  /* 0x0000005d2c2c7207 */ /* 0x000fc40000000000 */
[----:B------:R-:W-:Y:S01]  /*8f20*/  SEL R93, R96, R103, P0 ;  /* 0x00000067605d7207 */ /* 0x000fe20000000000 */
[----:B------:R4:W0:Y:S01]  /*8f30*/  SHFL.IDX PT, R107, R69, R12, 0x1c1f ;  /* 0x001c1f0c456b7589 */ /* 0x00082200000e0000 */
[----:B--2---:R-:W-:Y:S01]  /*8f40*/  SEL R59, R73, R28, P0 ;  /* 0x0000001c493b7207 */ /* 0x004fe20000000000 */
[----:B------:R-:W-:Y:S01]  /*8f50*/  IMAD.U32 R103, RZ, RZ, UR8 ;  /* 0x00000008ff677e24 */ /* 0x000fe2000f8e00ff */
[----:B---3--:R-:W-:Y:S01]  /*8f60*/  SEL R55, R77, R30, P0 ;  /* 0x0000001e4d377207 */ /* 0x008fe20000000000 */
[----:B------:R-:W-:Y:S01]  /*8f70*/  ULDC.64 UR8, c[0x0][0xc08] ;  /* 0x0003020000087ab9 */ /* 0x000fe20000000a00 */
[----:B------:R-:W-:Y:S02]  /*8f80*/  SEL R77, R15, R80, P0 ;  /* 0x000000500f4d7207 */ /* 0x000fe40000000000 */
[----:B-1----:R-:W-:Y:S02]  /*8f90*/  SEL R58, R76, R47, P0 ;  /* 0x0000002f4c3a7207 */ /* 0x002fe40000000000 */
[----:B------:R-:W-:-:S02]  /*8fa0*/  SEL R76, R78, R79, P0 ;  /* 0x0000004f4e4c7207 */ /* 0x000fc40000000000 */
[----:B------:R-:W-:Y:S02]  /*8fb0*/  SEL R78, R79, R78, P0 ;  /* 0x0000004e4f4e7207 */ /* 0x000fe40000000000 */
[----:B------:R-:W-:Y:S02]  /*8fc0*/  SEL R79, R80, R15, P0 ;  /* 0x0000000f504f7207 */ /* 0x000fe40000000000 */
[----:B----4-:R-:W-:Y:S02]  /*8fd0*/  SEL R69, R7, R14, P0 ;  /* 0x0000000e07457207 */ /* 0x010fe40000000000 */
        /* <DEDUP_REMOVED lines=10> */
[----:B0-----:R-:W-:Y:S02]  /*9080*/  SEL R43, R94, R97, P0 ;  /* 0x000000615e2b7207 */ /* 0x001fe40000000000 */
        /* <DEDUP_REMOVED lines=12> */
[----:B------:R-:W-:Y:S02]  /*9150*/  F2FP.BF16.F32.PACK_AB R4, R65, R64 ;  /* 0x000000404104723e */ /* 0x000fe400000010ff */
[----:B------:R-:W-:Y:S02]  /*9160*/  F2FP.BF16.F32.PACK_AB R5, R63, R62 ;  /* 0x0000003e3f05723e */ /* 0x000fe400000010ff */
[----:B------:R-:W-:Y:S02]  /*9170*/  F2FP.BF16.F32.PACK_AB R6, R67, R66 ;  /* 0x000000424306723e */ /* 0x000fe400000010ff */
[----:B------:R-:W-:-:S02]  /*9180*/  F2FP.BF16.F32.PACK_AB R7, R61, R60 ;  /* 0x0000003c3d07723e */ /* 0x000fc400000010ff */
[----:B------:R-:W-:Y:S02]  /*9190*/  SEL R86, R25, R86, P0 ;  /* 0x0000005619567207 */ /* 0x000fe40000000000 */
[----:B------:R-:W-:Y:S01]  /*91a0*/  SEL R87, R24, R87, P0 ;  /* 0x0000005718577207 */ /* 0x000fe20000000000 */
[----:B------:R0:W-:Y:S01]  /*91b0*/  STSM.16.M88.4 [R8], R4 ;  /* 0x0000000408007844 */ /* 0x0001e20000000200 */
[----:B------:R-:W-:Y:S02]  /*91c0*/  F2FP.BF16.F32.PACK_AB R12, R69, R68 ;  /* 0x00000044450c723e */ /* 0x000fe400000010ff */
[----:B------:R-:W-:Y:S02]  /*91d0*/  F2FP.BF16.F32.PACK_AB R13, R59, R58 ;  /* 0x0000003a3b0d723e */ /* 0x000fe400000010ff */
[----:B------:R-:W-:Y:S02]  /*91e0*/  F2FP.BF16.F32.PACK_AB R14, R71, R70 ;  /* 0x00000046470e723e */ /* 0x000fe400000010ff */
[----:B------:R-:W-:-:S02]  /*91f0*/  F2FP.BF16.F32.PACK_AB R15, R57, R56 ;  /* 0x00000038390f723e */ /* 0x000fc400000010ff */
[----:B------:R-:W-:Y:S02]  /*9200*/  F2FP.BF16.F32.PACK_AB R24, R73, R72 ;  /* 0x000000484918723e */ /* 0x000fe400000010ff */
[----:B------:R-:W-:Y:S01]  /*9210*/  F2FP.BF16.F32.PACK_AB R25, R55, R54 ;  /* 0x000000363719723e */ /* 0x000fe200000010ff */
[----:B------:R1:W-:Y:S01]  /*9220*/  STSM.16.M88.4 [R9], R12 ;  /* 0x0000000c09007844 */ /* 0x0003e20000000200 */
[----:B------:R-:W-:Y:S02]  /*9230*/  F2FP.BF16.F32.PACK_AB R26, R75, R74 ;  /* 0x0000004a4b1a723e */ /* 0x000fe400000010ff */
[----:B------:R-:W-:Y:S02]  /*9240*/  F2FP.BF16.F32.PACK_AB R27, R53, R52 ;  /* 0x00000034351b723e */ /* 0x000fe400000010ff */
[----:B------:R-:W-:Y:S02]  /*9250*/  F2FP.BF16.F32.PACK_AB R28, R77, R76 ;  /* 0x0000004c4d1c723e */ /* 0x000fe400000010ff */
[----:B------:R-:W-:Y:S01]  /*9260*/  F2FP.BF16.F32.PACK_AB R29, R51, R50 ;  /* 0x00000032331d723e */ /* 0x000fe200000010ff */
[----:B------:R2:W-:Y:S01]  /*9270*/  STSM.16.M88.4 [R10], R24 ;  /* 0x000000180a007844 */ /* 0x0005e20000000200 */
[----:B------:R-:W-:-:S02]  /*9280*/  F2FP.BF16.F32.PACK_AB R30, R79, R78 ;  /* 0x0000004e4f1e723e */ /* 0x000fc400000010ff */
[----:B------:R-:W-:Y:S02]  /*9290*/  F2FP.BF16.F32.PACK_AB R31, R49, R48 ;  /* 0x00000030311f723e */ /* 0x000fe400000010ff */
[----:B------:R-:W-:Y:S02]  /*92a0*/  SEL R92, R102, R105, P0 ;  /* 0x00000069665c7207 */ /* 0x000fe40000000000 */
[----:B------:R-:W-:Y:S01]  /*92b0*/  SEL R94, R105, R102, P0 ;  /* 0x00000066695e7207 */ /* 0x000fe20000000000 */
[----:B------:R3:W-:Y:S01]  /*92c0*/  STSM.16.M88.4 [R11], R28 ;  /* 0x0000001c0b007844 */ /* 0x0007e20000000200 */
[----:B------:R-:W-:Y:S01]  /*92d0*/  SEL R38, R104, R107, P0 ;  /* 0x0000006b68267207 */ /* 0x000fe20000000000 */
[----:B------:R-:W-:Y:S01]  /*92e0*/  IMAD.U32 R102, RZ, RZ, UR7 ;  /* 0x00000007ff667e24 */ /* 0x000fe2000f8e00ff */
[----:B------:R-:W-:Y:S02]  /*92f0*/  SEL R36, R107, R104, P0 ;  /* 0x000000686b247207 */ /* 0x000fe40000000000 */
[----:B0-----:R-:W-:-:S02]  /*9300*/  F2FP.BF16.F32.PACK_AB R4, R81, R80 ;  /* 0x000000505104723e */ /* 0x001fc400000010ff */
[----:B------:R-:W-:Y:S02]  /*9310*/  F2FP.BF16.F32.PACK_AB R5, R47, R46 ;  /* 0x0000002e2f05723e */ /* 0x000fe400000010ff */
[----:B------:R-:W-:Y:S02]  /*9320*/  F2FP.BF16.F32.PACK_AB R6, R83, R82 ;  /* 0x000000525306723e */ /* 0x000fe400000010ff */
[----:B------:R-:W-:Y:S02]  /*9330*/  F2FP.BF16.F32.PACK_AB R7, R45, R44 ;  /* 0x0000002c2d07723e */ /* 0x000fe400000010ff */
[----:B------:R-:W-:Y:S02]  /*9340*/  F2FP.BF16.F32.PACK_AB R8, R85, R84 ;  /* 0x000000545508723e */ /* 0x000fe400000010ff */
[----:B-1----:R-:W-:Y:S01]  /*9350*/  F2FP.BF16.F32.PACK_AB R9, R43, R42 ;  /* 0x0000002a2b09723e */ /* 0x002fe200000010ff */
[----:B------:R-:W-:Y:S01]  /*9360*/  STSM.16.M88.4 [R21], R4 ;  /* 0x0000000415007844 */ /* 0x000fe20000000200 */
[----:B--2---:R-:W-:-:S02]  /*9370*/  F2FP.BF16.F32.PACK_AB R10, R87, R86 ;  /* 0x00000056570a723e */ /* 0x004fc400000010ff */
[----:B---3--:R-:W-:Y:S02]  /*9380*/  F2FP.BF16.F32.PACK_AB R11, R41, R40 ;  /* 0x00000028290b723e */ /* 0x008fe400000010ff */
[----:B------:R-:W-:Y:S02]  /*9390*/  F2FP.BF16.F32.PACK_AB R12, R89, R88 ;  /* 0x00000058590c723e */ /* 0x000fe400000010ff */
[----:B------:R-:W-:Y:S01]  /*93a0*/  F2FP.BF16.F32.PACK_AB R13, R93, R92 ;  /* 0x0000005c5d0d723e */ /* 0x000fe200000010ff */
[----:B------:R0:W-:Y:S01]  /*93b0*/  STSM.16.M88.4 [R34], R8 ;  /* 0x0000000822007844 */ /* 0x0001e20000000200 */
[----:B------:R-:W-:Y:S02]  /*93c0*/  F2FP.BF16.F32.PACK_AB R14, R91, R90 ;  /* 0x0000005a5b0e723e */ /* 0x000fe400000010ff */
[----:B------:R-:W-:Y:S02]  /*93d0*/  F2FP.BF16.F32.PACK_AB R15, R95, R94 ;  /* 0x0000005e5f0f723e */ /* 0x000fe400000010ff */
[----:B------:R-:W-:-:S02]  /*93e0*/  F2FP.BF16.F32.PACK_AB R24, R97, R96 ;  /* 0x000000606118723e */ /* 0x000fc400000010ff */
[----:B------:R-:W-:Y:S01]  /*93f0*/  F2FP.BF16.F32.PACK_AB R25, R39, R38 ;  /* 0x000000262719723e */ /* 0x000fe200000010ff */
[----:B------:R1:W-:Y:S01]  /*9400*/  STSM.16.M88.4 [R100], R12 ;  /* 0x0000000c64007844 */ /* 0x0003e20000000200 */
[----:B------:R-:W-:Y:S02]  /*9410*/  F2FP.BF16.F32.PACK_AB R26, R99, R98 ;  /* 0x00000062631a723e */ /* 0x000fe400000010ff */
[----:B------:R-:W-:Y:S02]  /*9420*/  F2FP.BF16.F32.PACK_AB R27, R37, R36 ;  /* 0x00000024251b723e */ /* 0x000fe400000010ff */
[----:B------:R-:W-:-:S03]  /*9430*/  ISETP.NE.U32.AND P0, PT, RZ, UR10, PT ;  /* 0x0000000aff007c0c */ /* 0x000fc6000bf05070 */
[----:B------:R1:W-:Y:S01]  /*9440*/  STSM.16.M88.4 [R101], R24 ;  /* 0x0000001865007844 */ /* 0x0003e20000000200 */
[----:B------:R-:W-:Y:S01]  /*9450*/  BAR.SYNC.DEFER_BLOCKING 0x1, 0x100 ;  /* 0x0044000000007b1d */ /* 0x000fe20000010000 */
[----:B------:R-:W-:-:S07]  /*9460*/  ISETP.NE.AND.EX P0, PT, RZ, UR11, PT, P0 ;  /* 0x0000000bff007c0c */ /* 0x000fce000bf05300 */
[----:B0-----:R-:W0:Y:S06]  /*9470*/  LDC R34, c[0x0][0xbe8] ;  /* 0x0002fa00ff227b82 */ /* 0x001e2c0000000800 */
[----:B------:R-:W2:Y:S01]  /*9480*/  @P0 LDG.E R28, desc[UR50][R102.64] ;  /* 0x00000032661c0981 */ /* 0x000ea2000c1e1900 */
[----:B------:R-:W-:-:S04]  /*9490*/  UISETP.NE.U32.AND UP0, UPT, UR8, URZ, UPT ;  /* 0x0000003f0800728c */ /* 0x000fc8000bf05070 */
[----:B------:R-:W-:Y:S01]  /*94a0*/  UISETP.NE.AND.EX UP0, UPT, UR9, URZ, UPT, UP0 ;  /* 0x0000003f0900728c */ /* 0x000fe2000bf05300 */
[----:B0-----:R-:W-:-:S05]  /*94b0*/  ISETP.NE.AND P1, PT, R34, 0x1, PT ;  /* 0x000000012200780c */ /* 0x001fca0003f25270 */
[----:B------:R-:W-:-:S05]  /*94c0*/  PLOP3.LUT P4, PT, PT, PT, UP0, 0x80, 0x0 ;  /* 0x000000000000781c */ /* 0x000fca0003f8f008 */
[----:B------:R-:W-:-:S03]  /*94d0*/  @UP0 UIADD3 UR8, UP1, UR4, UR8, URZ ;  /* 0x0000000804080290 */ /* 0x000fc6000ff3e03f */
[----:B------:R-:W0:Y:S01]  /*94e0*/  @P1 LDC R6, c[0x0][0xbec] ;  /* 0x0002fb00ff061b82 */ /* 0x000e220000000800 */
[----:B------:R-:W-:Y:S02]  /*94f0*/  @UP0 UIADD3.X UR9, UR12, UR9, URZ, UP1, !UPT ;  /* 0x000000090c090290 */ /* 0x000fe40008ffe43f */
[----:B------:R-:W-:Y:S01]  /*9500*/  UISETP.GT.AND UP1, UPT, UR45, 0x1, UPT ;  /* 0x000000012d00788c */ /* 0x000fe2000bf24270 */
[----:B------:R-:W-:Y:S01]  /*9510*/  IMAD.U32 R4, RZ, RZ, UR8 ;  /* 0x00000008ff047e24 */ /* 0x000fe2000f8e00ff */
[----:B------:R-:W-:Y:S01]  /*9520*/  ULDC UR4, c[0x0][0xa88] ;  /* 0x0002a20000047ab9 */ /* 0x000fe20000000800 */
[----:B------:R-:W-:Y:S01]  /*9530*/  UMOV UR16, 0x9b8 ;  /* 0x000009b800107882 */ /* 0x000fe20000000000 */
[----:B------:R-:W-:Y:S01]  /*9540*/  IMAD.U32 R21, RZ, RZ, UR4 ;  /* 0x00000004ff157e24 */ /* 0x000fe2000f8e00ff */
[----:B------:R-:W3:Y:S01]  /*9550*/  @P1 LDC R9, c[0x0][0xbf0] ;  /* 0x0002fc00ff091b82 */ /* 0x000ee20000000800 */
[----:B------:R-:W-:Y:S01]  /*9560*/  USEL UR16, UR16, 0x978, UP1 ;  /* 0x0000097810107887 */ /* 0x000fe20008800000 */
[----:B------:R-:W-:Y:S01]  /*9570*/  IMAD.U32 R5, RZ, RZ, UR9 ;  /* 0x00000009ff057e24 */ /* 0x000fe2000f8e00ff */
[----:B------:R-:W-:-:S04]  /*9580*/  UISETP.NE.U32.AND UP0, UPT, UR10, URZ, UPT ;  /* 0x0000003f0a00728c */ /* 0x000fc8000bf05070 */
[----:B------:R4:W5:Y:S01]  /*9590*/  @P4 LDG.E R21, desc[UR50][R4.64] ;  /* 0x0000003204154981 */ /* 0x000962000c1e1900 */
[----:B------:R-:W-:Y:S01]  /*95a0*/  UISETP.NE.AND.EX UP0, UPT, UR11, URZ, UPT, UP0 ;  /* 0x0000003f0b00728c */ /* 0x000fe2000bf05300 */
[----:B------:R-:W-:Y:S01]  /*95b0*/  UMOV UR4, URZ ;  /* 0x0000003f00047c82 */ /* 0x000fe20008000000 */
[----:B------:R-:W-:-:S03]  /*95c0*/  USEL UR7, UR41, URZ, UP1 ;  /* 0x0000003f29077287 */ /* 0x000fc60008800000 */
[----:B------:R-:W-:Y:S01]  /*95d0*/  ULDC.64 UR10, c[0x0][UR16+0x218] ;  /* 0x00008600100a7abb */ /* 0x000fe20008000a00 */
[----:B------:R-:W-:Y:S01]  /*95e0*/  ULDC.64 UR14, c[0x0][UR16+0x228] ;  /* 0x00008a00100e7abb */ /* 0x000fe20008000a00 */
[----:B------:R-:W-:Y:S01]  /*95f0*/  USEL UR37, UR37, URZ, !UP0 ;  /* 0x0000003f25257287 */ /* 0x000fe2000c000000 */
[----:B----4-:R-:W-:Y:S01]  /*9600*/  IMAD.U32 R4, RZ, RZ, UR40 ;  /* 0x00000028ff047e24 */ /* 0x010fe2000f8e00ff */
[----:B------:R-:W-:Y:S01]  /*9610*/  ULDC.64 UR12, c[0x0][UR16+0x220] ;  /* 0x00008800100c7abb */ /* 0x000fe20008000a00 */
[----:B------:R-:W-:Y:S02]  /*9620*/  UIMAD.WIDE.U32 UR8, UR10, UR39, URZ ;  /* 0x000000270a0872a5 */ /* 0x000fe4000f8e003f */
[----:B------:R-:W-:Y:S01]  /*9630*/  IMAD R11, R4, 0x80, R219 ;  /* 0x00000080040b7824 */ /* 0x000fe200078e02db */
[----:B------:R-:W-:Y:S02]  /*9640*/  UIMAD.WIDE.U32 UR18, UR14, UR7, URZ ;  /* 0x000000070e1272a5 */ /* 0x000fe4000f8e003f */
[----:B------:R-:W-:Y:S01]  /*9650*/  UIMAD UR10, UR11, UR39, URZ ;  /* 0x000000270b0a72a4 */ /* 0x000fe2000f8e023f */
[----:B0-----:R-:W-:Y:S01]  /*9660*/  @P1 IMAD.HI.U32 R4, R11, R6, RZ ;  /* 0x000000060b041227 */ /* 0x001fe200078e00ff */
[----:B------:R-:W-:-:S02]  /*9670*/  UIMAD UR14, UR15, UR7, URZ ;  /* 0x000000070f0e72a4 */ /* 0x000fc4000f8e023f */
[----:B------:R-:W-:Y:S01]  /*9680*/  USEL UR38, UR38, URZ, !UP0 ;  /* 0x0000003f26267287 */ /* 0x000fe2000c000000 */
[----:B------:R-:W-:Y:S01]  /*9690*/  IMAD.MOV.U32 R7, RZ, RZ, R11 ;  /* 0x000000ffff077224 */ /* 0x000fe200078e000b */
[----:B------:R-:W-:Y:S01]  /*96a0*/  UIMAD UR7, UR13, UR37, URZ ;  /* 0x000000250d0772a4 */ /* 0x000fe2000f8e023f */
[----:B---3--:R-:W-:Y:S01]  /*96b0*/  @P1 SHF.R.U32.HI R7, RZ, R9, R4 ;  /* 0x00000009ff071219 */ /* 0x008fe20000011604 */
[----:B------:R-:W-:Y:S01]  /*96c0*/  UIADD3 UR9, UR9, UR10, URZ ;  /* 0x0000000a09097290 */ /* 0x000fe2000fffe03f */
[----:B------:R-:W-:Y:S01]  /*96d0*/  IMAD.U32 R4, RZ, RZ, UR18 ;  /* 0x00000012ff047e24 */ /* 0x000fe2000f8e00ff */
[----:B------:R-:W-:Y:S01]  /*96e0*/  UIMAD.WIDE.U32 UR10, UR12, UR37, URZ ;  /* 0x000000250c0a72a5 */ /* 0x000fe2000f8e003f */
[----:B------:R-:W-:Y:S01]  /*96f0*/  IMAD.U32 R5, RZ, RZ, UR19 ;  /* 0x00000013ff057e24 */ /* 0x000fe2000f8e00ff */
[----:B------:R-:W-:Y:S01]  /*9700*/  UIMAD UR7, UR12, UR38, UR7 ;  /* 0x000000260c0772a4 */ /* 0x000fe2000f8e0207 */
[--C-:B------:R-:W-:Y:S01]  /*9710*/  IMAD.MOV R9, RZ, RZ, -R7.reuse ;  /* 0x000000ffff097224 */ /* 0x100fe200078e0a07 */
[----:B------:R-:W-:Y:S01]  /*9720*/  UIADD3 UR14, UR19, UR14, URZ ;  /* 0x0000000e130e7290 */ /* 0x000fe2000fffe03f */
[----:B------:R-:W-:Y:S01]  /*9730*/  SHF.R.S32.HI R5, RZ, 0x1f, R7 ;  /* 0x0000001fff057819 */ /* 0x000fe20000011407 */
[----:B------:R-:W-:Y:S01]  /*9740*/  UIADD3 UR7, UR11, UR7, URZ ;  /* 0x000000070b077290 */ /* 0x000fe2000fffe03f */
[----:B------:R-:W-:-:S03]  /*9750*/  IMAD R9, R34, R9, R11 ;  /* 0x0000000922097224 */ /* 0x000fc600078e020b */
[----:B------:R-:W-:Y:S02]  /*9760*/  IMAD.U32 R8, RZ, RZ, UR14 ;  /* 0x0000000eff087e24 */ /* 0x000fe4000f8e00ff */
[----:B------:R-:W-:Y:S02]  /*9770*/  SHF.R.S32.HI R6, RZ, 0x1f, R9 ;  /* 0x0000001fff067819 */ /* 0x000fe40000011409 */
[----:B--2---:R-:W-:-:S13]  /*9780*/  @P0 R2UR UR4, R28 ;  /* 0x000000001c0402ca */ /* 0x004fda00000e0000 */
[----:B------:R-:W-:Y:S02]  /*9790*/  UIADD3 UR8, UP0, UP2, UR10, UR8, UR4 ;  /* 0x000000080a087290 */ /* 0x000fe4000fa1e004 */
[----:B------:R-:W-:Y:S01]  /*97a0*/  USHF.R.S32.HI UR12, URZ, 0x1f, UR4 ;  /* 0x0000001f3f0c7899 */ /* 0x000fe20008011404 */
[----:B------:R-:W-:Y:S01]  /*97b0*/  ULDC.64 UR10, c[0x0][0xba8] ;  /* 0x0002ea00000a7ab9 */ /* 0x000fe20000000a00 */
[----:B------:R-:W-:Y:S02]  /*97c0*/  @!UP1 ULDC UR10, c[0x0][0xb50] ;  /* 0x0002d400000a9ab9 */ /* 0x000fe40000000800 */
[----:B------:R-:W-:Y:S01]  /*97d0*/  UIADD3.X UR7, UR7, UR9, UR12, UP0, UP2 ;  /* 0x0000000907077290 */ /* 0x000fe200087e440c */
[----:B------:R-:W-:Y:S01]  /*97e0*/  IADD3 R4, P2, P3, R7, UR8, R4 ;  /* 0x0000000807047c10 */ /* 0x000fe2000fb5e004 */
[----:B------:R-:W-:Y:S01]  /*97f0*/  @!UP1 ULDC UR11, c[0x0][0xb54] ;  /* 0x0002d500000b9ab9 */ /* 0x000fe20000000800 */
[----:B------:R-:W-:Y:S02]  /*9800*/  ULDC.64 UR8, c[0x0][UR16+0x210] ;  /* 0x0000840010087abb */ /* 0x000fe40008000a00 */
[----:B------:R-:W-:Y:S01]  /*9810*/  IMAD R7, R9, UR9, RZ ;  /* 0x0000000909077c24 */ /* 0x000fe2000f8e02ff */
[----:B------:R-:W-:-:S03]  /*9820*/  IADD3.X R5, R5, UR7, R8, P2, P3 ;  /* 0x0000000705057c10 */ /* 0x000fc600097e6408 */
[----:B------:R-:W-:Y:S02]  /*9830*/  IMAD R7, R6, UR8, R7 ;  /* 0x0000000806077c24 */ /* 0x000fe4000f8e0207 */
[----:B------:R-:W-:-:S04]  /*9840*/  IMAD.WIDE.U32 R4, R9, UR8, R4 ;  /* 0x0000000809047c25 */ /* 0x000fc8000f8e0004 */
[----:B------:R-:W-:Y:S01]  /*9850*/  IMAD.IADD R5, R5, 0x1, R7 ;  /* 0x0000000105057824 */ /* 0x000fe200078e0207 */
[----:B------:R-:W-:-:S04]  /*9860*/  LEA R9, P2, R4, UR10, 0x2 ;  /* 0x0000000a04097c11 */ /* 0x000fc8000f8410ff */
[----:B------:R-:W-:Y:S01]  /*9870*/  LEA.HI.X R10, R4, UR11, R5, 0x2, P2 ;  /* 0x0000000b040a7c11 */ /* 0x000fe200090f1405 */
[----:B-1----:R-:W-:Y:S08]  /*9880*/  @P4 BRA `(.L_x_254) ;  /* 0x0000000000104947 */ /* 0x002ff00003800000 */
[----:B------:R-:W-:Y:S05]  /*9890*/  @!P0 BRA `(.L_x_254) ;  /* 0x00000000000c8947 */ /* 0x000fea0003800000 */
[----:B------:R-:W2:Y:S04]  /*98a0*/  LDG.E R4, desc[UR50][R102.64] ;  /* 0x0000003266047981 */ /* 0x000ea8000c1e1900 */
[----:B-----5:R-:W2:Y:S02]  /*98b0*/  LDG.E R21, desc[UR50][R102.64+0x4] ;  /* 0x0000043266157981 */ /* 0x020ea4000c1e1900 */
[----:B--2---:R-:W-:-:S07]  /*98c0*/  IMAD.IADD R21, R21, 0x1, -R4 ;  /* 0x0000000115157824 */ /* 0x004fce00078e0a04 */
.L_x_254:
[----:B------:R-:W-:Y:S01]  /*98d0*/  IMAD.U32 R13, RZ, RZ, UR40 ;  /* 0x00000028ff0d7e24 */ /* 0x000fe2000f8e00ff */
[----:B------:R-:W-:Y:S01]  /*98e0*/  SHFL.IDX PT, R4, R9, RZ, 0x1c1f ;  /* 0x001c1fff09047589 */ /* 0x000fe200000e0000 */
[----:B-----5:R-:W-:Y:S01]  /*98f0*/  IMAD R21, R21, R34, RZ ;  /* 0x0000002215157224 */ /* 0x020fe200078e02ff */
[----:B------:R-:W-:Y:S01]  /*9900*/  LOP3.LUT P0, RZ, R201, 0x3, RZ, 0xc0, !PT ;  /* 0x00000003c9ff7812 */ /* 0x000fe2000780c0ff */
[----:B------:R-:W-:Y:S01]  /*9910*/  IMAD R12, R13, 0x80, R218 ;  /* 0x000000800d0c7824 */ /* 0x000fe200078e02da */
[----:B------:R-:W0:Y:S01]  /*9920*/  SHFL.IDX PT, R5, R10, RZ, 0x1c1f ;  /* 0x001c1fff0a057589 */ /* 0x000e2200000e0000 */
[----:B------:R-:W-:Y:S02]  /*9930*/  PLOP3.LUT P3, PT, PT, PT, UP1, 0x80, 0x0 ;  /* 0x000000000000781c */ /* 0x000fe40003f6f018 */
[C---:B------:R-:W-:Y:S01]  /*9940*/  VIADD R8, R12.reuse, 0x8 ;  /* 0x000000080c087836 */ /* 0x040fe20000000000 */
[----:B------:R-:W-:Y:S01]  /*9950*/  SHFL.IDX PT, R6, R9, 0x1, 0x1c1f ;  /* 0x003c1f0009067f89 */ /* 0x000fe200000e0000 */
[----:B------:R-:W-:-:S03]  /*9960*/  ISETP.GE.OR P2, PT, R12, R21, P0 ;  /* 0x000000150c00720c */ /* 0x000fc60000746670 */
[----:B------:R-:W1:Y:S01]  /*9970*/  SHFL.IDX PT, R7, R10, 0x1, 0x1c1f ;  /* 0x003c1f000a077f89 */ /* 0x000e6200000e0000 */
[----:B------:R-:W-:-:S09]  /*9980*/  ISETP.GE.OR P0, PT, R8, R21, P0 ;  /* 0x000000150800720c */ /* 0x000fd20000706670 */
[----:B0-----:R0:W-:Y:S01]  /*9990*/  @!P2 ST.E desc[UR50][R4.64], R20 ;  /* 0x000000140400a985 */ /* 0x0011e2000c101932 */
[----:B------:R-:W-:-:S03]  /*99a0*/  ISETP.GE.AND P2, PT, R12, R21, PT ;  /* 0x000000150c00720c */ /* 0x000fc60003f46270 */
[----:B-1----:R0:W-:Y:S01]  /*99b0*/  @!P0 ST.E desc[UR50][R6.64], R0 ;  /* 0x0000000006008985 */ /* 0x0021e2000c101932 */
[----:B------:R-:W-:Y:S01]  /*99c0*/  ISETP.GE.AND P0, PT, R8, R21, PT ;  /* 0x000000150800720c */ /* 0x000fe20003f06270 */
[----:B------:R-:W-:-:S12]  /*99d0*/  @P3 BRA `(.L_x_255) ;  /* 0x0000000800903947 */ /* 0x000fd80003800000 */
[----:B0-----:R-:W-:Y:S01]  /*99e0*/  IMAD R5, R200, 0x40, R2 ;  /* 0x00000040c8057824 */ /* 0x001fe200078e0202 */
[----:B------:R-:W0:Y:S01]  /*99f0*/  @P1 LDC R51, c[0x0][0xbec] ;  /* 0x0002fb00ff331b82 */ /* 0x000e220000000800 */
[----:B------:R-:W-:Y:S02]  /*9a00*/  ULDC.64 UR10, c[0x0][0xaa0] ;  /* 0x0002a800000a7ab9 */ /* 0x000fe40000000a00 */
[----:B------:R-:W-:-:S03]  /*9a10*/  IMAD.WIDE R32, R5, 0x2, R32 ;  /* 0x0000000205207825 */ /* 0x000fc600078e0220 */
[C---:B------:R-:W-:Y:S02]  /*9a20*/  IADD3 R9, P6, R32.reuse, 0x1000, RZ ;  /* 0x0000100020097810 */ /* 0x040fe40007fde0ff */
[C---:B------:R-:W-:Y:S02]  /*9a30*/  IADD3 R13, P5, R32.reuse, 0x2000, RZ ;  /* 0x00002000200d7810 */ /* 0x040fe40007fbe0ff */
[----:B------:R-:W-:Y:S02]  /*9a40*/  LOP3.LUT R8, R9, 0x380, RZ, 0xc0, !PT ;  /* 0x0000038009087812 */ /* 0x000fe400078ec0ff */
[----:B------:R-:W-:Y:S02]  /*9a50*/  IADD3 R25, P4, R32, 0x3000, RZ ;  /* 0x0000300020197810 */ /* 0x000fe40007f9e0ff */
[----:B------:R-:W-:Y:S02]  /*9a60*/  SHF.R.U64 R8, R8, 0x3, RZ ;  /* 0x0000000308087819 */ /* 0x000fe400000012ff */
[----:B------:R-:W-:-:S02]  /*9a70*/  IADD3 R29, P3, R32, 0x4000, RZ ;  /* 0x00004000201d7810 */ /* 0x000fc40007f7e0ff */
[----:B------:R-:W-:Y:S01]  /*9a80*/  LOP3.LUT R8, R8, R9, RZ, 0x3c, !PT ;  /* 0x0000000908087212 */ /* 0x000fe200078e3cff */
[--C-:B------:R-:W-:Y:S01]  /*9a90*/  IMAD.X R9, RZ, RZ, R33.reuse, P6 ;  /* 0x000000ffff097224 */ /* 0x100fe200030e0621 */
[C---:B------:R-:W-:Y:S02]  /*9aa0*/  IADD3 R37, P2, R32.reuse, 0x5000, RZ ;  /* 0x0000500020257810 */ /* 0x040fe40007f5e0ff */
[C---:B------:R-:W-:Y:S02]  /*9ab0*/  IADD3 R41, P0, R32.reuse, 0x6000, RZ ;  /* 0x0000600020297810 */ /* 0x040fe40007f1e0ff */
[C---:B------:R-:W-:Y:S01]  /*9ac0*/  LOP3.LUT R7, R32.reuse, 0x380, RZ, 0xc0, !PT ;  /* 0x0000038020077812 */ /* 0x040fe200078ec0ff */
[----:B------:R-:W-:Y:S01]  /*9ad0*/  UIMAD UR7, UR12, UR10, URZ ;  /* 0x0000000a0c0772a4 */ /* 0x000fe2000f8e023f */
[----:B------:R-:W-:Y:S01]  /*9ae0*/  IADD3 R5, P6, R32, 0x7000, RZ ;  /* 0x0000700020057810 */ /* 0x000fe20007fde0ff */
[----:B------:R-:W-:Y:S01]  /*9af0*/  UIMAD.WIDE.U32 UR8, UR4, UR10, URZ ;  /* 0x0000000a040872a5 */ /* 0x000fe2000f8e003f */
[----:B------:R-:W-:Y:S01]  /*9b00*/  LOP3.LUT R12, R13, 0x380, RZ, 0xc0, !PT ;  /* 0x000003800d0c7812 */ /* 0x000fe200078ec0ff */
[----:B------:R-:W-:Y:S01]  /*9b10*/  IMAD.U32 R49, RZ, RZ, UR40 ;  /* 0x00000028ff317e24 */ /* 0x000fe2000f8e00ff */
[----:B------:R-:W-:Y:S01]  /*9b20*/  LOP3.LUT R24, R25, 0x380, RZ, 0xc0, !PT ;  /* 0x0000038019187812 */ /* 0x000fe200078ec0ff */
[----:B------:R-:W-:Y:S01]  /*9b30*/  IMAD.X R45, RZ, RZ, R33, P6 ;  /* 0x000000ffff2d7224 */ /* 0x000fe200030e0621 */
[----:B------:R-:W-:Y:S01]  /*9b40*/  LOP3.LUT R28, R29, 0x380, RZ, 0xc0, !PT ;  /* 0x000003801d1c7812 */ /* 0x000fe200078ec0ff */
[----:B------:R-:W-:Y:S01]  /*9b50*/  ULDC.64 UR12, c[0x0][0xaf0] ;  /* 0x0002bc00000c7ab9 */ /* 0x000fe20000000a00 */
[----:B------:R-:W-:Y:S01]  /*9b60*/  LOP3.LUT R36, R37, 0x380, RZ, 0xc0, !PT ;  /* 0x0000038025247812 */ /* 0x000fe200078ec0ff */
[----:B------:R-:W5:Y:S01]  /*9b70*/  LD.E.128 R8, desc[UR50][R8.64] ;  /* 0x0000003208087980 */ /* 0x000f62000c101d00 */
[----:B------:R-:W-:-:S02]  /*9b80*/  LOP3.LUT R40, R41, 0x380, RZ, 0xc0, !PT ;  /* 0x0000038029287812 */ /* 0x000fc400078ec0ff */
[----:B------:R-:W-:Y:S02]  /*9b90*/  SHF.R.U64 R7, R7, 0x3, RZ ;  /* 0x0000000307077819 */ /* 0x000fe400000012ff */
[----:B------:R-:W-:Y:S02]  /*9ba0*/  LOP3.LUT R0, R5, 0x380, RZ, 0xc0, !PT ;  /* 0x0000038005007812 */ /* 0x000fe400078ec0ff */
[----:B------:R-:W-:Y:S02]  /*9bb0*/  SHF.R.U64 R12, R12, 0x3, RZ ;  /* 0x000000030c0c7819 */ /* 0x000fe400000012ff */
[----:B------:R-:W-:Y:S02]  /*9bc0*/  SHF.R.U64 R24, R24, 0x3, RZ ;  /* 0x0000000318187819 */ /* 0x000fe400000012ff */
[----:B------:R-:W-:Y:S02]  /*9bd0*/  SHF.R.U64 R28, R28, 0x3, RZ ;  /* 0x000000031c1c7819 */ /* 0x000fe400000012ff */
[----:B------:R-:W-:-:S02]  /*9be0*/  SHF.R.U64 R36, R36, 0x3, RZ ;  /* 0x0000000324247819 */ /* 0x000fc400000012ff */
[----:B------:R-:W-:Y:S02]  /*9bf0*/  SHF.R.U64 R40, R40, 0x3, RZ ;  /* 0x0000000328287819 */ /* 0x000fe400000012ff */
[----:B------:R-:W-:Y:S02]  /*9c00*/  LOP3.LUT R32, R7, R32, RZ, 0x3c, !PT ;  /* 0x0000002007207212 */ /* 0x000fe400078e3cff */
[----:B------:R-:W-:Y:S02]  /*9c10*/  SHF.R.U64 R0, R0, 0x3, RZ ;  /* 0x0000000300007819 */ /* 0x000fe400000012ff */
[----:B------:R-:W-:Y:S01]  /*9c20*/  LOP3.LUT R12, R12, R13, RZ, 0x3c, !PT ;  /* 0x0000000d0c0c7212 */ /* 0x000fe200078e3cff */
[--C-:B------:R-:W-:Y:S01]  /*9c30*/  IMAD.X R13, RZ, RZ, R33.reuse, P5 ;  /* 0x000000ffff0d7224 */ /* 0x100fe200028e0621 */
[----:B------:R-:W-:Y:S01]  /*9c40*/  LOP3.LUT R24, R24, R25, RZ, 0x3c, !PT ;  /* 0x0000001918187212 */ /* 0x000fe200078e3cff */
[--C-:B------:R-:W-:Y:S01]  /*9c50*/  IMAD.X R25, RZ, RZ, R33.reuse, P4 ;  /* 0x000000ffff197224 */ /* 0x100fe200020e0621 */
[----:B------:R-:W-:Y:S01]  /*9c60*/  LOP3.LUT R28, R28, R29, RZ, 0x3c, !PT ;  /* 0x0000001d1c1c7212 */ /* 0x000fe200078e3cff */
[--C-:B------:R-:W-:Y:S01]  /*9c70*/  IMAD.X R29, RZ, RZ, R33.reuse, P3 ;  /* 0x000000ffff1d7224 */ /* 0x100fe200018e0621 */
[----:B------:R-:W-:Y:S01]  /*9c80*/  LOP3.LUT R36, R36, R37, RZ, 0x3c, !PT ;  /* 0x0000002524247212 */ /* 0x000fe200078e3cff */
[--C-:B------:R-:W-:Y:S01]  /*9c90*/  IMAD.X R37, RZ, RZ, R33.reuse, P2 ;  /* 0x000000ffff257224 */ /* 0x100fe200010e0621 */
[----:B------:R-:W-:Y:S01]  /*9ca0*/  LOP3.LUT R40, R40, R41, RZ, 0x3c, !PT ;  /* 0x0000002928287212 */ /* 0x000fe200078e3cff */
[----:B------:R-:W-:Y:S01]  /*9cb0*/  IMAD.X R41, RZ, RZ, R33, P0 ;  /* 0x000000ffff297224 */ /* 0x000fe200000e0621 */
[----:B------:R-:W-:Y:S01]  /*9cc0*/  LOP3.LUT R44, R0, R5, RZ, 0x3c, !PT ;  /* 0x00000005002c7212 */ /* 0x000fe200078e3cff */
[----:B------:R-:W-:Y:S01]  /*9cd0*/  UIMAD UR7, UR4, UR11, UR7 ;  /* 0x0000000b040772a4 */ /* 0x000fe2000f8e0207 */
[----:B------:R1:W5:Y:S01]  /*9ce0*/  LD.E.128 R4, desc[UR50][R32.64] ;  /* 0x0000003220047980 */ /* 0x000362000c101d00 */
[----:B------:R-:W-:Y:S01]  /*9cf0*/  IMAD R0, R17, 0x20, R200 ;  /* 0x0000002011007824 */ /* 0x000fe200078e02c8 */
[----:B------:R-:W-:-:S02]  /*9d00*/  ULDC.64 UR10, c[0x0][0xae8] ;  /* 0x0002ba00000a7ab9 */ /* 0x000fc40000000a00 */
[----:B------:R-:W5:Y:S04]  /*9d10*/  LD.E.128 R12, desc[UR50][R12.64] ;  /* 0x000000320c0c7980 */ /* 0x000f68000c101d00 */
[----:B------:R-:W5:Y:S01]  /*9d20*/  LD.E.128 R24, desc[UR50][R24.64] ;  /* 0x0000003218187980 */ /* 0x000f62000c101d00 */
[----:B-1----:R-:W1:Y:S01]  /*9d30*/  @P1 LDC R33, c[0x0][0xbf0] ;  /* 0x0002fc00ff211b82 */ /* 0x002e620000000800 */
[----:B------:R-:W-:Y:S01]  /*9d40*/  UIADD3 UR9, UR9, UR7, URZ ;  /* 0x0000000709097290 */ /* 0x000fe2000fffe03f */
[----:B------:R-:W-:Y:S01]  /*9d50*/  IMAD R20, R49, 0x80, R0 ;  /* 0x0000008031147824 */ /* 0x000fe200078e0200 */
[----:B------:R-:W-:Y:S01]  /*9d60*/  USHF.R.S32.HI UR4, URZ, 0x1f, UR37 ;  /* 0x0000001f3f047899 */ /* 0x000fe20008011425 */
[----:B------:R-:W5:Y:S01]  /*9d70*/  LD.E.128 R28, desc[UR50][R28.64] ;  /* 0x000000321c1c7980 */ /* 0x000f62000c101d00 */
[----:B------:R-:W-:Y:S01]  /*9d80*/  UIMAD.WIDE.U32 UR8, UR39, UR10, UR8 ;  /* 0x0000000a270872a5 */ /* 0x000fe2000f8e0008 */
[----:B0-----:R-:W-:Y:S01]  /*9d90*/  @P1 IMAD.HI.U32 R0, R20, R51, RZ ;  /* 0x0000003314001227 */ /* 0x001fe200078e00ff */
[----:B------:R-:W-:Y:S01]  /*9da0*/  UIMAD UR4, UR4, UR12, URZ ;  /* 0x0000000c040472a4 */ /* 0x000fe2000f8e023f */
[----:B------:R-:W5:Y:S01]  /*9db0*/  LD.E.128 R36, desc[UR50][R36.64] ;  /* 0x0000003224247980 */ /* 0x000f62000c101d00 */
[----:B------:R-:W-:Y:S01]  /*9dc0*/  UIMAD UR9, UR39, UR11, UR9 ;  /* 0x0000000b270972a4 */ /* 0x000fe2000f8e0209 */
[----:B------:R-:W-:Y:S01]  /*9dd0*/  IMAD.MOV.U32 R49, RZ, RZ, R20 ;  /* 0x000000ffff317224 */ /* 0x000fe200078e0014 */
[----:B------:R-:W-:Y:S01]  /*9de0*/  UIMAD UR4, UR37, UR13, UR4 ;  /* 0x0000000d250472a4 */ /* 0x000fe2000f8e0204 */
[----:B------:R-:W5:Y:S01]  /*9df0*/  LD.E.128 R40, desc[UR50][R40.64] ;  /* 0x0000003228287980 */ /* 0x000f62000c101d00 */
[----:B------:R-:W-:Y:S01]  /*9e00*/  UIMAD.WIDE.U32 UR8, UR37, UR12, UR8 ;  /* 0x0000000c250872a5 */ /* 0x000fe2000f8e0008 */
[----:B------:R-:W-:-:S02]  /*9e10*/  ULDC.64 UR10, c[0x0][0xae0] ;  /* 0x0002b800000a7ab9 */ /* 0x000fc40000000a00 */
[----:B------:R-:W5:Y:S01]  /*9e20*/  LD.E.128 R44, desc[UR50][R44.64] ;  /* 0x000000322c2c7980 */ /* 0x000f62000c101d00 */
[----:B------:R-:W-:Y:S01]  /*9e30*/  UIADD3 UR4, UR9, UR4, URZ ;  /* 0x0000000409047290 */ /* 0x000fe2000fffe03f */
[----:B-1----:R-:W-:Y:S01]  /*9e40*/  @P1 SHF.R.U32.HI R49, RZ, R33, R0 ;  /* 0x00000021ff311219 */ /* 0x002fe20000011600 */
[----:B------:R-:W-:Y:S01]  /*9e50*/  IMAD.U32 R32, RZ, RZ, UR8 ;  /* 0x00000008ff207e24 */ /* 0x000fe2000f8e00ff */
[----:B------:R-:W-:Y:S01]  /*9e60*/  @!PT LDS RZ, [RZ] ;  /* 0x00000000fffff984 */ /* 0x000fe20000000800 */
[----:B------:R-:W-:Y:S01]  /*9e70*/  @!PT LDS RZ, [RZ] ;  /* 0x00000000fffff984 */ /* 0x000fe20000000800 */
[----:B------:R-:W-:Y:S01]  /*9e80*/  @!PT LDS RZ, [RZ] ;  /* 0x00000000fffff984 */ /* 0x000fe20000000800 */
[----:B------:R-:W-:Y:S01]  /*9e90*/  @!PT LDS RZ, [RZ] ;  /* 0x00000000fffff984 */ /* 0x000fe20000000800 */
[----:B------:R0:W-:Y:S06]  /*9ea0*/  MEMBAR.ALL.CTA ;  /* 0x0000000000007992 */ /* 0x0001ec0000008000 */
[----:B0-----:R-:W0:Y:S01]  /*9eb0*/  FENCE.VIEW.ASYNC.S ;  /* 0x00000000000073c6 */ /* 0x001e220000000000 */
[--C-:B------:R-:W-:Y:S01]  /*9ec0*/  SHF.R.S32.HI R0, RZ, 0x1f, R49.reuse ;  /* 0x0000001fff007819 */ /* 0x100fe20000011431 */
[----:B------:R-:W-:-:S02]  /*9ed0*/  IMAD.MOV R51, RZ, RZ, -R49 ;  /* 0x000000ffff337224 */ /* 0x000fc400078e0a31 */
[----:B------:R-:W-:Y:S01]  /*9ee0*/  IMAD.U32 R33, RZ, RZ, UR9 ;  /* 0x00000009ff217e24 */ /* 0x000fe2000f8e00ff */
[----:B------:R-:W-:Y:S01]  /*9ef0*/  ULDC.64 UR8, c[0x0][0xad8] ;  /* 0x0002b60000087ab9 */ /* 0x000fe20000000a00 */
[----:B------:R-:W-:Y:S02]  /*9f00*/  IMAD R0, R0, UR10, RZ ;  /* 0x0000000a00007c24 */ /* 0x000fe4000f8e02ff */
[----:B------:R-:W-:Y:S02]  /*9f10*/  IMAD R51, R34, R51, R20 ;  /* 0x0000003322337224 */ /* 0x000fe400078e0214 */
[----:B------:R-:W-:Y:S02]  /*9f20*/  IMAD.U32 R33, RZ, RZ, UR4 ;  /* 0x00000004ff217e24 */ /* 0x000fe4000f8e00ff */
[C---:B------:R-:W-:Y:S01]  /*9f30*/  IMAD R53, R49.reuse, UR11, R0 ;  /* 0x0000000b31357c24 */ /* 0x040fe2000f8e0200 */
[----:B------:R-:W-:Y:S01]  /*9f40*/  SHF.R.S32.HI R0, RZ, 0x1f, R51 ;  /* 0x0000001fff007819 */ /* 0x000fe20000011433 */
[----:B------:R-:W-:-:S04]  /*9f50*/  IMAD.WIDE.U32 R32, R49, UR10, R32 ;  /* 0x0000000a31207c25 */ /* 0x000fc8000f8e0020 */
[----:B------:R-:W-:Y:S02]  /*9f60*/  IMAD.U32 R49, RZ, RZ, UR40 ;  /* 0x00000028ff317e24 */ /* 0x000fe4000f8e00ff */
[----:B------:R-:W-:Y:S02]  /*9f70*/  IMAD.IADD R33, R33, 0x1, R53 ;  /* 0x0000000121217824 */ /* 0x000fe400078e0235 */
[----:B------:R-:W-:Y:S02]  /*9f80*/  IMAD R20, R0, UR8, RZ ;  /* 0x0000000800147c24 */ /* 0x000fe4000f8e02ff */
[----:B------:R-:W-:Y:S02]  /*9f90*/  IMAD R50, R49, 0x80, R200 ;  /* 0x0000008031327824 */ /* 0x000fe400078e02c8 */
[C---:B------:R-:W-:Y:S02]  /*9fa0*/  IMAD R49, R51.reuse, UR9, R20 ;  /* 0x0000000933317c24 */ /* 0x040fe4000f8e0214 */
[----:B------:R-:W-:Y:S01]  /*9fb0*/  IMAD.WIDE.U32 R32, R51, UR8, R32 ;  /* 0x0000000833207c25 */ /* 0x000fe2000f8e0020 */
[----:B------:R-:W-:Y:S01]  /*9fc0*/  ISETP.GE.AND P2, PT, R50, R21, PT ;  /* 0x000000153200720c */ /* 0x000fe20003f46270 */
[----:B------:R-:W-:-:S02]  /*9fd0*/  ULDC.64 UR8, c[0x0][0xa80] ;  /* 0x0002a00000087ab9 */ /* 0x000fc40000000a00 */
[----:B------:R-:W-:Y:S01]  /*9fe0*/  VIADD R3, R3, 0x22820 ;  /* 0x0002282003037836 */ /* 0x000fe20000000000 */
[----:B------:R-:W-:Y:S01]  /*9ff0*/  LEA R20, P3, R32, UR8, 0x1 ;  /* 0x0000000820147c11 */ /* 0x000fe2000f8608ff */
[----:B------:R-:W-:Y:S02]  /*a000*/  IMAD.IADD R33, R33, 0x1, R49 ;  /* 0x0000000121217824 */ /* 0x000fe400078e0231 */
[----:B------:R-:W-:Y:S01]  /*a010*/  VIADD R0, R50, 0x20 ;  /* 0x0000002032007836 */ /* 0x000fe20000000000 */
[----:B------:R-:W-:Y:S02]  /*a020*/  PRMT R3, RZ, 0x654, R3 ;  /* 0x00000654ff037816 */ /* 0x000fe40000000003 */
[----:B------:R-:W-:Y:S02]  /*a030*/  LEA.HI.X R34, R32, UR9, R33, 0x1, P3 ;  /* 0x0000000920227c11 */ /* 0x000fe400098f0c21 */
[-C--:B------:R-:W-:Y:S01]  /*a040*/  ISETP.GE.AND P0, PT, R0, R21.reuse, PT ;  /* 0x000000150000720c */ /* 0x080fe20003f06270 */
[----:B------:R-:W-:Y:S01]  /*a050*/  VIADD R0, R50, 0x40 ;  /* 0x0000004032007836 */ /* 0x000fe20000000000 */
[----:B0-----:R0:W-:Y:S01]  /*a060*/  SYNCS.ARRIVE.TRANS64.RED.A1T0 RZ, [R3+URZ], RZ ;  /* 0x000000ff03ff79a7 */ /* 0x0011e2000810043f */
[----:B------:R1:W2:Y:S01]  /*a070*/  SHFL.IDX PT, R49, R20, RZ, 0x181f ;  /* 0x00181fff14317589 */ /* 0x0002a200000e0000 */
[----:B------:R-:W-:Y:S02]  /*a080*/  BSSY B1, `(.L_x_256) ;  /* 0x000000d000017945 */ /* 0x000fe40003800000 */
[----:B------:R-:W-:Y:S01]  /*a090*/  ISETP.GE.AND P1, PT, R0, R21, PT ;  /* 0x000000150000720c */ /* 0x000fe20003f26270 */
[----:B0-----:R1:W0:Y:S01]  /*a0a0*/  SHFL.IDX PT, R3, R34, RZ, 0x181f ;  /* 0x00181fff22037589 */ /* 0x00122200000e0000 */
[----:B------:R-:W-:Y:S11]  /*a0b0*/  @P2 BRA `(.L_x_257) ;  /* 0x0000000000242947 */ /* 0x000ff60003800000 */
[----:B------:R-:W-:Y:S02]  /*a0c0*/  ULDC UR4, c[0x0][0xac8] ;  /* 0x0002b20000047ab9 */ /* 0x000fe40000000800 */
[----:B------:R-:W-:Y:S02]  /*a0d0*/  ISETP.GE.AND P2, PT, R2, UR4, PT ;  /* 0x0000000402007c0c */ /* 0x000fe4000bf46270 */
[----:B------:R-:W-:-:S11]  /*a0e0*/  ISETP.GE.AND P3, PT, R16, UR4, PT ;  /* 0x0000000410007c0c */ /* 0x000fd6000bf66270 */
[-C--:B--2---:R-:W-:Y:S02]  /*a0f0*/  @!P2 LEA R32, P4, R2, R49.reuse, 0x1 ;  /* 0x000000310220a211 */ /* 0x084fe400078808ff */
[----:B------:R-:W-:Y:S02]  /*a100*/  @!P3 LEA R48, P5, R16, R49, 0x1 ;  /* 0x000000311030b211 */ /* 0x000fe400078a08ff */
[-C--:B0-----:R-:W-:Y:S02]  /*a110*/  @!P2 LEA.HI.X R33, R2, R3.reuse, R222, 0x1, P4 ;  /* 0x000000030221a211 */ /* 0x081fe400020f0cde */
[----:B------:R-:W-:-:S03]  /*a120*/  @!P3 LEA.HI.X R49, R16, R3, R221, 0x1, P5 ;  /* 0x000000031031b211 */ /* 0x000fc600028f0cdd */
[----:B-----5:R3:W-:Y:S04]  /*a130*/  @!P2 ST.E.128 desc[UR50][R32.64], R4 ;  /* 0x000000042000a985 */ /* 0x0207e8000c101d32 */
[----:B------:R3:W-:Y:S02]  /*a140*/  @!P3 ST.E.128 desc[UR50][R48.64], R28 ;  /* 0x0000001c3000b985 */ /* 0x0007e4000c101d32 */
.L_x_257:
[----:B------:R-:W-:Y:S05]  /*a150*/  BSYNC B1 ;  /* 0x0000000000017941 */ /* 0x000fea0003800000 */
.L_x_256:
[----:B0-----:R0:W4:Y:S01]  /*a160*/  SHFL.IDX PT, R3, R34, 0x1, 0x181f ;  /* 0x00381f0022037f89 */ /* 0x00112200000e0000 */
[----:B------:R-:W-:Y:S03]  /*a170*/  BSSY B1, `(.L_x_258) ;  /* 0x000000c000017945 */ /* 0x000fe60003800000 */
[----:B---3-5:R0:W3:Y:S01]  /*a180*/  SHFL.IDX PT, R7, R20, 0x1, 0x181f ;  /* 0x00381f0014077f89 */ /* 0x0280e200000e0000 */
[----:B------:R-:W-:Y:S05]  /*a190*/  @P0 BRA `(.L_x_259) ;  /* 0x0000000000240947 */ /* 0x000fea0003800000 */
[----:B------:R-:W-:Y:S02]  /*a1a0*/  ULDC UR4, c[0x0][0xac8] ;  /* 0x0002b20000047ab9 */ /* 0x000fe40000000800 */
[----:B------:R-:W-:Y:S02]  /*a1b0*/  ISETP.GE.AND P3, PT, R2, UR4, PT ;  /* 0x0000000402007c0c */ /* 0x000fe4000bf66270 */
[----:B------:R-:W-:-:S11]  /*a1c0*/  ISETP.GE.AND P4, PT, R16, UR4, PT ;  /* 0x0000000410007c0c */ /* 0x000fd6000bf86270 */
[-C--:B---3--:R-:W-:Y:S02]  /*a1d0*/  @!P3 LEA R4, P0, R2, R7.reuse, 0x1 ;  /* 0x000000070204b211 */ /* 0x088fe400078008ff */
[----:B------:R-:W-:Y:S02]  /*a1e0*/  @!P4 LEA R6, P2, R16, R7, 0x1 ;  /* 0x000000071006c211 */ /* 0x000fe400078408ff */
[-C--:B----4-:R-:W-:Y:S02]  /*a1f0*/  @!P3 LEA.HI.X R5, R2, R3.reuse, R222, 0x1, P0 ;  /* 0x000000030205b211 */ /* 0x090fe400000f0cde */
[----:B------:R-:W-:-:S03]  /*a200*/  @!P4 LEA.HI.X R7, R16, R3, R221, 0x1, P2 ;  /* 0x000000031007c211 */ /* 0x000fc600010f0cdd */
[----:B------:R3:W-:Y:S04]  /*a210*/  @!P3 ST.E.128 desc[UR50][R4.64], R8 ;  /* 0x000000080400b985 */ /* 0x0007e8000c101d32 */
[----:B------:R3:W-:Y:S02]  /*a220*/  @!P4 ST.E.128 desc[UR50][R6.64], R36 ;  /* 0x000000240600c985 */ /* 0x0007e4000c101d32 */
.L_x_259:
[----:B------:R-:W-:Y:S05]  /*a230*/  BSYNC B1 ;  /* 0x0000000000017941 */ /* 0x000fea0003800000 */
.L_x_258:
[----:B----4-:R4:W0:Y:S01]  /*a240*/  SHFL.IDX PT, R3, R34, 0x2, 0x181f ;  /* 0x00581f0022037f89 */ /* 0x01082200000e0000 */
[----:B------:R-:W-:Y:S03]  /*a250*/  BSSY B1, `(.L_x_260) ;  /* 0x000000c000017945 */ /* 0x000fe60003800000 */
[----:B---3--:R4:W3:Y:S01]  /*a260*/  SHFL.IDX PT, R7, R20, 0x2, 0x181f ;  /* 0x00581f0014077f89 */ /* 0x0088e200000e0000 */
[----:B------:R-:W-:Y:S05]  /*a270*/  @P1 BRA `(.L_x_261) ;  /* 0x0000000000241947 */ /* 0x000fea0003800000 */
[----:B------:R-:W-:Y:S02]  /*a280*/  ULDC UR4, c[0x0][0xac8] ;  /* 0x0002b20000047ab9 */ /* 0x000fe40000000800 */
[----:B------:R-:W-:Y:S02]  /*a290*/  ISETP.GE.AND P2, PT, R2, UR4, PT ;  /* 0x0000000402007c0c */ /* 0x000fe4000bf46270 */
[----:B------:R-:W-:-:S11]  /*a2a0*/  ISETP.GE.AND P3, PT, R16, UR4, PT ;  /* 0x0000000410007c0c */ /* 0x000fd6000bf66270 */
[-C--:B---3--:R-:W-:Y:S02]  /*a2b0*/  @!P2 LEA R4, P0, R2, R7.reuse, 0x1 ;  /* 0x000000070204a211 */ /* 0x088fe400078008ff */
[----:B------:R-:W-:Y:S02]  /*a2c0*/  @!P3 LEA R6, P1, R16, R7, 0x1 ;  /* 0x000000071006b211 */ /* 0x000fe400078208ff */
[-C--:B0-----:R-:W-:Y:S02]  /*a2d0*/  @!P2 LEA.HI.X R5, R2, R3.reuse, R222, 0x1, P0 ;  /* 0x000000030205a211 */ /* 0x081fe400000f0cde */
[----:B------:R-:W-:-:S03]  /*a2e0*/  @!P3 LEA.HI.X R7, R16, R3, R221, 0x1, P1 ;  /* 0x000000031007b211 */ /* 0x000fc600008f0cdd */
[----:B------:R0:W-:Y:S04]  /*a2f0*/  @!P2 ST.E.128 desc[UR50][R4.64], R12 ;  /* 0x0000000c0400a985 */ /* 0x0001e8000c101d32 */
[----:B------:R0:W-:Y:S02]  /*a300*/  @!P3 ST.E.128 desc[UR50][R6.64], R40 ;  /* 0x000000280600b985 */ /* 0x0001e4000c101d32 */
.L_x_261:
[----:B------:R-:W-:Y:S05]  /*a310*/  BSYNC B1 ;  /* 0x0000000000017941 */ /* 0x000fea0003800000 */
.L_x_260:
[----:B------:R-:W-:Y:S01]  /*a320*/  VIADD R0, R50, 0x60 ;  /* 0x0000006032007836 */ /* 0x000fe20000000000 */
[----:B0-----:R0:W0:Y:S04]  /*a330*/  SHFL.IDX PT, R3, R34, 0x3, 0x181f ;  /* 0x00781f0022037f89 */ /* 0x00102800000e0000 */
[----:B------:R-:W-:Y:S01]  /*a340*/  ISETP.GE.AND P0, PT, R0, R21, PT ;  /* 0x000000150000720c */ /* 0x000fe20003f06270 */
[----:B---3--:R3:W0:-:S12]  /*a350*/  SHFL.IDX PT, R7, R20, 0x3, 0x181f ;  /* 0x00781f0014077f89 */ /* 0x00861800000e0000 */
[----:B---3--:R-:W-:Y:S05]  /*a360*/  @P0 BRA `(.L_x_262) ;  /* 0x0000001800200947 */ /* 0x008fea0003800000 */
[----:B------:R-:W-:Y:S02]  /*a370*/  ULDC UR4, c[0x0][0xac8] ;  /* 0x0002b20000047ab9 */ /* 0x000fe40000000800 */
[----:B------:R-:W-:-:S13]  /*a380*/  ISETP.GE.AND P1, PT, R2, UR4, PT ;  /* 0x0000000402007c0c */ /* 0x000fda000bf26270 */
[----:B0-----:R-:W-:-:S04]  /*a390*/  @!P1 LEA R4, P0, R2, R7, 0x1 ;  /* 0x0000000702049211 */ /* 0x001fc800078008ff */
[----:B------:R-:W-:Y:S02]  /*a3a0*/  @!P1 LEA.HI.X R5, R2, R3, R222, 0x1, P0 ;  /* 0x0000000302059211 */ /* 0x000fe400000f0cde */
[----:B------:R-:W-:-:S03]  /*a3b0*/  ISETP.GE.AND P0, PT, R16, UR4, PT ;  /* 0x0000000410007c0c */ /* 0x000fc6000bf06270 */
[----:B------:R0:W-:Y:S10]  /*a3c0*/  @!P1 ST.E.128 desc[UR50][R4.64], R24 ;  /* 0x0000001804009985 */ /* 0x0001f4000c101d32 */
[----:B------:R-:W-:Y:S05]  /*a3d0*/  @P0 BRA `(.L_x_262) ;  /* 0x0000001800040947 */ /* 0x000fea0003800000 */
[----:B0-----:R-:W-:-:S04]  /*a3e0*/  LEA R4, P0, R16, R7, 0x1 ;  /* 0x0000000710047211 */ /* 0x001fc800078008ff */
[----:B------:R-:W-:-:S05]  /*a3f0*/  LEA.HI.X R5, R16, R3, R221, 0x1, P0 ;  /* 0x0000000310057211 */ /* 0x000fca00000f0cdd */
[----:B------:R0:W-:Y:S01]  /*a400*/  ST.E.128 desc[UR50][R4.64], R44 ;  /* 0x0000002c04007985 */ /* 0x0001e2000c101d32 */
[----:B------:R-:W-:Y:S05]  /*a410*/  BRA `(.L_x_262) ;  /* 0x0000001400f47947 */ /* 0x000fea0003800000 */
.L_x_255:
[----:B------:R-:W-:Y:S01]  /*a420*/  ULDC.64 UR10, c[0x0][0xb08] ;  /* 0x0002c200000a7ab9 */ /* 0x000fe20000000a00 */
[----:B0-----:R-:W0:Y:S01]  /*a430*/  @P1 LDC R0, c[0x0][0xbec] ;  /* 0x0002fb00ff001b82 */ /* 0x001e220000000800 */
[----:B------:R-:W-:Y:S01]  /*a440*/  UIMAD UR7, UR12, UR10, URZ ;  /* 0x0000000a0c0772a4 */ /* 0x000fe2000f8e023f */
[----:B------:R-:W-:Y:S01]  /*a450*/  IMAD.MOV.U32 R7, RZ, RZ, R11 ;  /* 0x000000ffff077224 */ /* 0x000fe200078e000b */
[----:B------:R-:W-:Y:S01]  /*a460*/  UIMAD.WIDE.U32 UR8, UR4, UR10, URZ ;  /* 0x0000000a040872a5 */ /* 0x000fe2000f8e003f */
[----:B------:R-:W-:Y:S01]  /*a470*/  VIADD R6, R3, 0x22820 ;  /* 0x0002282003067836 */ /* 0x000fe20000000000 */
[----:B------:R-:W-:Y:S01]  /*a480*/  UIMAD UR7, UR4, UR11, UR7 ;  /* 0x0000000b040772a4 */ /* 0x000fe2000f8e0207 */
[----:B------:R-:W-:Y:S01]  /*a490*/  BSSY B1, `(.L_x_263) ;  /* 0x000006a000017945 */ /* 0x000fe20003800000 */
[----:B------:R-:W-:Y:S01]  /*a4a0*/  USHF.R.S32.HI UR4, URZ, 0x1f, UR37 ;  /* 0x0000001f3f047899 */ /* 0x000fe20008011425 */
[----:B------:R-:W1:Y:S01]  /*a4b0*/  @P1 LDC R5, c[0x0][0xbf0] ;  /* 0x0002fc00ff051b82 */ /* 0x000e620000000800 */
[----:B------:R-:W-:Y:S01]  /*a4c0*/  UIADD3 UR9, UR9, UR7, URZ ;  /* 0x0000000709097290 */ /* 0x000fe2000fffe03f */
[----:B------:R-:W-:Y:S01]  /*a4d0*/  PRMT R6, RZ, 0x654, R6 ;  /* 0x00000654ff067816 */ /* 0x000fe20000000006 */
[----:B------:R-:W-:-:S02]  /*a4e0*/  ULDC.64 UR10, c[0x0][0xb38] ;  /* 0x0002ce00000a7ab9 */ /* 0x000fc40000000a00 */
[----:B------:R-:W-:Y:S01]  /*a4f0*/  UIMAD.WIDE.U32 UR8, UR39, UR10, UR8 ;  /* 0x0000000a270872a5 */ /* 0x000fe2000f8e0008 */
[----:B------:R2:W-:Y:S03]  /*a500*/  SYNCS.ARRIVE.TRANS64.RED.A1T0 RZ, [R6+URZ], RZ ;  /* 0x000000ff06ff79a7 */ /* 0x0005e6000810043f */
[----:B------:R-:W-:-:S03]  /*a510*/  UIMAD UR9, UR39, UR11, UR9 ;  /* 0x0000000b270972a4 */ /* 0x000fc6000f8e0209 */
[----:B------:R-:W-:Y:S02]  /*a520*/  ULDC.64 UR10, c[0x0][0xb40] ;  /* 0x0002d000000a7ab9 */ /* 0x000fe40000000a00 */
[----:B------:R-:W-:Y:S02]  /*a530*/  UIMAD UR4, UR4, UR10, URZ ;  /* 0x0000000a040472a4 */ /* 0x000fe4000f8e023f */
[----:B------:R-:W-:Y:S01]  /*a540*/  UIMAD.WIDE.U32 UR8, UR37, UR10, UR8 ;  /* 0x0000000a250872a5 */ /* 0x000fe2000f8e0008 */
[----:B0-----:R-:W-:Y:S01]  /*a550*/  @P1 IMAD.HI.U32 R0, R11, R0, RZ ;  /* 0x000000000b001227 */ /* 0x001fe200078e00ff */
[----:B------:R-:W-:-:S03]  /*a560*/  UIMAD UR4, UR37, UR11, UR4 ;  /* 0x0000000b250472a4 */ /* 0x000fc6000f8e0204 */
[----:B------:R-:W-:Y:S01]  /*a570*/  ULDC.64 UR10, c[0x0][0xb48] ;  /* 0x0002d200000a7ab9 */ /* 0x000fe20000000a00 */
[----:B------:R-:W-:Y:S01]  /*a580*/  UIADD3 UR9, UR9, UR4, URZ ;  /* 0x0000000409097290 */ /* 0x000fe2000fffe03f */
[----:B-1----:R-:W-:-:S03]  /*a590*/  @P1 SHF.R.U32.HI R7, RZ, R5, R0 ;  /* 0x00000005ff071219 */ /* 0x002fc60000011600 */
[----:B------:R-:W-:Y:S01]  /*a5a0*/  UIMAD.WIDE.U32 UR8, UR41, UR10, UR8 ;  /* 0x0000000a290872a5 */ /* 0x000fe2000f8e0008 */
[--C-:B------:R-:W-:Y:S01]  /*a5b0*/  SHF.R.S32.HI R0, RZ, 0x1f, R7.reuse ;  /* 0x0000001fff007819 */ /* 0x100fe20000011407 */
[----:B------:R-:W-:Y:S02]  /*a5c0*/  IMAD.MOV R9, RZ, RZ, -R7 ;  /* 0x000000ffff097224 */ /* 0x000fe400078e0a07 */
[----:B------:R-:W-:Y:S02]  /*a5d0*/  UIMAD UR41, UR41, UR11, UR9 ;  /* 0x0000000b292972a4 */ /* 0x000fe4000f8e0209 */
[----:B------:R-:W-:Y:S01]  /*a5e0*/  IMAD.U32 R5, RZ, RZ, UR9 ;  /* 0x00000009ff057e24 */ /* 0x000fe2000f8e00ff */
[----:B------:R-:W-:Y:S01]  /*a5f0*/  ULDC.64 UR10, c[0x0][0xb30] ;  /* 0x0002cc00000a7ab9 */ /* 0x000fe20000000a00 */
[----:B------:R-:W-:Y:S02]  /*a600*/  IMAD R9, R34, R9, R11 ;  /* 0x0000000922097224 */ /* 0x000fe400078e020b */
[----:B------:R-:W-:-:S02]  /*a610*/  IMAD R0, R0, UR10, RZ ;  /* 0x0000000a00007c24 */ /* 0x000fc4000f8e02ff */
[----:B------:R-:W-:Y:S01]  /*a620*/  IMAD.U32 R4, RZ, RZ, UR8 ;  /* 0x00000008ff047e24 */ /* 0x000fe2000f8e00ff */
[----:B------:R-:W-:Y:S01]  /*a630*/  ULDC.64 UR8, c[0x0][0xb28] ;  /* 0x0002ca0000087ab9 */ /* 0x000fe20000000a00 */
[----:B------:R-:W-:Y:S02]  /*a640*/  IMAD.U32 R5, RZ, RZ, UR41 ;  /* 0x00000029ff057e24 */ /* 0x000fe4000f8e00ff */
[C---:B------:R-:W-:Y:S01]  /*a650*/  IMAD R11, R7.reuse, UR11, R0 ;  /* 0x0000000b070b7c24 */ /* 0x040fe2000f8e0200 */
[----:B------:R-:W-:Y:S01]  /*a660*/  SHF.R.S32.HI R0, RZ, 0x1f, R9 ;  /* 0x0000001fff007819 */ /* 0x000fe20000011409 */
[----:B------:R-:W-:-:S04]  /*a670*/  IMAD.WIDE.U32 R4, R7, UR10, R4 ;  /* 0x0000000a07047c25 */ /* 0x000fc8000f8e0004 */
[----:B------:R-:W-:Y:S02]  /*a680*/  IMAD R0, R0, UR8, RZ ;  /* 0x0000000800007c24 */ /* 0x000fe4000f8e02ff */
[----:B------:R-:W-:Y:S02]  /*a690*/  IMAD.IADD R5, R5, 0x1, R11 ;  /* 0x0000000105057824 */ /* 0x000fe400078e020b */
[C---:B------:R-:W-:Y:S02]  /*a6a0*/  IMAD R7, R9.reuse, UR9, R0 ;  /* 0x0000000909077c24 */ /* 0x040fe4000f8e0200 */
[----:B------:R-:W-:Y:S01]  /*a6b0*/  IMAD.WIDE.U32 R4, R9, UR8, R4 ;  /* 0x0000000809047c25 */ /* 0x000fe2000f8e0004 */
[----:B------:R-:W-:-:S03]  /*a6c0*/  ULDC.64 UR8, c[0x0][0xb00] ;  /* 0x0002c00000087ab9 */ /* 0x000fc60000000a00 */
[----:B------:R-:W-:Y:S01]  /*a6d0*/  IMAD.IADD R3, R5, 0x1, R7 ;  /* 0x0000000105037824 */ /* 0x000fe200078e0207 */
[----:B------:R-:W-:-:S04]  /*a6e0*/  LEA R0, P1, R4, UR8, 0x2 ;  /* 0x0000000804007c11 */ /* 0x000fc8000f8210ff */
[----:B------:R-:W-:Y:S01]  /*a6f0*/  LEA.HI.X R3, R4, UR9, R3, 0x2, P1 ;  /* 0x0000000904037c11 */ /* 0x000fe200088f1403 */
[----:B--2---:R0:W1:Y:S04]  /*a700*/  SHFL.IDX PT, R6, R0, RZ, 0x1c1f ;  /* 0x001c1fff00067589 */ /* 0x00406800000e0000 */
[----:B------:R0:W2:Y:S01]  /*a710*/  SHFL.IDX PT, R7, R3, RZ, 0x1c1f ;  /* 0x001c1fff03077589 */ /* 0x0000a200000e0000 */
[----:B------:R-:W-:Y:S05]  /*a720*/  @P2 BRA `(.L_x_264) ;  /* 0x0000000400002947 */ /* 0x000fea0003800000 */
[----:B------:R-:W-:Y:S02]  /*a730*/  ULDC UR4, c[0x0][0xac8] ;  /* 0x0002b20000047ab9 */ /* 0x000fe40000000800 */
[----:B------:R-:W-:Y:S02]  /*a740*/  ISETP.GE.AND P1, PT, R199, UR4, PT ;  /* 0x00000004c7007c0c */ /* 0x000fe4000bf26270 */
[----:B------:R-:W-:Y:S02]  /*a750*/  ISETP.GE.AND P4, PT, R198, UR4, PT ;  /* 0x00000004c6007c0c */ /* 0x000fe4000bf86270 */
[----:B------:R-:W-:Y:S02]  /*a760*/  ISETP.GE.AND P3, PT, R197, UR4, PT ;  /* 0x00000004c5007c0c */ /* 0x000fe4000bf66270 */
[----:B------:R-:W-:-:S07]  /*a770*/  ISETP.GE.AND P2, PT, R196, UR4, PT ;  /* 0x00000004c4007c0c */ /* 0x000fce000bf46270 */
[----:B-12---:R-:W-:Y:S02]  /*a780*/  @!P1 IMAD.WIDE R4, R199, 0x4, R6 ;  /* 0x00000004c7049825 */ /* 0x006fe400078e0206 */
[----:B------:R-:W-:-:S03]  /*a790*/  @!P4 LEA R8, P5, R198, R6, 0x2 ;  /* 0x00000006c608c211 */ /* 0x000fc600078a10ff */
[----:B------:R1:W-:Y:S01]  /*a7a0*/  @!P1 ST.E.64 desc[UR50][R4.64], R64 ;  /* 0x0000004004009985 */ /* 0x0003e2000c101b32 */
[----:B------:R-:W-:Y:S02]  /*a7b0*/  ISETP.GE.AND P1, PT, R195, UR4, PT ;  /* 0x00000004c3007c0c */ /* 0x000fe4000bf26270 */
[-C--:B------:R-:W-:Y:S02]  /*a7c0*/  @!P4 LEA.HI.X R9, R198, R7.reuse, R216, 0x2, P5 ;  /* 0x00000007c609c211 */ /* 0x080fe400028f14d8 */
[CC--:B------:R-:W-:Y:S02]  /*a7d0*/  @!P3 LEA R10, P5, R197.reuse, R6.reuse, 0x2 ;  /* 0x00000006c50ab211 */ /* 0x0c0fe400078a10ff */
[----:B------:R-:W-:Y:S01]  /*a7e0*/  @!P2 LEA R12, P6, R196, R6, 0x2 ;  /* 0x00000006c40ca211 */ /* 0x000fe200078c10ff */
[----:B------:R2:W-:Y:S01]  /*a7f0*/  @!P4 ST.E.64 desc[UR50][R8.64], R66 ;  /* 0x000000420800c985 */ /* 0x0005e2000c101b32 */
[----:B------:R-:W-:Y:S02]  /*a800*/  @!P3 LEA.HI.X R11, R197, R7, R215, 0x2, P5 ;  /* 0x00000007c50bb211 */ /* 0x000fe400028f14d7 */
[----:B------:R-:W-:-:S02]  /*a810*/  ISETP.GE.AND P4, PT, R194, UR4, PT ;  /* 0x00000004c2007c0c */ /* 0x000fc4000bf86270 */
[-C--:B------:R-:W-:Y:S01]  /*a820*/  @!P2 LEA.HI.X R13, R196, R7.reuse, R214, 0x2, P6 ;  /* 0x00000007c40da211 */ /* 0x080fe200030f14d6 */
[----:B------:R3:W-:Y:S01]  /*a830*/  @!P3 ST.E.64 desc[UR50][R10.64], R68 ;  /* 0x000000440a00b985 */ /* 0x0007e2000c101b32 */
[----:B------:R-:W-:Y:S02]  /*a840*/  ISETP.GE.AND P3, PT, R193, UR4, PT ;  /* 0x00000004c1007c0c */ /* 0x000fe4000bf66270 */
[C---:B------:R-:W-:Y:S01]  /*a850*/  @!P1 LEA R14, P5, R195.reuse, R6, 0x2 ;  /* 0x00000006c30e9211 */ /* 0x040fe200078a10ff */
[----:B------:R4:W-:Y:S01]  /*a860*/  @!P2 ST.E.64 desc[UR50][R12.64], R70 ;  /* 0x000000460c00a985 */ /* 0x0009e2000c101b32 */
[----:B------:R-:W-:Y:S02]  /*a870*/  ISETP.GE.AND P2, PT, R192, UR4, PT ;  /* 0x00000004c0007c0c */ /* 0x000fe4000bf46270 */
[----:B------:R-:W-:-:S03]  /*a880*/  @!P1 LEA.HI.X R15, R195, R7, R213, 0x2, P5 ;  /* 0x00000007c30f9211 */ /* 0x000fc600028f14d5 */
[CC--:B-1----:R-:W-:Y:S02]  /*a890*/  @!P4 LEA R4, P6, R194.reuse, R6.reuse, 0x2 ;  /* 0x00000006c204c211 */ /* 0x0c2fe400078c10ff */
[----:B------:R1:W-:Y:S01]  /*a8a0*/  @!P1 ST.E.64 desc[UR50][R14.64], R72 ;  /* 0x000000480e009985 */ /* 0x0003e2000c101b32 */
[----:B------:R-:W-:Y:S02]  /*a8b0*/  ISETP.GE.AND P1, PT, R171, UR4, PT ;  /* 0x00000004ab007c0c */ /* 0x000fe4000bf26270 */
[-C--:B------:R-:W-:Y:S02]  /*a8c0*/  @!P4 LEA.HI.X R5, R194, R7.reuse, R212, 0x2, P6 ;  /* 0x00000007c205c211 */ /* 0x080fe400030f14d4 */
[CC--:B--2---:R-:W-:Y:S02]  /*a8d0*/  @!P3 LEA R8, P6, R193.reuse, R6.reuse, 0x2 ;  /* 0x00000006c108b211 */ /* 0x0c4fe400078c10ff */
[----:B---3--:R-:W-:Y:S01]  /*a8e0*/  @!P2 LEA R10, P5, R192, R6, 0x2 ;  /* 0x00000006c00aa211 */ /* 0x008fe200078a10ff */
[----:B------:R2:W-:Y:S01]  /*a8f0*/  @!P4 ST.E.64 desc[UR50][R4.64], R74 ;  /* 0x0000004a0400c985 */ /* 0x0005e2000c101b32 */
[----:B------:R-:W-:-:S02]  /*a900*/  @!P3 LEA.HI.X R9, R193, R7, R211, 0x2, P6 ;  /* 0x00000007c109b211 */ /* 0x000fc400030f14d3 */
[----:B------:R-:W-:Y:S02]  /*a910*/  ISETP.GE.AND P4, PT, R170, UR4, PT ;  /* 0x00000004aa007c0c */ /* 0x000fe4000bf86270 */
[----:B------:R-:W-:Y:S01]  /*a920*/  ISETP.GE.AND P6, PT, R169, UR4, PT ;  /* 0x00000004a9007c0c */ /* 0x000fe2000bfc6270 */
[----:B------:R3:W-:Y:S01]  /*a930*/  @!P3 ST.E.64 desc[UR50][R8.64], R76 ;  /* 0x0000004c0800b985 */ /* 0x0007e2000c101b32 */
[----:B------:R-:W-:Y:S02]  /*a940*/  @!P2 LEA.HI.X R11, R192, R7, R210, 0x2, P5 ;  /* 0x00000007c00ba211 */ /* 0x000fe400028f14d2 */
[----:B----4-:R-:W-:-:S03]  /*a950*/  @!P1 LEA R12, P3, R171, R6, 0x2 ;  /* 0x00000006ab0c9211 */ /* 0x010fc600078610ff */
[----:B------:R4:W-:Y:S01]  /*a960*/  @!P2 ST.E.64 desc[UR50][R10.64], R78 ;  /* 0x0000004e0a00a985 */ /* 0x0009e2000c101b32 */
[-C--:B------:R-:W-:Y:S02]  /*a970*/  @!P1 LEA.HI.X R13, R171, R7.reuse, R209, 0x2, P3 ;  /* 0x00000007ab0d9211 */ /* 0x080fe400018f14d1 */
[----:B------:R-:W-:Y:S02]  /*a980*/  ISETP.GE.AND P2, PT, R168, UR4, PT ;  /* 0x00000004a8007c0c */ /* 0x000fe4000bf46270 */
[CC--:B-1----:R-:W-:Y:S01]  /*a990*/  @!P4 LEA R14, P5, R170.reuse, R6.reuse, 0x2 ;  /* 0x00000006aa0ec211 */ /* 0x0c2fe200078a10ff */
[----:B------:R1:W-:Y:S01]  /*a9a0*/  @!P1 ST.E.64 desc[UR50][R12.64], R80 ;  /* 0x000000500c009985 */ /* 0x0003e2000c101b32 */
[----:B--2---:R-:W-:Y:S02]  /*a9b0*/  @!P6 LEA R4, P3, R169, R6, 0x2 ;  /* 0x00000006a904e211 */ /* 0x004fe400078610ff */
[----:B------:R-:W-:Y:S02]  /*a9c0*/  ISETP.GE.AND P1, PT, R23, UR4, PT ;  /* 0x0000000417007c0c */ /* 0x000fe4000bf26270 */
[----:B------:R-:W-:-:S02]  /*a9d0*/  @!P4 LEA.HI.X R15, R170, R7, R208, 0x2, P5 ;  /* 0x00000007aa0fc211 */ /* 0x000fc400028f14d0 */
[-C--:B------:R-:W-:Y:S02]  /*a9e0*/  @!P6 LEA.HI.X R5, R169, R7.reuse, R207, 0x2, P3 ;  /* 0x00000007a905e211 */ /* 0x080fe400018f14cf */
[----:B------:R-:W-:Y:S01]  /*a9f0*/  ISETP.GE.AND P5, PT, R18, UR4, PT ;  /* 0x0000000412007c0c */ /* 0x000fe2000bfa6270 */
[----:B------:R2:W-:Y:S01]  /*aa00*/  @!P4 ST.E.64 desc[UR50][R14.64], R82 ;  /* 0x000000520e00c985 */ /* 0x0005e2000c101b32 */
[----:B---3--:R-:W-:Y:S02]  /*aa10*/  @!P2 LEA R8, P3, R168, R6, 0x2 ;  /* 0x00000006a808a211 */ /* 0x008fe400078610ff */
[----:B------:R-:W-:Y:S01]  /*aa20*/  ISETP.GE.AND P4, PT, R22, UR4, PT ;  /* 0x0000000416007c0c */ /* 0x000fe2000bf86270 */
[----:B------:R3:W-:Y:S01]  /*aa30*/  @!P6 ST.E.64 desc[UR50][R4.64], R84 ;  /* 0x000000540400e985 */ /* 0x0007e2000c101b32 */
[----:B------:R-:W-:Y:S02]  /*aa40*/  ISETP.GE.AND P6, PT, R19, UR4, PT ;  /* 0x0000000413007c0c */ /* 0x000fe4000bfc6270 */
[----:B------:R-:W-:-:S02]  /*aa50*/  @!P2 LEA.HI.X R9, R168, R7, R206, 0x2, P3 ;  /* 0x00000007a809a211 */ /* 0x000fc400018f14ce */
[----:B----4-:R-:W-:-:S03]  /*aa60*/  @!P1 LEA R10, P3, R23, R6, 0x2 ;  /* 0x00000006170a9211 */ /* 0x010fc600078610ff */
[----:B------:R3:W-:Y:S01]  /*aa70*/  @!P2 ST.E.64 desc[UR50][R8.64], R86 ;  /* 0x000000560800a985 */ /* 0x0007e2000c101b32 */
[----:B------:R-:W-:-:S03]  /*aa80*/  @!P1 LEA.HI.X R11, R23, R7, R205, 0x2, P3 ;  /* 0x00000007170b9211 */ /* 0x000fc600018f14cd */
[-C--:B-1----:R-:W-:Y:S02]  /*aa90*/  @!P4 LEA R12, P2, R22, R6.reuse, 0x2 ;  /* 0x00000006160cc211 */ /* 0x082fe400078410ff */
[----:B------:R3:W-:Y:S01]  /*aaa0*/  @!P1 ST.E.64 desc[UR50][R10.64], R88 ;  /* 0x000000580a009985 */ /* 0x0007e2000c101b32 */
[CC--:B--2---:R-:W-:Y:S02]  /*aab0*/  @!P6 LEA R14, P1, R19.reuse, R6.reuse, 0x2 ;  /* 0x00000006130ee211 */ /* 0x0c4fe400078210ff */
[----:B------:R-:W-:Y:S02]  /*aac0*/  @!P5 LEA R6, P3, R18, R6, 0x2 ;  /* 0x000000061206d211 */ /* 0x000fe400078610ff */
[-C--:B------:R-:W-:Y:S02]  /*aad0*/  @!P4 LEA.HI.X R13, R22, R7.reuse, R204, 0x2, P2 ;  /* 0x00000007160dc211 */ /* 0x080fe400010f14cc */
[-C--:B------:R-:W-:Y:S02]  /*aae0*/  @!P6 LEA.HI.X R15, R19, R7.reuse, R203, 0x2, P1 ;  /* 0x00000007130fe211 */ /* 0x080fe400008f14cb */
[----:B------:R-:W-:Y:S01]  /*aaf0*/  @!P5 LEA.HI.X R7, R18, R7, R202, 0x2, P3 ;  /* 0x000000071207d211 */ /* 0x000fe200018f14ca */
[----:B------:R3:W-:Y:S04]  /*ab00*/  @!P4 ST.E.64 desc[UR50][R12.64], R90 ;  /* 0x0000005a0c00c985 */ /* 0x0007e8000c101b32 */
[----:B------:R3:W-:Y:S04]  /*ab10*/  @!P6 ST.E.64 desc[UR50][R14.64], R96 ;  /* 0x000000600e00e985 */ /* 0x0007e8000c101b32 */
[----:B------:R3:W-:Y:S02]  /*ab20*/  @!P5 ST.E.64 desc[UR50][R6.64], R98 ;  /* 0x000000620600d985 */ /* 0x0007e4000c101b32 */
.L_x_264:
[----:B------:R-:W-:Y:S05]  /*ab30*/  BSYNC B1 ;  /* 0x0000000000017941 */ /* 0x000fea0003800000 */
.L_x_263:
[----:B--23--:R2:W3:Y:S04]  /*ab40*/  SHFL.IDX PT, R7, R3, 0x1, 0x1c1f ;  /* 0x003c1f0003077f89 */ /* 0x00c4e800000e0000 */
[----:B-1----:R2:W1:Y:S01]  /*ab50*/  SHFL.IDX PT, R6, R0, 0x1, 0x1c1f ;  /* 0x003c1f0000067f89 */ /* 0x00246200000e0000 */
[----:B------:R-:W-:Y:S05]  /*ab60*/  @P0 BRA `(.L_x_262) ;  /* 0x0000001000200947 */ /* 0x000fea0003800000 */
[----:B------:R-:W-:Y:S02]  /*ab70*/  ULDC UR4, c[0x0][0xac8] ;  /* 0x0002b20000047ab9 */ /* 0x000fe40000000800 */
[----:B------:R-:W-:Y:S02]  /*ab80*/  ISETP.GE.AND P1, PT, R198, UR4, PT ;  /* 0x00000004c6007c0c */ /* 0x000fe4000bf26270 */
[----:B------:R-:W-:Y:S02]  /*ab90*/  ISETP.GE.AND P6, PT, R199, UR4, PT ;  /* 0x00000004c7007c0c */ /* 0x000fe4000bfc6270 */
[----:B------:R-:W-:Y:S02]  /*aba0*/  ISETP.GE.AND P0, PT, R197, UR4, PT ;  /* 0x00000004c5007c0c */ /* 0x000fe4000bf06270 */
[----:B------:R-:W-:Y:S02]  /*abb0*/  ISETP.GE.AND P2, PT, R196, UR4, PT ;  /* 0x00000004c4007c0c */ /* 0x000fe4000bf46270 */
[----:B------:R-:W-:-:S05]  /*abc0*/  ISETP.GE.AND P3, PT, R195, UR4, PT ;  /* 0x00000004c3007c0c */ /* 0x000fca000bf66270 */
[CC--:B-1----:R-:W-:Y:S02]  /*abd0*/  @!P1 LEA R8, P4, R198.reuse, R6.reuse, 0x2 ;  /* 0x00000006c6089211 */ /* 0x0c2fe400078810ff */
[----:B---3--:R-:W-:Y:S02]  /*abe0*/  @!P6 IMAD.WIDE R4, R199, 0x4, R6 ;  /* 0x00000004c704e825 */ /* 0x008fe400078e0206 */
[-C--:B------:R-:W-:Y:S02]  /*abf0*/  @!P1 LEA.HI.X R9, R198, R7.reuse, R216, 0x2, P4 ;  /* 0x00000007c6099211 */ /* 0x080fe400020f14d8 */
[----:B------:R-:W-:Y:S01]  /*ac00*/  ISETP.GE.AND P4, PT, R194, UR4, PT ;  /* 0x00000004c2007c0c */ /* 0x000fe2000bf86270 */
[----:B------:R1:W-:Y:S01]  /*ac10*/  @!P6 ST.E.64 desc[UR50][R4.64], R62 ;  /* 0x0000003e0400e985 */ /* 0x0003e2000c101b32 */
[-C--:B------:R-:W-:Y:S02]  /*ac20*/  @!P0 LEA R10, P5, R197, R6.reuse, 0x2 ;  /* 0x00000006c50a8211 */ /* 0x080fe400078a10ff */
[----:B------:R-:W-:Y:S01]  /*ac30*/  @!P3 LEA R14, P6, R195, R6, 0x2 ;  /* 0x00000006c30eb211 */ /* 0x000fe200078c10ff */
[----:B------:R3:W-:Y:S01]  /*ac40*/  @!P1 ST.E.64 desc[UR50][R8.64], R60 ;  /* 0x0000003c08009985 */ /* 0x0007e2000c101b32 */
[----:B------:R-:W-:-:S02]  /*ac50*/  @!P0 LEA.HI.X R11, R197, R7, R215, 0x2, P5 ;  /* 0x00000007c50b8211 */ /* 0x000fc400028f14d7 */
[CC--:B------:R-:W-:Y:S02]  /*ac60*/  @!P2 LEA R12, P1, R196.reuse, R6.reuse, 0x2 ;  /* 0x00000006c40ca211 */ /* 0x0c0fe400078210ff */
[-C--:B------:R-:W-:Y:S01]  /*ac70*/  @!P3 LEA.HI.X R15, R195, R7.reuse, R213, 0x2, P6 ;  /* 0x00000007c30fb211 */ /* 0x080fe200030f14d5 */
[----:B------:R4:W-:Y:S01]  /*ac80*/  @!P0 ST.E.64 desc[UR50][R10.64], R58 ;  /* 0x0000003a0a008985 */ /* 0x0009e2000c101b32 */
[----:B------:R-:W-:Y:S02]  /*ac90*/  ISETP.GE.AND P0, PT, R193, UR4, PT ;  /* 0x00000004c1007c0c */ /* 0x000fe4000bf06270 */
[----:B------:R-:W-:Y:S02]  /*aca0*/  @!P2 LEA.HI.X R13, R196, R7, R214, 0x2, P1 ;  /* 0x00000007c40da211 */ /* 0x000fe400008f14d6 */
[----:B------:R-:W-:Y:S02]  /*acb0*/  ISETP.GE.AND P1, PT, R192, UR4, PT ;  /* 0x00000004c0007c0c */ /* 0x000fe4000bf26270 */
[----:B------:R-:W-:Y:S01]  /*acc0*/  @!P4 LEA R20, P5, R194, R6, 0x2 ;  /* 0x00000006c214c211 */ /* 0x000fe200078a10ff */
[----:B------:R5:W-:Y:S01]  /*acd0*/  @!P2 ST.E.64 desc[UR50][R12.64], R56 ;  /* 0x000000380c00a985 */ /* 0x000be2000c101b32 */
[----:B------:R-:W-:-:S02]  /*ace0*/  ISETP.GE.AND P2, PT, R171, UR4, PT ;  /* 0x00000004ab007c0c */ /* 0x000fc4000bf46270 */
[-C--:B------:R-:W-:Y:S01]  /*acf0*/  @!P4 LEA.HI.X R21, R194, R7.reuse, R212, 0x2, P5 ;  /* 0x00000007c215c211 */ /* 0x080fe200028f14d4 */
[----:B------:R0:W-:Y:S02]  /*ad00*/  @!P3 ST.E.64 desc[UR50][R14.64], R54 ;  /* 0x000000360e00b985 */ /* 0x0001e4000c101b32 */
[CC--:B-1----:R-:W-:Y:S02]  /*ad10*/  @!P0 LEA R4, P3, R193.reuse, R6.reuse, 0x2 ;  /* 0x00000006c1048211 */ /* 0x0c2fe400078610ff */
[----:B------:R-:W-:Y:S01]  /*ad20*/  @!P4 ST.E.64 desc[UR50][R20.64], R52 ;  /* 0x000000341400c985 */ /* 0x000fe2000c101b32 */
[----:B------:R-:W-:Y:S02]  /*ad30*/  ISETP.GE.AND P4, PT, R170, UR4, PT ;  /* 0x00000004aa007c0c */ /* 0x000fe4000bf86270 */
[----:B---3--:R-:W-:Y:S02]  /*ad40*/  @!P1 LEA R8, P5, R192, R6, 0x2 ;  /* 0x00000006c0089211 */ /* 0x008fe400078a10ff */
[----:B------:R-:W-:-:S02]  /*ad50*/  @!P0 LEA.HI.X R5, R193, R7, R211, 0x2, P3 ;  /* 0x00000007c1058211 */ /* 0x000fc400018f14d3 */
[----:B------:R-:W-:Y:S02]  /*ad60*/  ISETP.GE.AND P3, PT, R169, UR4, PT ;  /* 0x00000004a9007c0c */ /* 0x000fe4000bf66270 */
[CC--:B----4-:R-:W-:Y:S01]  /*ad70*/  @!P2 LEA R10, P6, R171.reuse, R6.reuse, 0x2 ;  /* 0x00000006ab0aa211 */ /* 0x0d0fe200078c10ff */
[----:B------:R1:W-:Y:S01]  /*ad80*/  @!P0 ST.E.64 desc[UR50][R4.64], R50 ;  /* 0x0000003204008985 */ /* 0x0003e2000c101b32 */
[-C--:B------:R-:W-:Y:S02]  /*ad90*/  @!P1 LEA.HI.X R9, R192, R7.reuse, R210, 0x2, P5 ;  /* 0x00000007c0099211 */ /* 0x080fe400028f14d2 */
[----:B------:R-:W-:Y:S02]  /*ada0*/  @!P2 LEA.HI.X R11, R171, R7, R209, 0x2, P6 ;  /* 0x00000007ab0ba211 */ /* 0x000fe400030f14d1 */
[----:B------:R-:W-:Y:S01]  /*adb0*/  ISETP.GE.AND P0, PT, R168, UR4, PT ;  /* 0x00000004a8007c0c */ /* 0x000fe2000bf06270 */
[----:B------:R3:W-:Y:S01]  /*adc0*/  @!P1 ST.E.64 desc[UR50][R8.64], R48 ;  /* 0x0000003008009985 */ /* 0x0007e2000c101b32 */
[----:B-----5:R-:W-:-:S02]  /*add0*/  @!P4 LEA R12, P1, R170, R6, 0x2 ;  /* 0x00000006aa0cc211 */ /* 0x020fc400078210ff */
[----:B------:R-:W-:Y:S01]  /*ade0*/  ISETP.GE.AND P5, PT, R23, UR4, PT ;  /* 0x0000000417007c0c */ /* 0x000fe2000bfa6270 */
[----:B------:R4:W-:Y:S01]  /*adf0*/  @!P2 ST.E.64 desc[UR50][R10.64], R46 ;  /* 0x0000002e0a00a985 */ /* 0x0009e2000c101b32 */
[----:B------:R-:W-:Y:S02]  /*ae00*/  @!P4 LEA.HI.X R13, R170, R7, R208, 0x2, P1 ;  /* 0x00000007aa0dc211 */ /* 0x000fe400008f14d0 */
[----:B------:R-:W-:Y:S02]  /*ae10*/  ISETP.GE.AND P2, PT, R22, UR4, PT ;  /* 0x0000000416007c0c */ /* 0x000fe4000bf46270 */
[----:B------:R-:W-:Y:S01]  /*ae20*/  ISETP.GE.AND P1, PT, R19, UR4, PT ;  /* 0x0000000413007c0c */ /* 0x000fe2000bf26270 */
[----:B------:R2:W-:Y:S01]  /*ae30*/  @!P4 ST.E.64 desc[UR50][R12.64], R44 ;  /* 0x0000002c0c00c985 */ /* 0x0005e2000c101b32 */
[-C--:B0-----:R-:W-:Y:S02]  /*ae40*/  @!P3 LEA R14, P6, R169, R6.reuse, 0x2 ;  /* 0x00000006a90eb211 */ /* 0x081fe400078c10ff */
[----:B-1----:R-:W-:-:S02]  /*ae50*/  @!P0 LEA R4, P4, R168, R6, 0x2 ;  /* 0x00000006a8048211 */ /* 0x002fc400078810ff */
[-C--:B------:R-:W-:Y:S02]  /*ae60*/  @!P3 LEA.HI.X R15, R169, R7.reuse, R207, 0x2, P6 ;  /* 0x00000007a90fb211 */ /* 0x080fe400030f14cf */
[----:B------:R-:W-:-:S03]  /*ae70*/  @!P0 LEA.HI.X R5, R168, R7, R206, 0x2, P4 ;  /* 0x00000007a8058211 */ /* 0x000fc600020f14ce */
[----:B------:R2:W-:Y:S01]  /*ae80*/  @!P3 ST.E.64 desc[UR50][R14.64], R42 ;  /* 0x0000002a0e00b985 */ /* 0x0005e2000c101b32 */
[-C--:B---3--:R-:W-:Y:S02]  /*ae90*/  @!P5 LEA R8, P3, R23, R6.reuse, 0x2 ;  /* 0x000000061708d211 */ /* 0x088fe400078610ff */
[CC--:B----4-:R-:W-:Y:S01]  /*aea0*/  @!P2 LEA R10, P4, R22.reuse, R6.reuse, 0x2 ;  /* 0x00000006160aa211 */ /* 0x0d0fe200078810ff */
[----:B------:R2:W-:Y:S01]  /*aeb0*/  @!P0 ST.E.64 desc[UR50][R4.64], R40 ;  /* 0x0000002804008985 */ /* 0x0005e2000c101b32 */
[----:B------:R-:W-:Y:S02]  /*aec0*/  @!P1 LEA R20, P6, R19, R6, 0x2 ;  /* 0x0000000613149211 */ /* 0x000fe400078c10ff */
[-C--:B------:R-:W-:Y:S02]  /*aed0*/  @!P5 LEA.HI.X R9, R23, R7.reuse, R205, 0x2, P3 ;  /* 0x000000071709d211 */ /* 0x080fe400018f14cd */
[-C--:B------:R-:W-:Y:S02]  /*aee0*/  @!P2 LEA.HI.X R11, R22, R7.reuse, R204, 0x2, P4 ;  /* 0x00000007160ba211 */ /* 0x080fe400020f14cc */
[----:B------:R-:W-:Y:S01]  /*aef0*/  @!P1 LEA.HI.X R21, R19, R7, R203, 0x2, P6 ;  /* 0x0000000713159211 */ /* 0x000fe200030f14cb */
[----:B------:R2:W-:Y:S01]  /*af00*/  @!P5 ST.E.64 desc[UR50][R8.64], R92 ;  /* 0x0000005c0800d985 */ /* 0x0005e2000c101b32 */
[----:B------:R-:W-:-:S03]  /*af10*/  ISETP.GE.AND P0, PT, R18, UR4, PT ;  /* 0x0000000412007c0c */ /* 0x000fc6000bf06270 */
[----:B------:R2:W-:Y:S04]  /*af20*/  @!P2 ST.E.64 desc[UR50][R10.64], R94 ;  /* 0x0000005e0a00a985 */ /* 0x0005e8000c101b32 */
[----:B------:R2:W-:Y:S06]  /*af30*/  @!P1 ST.E.64 desc[UR50][R20.64], R38 ;  /* 0x0000002614009985 */ /* 0x0005ec000c101b32 */
[----:B------:R-:W-:Y:S05]  /*af40*/  @P0 BRA `(.L_x_262) ;  /* 0x0000000c00280947 */ /* 0x000fea0003800000 */
[----:B--2---:R-:W-:-:S04]  /*af50*/  LEA R4, P0, R18, R6, 0x2 ;  /* 0x0000000612047211 */ /* 0x004fc800078010ff */
[----:B------:R-:W-:-:S05]  /*af60*/  LEA.HI.X R5, R18, R7, R202, 0x2, P0 ;  /* 0x0000000712057211 */ /* 0x000fca00000f14ca */
[----:B------:R4:W-:Y:S01]  /*af70*/  ST.E.64 desc[UR50][R4.64], R36 ;  /* 0x0000002404007985 */ /* 0x0009e2000c101b32 */
[----:B------:R-:W-:Y:S05]  /*af80*/  BRA `(.L_x_262) ;  /* 0x0000000c00187947 */ /* 0x000fea0003800000 */
.L_x_253:
[----:B------:R-:W-:Y:S02]  /*af90*/  ULDC.64 UR8, c[0x0][0xc00] ;  /* 0x0003000000087ab9 */ /* 0x000fe40000000a00 */
[----:B------:R-:W-:-:S04]  /*afa0*/  UISETP.NE.U32.AND UP0, UPT, UR8, URZ, UPT ;  /* 0x0000003f0800728c */ /* 0x000fc8000bf05070 */
[----:B------:R-:W-:-:S03]  /*afb0*/  UISETP.NE.AND.EX UP0, UPT, UR9, URZ, UPT, UP0 ;  /* 0x0000003f0900728c */ /* 0x000fc6000bf05300 */
[----:B------:R-:W-:Y:S02]  /*afc0*/  ULDC.64 UR8, c[0x0][0xc00] ;  /* 0x0003000000087ab9 */ /* 0x000fe40000000a00 */
[----:B------:R-:W-:Y:S01]  /*afd0*/  UIMAD.WIDE UR8, UR37, 0x4, UR8 ;  /* 0x00000004250878a5 */ /* 0x000fe2000f8e0208 */
[----:B------:R-:W-:-:S05]  /*afe0*/  PLOP3.LUT P1, PT, PT, PT, UP0, 0x80, 0x0 ;  /* 0x000000000000781c */ /* 0x000fca0003f2f008 */
[----:B------:R-:W-:Y:S02]  /*aff0*/  IMAD.U32 R4, RZ, RZ, UR8 ;  /* 0x00000008ff047e24 */ /* 0x000fe4000f8e00ff */
[----:B------:R-:W-:Y:S01]  /*b000*/  IMAD.U32 R5, RZ, RZ, UR9 ;  /* 0x00000009ff057e24 */ /* 0x000fe2000f8e00ff */
[----:B------:R-:W-:Y:S02]  /*b010*/  ULDC.64 UR8, c[0x0][0xc08] ;  /* 0x0003020000087ab9 */ /* 0x000fe40000000a00 */
[----:B------:R-:W-:-:S03]  /*b020*/  UISETP.NE.U32.AND UP1, UPT, UR8, URZ, UPT ;  /* 0x0000003f0800728c */ /* 0x000fc6000bf25070 */
[----:B------:R-:W2:Y:S01]  /*b030*/  @P1 LDG.E R3, desc[UR50][R4.64] ;  /* 0x0000003204031981 */ /* 0x000ea2000c1e1900 */
[----:B------:R-:W-:Y:S01]  /*b040*/  UISETP.NE.AND.EX UP1, UPT, UR9, URZ, UPT, UP1 ;  /* 0x0000003f0900728c */ /* 0x000fe2000bf25310 */
[----:B------:R-:W-:Y:S02]  /*b050*/  ULDC UR4, c[0x0][0xa88] ;  /* 0x0002a20000047ab9 */ /* 0x000fe40000000800 */
[----:B------:R-:W-:-:S03]  /*b060*/  IMAD.U32 R0, RZ, RZ, UR4 ;  /* 0x00000004ff007e24 */ /* 0x000fc6000f8e00ff */
[----:B------:R-:W-:-:S05]  /*b070*/  PLOP3.LUT P2, PT, PT, PT, UP1, 0x80, 0x0 ;  /* 0x000000000000781c */ /* 0x000fca0003f4f018 */
[----:B------:R-:W-:Y:S02]  /*b080*/  @UP1 ULDC.64 UR8, c[0x0][0xc08] ;  /* 0x0003020000081ab9 */ /* 0x000fe40000000a00 */
[----:B------:R-:W-:-:S06]  /*b090*/  @UP1 UIMAD.WIDE UR8, UR37, 0x4, UR8 ;  /* 0x00000004250818a5 */ /* 0x000fcc000f8e0208 */
[----:B------:R-:W-:Y:S02]  /*b0a0*/  IMAD.U32 R6, RZ, RZ, UR8 ;  /* 0x00000008ff067e24 */ /* 0x000fe4000f8e00ff */
[----:B------:R-:W-:-:S05]  /*b0b0*/  IMAD.U32 R7, RZ, RZ, UR9 ;  /* 0x00000009ff077e24 */ /* 0x000fca000f8e00ff */
[----:B------:R0:W5:Y:S01]  /*b0c0*/  @P2 LDG.E R0, desc[UR50][R6.64] ;  /* 0x0000003206002981 */ /* 0x000162000c1e1900 */
[----:B------:R-:W-:Y:S01]  /*b0d0*/  UMOV UR4, URZ ;  /* 0x0000003f00047c82 */ /* 0x000fe20008000000 */
[----:B------:R-:W-:Y:S02]  /*b0e0*/  ISETP.GT.AND P0, PT, R223, 0x7f, PT ;  /* 0x0000007fdf00780c */ /* 0x000fe40003f04270 */
[----:B--2---:R-:W-:-:S13]  /*b0f0*/  @P1 R2UR UR4, R3 ;  /* 0x00000000030412ca */ /* 0x004fda00000e0000 */
[----:B------:R-:W-:Y:S01]  /*b100*/  USHF.R.S32.HI UR16, URZ, 0x1f, UR4 ;  /* 0x0000001f3f107899 */ /* 0x000fe20008011404 */
[----:B0-----:R-:W-:Y:S11]  /*b110*/  @P2 BRA `(.L_x_265) ;  /* 0x0000000000102947 */ /* 0x001ff60003800000 */
[----:B------:R-:W-:Y:S05]  /*b120*/  @!P1 BRA `(.L_x_265) ;  /* 0x00000000000c9947 */ /* 0x000fea0003800000 */
[----:B------:R-:W2:Y:S04]  /*b130*/  LDG.E R3, desc[UR50][R4.64] ;  /* 0x0000003204037981 */ /* 0x000ea8000c1e1900 */
[----:B-----5:R-:W2:Y:S02]  /*b140*/  LDG.E R0, desc[UR50][R4.64+0x4] ;  /* 0x0000043204007981 */ /* 0x020ea4000c1e1900 */
[----:B--2---:R-:W-:-:S07]  /*b150*/  IMAD.IADD R0, R0, 0x1, -R3 ;  /* 0x0000000100007824 */ /* 0x004fce00078e0a03 */
.L_x_265:
[----:B------:R-:W-:Y:S01]  /*b160*/  USEL UR37, UR37, URZ, !UP0 ;  /* 0x0000003f25257287 */ /* 0x000fe2000c000000 */
[----:B------:R-:W-:Y:S01]  /*b170*/  BSSY B1, `(.L_x_266) ;  /* 0x0000039000017945 */ /* 0x000fe20003800000 */
[----:B------:R-:W-:-:S03]  /*b180*/  USEL UR38, UR38, URZ, !UP0 ;  /* 0x0000003f26267287 */ /* 0x000fc6000c000000 */
[----:B------:R-:W-:Y:S09]  /*b190*/  @P0 BRA `(.L_x_267) ;  /* 0x0000000000d80947 */ /* 0x000ff20003800000 */
[----:B------:R-:W0:Y:S01]  /*b1a0*/  S2R R4, SR_TID.X ;  /* 0x0000000000047919 */ /* 0x000e220000002100 */
[----:B------:R-:W1:Y:S01]  /*b1b0*/  LDC R9, c[0x0][0xbe8] ;  /* 0x0002fa00ff097b82 */ /* 0x000e620000000800 */
[----:B------:R-:W-:-:S04]  /*b1c0*/  IMAD.U32 R3, RZ, RZ, UR40 ;  /* 0x00000028ff037e24 */ /* 0x000fc8000f8e00ff */
[----:B0-----:R-:W-:Y:S02]  /*b1d0*/  IMAD R3, R3, 0x80, R4 ;  /* 0x0000008003037824 */ /* 0x001fe400078e0204 */
[----:B-1---5:R-:W-:Y:S02]  /*b1e0*/  IMAD R4, R0, R9, RZ ;  /* 0x0000000900047224 */ /* 0x022fe400078e02ff */
[----:B------:R-:W-:-:S05]  /*b1f0*/  VIADD R6, R3, 0xffffff80 ;  /* 0xffffff8003067836 */ /* 0x000fca0000000000 */
[----:B------:R-:W-:-:S13]  /*b200*/  ISETP.GE.AND P0, PT, R6, R4, PT ;  /* 0x000000040600720c */ /* 0x000fda0003f06270 */
[----:B------:R-:W-:Y:S05]  /*b210*/  @P0 BRA `(.L_x_267) ;  /* 0x0000000000b80947 */ /* 0x000fea0003800000 */
[----:B------:R-:W-:Y:S01]  /*b220*/  ISETP.NE.AND P0, PT, R9, 0x1, PT ;  /* 0x000000010900780c */ /* 0x000fe20003f05270 */
[----:B------:R-:W-:Y:S01]  /*b230*/  UISETP.GT.AND UP2, UPT, UR45, 0x1, UPT ;  /* 0x000000012d00788c */ /* 0x000fe2000bf44270 */
[----:B------:R-:W-:-:S03]  /*b240*/  UMOV UR7, 0x9b8 ;  /* 0x000009b800077882 */ /* 0x000fc60000000000 */
[----:B------:R-:W-:Y:S02]  /*b250*/  USEL UR17, UR7, 0x978, UP2 ;  /* 0x0000097807117887 */ /* 0x000fe40009000000 */
[----:B------:R-:W-:-:S06]  /*b260*/  USEL UR19, UR41, URZ, UP2 ;  /* 0x0000003f29137287 */ /* 0x000fcc0009000000 */
[----:B------:R-:W0:Y:S04]  /*b270*/  @P0 LDC R3, c[0x0][0xbec] ;  /* 0x0002fb00ff030b82 */ /* 0x000e280000000800 */
[----:B------:R-:W-:Y:S01]  /*b280*/  ULDC.64 UR10, c[0x0][UR17+0x220] ;  /* 0x00008800110a7abb */ /* 0x000fe20008000a00 */
[----:B------:R-:W-:Y:S01]  /*b290*/  ULDC.64 UR8, c[0x0][UR17+0x218] ;  /* 0x0000860011087abb */ /* 0x000fe20008000a00 */
[----:B------:R-:W-:Y:S01]  /*b2a0*/  ULDC.64 UR12, c[0x0][UR17+0x228] ;  /* 0x00008a00110c7abb */ /* 0x000fe20008000a00 */
[----:B------:R-:W-:Y:S01]  /*b2b0*/  UIMAD UR7, UR11, UR37, URZ ;  /* 0x000000250b0772a4 */ /* 0x000fe2000f8e023f */
[----:B------:R-:W1:Y:S01]  /*b2c0*/  @P0 LDC R5, c[0x0][0xbf0] ;  /* 0x0002fc00ff050b82 */ /* 0x000e620000000800 */
[----:B------:R-:W-:Y:S02]  /*b2d0*/  UIMAD.WIDE.U32 UR14, UR8, UR39, URZ ;  /* 0x00000027080e72a5 */ /* 0x000fe4000f8e003f */
[----:B------:R-:W-:-:S02]  /*b2e0*/  UIMAD UR18, UR9, UR39, URZ ;  /* 0x00000027091272a4 */ /* 0x000fc4000f8e023f */
[----:B------:R-:W-:Y:S02]  /*b2f0*/  UIMAD.WIDE.U32 UR8, UR10, UR37, URZ ;  /* 0x000000250a0872a5 */ /* 0x000fe4000f8e003f */
[----:B------:R-:W-:Y:S02]  /*b300*/  UIMAD.WIDE.U32 UR20, UR12, UR19, URZ ;  /* 0x000000130c1472a5 */ /* 0x000fe4000f8e003f */
[----:B------:R-:W-:Y:S02]  /*b310*/  UIMAD UR12, UR13, UR19, URZ ;  /* 0x000000130d0c72a4 */ /* 0x000fe4000f8e023f */
[----:B------:R-:W-:Y:S02]  /*b320*/  UIMAD UR7, UR10, UR38, UR7 ;  /* 0x000000260a0772a4 */ /* 0x000fe4000f8e0207 */
[----:B------:R-:W-:Y:S02]  /*b330*/  UIADD3 UR14, UP0, UP1, UR8, UR14, UR4 ;  /* 0x0000000e080e7290 */ /* 0x000fe4000f91e004 */
[----:B------:R-:W-:Y:S01]  /*b340*/  UIADD3 UR8, UR12, UR21, URZ ;  /* 0x000000150c087290 */ /* 0x000fe2000fffe03f */
[----:B0-----:R-:W-:Y:S01]  /*b350*/  @P0 IMAD.HI.U32 R4, R6, R3, RZ ;  /* 0x0000000306040227 */ /* 0x001fe200078e00ff */
[----:B------:R-:W-:-:S02]  /*b360*/  UIADD3 UR11, UR18, UR15, URZ ;  /* 0x0000000f120b7290 */ /* 0x000fc4000fffe03f */
[----:B------:R-:W-:Y:S01]  /*b370*/  UIADD3 UR7, UR9, UR7, URZ ;  /* 0x0000000709077290 */ /* 0x000fe2000fffe03f */
[----:B------:R-:W-:Y:S02]  /*b380*/  IMAD.MOV.U32 R3, RZ, RZ, R6 ;  /* 0x000000ffff037224 */ /* 0x000fe400078e0006 */
[----:B------:R-:W-:Y:S01]  /*b390*/  IMAD.U32 R8, RZ, RZ, UR8 ;  /* 0x00000008ff087e24 */ /* 0x000fe2000f8e00ff */
[----:B------:R-:W-:Y:S01]  /*b3a0*/  UIADD3.X UR7, UR7, UR11, UR16, UP0, UP1 ;  /* 0x0000000b07077290 */ /* 0x000fe200087e2410 */
[----:B-1----:R-:W-:Y:S01]  /*b3b0*/  @P0 SHF.R.U32.HI R3, RZ, R5, R4 ;  /* 0x00000005ff030219 */ /* 0x002fe20000011604 */
[----:B------:R-:W-:Y:S01]  /*b3c0*/  IMAD.U32 R4, RZ, RZ, UR20 ;  /* 0x00000014ff047e24 */ /* 0x000fe2000f8e00ff */
[----:B------:R-:W-:Y:S01]  /*b3d0*/  ULDC.64 UR8, c[0x0][UR17+0x210] ;  /* 0x0000840011087abb */ /* 0x000fe20008000a00 */
[----:B------:R-:W-:Y:S01]  /*b3e0*/  IMAD.U32 R5, RZ, RZ, UR21 ;  /* 0x00000015ff057e24 */ /* 0x000fe2000f8e00ff */
[--C-:B------:R-:W-:Y:S01]  /*b3f0*/  SHF.R.S32.HI R5, RZ, 0x1f, R3.reuse ;  /* 0x0000001fff057819 */ /* 0x100fe20000011403 */
[----:B------:R-:W-:Y:S01]  /*b400*/  IMAD.MOV R7, RZ, RZ, -R3 ;  /* 0x000000ffff077224 */ /* 0x000fe200078e0a03 */
[----:B------:R-:W-:Y:S01]  /*b410*/  IADD3 R4, P0, P1, R3, UR14, R4 ;  /* 0x0000000e03047c10 */ /* 0x000fe2000f91e004 */
[----:B------:R-:W-:Y:S01]  /*b420*/  ULDC.64 UR10, c[0x0][0xba8] ;  /* 0x0002ea00000a7ab9 */ /* 0x000fe20000000a00 */
[----:B------:R-:W-:Y:S01]  /*b430*/  @!UP2 ULDC UR10, c[0x0][0xb50] ;  /* 0x0002d400000aaab9 */ /* 0x000fe20000000800 */
[----:B------:R-:W-:Y:S01]  /*b440*/  IMAD R7, R9, R7, R6 ;  /* 0x0000000709077224 */ /* 0x000fe200078e0206 */
[----:B------:R-:W-:Y:S01]  /*b450*/  IADD3.X R5, R5, UR7, R8, P0, P1 ;  /* 0x0000000705057c10 */ /* 0x000fe200087e2408 */
[----:B------:R-:W-:-:S02]  /*b460*/  @!UP2 ULDC UR11, c[0x0][0xb54] ;  /* 0x0002d500000baab9 */ /* 0x000fc40000000800 */
[C---:B------:R-:W-:Y:S01]  /*b470*/  IMAD R6, R7.reuse, UR9, RZ ;  /* 0x0000000907067c24 */ /* 0x040fe2000f8e02ff */
[----:B------:R-:W-:Y:S01]  /*b480*/  SHF.R.S32.HI R3, RZ, 0x1f, R7 ;  /* 0x0000001fff037819 */ /* 0x000fe20000011407 */
[----:B------:R-:W-:-:S04]  /*b490*/  IMAD.WIDE.U32 R4, R7, UR8, R4 ;  /* 0x0000000807047c25 */ /* 0x000fc8000f8e0004 */
[----:B------:R-:W-:Y:S01]  /*b4a0*/  IMAD R3, R3, UR8, R6 ;  /* 0x0000000803037c24 */ /* 0x000fe2000f8e0206 */
[----:B------:R-:W-:-:S03]  /*b4b0*/  LEA R6, P0, R4, UR10, 0x2 ;  /* 0x0000000a04067c11 */ /* 0x000fc6000f8010ff */
[----:B------:R-:W-:-:S05]  /*b4c0*/  IMAD.IADD R3, R5, 0x1, R3 ;  /* 0x0000000105037824 */ /* 0x000fca00078e0203 */
[----:B------:R-:W-:Y:S01]  /*b4d0*/  LEA.HI.X R7, R4, UR11, R3, 0x2, P0 ;  /* 0x0000000b04077c11 */ /* 0x000fe200080f1403 */
[----:B------:R-:W-:-:S05]  /*b4e0*/  IMAD.MOV.U32 R3, RZ, RZ, -0x800000 ;  /* 0xff800000ff037424 */ /* 0x000fca00078e00ff */
[----:B------:R0:W-:Y:S02]  /*b4f0*/  STG.E desc[UR50][R6.64], R3 ;  /* 0x0000000306007986 */ /* 0x0001e4000c101932 */
.L_x_267:
[----:B------:R-:W-:Y:S05]  /*b500*/  BSYNC B1 ;  /* 0x0000000000017941 */ /* 0x000fea0003800000 */
.L_x_266:
[----:B------:R-:W-:-:S06]  /*b510*/  UISETP.GT.AND UP0, UPT, UR45, 0x1, UPT ;  /* 0x000000012d00788c */ /* 0x000fcc000bf04270 */
[----:B------:R-:W-:-:S13]  /*b520*/  PLOP3.LUT P0, PT, PT, PT, UP0, 0x80, 0x0 ;  /* 0x000000000000781c */ /* 0x000fda0003f0f008 */
[----:B------:R-:W-:Y:S05]  /*b530*/  @P0 BRA `(.L_x_262) ;  /* 0x0000000400ac0947 */ /* 0x000fea0003800000 */
[----:B------:R-:W1:Y:S01]  /*b540*/  LDC R11, c[0x0][0xbe8] ;  /* 0x0002fa00ff0b7b82 */ /* 0x000e620000000800 */
[----:B------:R-:W-:Y:S01]  /*b550*/  ULDC.64 UR10, c[0x0][0xaa0] ;  /* 0x0002a800000a7ab9 */ /* 0x000fe20000000a00 */
[----:B0-----:R-:W-:Y:S01]  /*b560*/  IMAD R3, R17, 0x20, R200 ;  /* 0x0000002011037824 */ /* 0x001fe200078e02c8 */
[----:B------:R-:W-:Y:S01]  /*b570*/  UIMAD UR7, UR16, UR10, URZ ;  /* 0x0000000a100772a4 */ /* 0x000fe2000f8e023f */
[----:B------:R-:W-:Y:S01]  /*b580*/  IMAD.U32 R8, RZ, RZ, UR40 ;  /* 0x00000028ff087e24 */ /* 0x000fe2000f8e00ff */
[----:B------:R-:W-:Y:S01]  /*b590*/  UIMAD.WIDE.U32 UR8, UR4, UR10, URZ ;  /* 0x0000000a040872a5 */ /* 0x000fe2000f8e003f */
[----:B------:R-:W-:Y:S01]  /*b5a0*/  IMAD.U32 R13, RZ, RZ, UR40 ;  /* 0x00000028ff0d7e24 */ /* 0x000fe2000f8e00ff */
[----:B------:R-:W-:Y:S01]  /*b5b0*/  UIMAD UR7, UR4, UR11, UR7 ;  /* 0x0000000b040772a4 */ /* 0x000fe2000f8e0207 */
[----:B------:R-:W-:Y:S01]  /*b5c0*/  IMAD R8, R8, 0x80, R3 ;  /* 0x0000008008087824 */ /* 0x000fe200078e0203 */
[----:B------:R-:W-:Y:S01]  /*b5d0*/  BSSY B1, `(.L_x_268) ;  /* 0x0000037000017945 */ /* 0x000fe20003800000 */
[----:B------:R-:W-:Y:S01]  /*b5e0*/  ULDC.64 UR10, c[0x0][0xae8] ;  /* 0x0002ba00000a7ab9 */ /* 0x000fe20000000a00 */
[----:B------:R-:W-:Y:S01]  /*b5f0*/  UIADD3 UR9, UR9, UR7, URZ ;  /* 0x0000000709097290 */ /* 0x000fe2000fffe03f */
[----:B------:R-:W-:-:S03]  /*b600*/  IMAD.MOV.U32 R3, RZ, RZ, R8 ;  /* 0x000000ffff037224 */ /* 0x000fc600078e0008 */
[----:B------:R-:W-:-:S04]  /*b610*/  UIMAD.WIDE.U32 UR8, UR39, UR10, UR8 ;  /* 0x0000000a270872a5 */ /* 0x000fc8000f8e0008 */
[----:B------:R-:W-:-:S03]  /*b620*/  UIMAD UR9, UR39, UR11, UR9 ;  /* 0x0000000b270972a4 */ /* 0x000fc6000f8e0209 */
[----:B------:R-:W-:Y:S01]  /*b630*/  ULDC.64 UR10, c[0x0][0xaf0] ;  /* 0x0002bc00000a7ab9 */ /* 0x000fe20000000a00 */
[----:B-1----:R-:W-:Y:S01]  /*b640*/  ISETP.NE.AND P0, PT, R11, 0x1, PT ;  /* 0x000000010b00780c */ /* 0x002fe20003f05270 */
[----:B------:R-:W-:Y:S02]  /*b650*/  UIMAD UR38, UR38, UR10, URZ ;  /* 0x0000000a262672a4 */ /* 0x000fe4000f8e023f */
[----:B------:R-:W-:Y:S02]  /*b660*/  UIMAD.WIDE.U32 UR8, UR37, UR10, UR8 ;  /* 0x0000000a250872a5 */ /* 0x000fe4000f8e0008 */
[----:B------:R-:W-:-:S03]  /*b670*/  UIMAD UR4, UR37, UR11, UR38 ;  /* 0x0000000b250472a4 */ /* 0x000fc6000f8e0226 */
[----:B------:R-:W-:Y:S01]  /*b680*/  ULDC.64 UR10, c[0x0][0xae0] ;  /* 0x0002b800000a7ab9 */ /* 0x000fe20000000a00 */
[----:B------:R-:W-:-:S04]  /*b690*/  UIADD3 UR4, UR9, UR4, URZ ;  /* 0x0000000409047290 */ /* 0x000fc8000fffe03f */
[----:B------:R-:W0:Y:S08]  /*b6a0*/  @P0 LDC R5, c[0x0][0xbec] ;  /* 0x0002fb00ff050b82 */ /* 0x000e300000000800 */
[----:B------:R-:W1:Y:S01]  /*b6b0*/  @P0 LDC R7, c[0x0][0xbf0] ;  /* 0x0002fc00ff070b82 */ /* 0x000e620000000800 */
[----:B0-----:R-:W-:-:S04]  /*b6c0*/  @P0 IMAD.HI.U32 R4, R8, R5, RZ ;  /* 0x0000000508040227 */ /* 0x001fc800078e00ff */
[----:B------:R-:W-:Y:S02]  /*b6d0*/  IMAD.U32 R5, RZ, RZ, UR9 ;  /* 0x00000009ff057e24 */ /* 0x000fe4000f8e00ff */
[----:B------:R-:W-:Y:S01]  /*b6e0*/  IMAD.U32 R5, RZ, RZ, UR4 ;  /* 0x00000004ff057e24 */ /* 0x000fe2000f8e00ff */
[----:B-1----:R-:W-:-:S04]  /*b6f0*/  @P0 SHF.R.U32.HI R3, RZ, R7, R4 ;  /* 0x00000007ff030219 */ /* 0x002fc80000011604 */
[--C-:B------:R-:W-:Y:S01]  /*b700*/  SHF.R.S32.HI R4, RZ, 0x1f, R3.reuse ;  /* 0x0000001fff047819 */ /* 0x100fe20000011403 */
[----:B------:R-:W-:-:S04]  /*b710*/  IMAD.MOV R7, RZ, RZ, -R3 ;  /* 0x000000ffff077224 */ /* 0x000fc800078e0a03 */
[----:B------:R-:W-:Y:S02]  /*b720*/  IMAD R6, R4, UR10, RZ ;  /* 0x0000000a04067c24 */ /* 0x000fe4000f8e02ff */
[----:B------:R-:W-:Y:S01]  /*b730*/  IMAD.U32 R4, RZ, RZ, UR8 ;  /* 0x00000008ff047e24 */ /* 0x000fe2000f8e00ff */
[----:B------:R-:W-:Y:S01]  /*b740*/  ULDC.64 UR8, c[0x0][0xad8] ;  /* 0x0002b60000087ab9 */ /* 0x000fe20000000a00 */
[----:B------:R-:W-:Y:S02]  /*b750*/  IMAD R7, R11, R7, R8 ;  /* 0x000000070b077224 */ /* 0x000fe400078e0208 */
[C---:B------:R-:W-:Y:S02]  /*b760*/  IMAD R9, R3.reuse, UR11, R6 ;  /* 0x0000000b03097c24 */ /* 0x040fe4000f8e0206 */
[----:B------:R-:W-:Y:S01]  /*b770*/  IMAD.WIDE.U32 R4, R3, UR10, R4 ;  /* 0x0000000a03047c25 */ /* 0x000fe2000f8e0004 */
[----:B------:R-:W-:-:S03]  /*b780*/  SHF.R.S32.HI R3, RZ, 0x1f, R7 ;  /* 0x0000001fff037819 */ /* 0x000fc60000011407 */
[----:B------:R-:W-:Y:S02]  /*b790*/  IMAD.IADD R5, R5, 0x1, R9 ;  /* 0x0000000105057824 */ /* 0x000fe400078e0209 */
[----:B------:R-:W-:Y:S02]  /*b7a0*/  IMAD R6, R3, UR8, RZ ;  /* 0x0000000803067c24 */ /* 0x000fe4000f8e02ff */
[----:B------:R-:W-:Y:S02]  /*b7b0*/  IMAD R8, R13, 0x80, R200 ;  /* 0x000000800d087824 */ /* 0x000fe400078e02c8 */
[----:B-----5:R-:W-:Y:S02]  /*b7c0*/  IMAD R11, R0, R11, RZ ;  /* 0x0000000b000b7224 */ /* 0x020fe400078e02ff */
[C---:B------:R-:W-:Y:S02]  /*b7d0*/  IMAD R3, R7.reuse, UR9, R6 ;  /* 0x0000000907037c24 */ /* 0x040fe4000f8e0206 */
[----:B------:R-:W-:Y:S01]  /*b7e0*/  IMAD.WIDE.U32 R4, R7, UR8, R4 ;  /* 0x0000000807047c25 */ /* 0x000fe2000f8e0004 */
[----:B------:R-:W-:Y:S01]  /*b7f0*/  ISETP.GE.AND P2, PT, R8, R11, PT ;  /* 0x0000000b0800720c */ /* 0x000fe20003f46270 */
[----:B------:R-:W-:-:S02]  /*b800*/  ULDC.64 UR8, c[0x0][0xa80] ;  /* 0x0002a00000087ab9 */ /* 0x000fc40000000a00 */
[----:B------:R-:W-:Y:S01]  /*b810*/  IMAD.IADD R3, R5, 0x1, R3 ;  /* 0x0000000105037824 */ /* 0x000fe200078e0203 */
[----:B------:R-:W-:Y:S01]  /*b820*/  LEA R6, P3, R4, UR8, 0x1 ;  /* 0x0000000804067c11 */ /* 0x000fe2000f8608ff */
[----:B------:R-:W-:-:S03]  /*b830*/  VIADD R0, R8, 0x20 ;  /* 0x0000002008007836 */ /* 0x000fc60000000000 */
[----:B------:R-:W-:Y:S01]  /*b840*/  LEA.HI.X R3, R4, UR9, R3, 0x1, P3 ;  /* 0x0000000904037c11 */ /* 0x000fe200098f0c03 */
[----:B------:R0:W1:Y:S01]  /*b850*/  SHFL.IDX PT, R7, R6, RZ, 0x181f ;  /* 0x00181fff06077589 */ /* 0x00006200000e0000 */
[-C--:B------:R-:W-:Y:S01]  /*b860*/  ISETP.GE.AND P1, PT, R0, R11.reuse, PT ;  /* 0x0000000b0000720c */ /* 0x080fe20003f26270 */
[----:B------:R-:W-:Y:S02]  /*b870*/  VIADD R0, R8, 0x40 ;  /* 0x0000004008007836 */ /* 0x000fe40000000000 */
[----:B------:R0:W2:Y:S03]  /*b880*/  SHFL.IDX PT, R5, R3, RZ, 0x181f ;  /* 0x00181fff03057589 */ /* 0x0000a600000e0000 */
[----:B------:R-:W-:Y:S01]  /*b890*/  ISETP.GE.AND P0, PT, R0, R11, PT ;  /* 0x0000000b0000720c */ /* 0x000fe20003f06270 */
[----:B------:R-:W-:-:S12]  /*b8a0*/  @P2 BRA `(.L_x_269) ;  /* 0x0000000000242947 */ /* 0x000fd80003800000 */
[----:B------:R-:W-:Y:S02]  /*b8b0*/  ULDC UR4, c[0x0][0xac8] ;  /* 0x0002b20000047ab9 */ /* 0x000fe40000000800 */
[----:B------:R-:W-:Y:S02]  /*b8c0*/  ISETP.GE.AND P4, PT, R2, UR4, PT ;  /* 0x0000000402007c0c */ /* 0x000fe4000bf86270 */
[----:B------:R-:W-:-:S11]  /*b8d0*/  ISETP.GE.AND P5, PT, R16, UR4, PT ;  /* 0x0000000410007c0c */ /* 0x000fd6000bfa6270 */
[-C--:B-1----:R-:W-:Y:S02]  /*b8e0*/  @!P4 LEA R12, P2, R2, R7.reuse, 0x1 ;  /* 0x00000007020cc211 */ /* 0x082fe400078408ff */
[----:B------:R-:W-:Y:S02]  /*b8f0*/  @!P5 LEA R4, P3, R16, R7, 0x1 ;  /* 0x000000071004d211 */ /* 0x000fe400078608ff */
[-C--:B--2---:R-:W-:Y:S02]  /*b900*/  @!P4 LEA.HI.X R13, R2, R5.reuse, R222, 0x1, P2 ;  /* 0x00000005020dc211 */ /* 0x084fe400010f0cde */
[----:B------:R-:W-:-:S03]  /*b910*/  @!P5 LEA.HI.X R5, R16, R5, R221, 0x1, P3 ;  /* 0x000000051005d211 */ /* 0x000fc600018f0cdd */
[----:B------:R3:W-:Y:S04]  /*b920*/  @!P4 ST.E.128 desc[UR50][R12.64], RZ ;  /* 0x000000ff0c00c985 */ /* 0x0007e8000c101d32 */
[----:B------:R3:W-:Y:S02]  /*b930*/  @!P5 ST.E.128 desc[UR50][R4.64], RZ ;  /* 0x000000ff0400d985 */ /* 0x0007e4000c101d32 */
.L_x_269:
[----:B------:R-:W-:Y:S05]  /*b940*/  BSYNC B1 ;  /* 0x0000000000017941 */ /* 0x000fea0003800000 */
.L_x_268:
[----:B--23--:R2:W3:Y:S01]  /*b950*/  SHFL.IDX PT, R5, R3, 0x1, 0x181f ;  /* 0x00381f0003057f89 */ /* 0x00c4e200000e0000 */
[----:B------:R-:W-:Y:S03]  /*b960*/  BSSY B1, `(.L_x_270) ;  /* 0x000000c000017945 */ /* 0x000fe60003800000 */
[----:B-1----:R2:W1:Y:S01]  /*b970*/  SHFL.IDX PT, R7, R6, 0x1, 0x181f ;  /* 0x00381f0006077f89 */ /* 0x00246200000e0000 */
[----:B------:R-:W-:Y:S05]  /*b980*/  @P1 BRA `(.L_x_271) ;  /* 0x0000000000241947 */ /* 0x000fea0003800000 */
[----:B------:R-:W-:Y:S02]  /*b990*/  ULDC UR4, c[0x0][0xac8] ;  /* 0x0002b20000047ab9 */ /* 0x000fe40000000800 */
[----:B------:R-:W-:Y:S02]  /*b9a0*/  ISETP.GE.AND P3, PT, R2, UR4, PT ;  /* 0x0000000402007c0c */ /* 0x000fe4000bf66270 */
[----:B------:R-:W-:-:S11]  /*b9b0*/  ISETP.GE.AND P4, PT, R16, UR4, PT ;  /* 0x0000000410007c0c */ /* 0x000fd6000bf86270 */
[-C--:B-1----:R-:W-:Y:S02]  /*b9c0*/  @!P3 LEA R12, P1, R2, R7.reuse, 0x1 ;  /* 0x00000007020cb211 */ /* 0x082fe400078208ff */
[----:B------:R-:W-:Y:S02]  /*b9d0*/  @!P4 LEA R4, P2, R16, R7, 0x1 ;  /* 0x000000071004c211 */ /* 0x000fe400078408ff */
[-C--:B---3--:R-:W-:Y:S02]  /*b9e0*/  @!P3 LEA.HI.X R13, R2, R5.reuse, R222, 0x1, P1 ;  /* 0x00000005020db211 */ /* 0x088fe400008f0cde */
[----:B------:R-:W-:-:S03]  /*b9f0*/  @!P4 LEA.HI.X R5, R16, R5, R221, 0x1, P2 ;  /* 0x000000051005c211 */ /* 0x000fc600010f0cdd */
[----:B------:R4:W-:Y:S04]  /*ba00*/  @!P3 ST.E.128 desc[UR50][R12.64], RZ ;  /* 0x000000ff0c00b985 */ /* 0x0009e8000c101d32 */
[----:B------:R4:W-:Y:S02]  /*ba10*/  @!P4 ST.E.128 desc[UR50][R4.64], RZ ;  /* 0x000000ff0400c985 */ /* 0x0009e4000c101d32 */
.L_x_271:
[----:B------:R-:W-:Y:S05]  /*ba20*/  BSYNC B1 ;  /* 0x0000000000017941 */ /* 0x000fea0003800000 */
.L_x_270:
[----:B---34-:R3:W4:Y:S01]  /*ba30*/  SHFL.IDX PT, R5, R3, 0x2, 0x181f ;  /* 0x00581f0003057f89 */ /* 0x01872200000e0000 */
        /* <DEDUP_REMOVED lines=8> */
[-C--:B----4-:R-:W-:Y:S02]  /*bac0*/  @!P2 LEA.HI.X R13, R2, R5.reuse, R222, 0x1, P0 ;  /* 0x00000005020da211 */ /* 0x090fe400000f0cde */
[----:B------:R-:W-:-:S03]  /*bad0*/  @!P3 LEA.HI.X R5, R16, R5, R221, 0x1, P1 ;  /* 0x000000051005b211 */ /* 0x000fc600008f0cdd */
[----:B------:R1:W-:Y:S04]  /*bae0*/  @!P2 ST.E.128 desc[UR50][R12.64], RZ ;  /* 0x000000ff0c00a985 */ /* 0x0003e8000c101d32 */
[----:B------:R1:W-:Y:S02]  /*baf0*/  @!P3 ST.E.128 desc[UR50][R4.64], RZ ;  /* 0x000000ff0400b985 */ /* 0x0003e4000c101d32 */
.L_x_273:
[----:B------:R-:W-:Y:S05]  /*bb00*/  BSYNC B1 ;  /* 0x0000000000017941 */ /* 0x000fea0003800000 */
.L_x_272:
[----:B------:R-:W-:Y:S01]  /*bb10*/  VIADD R0, R8, 0x60 ;  /* 0x0000006008007836 */ /* 0x000fe20000000000 */
[----:B0-23--:R-:W0:Y:S04]  /*bb20*/  SHFL.IDX PT, R3, R3, 0x3, 0x181f ;  /* 0x00781f0003037f89 */ /* 0x00de2800000e0000 */
[----:B------:R-:W-:Y:S01]  /*bb30*/  ISETP.GE.AND P0, PT, R0, R11, PT ;  /* 0x0000000b0000720c */ /* 0x000fe20003f06270 */
[----:B-1--4-:R1:W2:-:S12]  /*bb40*/  SHFL.IDX PT, R5, R6, 0x3, 0x181f ;  /* 0x00781f0006057f89 */ /* 0x01229800000e0000 */
[----:B-1----:R-:W-:Y:S05]  /*bb50*/  @P0 BRA `(.L_x_262) ;  /* 0x0000000000240947 */ /* 0x002fea0003800000 */
[----:B------:R-:W-:Y:S02]  /*bb60*/  ULDC UR4, c[0x0][0xac8] ;  /* 0x0002b20000047ab9 */ /* 0x000fe40000000800 */
[----:B------:R-:W-:Y:S02]  /*bb70*/  ISETP.GE.AND P2, PT, R2, UR4, PT ;  /* 0x0000000402007c0c */ /* 0x000fe4000bf46270 */
[----:B------:R-:W-:-:S11]  /*bb80*/  ISETP.GE.AND P3, PT, R16, UR4, PT ;  /* 0x0000000410007c0c */ /* 0x000fd6000bf66270 */
[-C--:B--2---:R-:W-:Y:S02]  /*bb90*/  @!P2 LEA R6, P0, R2, R5.reuse, 0x1 ;  /* 0x000000050206a211 */ /* 0x084fe400078008ff */
[----:B------:R-:W-:Y:S02]  /*bba0*/  @!P3 LEA R4, P1, R16, R5, 0x1 ;  /* 0x000000051004b211 */ /* 0x000fe400078208ff */
[-C--:B0-----:R-:W-:Y:S02]  /*bbb0*/  @!P2 LEA.HI.X R7, R2, R3.reuse, R222, 0x1, P0 ;  /* 0x000000030207a211 */ /* 0x081fe400000f0cde */
[----:B------:R-:W-:-:S03]  /*bbc0*/  @!P3 LEA.HI.X R5, R16, R3, R221, 0x1, P1 ;  /* 0x000000031005b211 */ /* 0x000fc600008f0cdd */
[----:B------:R0:W-:Y:S04]  /*bbd0*/  @!P2 ST.E.128 desc[UR50][R6.64], RZ ;  /* 0x000000ff0600a985 */ /* 0x0001e8000c101d32 */
[----:B------:R0:W-:Y:S02]  /*bbe0*/  @!P3 ST.E.128 desc[UR50][R4.64], RZ ;  /* 0x000000ff0400b985 */ /* 0x0001e4000c101d32 */
.L_x_262:
[----:B------:R-:W-:Y:S05]  /*bbf0*/  BSYNC B0 ;  /* 0x0000000000007941 */ /* 0x000fea0003800000 */
.L_x_252:
[----:B------:R-:W-:Y:S02]  /*bc00*/  ULDC UR4, c[0x0][0xc3c] ;  /* 0x00030f0000047ab9 */ /* 0x000fe40000000800 */
[----:B------:R-:W-:-:S13]  /*bc10*/  ISETP.GE.AND P0, PT, R35, UR4, PT ;  /* 0x0000000423007c0c */ /* 0x000fda000bf06270 */
[----:B------:R-:W-:Y:S05]  /*bc20*/  @!P0 BRA `(.L_x_274) ;  /* 0xffffff5000c08947 */ /* 0x000fea000383ffff */
[----:B------:R-:W-:Y:S05]  /*bc30*/  EXIT ;  /* 0x000000000000794d */ /* 0x000fea0003800000 */
.L_x_223:
[----:B------:R-:W-:-:S08]  /*bc40*/  NOP ;  /* 0x0000000000007918 */ /* 0x000fd00000000000 */
[----:B------:R-:W0:-:S00]  /*bc50*/  USETMAXREG.DEALLOC.CTAPOOL 0x28 ;  /* 0x00000028000079c8 */ /* 0x000e0000080e0500 */
[----:B0-----:R-:W-:Y:S02]  /*bc60*/  LOP3.LUT R0, R0, 0x3, RZ, 0xc0, !PT ;  /* 0x0000000300007812 */ /* 0x001fe400078ec0ff */
[----:B------:R-:W-:-:S04]  /*bc70*/  LOP3.LUT R28, R28, 0xfffffbff, RZ, 0xc0, !PT ;  /* 0xfffffbff1c1c7812 */ /* 0x000fc800078ec0ff */
[----:B------:R-:W0:Y:S02]  /*bc80*/  SHFL.IDX PT, R0, R0, RZ, 0x1f ;  /* 0x00001fff00007589 */ /* 0x000e2400000e0000 */
[----:B0-----:R-:W-:-:S13]  /*bc90*/  ISETP.NE.AND P0, PT, R0, RZ, PT ;  /* 0x000000ff0000720c */ /* 0x001fda0003f05270 */
[----:B------:R-:W-:Y:S01]  /*bca0*/  @P0 BAR.SYNC.DEFER_BLOCKING 0x5, 0x180 ;  /* 0x0146000000000b1d */ /* 0x000fe20000010000 */
[----:B------:R-:W-:Y:S02]  /*bcb0*/  @P0 MOV R3, 0x400 ;  /* 0x0000040000030802 */ /* 0x000fe40000000f00 */
[----:B------:R-:W-:Y:S02]  /*bcc0*/  @P0 LOP3.LUT R28, R28, 0x400, RZ, 0xfc, !PT ;  /* 0x000004001c1c0812 */ /* 0x000fe400078efcff */
[----:B------:R-:W-:-:S05]  /*bcd0*/  @P0 LEA R2, R2, R3, 0x18 ;  /* 0x0000000302020211 */ /* 0x000fca00078ec0ff */
[----:B------:R-:W0:Y:S04]  /*bce0*/  @P0 LDS.128 R4, [R2+0x228d0] ;  /* 0x0228d00002040984 */ /* 0x000e280000000c00 */
[----:B0-----:R0:W-:Y:S01]  /*bcf0*/  @P0 STL.64 [R1], R4 ;  /* 0x0000000401000387 */ /* 0x0011e20000100a00 */
[----:B------:R-:W-:-:S03]  /*bd00*/  IMAD.MOV.U32 R0, RZ, RZ, R7 ;  /* 0x000000ffff007224 */ /* 0x000fc600078e0007 */
[----:B------:R0:W-:Y:S02]  /*bd10*/  @P0 STL [R1+0x8], R6 ;  /* 0x0000080601000387 */ /* 0x0001e40000100800 */
[----:B------:R-:W-:Y:S01]  /*bd20*/  @P0 R2UR UR40, R0 ;  /* 0x00000000002802ca */ /* 0x000fe200000e0000 */
[----:B------:R-:W-:Y:S06]  /*bd30*/  @P0 BAR.ARV 0x4, 0x180 ;  /* 0x0106000000000b1d */ /* 0x000fec0000002000 */
[----:B------:R-:W-:Y:S08]  /*bd40*/  @P0 BRA `(.L_x_275) ;  /* 0x0000000800cc0947 */ /* 0x000ff00003800000 */
[----:B0-----:R-:W0:Y:S01]  /*bd50*/  S2R R4, SR_TID.X ;  /* 0x0000000000047919 */ /* 0x001e220000002100 */
[----:B------:R-:W-:Y:S01]  /*bd60*/  ULDC UR4, c[0x0][0xc3c] ;  /* 0x00030f0000047ab9 */ /* 0x000fe20000000800 */
[----:B------:R-:W-:Y:S01]  /*bd70*/  IMAD.MOV.U32 R0, RZ, RZ, RZ ;  /* 0x000000ffff007224 */ /* 0x000fe200078e00ff */
[----:B------:R-:W1:Y:S01]  /*bd80*/  LDC R12, c[0x0][0xc38] ;  /* 0x00030e00ff0c7b82 */ /* 0x000e620000000800 */
[----:B------:R-:W-:Y:S01]  /*bd90*/  IMAD.MOV.U32 R9, RZ, RZ, RZ ;  /* 0x000000ffff097224 */ /* 0x000fe200078e00ff */
[----:B0-----:R-:W-:-:S04]  /*bda0*/  LOP3.LUT R7, R4, 0x1f, RZ, 0xc0, !PT ;  /* 0x0000001f04077812 */ /* 0x001fc800078ec0ff */
[----:B------:R-:W-:-:S04]  /*bdb0*/  ISETP.NE.AND P0, PT, R7, 0x1f, PT ;  /* 0x0000001f0700780c */ /* 0x000fc80003f05270 */
[----:B------:R-:W-:-:S13]  /*bdc0*/  ISETP.GE.OR P1, PT, R7, UR4, !P0 ;  /* 0x0000000407007c0c */ /* 0x000fda000c726670 */
[----:B------:R-:W0:Y:S08]  /*bdd0*/  @!P1 LDC.64 R4, c[0x0][0xc80] ;  /* 0x00032000ff049b82 */ /* 0x000e300000000a00 */
[----:B------:R-:W2:Y:S01]  /*bde0*/  @!P1 LDC.64 R2, c[0x0][0xc78] ;  /* 0x00031e00ff029b82 */ /* 0x000ea20000000a00 */
[----:B0-----:R-:W-:-:S05]  /*bdf0*/  @!P1 IMAD.WIDE.U32 R4, R7, 0x4, R4 ;  /* 0x0000000407049825 */ /* 0x001fca00078e0004 */
[----:B------:R-:W3:Y:S01]  /*be00*/  @!P1 LDG.E R0, desc[UR50][R4.64] ;  /* 0x0000003204009981 */ /* 0x000ee2000c1e1900 */
[----:B--2---:R-:W-:-:S05]  /*be10*/  @!P1 IMAD.WIDE.U32 R2, R7, 0x4, R2 ;  /* 0x0000000407029825 */ /* 0x004fca00078e0002 */
[----:B------:R-:W3:Y:S01]  /*be20*/  @!P1 LDG.E R9, desc[UR50][R2.64] ;  /* 0x0000003202099981 */ /* 0x000ee2000c1e1900 */
[C---:B------:R-:W-:Y:S02]  /*be30*/  ISETP.NE.AND P1, PT, R7.reuse, RZ, PT ;  /* 0x000000ff0700720c */ /* 0x040fe40003f25270 */
[C---:B------:R-:W-:Y:S02]  /*be40*/  ISETP.GE.U32.AND P2, PT, R7.reuse, 0x2, PT ;  /* 0x000000020700780c */ /* 0x040fe40003f46070 */
[C---:B------:R-:W-:Y:S02]  /*be50*/  ISETP.GE.U32.AND P3, PT, R7.reuse, 0x4, PT ;  /* 0x000000040700780c */ /* 0x040fe40003f66070 */
[C---:B------:R-:W-:Y:S02]  /*be60*/  ISETP.GE.U32.AND P4, PT, R7.reuse, 0x8, PT ;  /* 0x000000080700780c */ /* 0x040fe40003f86070 */
[----:B------:R-:W-:Y:S01]  /*be70*/  ISETP.GE.U32.AND P5, PT, R7, 0x10, PT ;  /* 0x000000100700780c */ /* 0x000fe20003fa6070 */
[----:B------:R-:W-:Y:S01]  /*be80*/  UMOV UR4, URZ ;  /* 0x0000003f00047c82 */ /* 0x000fe20008000000 */
[----:B---3--:R-:W-:-:S05]  /*be90*/  IMAD R6, R0, R9, RZ ;  /* 0x0000000900067224 */ /* 0x008fca00078e02ff */
[----:B------:R-:W0:Y:S02]  /*bea0*/  SHFL.UP PT, R8, R6, 0x1, RZ ;  /* 0x0420000006087989 */ /* 0x000e2400000e00ff */
[----:B0-----:R-:W-:-:S05]  /*beb0*/  SEL R11, R8, RZ, P1 ;  /* 0x000000ff080b7207 */ /* 0x001fca0000800000 */
[----:B------:R-:W-:-:S05]  /*bec0*/  IMAD.IADD R11, R6, 0x1, R11 ;  /* 0x00000001060b7824 */ /* 0x000fca00078e020b */
        /* <DEDUP_REMOVED lines=9> */
[----:B------:R-:W0:Y:S01]  /*bf60*/  SHFL.UP PT, R4, R2, 0x10, RZ ;  /* 0x0600000002047989 */ /* 0x000e2200000e00ff */
[----:B------:R-:W2:Y:S01]  /*bf70*/  S2R R6, SR_CTAID.X ;  /* 0x0000000000067919 */ /* 0x000ea20000002500 */
[----:B0-----:R-:W-:-:S05]  /*bf80*/  SEL R5, R4, RZ, P5 ;  /* 0x000000ff04057207 */ /* 0x001fca0002800000 */
[----:B------:R-:W-:-:S05]  /*bf90*/  IMAD.IADD R5, R2, 0x1, R5 ;  /* 0x0000000102057824 */ /* 0x000fca00078e0205 */
[----:B------:R-:W1:Y:S02]  /*bfa0*/  SHFL.IDX PT, R11, R5, 0x1f, 0x1f ;  /* 0x03e01f00050b7f89 */ /* 0x000e6400000e0000 */
[----:B-1----:R-:W-:-:S05]  /*bfb0*/  IMAD R11, R11, R12, RZ ;  /* 0x0000000c0b0b7224 */ /* 0x002fca00078e02ff */
[----:B--2---:R-:W-:Y:S01]  /*bfc0*/  ISETP.GT.AND P6, PT, R11, R6, PT ;  /* 0x000000060b00720c */ /* 0x004fe20003fc4270 */
[----:B------:R-:W-:-:S12]  /*bfd0*/  IMAD.MOV.U32 R4, RZ, RZ, R11 ;  /* 0x000000ffff047224 */ /* 0x000fd800078e000b */
[----:B------:R-:W-:Y:S05]  /*bfe0*/  @P6 BRA `(.L_x_276) ;  /* 0x00000000009c6947 */ /* 0x000fea0003800000 */
[----:B------:R-:W-:Y:S01]  /*bff0*/  IMAD.MOV.U32 R11, RZ, RZ, R4 ;  /* 0x000000ffff0b7224 */ /* 0x000fe200078e0004 */
[----:B------:R-:W-:Y:S01]  /*c000*/  UMOV UR4, URZ ;  /* 0x0000003f00047c82 */ /* 0x000fe20008000000 */
[----:B------:R-:W-:-:S05]  /*c010*/  ULDC UR5, c[0x0][0xc3c] ;  /* 0x00030f0000057ab9 */ /* 0x000fca0000000800 */
.L_x_278:
[----:B------:R-:W-:-:S04]  /*c020*/  UIADD3 UR4, UR4, 0x1f, URZ ;  /* 0x0000001f04047890 */ /* 0x000fc8000fffe03f */
[----:B------:R-:W-:-:S06]  /*c030*/  UISETP.GE.AND UP0, UPT, UR4, UR5, UPT ;  /* 0x000000050400728c */ /* 0x000fcc000bf06270 */
[----:B------:R-:W-:-:S13]  /*c040*/  PLOP3.LUT P6, PT, PT, PT, UP0, 0x40, 0x0 ;  /* 0x000000000000781c */ /* 0x000fda0003fce808 */
[----:B------:R-:W-:Y:S05]  /*c050*/  @!P6 BRA `(.L_x_277) ;  /* 0x0000000400cce947 */ /* 0x000fea0003800000 */
[----:B------:R-:W-:Y:S01]  /*c060*/  VIADD R9, R7, UR4 ;  /* 0x0000000407097c36 */ /* 0x000fe20008000000 */
[----:B------:R-:W0:Y:S01]  /*c070*/  LDC R12, c[0x0][0xc38] ;  /* 0x00030e00ff0c7b82 */ /* 0x000e220000000800 */
[----:B------:R-:W-:-:S03]  /*c080*/  IMAD.MOV.U32 R0, RZ, RZ, RZ ;  /* 0x000000ffff007224 */ /* 0x000fc600078e00ff */
[----:B------:R-:W-:-:S13]  /*c090*/  ISETP.GE.OR P6, PT, R9, UR5, !P0 ;  /* 0x0000000509007c0c */ /* 0x000fda000c7c6670 */
[----:B------:R-:W1:Y:S08]  /*c0a0*/  @!P6 LDC.64 R4, c[0x0][0xc80] ;  /* 0x00032000ff04eb82 */ /* 0x000e700000000a00 */
[----:B------:R-:W2:Y:S01]  /*c0b0*/  @!P6 LDC.64 R2, c[0x0][0xc78] ;  /* 0x00031e00ff02eb82 */ /* 0x000ea20000000a00 */
[----:B-1----:R-:W-:-:S05]  /*c0c0*/  @!P6 IMAD.WIDE R4, R9, 0x4, R4 ;  /* 0x000000040904e825 */ /* 0x002fca00078e0204 */
[----:B------:R-:W3:Y:S01]  /*c0d0*/  @!P6 LDG.E R0, desc[UR50][R4.64] ;  /* 0x000000320400e981 */ /* 0x000ee2000c1e1900 */
[----:B--2---:R-:W-:-:S04]  /*c0e0*/  @!P6 IMAD.WIDE R2, R9, 0x4, R2 ;  /* 0x000000040902e825 */ /* 0x004fc800078e0202 */
[----:B------:R-:W-:-:S06]  /*c0f0*/  IMAD.MOV.U32 R9, RZ, RZ, RZ ;  /* 0x000000ffff097224 */ /* 0x000fcc00078e00ff */
[----:B------:R-:W3:Y:S02]  /*c100*/  @!P6 LDG.E R9, desc[UR50][R2.64] ;  /* 0x000000320209e981 */ /* 0x000ee4000c1e1900 */
[----:B---3--:R-:W-:-:S05]  /*c110*/  IMAD R15, R0, R9, RZ ;  /* 0x00000009000f7224 */ /* 0x008fca00078e02ff */
[----:B------:R-:W1:Y:S02]  /*c120*/  SHFL.UP PT, R8, R15, 0x1, RZ ;  /* 0x042000000f087989 */ /* 0x000e6400000e00ff */
[----:B-1----:R-:W-:-:S05]  /*c130*/  SEL R8, R8, RZ, P1 ;  /* 0x000000ff08087207 */ /* 0x002fca0000800000 */
[----:B------:R-:W-:-:S05]  /*c140*/  IMAD.IADD R8, R15, 0x1, R8 ;  /* 0x000000010f087824 */ /* 0x000fca00078e0208 */
        /* <DEDUP_REMOVED lines=12> */
[----:B------:R-:W0:Y:S02]  /*c210*/  SHFL.IDX PT, R2, R5, 0x1f, 0x1f ;  /* 0x03e01f0005027f89 */ /* 0x000e2400000e0000 */
[----:B0-----:R-:W-:-:S04]  /*c220*/  IMAD R4, R2, R12, RZ ;  /* 0x0000000c02047224 */ /* 0x001fc800078e02ff */
[----:B------:R-:W-:-:S05]  /*c230*/  IMAD.IADD R11, R4, 0x1, R11 ;  /* 0x00000001040b7824 */ /* 0x000fca00078e020b */
[----:B------:R-:W-:-:S13]  /*c240*/  ISETP.GT.AND P6, PT, R11, R6, PT ;  /* 0x000000060b00720c */ /* 0x000fda0003fc4270 */
[----:B------:R-:W-:Y:S05]  /*c250*/  @!P6 BRA `(.L_x_278) ;  /* 0xfffffffc0070e947 */ /* 0x000fea000383ffff */
.L_x_276:
[----:B------:R-:W-:Y:S02]  /*c260*/  IMAD.IADD R11, R11, 0x1, -R4 ;  /* 0x000000010b0b7824 */ /* 0x000fe400078e0a04 */
[----:B------:R-:W-:Y:S02]  /*c270*/  IMAD.MOV.U32 R8, RZ, RZ, RZ ;  /* 0x000000ffff087224 */ /* 0x000fe400078e00ff */
[----:B------:R-:W-:-:S05]  /*c280*/  IMAD R3, R5, R12, R11 ;  /* 0x0000000c05037224 */ /* 0x000fca00078e020b */
[----:B------:R-:W-:-:S13]  /*c290*/  ISETP.GT.AND P0, PT, R3, R6, PT ;  /* 0x000000060300720c */ /* 0x000fda0003f04270 */
[----:B------:R-:W-:Y:S02]  /*c2a0*/  VOTEU.ANY UR5, UPT, !P0 ;  /* 0x0000000000057886 */ /* 0x000fe400040e0100 */
[----:B------:R-:W-:Y:S02]  /*c2b0*/  UPOPC UR40, UR5 ;  /* 0x00000005002872bf */ /* 0x000fe40008000000 */
[----:B------:R-:W-:-:S04]  /*c2c0*/  ISETP.NE.AND P0, PT, RZ, UR5, PT ;  /* 0x00000005ff007c0c */ /* 0x000fc8000bf05270 */
[----:B------:R-:W-:Y:S02]  /*c2d0*/  IMAD.U32 R13, RZ, RZ, UR40 ;  /* 0x00000028ff0d7e24 */ /* 0x000fe4000f8e00ff */
[----:B------:R-:W-:-:S03]  /*c2e0*/  IMAD.U32 R14, RZ, RZ, UR40 ;  /* 0x00000028ff0e7e24 */ /* 0x000fc6000f8e00ff */
[----:B------:R-:W0:Y:S04]  /*c2f0*/  SHFL.IDX PT, R0, R0, R13, 0x1f ;  /* 0x00001f0d00007589 */ /* 0x000e2800000e0000 */
[----:B------:R1:W2:Y:S01]  /*c300*/  SHFL.IDX PT, R9, R9, R14, 0x1f ;  /* 0x00001f0e09097589 */ /* 0x0002a200000e0000 */
[----:B0-----:R-:W-:-:S04]  /*c310*/  IABS R4, R0 ;  /* 0x0000000000047213 */ /* 0x001fc80000000000 */
[----:B------:R-:W0:Y:S08]  /*c320*/  I2F.RP R10, R4 ;  /* 0x00000004000a7306 */ /* 0x000e300000209400 */
[----:B0-----:R-:W0:Y:S02]  /*c330*/  MUFU.RCP R10, R10 ;  /* 0x0000000a000a7308 */ /* 0x001e240000001000 */
[----:B0-----:R-:W-:-:S06]  /*c340*/  VIADD R2, R10, 0xffffffe ;  /* 0x0ffffffe0a027836 */ /* 0x001fcc0000000000 */
[----:B------:R-:W0:Y:S02]  /*c350*/  F2I.FTZ.U32.TRUNC.NTZ R3, R2 ;  /* 0x0000000200037305 */ /* 0x000e24000021f000 */
[----:B0-----:R-:W-:Y:S01]  /*c360*/  IMAD.MOV R15, RZ, RZ, -R3 ;  /* 0x000000ffff0f7224 */ /* 0x001fe200078e0a03 */
[----:B-12---:R-:W-:Y:S06]  /*c370*/  @!P0 BRA `(.L_x_279) ;  /* 0x00000000000c8947 */ /* 0x006fec0003800000 */
[----:B------:R-:W-:-:S06]  /*c380*/  UIADD3 UR5, UR40, -0x1, URZ ;  /* 0xffffffff28057890 */ /* 0x000fcc000fffe03f */
[----:B------:R-:W-:-:S06]  /*c390*/  IMAD.U32 R8, RZ, RZ, UR5 ;  /* 0x00000005ff087e24 */ /* 0x000fcc000f8e00ff */
[----:B------:R0:W1:Y:S02]  /*c3a0*/  SHFL.IDX PT, R8, R5, R8, 0x1f ;  /* 0x00001f0805087589 */ /* 0x00006400000e0000 */
.L_x_279:
[----:B01----:R-:W-:Y:S01]  /*c3b0*/  IMAD R5, R8, R12, R11 ;  /* 0x0000000c08057224 */ /* 0x003fe200078e020b */
[----:B------:R-:W-:Y:S01]  /*c3c0*/  IABS R2, R9 ;  /* 0x0000000900027213 */ /* 0x000fe20000000000 */
[----:B------:R-:W-:Y:S01]  /*c3d0*/  IMAD.MOV.U32 R11, RZ, RZ, R15 ;  /* 0x000000ffff0b7224 */ /* 0x000fe200078e000f */
[----:B------:R-:W-:Y:S01]  /*c3e0*/  IABS R12, R0 ;  /* 0x00000000000c7213 */ /* 0x000fe20000000000 */
[----:B------:R-:W-:Y:S01]  /*c3f0*/  UIADD3 UR40, UR40, UR4, URZ ;  /* 0x0000000428287290 */ /* 0x000fe2000fffe03f */
[----:B------:R0:W-:Y:S01]  /*c400*/  STL [R1], R5 ;  /* 0x0000000501007387 */ /* 0x0001e20000100800 */
[----:B------:R-:W-:Y:S02]  /*c410*/  IMAD R11, R11, R4, RZ ;  /* 0x000000040b0b7224 */ /* 0x000fe400078e02ff */
[----:B------:R-:W-:Y:S02]  /*c420*/  IMAD.MOV R12, RZ, RZ, -R12 ;  /* 0x000000ffff0c7224 */ /* 0x000fe400078e0a0c */
[----:B0-----:R-:W-:-:S02]  /*c430*/  IMAD.IADD R5, R6, 0x1, -R5 ;  /* 0x0000000106057824 */ /* 0x001fc400078e0a05 */
[----:B------:R-:W-:Y:S02]  /*c440*/  IMAD.MOV.U32 R6, RZ, RZ, R2 ;  /* 0x000000ffff067224 */ /* 0x000fe400078e0002 */
[----:B------:R-:W-:Y:S01]  /*c450*/  IMAD.MOV.U32 R2, RZ, RZ, RZ ;  /* 0x000000ffff027224 */ /* 0x000fe200078e00ff */
[----:B------:R-:W-:Y:S01]  /*c460*/  IABS R10, R5 ;  /* 0x00000005000a7213 */ /* 0x000fe20000000000 */
[----:B------:R-:W0:Y:S02]  /*c470*/  I2F.RP R8, R6 ;  /* 0x0000000600087306 */ /* 0x000e240000209400 */
[----:B------:R-:W-:-:S04]  /*c480*/  IMAD.HI.U32 R2, R3, R11, R2 ;  /* 0x0000000b03027227 */ /* 0x000fc800078e0002 */
[----:B------:R-:W-:Y:S02]  /*c490*/  IMAD.MOV.U32 R3, RZ, RZ, R10 ;  /* 0x000000ffff037224 */ /* 0x000fe400078e000a */
[----:B------:R-:W-:Y:S02]  /*c4a0*/  IMAD.MOV.U32 R10, RZ, RZ, R12 ;  /* 0x000000ffff0a7224 */ /* 0x000fe400078e000c */
[----:B------:R-:W-:-:S04]  /*c4b0*/  IMAD.HI.U32 R2, R2, R3, RZ ;  /* 0x0000000302027227 */ /* 0x000fc800078e00ff */
[----:B------:R-:W-:Y:S01]  /*c4c0*/  IMAD R3, R2, R10, R3 ;  /* 0x0000000a02037224 */ /* 0x000fe200078e0203 */
[----:B0-----:R-:W0:Y:S04]  /*c4d0*/  MUFU.RCP R8, R8 ;  /* 0x0000000800087308 */ /* 0x001e280000001000 */
[----:B------:R-:W-:-:S13]  /*c4e0*/  ISETP.GT.U32.AND P1, PT, R4, R3, PT ;  /* 0x000000030400720c */ /* 0x000fda0003f24070 */
[----:B------:R-:W-:Y:S02]  /*c4f0*/  @!P1 IMAD.IADD R3, R3, 0x1, -R4 ;  /* 0x0000000103039824 */ /* 0x000fe400078e0a04 */
[----:B0-----:R-:W-:Y:S02]  /*c500*/  VIADD R10, R8, 0xffffffe ;  /* 0x0ffffffe080a7836 */ /* 0x001fe40000000000 */
[----:B------:R-:W-:Y:S01]  /*c510*/  @!P1 VIADD R2, R2, 0x1 ;  /* 0x0000000102029836 */ /* 0x000fe20000000000 */
[----:B------:R-:W-:Y:S02]  /*c520*/  ISETP.GE.U32.AND P0, PT, R3, R4, PT ;  /* 0x000000040300720c */ /* 0x000fe40003f06070 */
[----:B------:R-:W-:Y:S01]  /*c530*/  LOP3.LUT R4, R5, R0, RZ, 0x3c, !PT ;  /* 0x0000000005047212 */ /* 0x000fe200078e3cff */
[----:B------:R-:W0:Y:S01]  /*c540*/  F2I.FTZ.U32.TRUNC.NTZ R3, R10 ;  /* 0x0000000a00037305 */ /* 0x000e22000021f000 */
[----:B------:R-:W-:Y:S02]  /*c550*/  ISETP.NE.AND P1, PT, R0, RZ, PT ;  /* 0x000000ff0000720c */ /* 0x000fe40003f25270 */
[----:B------:R-:W-:-:S07]  /*c560*/  ISETP.GE.AND P2, PT, R4, RZ, PT ;  /* 0x000000ff0400720c */ /* 0x000fce0003f46270 */
[----:B------:R-:W-:-:S04]  /*c570*/  @P0 VIADD R2, R2, 0x1 ;  /* 0x0000000102020836 */ /* 0x000fc80000000000 */
[----:B------:R-:W-:Y:S01]  /*c580*/  IMAD.MOV.U32 R8, RZ, RZ, R2 ;  /* 0x000000ffff087224 */ /* 0x000fe200078e0002 */
[----:B------:R-:W-:Y:S01]  /*c590*/  IABS R2, R9 ;  /* 0x0000000900027213 */ /* 0x000fe20000000000 */
[----:B0-----:R-:W-:Y:S02]  /*c5a0*/  IMAD.MOV R11, RZ, RZ, -R3 ;  /* 0x000000ffff0b7224 */ /* 0x001fe400078e0a03 */
[----:B------:R-:W-:Y:S01]  /*c5b0*/  @!P2 IMAD.MOV R8, RZ, RZ, -R8 ;  /* 0x000000ffff08a224 */ /* 0x000fe200078e0a08 */
[----:B------:R-:W-:Y:S01]  /*c5c0*/  @!P1 LOP3.LUT R8, RZ, R0, RZ, 0x33, !PT ;  /* 0x00000000ff089212 */ /* 0x000fe200078e33ff */
[----:B------:R-:W-:Y:S02]  /*c5d0*/  IMAD.MOV R10, RZ, RZ, -R2 ;  /* 0x000000ffff0a7224 */ /* 0x000fe400078e0a02 */
[----:B------:R-:W-:Y:S01]  /*c5e0*/  IMAD R11, R11, R6, RZ ;  /* 0x000000060b0b7224 */ /* 0x000fe200078e02ff */
[----:B------:R-:W-:Y:S01]  /*c5f0*/  IABS R4, R8 ;  /* 0x0000000800047213 */ /* 0x000fe20000000000 */
[----:B------:R-:W-:-:S04]  /*c600*/  IMAD.MOV.U32 R2, RZ, RZ, RZ ;  /* 0x000000ffff027224 */ /* 0x000fc800078e00ff */
[----:B------:R-:W-:-:S04]  /*c610*/  IMAD.HI.U32 R2, R3, R11, R2 ;  /* 0x0000000b03027227 */ /* 0x000fc800078e0002 */
[----:B------:R-:W-:Y:S02]  /*c620*/  IMAD.MOV.U32 R3, RZ, RZ, R4 ;  /* 0x000000ffff037224 */ /* 0x000fe400078e0004 */
[----:B------:R-:W-:Y:S02]  /*c630*/  IMAD.MOV.U32 R4, RZ, RZ, R10 ;  /* 0x000000ffff047224 */ /* 0x000fe400078e000a */
[----:B------:R-:W-:-:S04]  /*c640*/  IMAD.HI.U32 R2, R2, R3, RZ ;  /* 0x0000000302027227 */ /* 0x000fc800078e00ff */
[----:B------:R-:W-:-:S05]  /*c650*/  IMAD R3, R2, R4, R3 ;  /* 0x0000000402037224 */ /* 0x000fca00078e0203 */
[----:B------:R-:W-:-:S13]  /*c660*/  ISETP.GT.U32.AND P1, PT, R6, R3, PT ;  /* 0x000000030600720c */ /* 0x000fda0003f24070 */
[----:B------:R-:W-:Y:S02]  /*c670*/  @!P1 IMAD.IADD R3, R3, 0x1, -R6 ;  /* 0x0000000103039824 */ /* 0x000fe400078e0a06 */
[----:B------:R-:W-:Y:S01]  /*c680*/  @!P1 VIADD R2, R2, 0x1 ;  /* 0x0000000102029836 */ /* 0x000fe20000000000 */
[----:B------:R-:W-:Y:S02]  /*c690*/  ISETP.NE.AND P1, PT, R9, RZ, PT ;  /* 0x000000ff0900720c */ /* 0x000fe40003f25270 */
[----:B------:R-:W-:Y:S01]  /*c6a0*/  ISETP.GE.U32.AND P0, PT, R3, R6, PT ;  /* 0x000000060300720c */ /* 0x000fe20003f06070 */
[----:B------:R-:W-:Y:S01]  /*c6b0*/  IMAD R6, R0, R8, RZ ;  /* 0x0000000800067224 */ /* 0x000fe200078e02ff */
[----:B------:R-:W-:-:S04]  /*c6c0*/  LOP3.LUT R3, R8, R9, RZ, 0x3c, !PT ;  /* 0x0000000908037212 */ /* 0x000fc800078e3cff */
[----:B------:R-:W-:-:S07]  /*c6d0*/  ISETP.GE.AND P2, PT, R3, RZ, PT ;  /* 0x000000ff0300720c */ /* 0x000fce0003f46270 */
[----:B------:R-:W-:-:S06]  /*c6e0*/  @P0 VIADD R2, R2, 0x1 ;  /* 0x0000000102020836 */ /* 0x000fcc0000000000 */
[----:B------:R-:W-:Y:S01]  /*c6f0*/  @!P2 IMAD.MOV R2, RZ, RZ, -R2 ;  /* 0x000000ffff02a224 */ /* 0x000fe200078e0a02 */
[----:B------:R-:W-:-:S05]  /*c700*/  @!P1 LOP3.LUT R2, RZ, R9, RZ, 0x33, !PT ;  /* 0x00000009ff029212 */ /* 0x000fca00078e33ff */
[----:B------:R-:W-:-:S04]  /*c710*/  IMAD.MOV R4, RZ, RZ, -R2 ;  /* 0x000000ffff047224 */ /* 0x000fc800078e0a02 */
[C---:B------:R-:W-:Y:S02]  /*c720*/  IMAD R0, R9.reuse, R4, R8 ;  /* 0x0000000409007224 */ /* 0x040fe400078e0208 */
[----:B------:R-:W-:Y:S02]  /*c730*/  IMAD R9, R9, 0x1000000, R2 ;  /* 0x0100000009097824 */ /* 0x000fe400078e0202 */
[----:B------:R-:W-:Y:S02]  /*c740*/  IMAD.IADD R2, R5, 0x1, -R6 ;  /* 0x0000000105027824 */ /* 0x000fe400078e0a06 */
[----:B------:R-:W-:-:S05]  /*c750*/  IMAD R0, R0, 0x10000, R9 ;  /* 0x0001000000007824 */ /* 0x000fca00078e0209 */
[----:B------:R0:W-:Y:S04]  /*c760*/  STL [R1+0x8], R0 ;  /* 0x0000080001007387 */ /* 0x0001e80000100800 */
[----:B------:R0:W-:Y:S01]  /*c770*/  STL [R1+0x4], R2 ;  /* 0x0000040201007387 */ /* 0x0001e20000100800 */
[----:B------:R-:W-:Y:S05]  /*c780*/  BRA `(.L_x_280) ;  /* 0x0000000000107947 */ /* 0x000fea0003800000 */
.L_x_277:
[----:B------:R1:W-:Y:S01]  /*c790*/  STL [R1], R6 ;  /* 0x0000000601007387 */ /* 0x0003e20000100800 */
[----:B------:R-:W-:-:S03]  /*c7a0*/  ULDC UR40, c[0x0][0xc3c] ;  /* 0x00030f0000287ab9 */ /* 0x000fc60000000800 */
[----:B------:R1:W-:Y:S04]  /*c7b0*/  STL [R1+0x4], RZ ;  /* 0x000004ff01007387 */ /* 0x0003e80000100800 */
[----:B------:R1:W-:Y:S02]  /*c7c0*/  STL [R1+0x8], RZ ;  /* 0x000008ff01007387 */ /* 0x0003e40000100800 */
.L_x_280:
[----:B------:R-:W2:Y:S04]  /*c7d0*/  LDL R8, [R1] ;  /* 0x0000000001087983 */ /* 0x000ea80000100800 */
[----:B------:R-:W2:Y:S04]  /*c7e0*/  LDL R9, [R1+0x4] ;  /* 0x0000040001097983 */ /* 0x000ea80000100800 */
[----:B------:R-:W2:Y:S01]  /*c7f0*/  LDL R10, [R1+0x8] ;  /* 0x00000800010a7983 */ /* 0x000ea20000100800 */
[----:B------:R-:W-:Y:S01]  /*c800*/  ISETP.NE.AND P0, PT, R7, RZ, PT ;  /* 0x000000ff0700720c */ /* 0x000fe20003f05270 */
[----:B0-----:R-:W-:-:S12]  /*c810*/  IMAD.U32 R2, RZ, RZ, UR40 ;  /* 0x00000028ff027e24 */ /* 0x001fd8000f8e00ff */
[----:B------:R-:W0:Y:S01]  /*c820*/  @!P0 S2R R3, SR_CgaCtaId ;  /* 0x0000000000038919 */ /* 0x000e220000008800 */
[----:B------:R-:W-:Y:S01]  /*c830*/  @!P0 MOV R0, 0x400 ;  /* 0x0000040000008802 */ /* 0x000fe20000000f00 */
[----:B------:R-:W-:-:S03]  /*c840*/  @!P0 IMAD.MOV.U32 R11, RZ, RZ, R2 ;  /* 0x000000ffff0b8224 */ /* 0x000fc600078e0002 */
[----:B0-----:R-:W-:-:S05]  /*c850*/  @!P0 LEA R0, R3, R0, 0x18 ;  /* 0x0000000003008211 */ /* 0x001fca00078ec0ff */
[----:B--2---:R2:W-:Y:S01]  /*c860*/  @!P0 STS.128 [R0+0x228d0], R8 ;  /* 0x0228d00800008388 */ /* 0x0045e20000000c00 */
[----:B------:R-:W-:Y:S06]  /*c870*/  BAR.ARV 0x5, 0x180 ;  /* 0x0146000000007b1d */ /* 0x000fec0000002000 */
.L_x_275:
[----:B------:R-:W-:Y:S01]  /*c880*/  ULDC UR4, c[0x0][0xc3c] ;  /* 0x00030f0000047ab9 */ /* 0x000fe20000000800 */
[----:B------:R3:W-:Y:S01]  /*c890*/  STL [R1+0x24], RZ ;  /* 0x000024ff01007387 */ /* 0x0007e20000100800 */
[----:B------:R-:W-:Y:S01]  /*c8a0*/  UISETP.GE.AND UP0, UPT, UR40, UR4, UPT ;  /* 0x000000042800728c */ /* 0x000fe2000bf06270 */
[----:B------:R-:W-:Y:S02]  /*c8b0*/  IMAD.MOV.U32 R34, RZ, RZ, 0x1 ;  /* 0x00000001ff227424 */ /* 0x000fe400078e00ff */
[----:B------:R-:W-:-:S03]  /*c8c0*/  IMAD.MOV.U32 R30, RZ, RZ, RZ ;  /* 0x000000ffff1e7224 */ /* 0x000fc600078e00ff */
[----:B------:R-:W-:-:S13]  /*c8d0*/  PLOP3.LUT P0, PT, PT, PT, UP0, 0x80, 0x0 ;  /* 0x000000000000781c */ /* 0x000fda0003f0f008 */
[----:B---3--:R-:W-:Y:S05]  /*c8e0*/  @P0 BRA `(.L_x_281) ;  /* 0x0000006000080947 */ /* 0x008fea0003800000 */
[----:B--2---:R-:W0:Y:S01]  /*c8f0*/  S2R R10, SR_TID.X ;  /* 0x00000000000a7919 */ /* 0x004e220000002100 */
[----:B------:R-:W2:Y:S01]  /*c900*/  S2UR UR4, SR_CgaCtaId ;  /* 0x00000000000479c3 */ /* 0x000ea20000008800 */
[----:B------:R-:W-:Y:S01]  /*c910*/  MOV R16, 0x400 ;  /* 0x0000040000107802 */ /* 0x000fe20000000f00 */
[----:B------:R-:W-:Y:S01]  /*c920*/  IMAD.MOV.U32 R34, RZ, RZ, 0x1 ;  /* 0x00000001ff227424 */ /* 0x000fe200078e00ff */
[----:B------:R-:W-:Y:S01]  /*c930*/  ULOP3.LUT UR44, UR36, 0x2, URZ, 0xfc, !UPT ;  /* 0x00000002242c7892 */ /* 0x000fe2000f8efc3f */
[----:B------:R-:W-:Y:S01]  /*c940*/  IMAD.MOV.U32 R30, RZ, RZ, RZ ;  /* 0x000000ffff1e7224 */ /* 0x000fe200078e00ff */
[----:B------:R-:W-:Y:S01]  /*c950*/  ULOP3.LUT UR45, UR36, 0x1, URZ, 0xfc, !UPT ;  /* 0x00000001242d7892 */ /* 0x000fe2000f8efc3f */
[----:B------:R-:W-:Y:S01]  /*c960*/  ULDC UR46, c[0x0][0xc] ;  /* 0x00000300002e7ab9 */ /* 0x000fe20000000800 */
[C---:B0-----:R-:W-:Y:S01]  /*c970*/  IMAD.SHL.U32 R5, R10.reuse, 0x20, RZ ;  /* 0x000000200a057824 */ /* 0x041fe200078e00ff */
[C---:B------:R-:W-:Y:S01]  /*c980*/  LOP3.LUT R8, R10.reuse, 0x7f, RZ, 0xc0, !PT ;  /* 0x0000007f0a087812 */ /* 0x040fe200078ec0ff */
[C---:B------:R-:W-:Y:S01]  /*c990*/  IMAD.SHL.U32 R2, R10.reuse, 0x80, RZ ;  /* 0x000000800a027824 */ /* 0x040fe200078e00ff */
[C---:B------:R-:W-:Y:S01]  /*c9a0*/  LOP3.LUT P0, RZ, R10.reuse, 0x4, RZ, 0xc0, !PT ;  /* 0x000000040aff7812 */ /* 0x040fe2000780c0ff */
[----:B------:R-:W-:Y:S01]  /*c9b0*/  IMAD.SHL.U32 R9, R10, 0x4, RZ ;  /* 0x000000040a097824 */ /* 0x000fe200078e00ff */
[----:B------:R-:W-:-:S02]  /*c9c0*/  LOP3.LUT R4, R5, 0x80, RZ, 0xc0, !PT ;  /* 0x0000008005047812 */ /* 0x000fc400078ec0ff */
[----:B------:R-:W-:Y:S02]  /*c9d0*/  SHF.R.U32.HI R0, RZ, 0x5, R8 ;  /* 0x00000005ff007819 */ /* 0x000fe40000011608 */
[----:B------:R-:W-:Y:S02]  /*c9e0*/  LOP3.LUT R3, R2, 0x380, RZ, 0xc0, !PT ;  /* 0x0000038002037812 */ /* 0x000fe400078ec0ff */
[C---:B------:R-:W-:Y:S02]  /*c9f0*/  LOP3.LUT R7, R5.reuse, 0x60, RZ, 0xc0, !PT ;  /* 0x0000006005077812 */ /* 0x040fe400078ec0ff */
[----:B-1----:R-:W-:Y:S01]  /*ca00*/  LOP3.LUT R6, R4, 0x10, R10, 0xf8, !PT ;  /* 0x0000001004067812 */ /* 0x002fe200078ef80a */
[----:B------:R-:W-:Y:S01]  /*ca10*/  IMAD.SHL.U32 R4, R10, 0x10, RZ ;  /* 0x000000100a047824 */ /* 0x000fe200078e00ff */
[----:B------:R-:W-:Y:S01]  /*ca20*/  LOP3.LUT R5, R5, 0x100, RZ, 0xc0, !PT ;  /* 0x0000010005057812 */ /* 0x000fe200078ec0ff */
[----:B------:R-:W-:Y:S01]  /*ca30*/  IMAD R3, R0, 0x10, R3 ;  /* 0x0000001000037824 */ /* 0x000fe200078e0203 */
[----:B------:R-:W-:Y:S01]  /*ca40*/  LOP3.LUT R6, R6, 0x10, R9, 0x78, !PT ;  /* 0x0000001006067812 */ /* 0x000fe200078e7809 */
[----:B------:R-:W-:Y:S01]  /*ca50*/  IMAD R7, R0, 0x200, R7 ;  /* 0x0000020000077824 */ /* 0x000fe200078e0207 */
[----:B------:R-:W-:Y:S01]  /*ca60*/  LOP3.LUT R0, R4, 0x3f0, RZ, 0xc0, !PT ;  /* 0x000003f004007812 */ /* 0x000fe200078ec0ff */
[----:B------:R-:W-:Y:S01]  /*ca70*/  IMAD.SHL.U32 R9, R10, 0x2, RZ ;  /* 0x000000020a097824 */ /* 0x000fe200078e00ff */
[----:B------:R-:W-:-:S02]  /*ca80*/  LOP3.LUT R3, R3, 0x70, R4, 0x78, !PT ;  /* 0x0000007003037812 */ /* 0x000fc400078e7804 */
[----:B------:R-:W-:Y:S02]  /*ca90*/  IADD3 R5, R6, R7, R5 ;  /* 0x0000000706057210 */ /* 0x000fe40007ffe005 */
[----:B------:R-:W-:Y:S02]  /*caa0*/  LOP3.LUT R9, R0, 0x70, R9, 0x78, !PT ;  /* 0x0000007000097812 */ /* 0x000fe400078e7809 */
[----:B------:R-:W-:Y:S01]  /*cab0*/  LOP3.LUT R0, R3, 0xc00, R2, 0xf8, !PT ;  /* 0x00000c0003007812 */ /* 0x000fe200078ef802 */
[----:B------:R-:W-:Y:S01]  /*cac0*/  STL [R1+0x14], R5 ;  /* 0x0000140501007387 */ /* 0x000fe20000100800 */
[----:B--2---:R-:W-:Y:S01]  /*cad0*/  IMAD.U32 R3, RZ, RZ, UR4 ;  /* 0x00000004ff037e24 */ /* 0x004fe2000f8e00ff */
[----:B------:R-:W-:Y:S02]  /*cae0*/  SHF.R.U32.HI R2, RZ, 0x3, R8 ;  /* 0x00000003ff027819 */ /* 0x000fe40000011608 */
[----:B------:R0:W-:Y:S01]  /*caf0*/  STL [R1+0x18], R0 ;  /* 0x0000180001007387 */ /* 0x0001e20000100800 */
[----:B------:R-:W-:-:S02]  /*cb00*/  LOP3.LUT R29, R4, 0x70, RZ, 0xc0, !PT ;  /* 0x00000070041d7812 */ /* 0x000fc400078ec0ff */
[----:B------:R-:W-:Y:S01]  /*cb10*/  LEA R16, R3, R16, 0x18 ;  /* 0x0000001003107211 */ /* 0x000fe200078ec0ff */
[----:B------:R-:W-:Y:S04]  /*cb20*/  STL [R1+0x24], RZ ;  /* 0x000024ff01007387 */ /* 0x000fe80000100800 */
[----:B------:R1:W-:Y:S01]  /*cb30*/  STL [R1+0xc], R3 ;  /* 0x00000c0301007387 */ /* 0x0003e20000100800 */
[----:B0-----:R-:W-:-:S05]  /*cb40*/  IMAD.MOV.U32 R0, RZ, RZ, 0x40 ;  /* 0x00000040ff007424 */ /* 0x001fca00078e00ff */
[----:B------:R-:W-:Y:S02]  /*cb50*/  SEL R0, R0, 0xffffffc0, !P0 ;  /* 0xffffffc000007807 */ /* 0x000fe40004000000 */
[--C-:B-1----:R-:W-:Y:S02]  /*cb60*/  LOP3.LUT R3, R2, 0x70, R4.reuse, 0xf8, !PT ;  /* 0x0000007002037812 */ /* 0x102fe400078ef804 */
[----:B------:R-:W-:Y:S01]  /*cb70*/  LOP3.LUT R2, R9, 0x400, R4, 0xf8, !PT ;  /* 0x0000040009027812 */ /* 0x000fe200078ef804 */
[----:B------:R0:W-:Y:S01]  /*cb80*/  STL [R1+0x1c], R0 ;  /* 0x00001c0001007387 */ /* 0x0001e20000100800 */
[----:B------:R-:W-:-:S03]  /*cb90*/  LOP3.LUT R3, R3, 0x80, RZ, 0xfc, !PT ;  /* 0x0000008003037812 */ /* 0x000fc600078efcff */
[----:B------:R1:W-:Y:S01]  /*cba0*/  STL [R1+0x10], R2 ;  /* 0x0000100201007387 */ /* 0x0003e20000100800 */
[----:B0-----:R-:W-:-:S05]  /*cbb0*/  IMAD.IADD R0, R16, 0x1, R2 ;  /* 0x0000000110007824 */ /* 0x001fca00078e0202 */
[----:B------:R1:W-:Y:S02]  /*cbc0*/  STL [R1+0x20], R0 ;  /* 0x0000200001007387 */ /* 0x0003e40000100800 */
.L_x_353:
[----:B------:R-:W-:Y:S01]  /*cbd0*/  ULDC.64 UR4, c[0x0][0xc88] ;  /* 0x0003220000047ab9 */ /* 0x000fe20000000a00 */
[----:B------:R-:W-:Y:S01]  /*cbe0*/  ULDC.64 UR8, c[0x0][0xa18] ;  /* 0x0002860000087ab9 */ /* 0x000fe20000000a00 */
[----:B------:R-:W-:Y:S01]  /*cbf0*/  UIMAD.WIDE UR4, UR40, 0x4, UR4 ;  /* 0x00000004280478a5 */ /* 0x000fe2000f8e0204 */
[----:B------:R-:W-:Y:S01]  /*cc00*/  IMAD.MOV.U32 R35, RZ, RZ, RZ ;  /* 0x000000ffff237224 */ /* 0x000fe200078e00ff */
[----:B------:R-:W-:Y:S01]  /*cc10*/  ULDC.64 UR6, c[0x0][0xa00] ;  /* 0x0002800000067ab9 */ /* 0x000fe20000000a00 */
[----:B0-2---:R-:W0:Y:S03]  /*cc20*/  LDC.64 R4, c[0x0][0x418] ;  /* 0x00010600ff047b82 */ /* 0x005e260000000a00 */
[----:B-1----:R-:W-:Y:S02]  /*cc30*/  IMAD.U32 R2, RZ, RZ, UR4 ;  /* 0x00000004ff027e24 */ /* 0x002fe4000f8e00ff */
[----:B------:R-:W-:Y:S01]  /*cc40*/  IMAD.U32 R3, RZ, RZ, UR5 ;  /* 0x00000005ff037e24 */ /* 0x000fe2000f8e00ff */
[----:B------:R-:W-:-:S02]  /*cc50*/  ULDC.64 UR4, c[0x0][0xa28] ;  /* 0x00028a0000047ab9 */ /* 0x000fc40000000a00 */
[----:B------:R-:W1:Y:S02]  /*cc60*/  LDC R7, c[0x0][0x424] ;  /* 0x00010900ff077b82 */ /* 0x000e640000000800 */
[----:B------:R-:W2:Y:S01]  /*cc70*/  LDG.E R2, desc[UR50][R2.64] ;  /* 0x0000003202027981 */ /* 0x000ea2000c1e1900 */
[----:B------:R-:W-:-:S04]  /*cc80*/  UISETP.NE.U32.AND UP0, UPT, UR4, URZ, UPT ;  /* 0x0000003f0400728c */ /* 0x000fc8000bf05070 */
[----:B------:R-:W-:Y:S01]  /*cc90*/  UISETP.NE.AND.EX UP0, UPT, UR5, URZ, UPT, UP0 ;  /* 0x0000003f0500728c */ /* 0x000fe2000bf05300 */
[----:B------:R-:W3:Y:S05]  /*cca0*/  LDC R18, c[0x0][0x2f0] ;  /* 0x0000bc00ff127b82 */ /* 0x000eea0000000800 */
[----:B------:R-:W-:Y:S02]  /*ccb0*/  PLOP3.LUT P0, PT, PT, PT, UP0, 0x80, 0x0 ;  /* 0x000000000000781c */ /* 0x000fe40003f0f008 */
[----:B--2---:R-:W-:-:S13]  /*ccc0*/  R2UR UR43, R2 ;  /* 0x00000000022b72ca */ /* 0x004fda00000e0000 */
[----:B------:R-:W-:Y:S02]  /*ccd0*/  USHF.R.S32.HI UR42, URZ, 0x1f, UR43 ;  /* 0x0000001f3f2a7899 */ /* 0x000fe4000801142b */
[----:B------:R-:W-:-:S04]  /*cce0*/  @UP0 ULEA UR4, UP1, UR43, UR4, 0x2 ;  /* 0x000000042b040291 */ /* 0x000fc8000f82103f */
[----:B------:R-:W-:Y:S02]  /*ccf0*/  @UP0 ULEA.HI.X UR5, UR43, UR5, UR42, 0x2, UP1 ;  /* 0x000000052b050291 */ /* 0x000fe400088f142a */
[----:B------:R-:W-:Y:S01]  /*cd00*/  UISETP.NE.U32.AND UP0, UPT, UR8, URZ, UPT ;  /* 0x0000003f0800728c */ /* 0x000fe2000bf05070 */
[----:B------:R-:W-:-:S03]  /*cd10*/  IMAD.U32 R2, RZ, RZ, UR4 ;  /* 0x00000004ff027e24 */ /* 0x000fc6000f8e00ff */
[----:B------:R-:W-:Y:S01]  /*cd20*/  UISETP.NE.AND.EX UP0, UPT, UR9, URZ, UPT, UP0 ;  /* 0x0000003f0900728c */ /* 0x000fe2000bf05300 */
[----:B------:R-:W-:Y:S01]  /*cd30*/  IMAD.U32 R3, RZ, RZ, UR5 ;  /* 0x00000005ff037e24 */ /* 0x000fe2000f8e00ff */
[----:B------:R-:W-:Y:S02]  /*cd40*/  USHF.L.U32 UR39, UR43, 0x2, URZ ;  /* 0x000000022b277899 */ /* 0x000fe4000800063f */
[----:B------:R-:W-:Y:S02]  /*cd50*/  USHF.L.U64.HI UR38, UR43, 0x2, UR42 ;  /* 0x000000022b267899 */ /* 0x000fe4000801022a */
[----:B------:R-:W-:Y:S01]  /*cd60*/  PLOP3.LUT P1, PT, PT, PT, UP0, 0x80, 0x0 ;  /* 0x000000000000781c */ /* 0x000fe20003f2f008 */
[----:B------:R2:W5:Y:S01]  /*cd70*/  @P0 LDG.E R35, desc[UR50][R2.64] ;  /* 0x0000003202230981 */ /* 0x000562000c1e1900 */
[----:B------:R-:W-:-:S03]  /*cd80*/  UISETP.NE.U32.AND UP2, UPT, UR6, URZ, UPT ;  /* 0x0000003f0600728c */ /* 0x000fc6000bf45070 */
[----:B------:R-:W-:Y:S02]  /*cd90*/  @UP0 UIADD3 UR4, UP1, UR39, UR8, URZ ;  /* 0x0000000827040290 */ /* 0x000fe4000ff3e03f */
[----:B------:R-:W-:Y:S02]  /*cda0*/  UISETP.NE.AND.EX UP3, UPT, UR7, URZ, UPT, UP2 ;  /* 0x0000003f0700728c */ /* 0x000fe4000bf65320 */
[----:B------:R-:W-:Y:S02]  /*cdb0*/  @UP0 UIADD3.X UR5, UR38, UR9, URZ, UP1, !UPT ;  /* 0x0000000926050290 */ /* 0x000fe40008ffe43f */
[----:B--2---:R-:W-:Y:S01]  /*cdc0*/  IMAD.U32 R2, RZ, RZ, UR4 ;  /* 0x00000004ff027e24 */ /* 0x004fe2000f8e00ff */
[----:B------:R-:W-:Y:S01]  /*cdd0*/  UIADD3 UR6, UP0, UR39, UR6, URZ ;  /* 0x0000000627067290 */ /* 0x000fe2000ff1e03f */
[----:B------:R-:W-:Y:S01]  /*cde0*/  PLOP3.LUT P0, PT, PT, PT, UP3, 0x80, 0x0 ;  /* 0x000000000000781c */ /* 0x000fe20003f0f038 */
[----:B------:R-:W-:Y:S01]  /*cdf0*/  UP2UR UR48, UPR, URZ, 0x8 ;  /* 0x000000083f307883 */ /* 0x000fe20008000000 */
[----:B------:R-:W-:Y:S01]  /*ce00*/  IMAD.U32 R3, RZ, RZ, UR5 ;  /* 0x00000005ff037e24 */ /* 0x000fe2000f8e00ff */
[----:B------:R-:W-:-:S04]  /*ce10*/  UIADD3.X UR7, UR38, UR7, URZ, UP0, !UPT ;  /* 0x0000000726077290 */ /* 0x000fc800087fe43f */
[----:B------:R2:W4:Y:S01]  /*ce20*/  @P1 LDG.E R6, desc[UR50][R2.64] ;  /* 0x0000003202061981 */ /* 0x000522000c1e1900 */
[----:B------:R-:W-:Y:S01]  /*ce30*/  PLOP3.LUT P2, PT, PT, PT, UP3, 0x80, 0x0 ;  /* 0x000000000000781c */ /* 0x000fe20003f4f038 */
[----:B--2---:R-:W-:Y:S02]  /*ce40*/  IMAD.U32 R2, RZ, RZ, UR6 ;  /* 0x00000006ff027e24 */ /* 0x004fe4000f8e00ff */
[----:B------:R-:W-:-:S05]  /*ce50*/  IMAD.U32 R3, RZ, RZ, UR7 ;  /* 0x00000007ff037e24 */ /* 0x000fca000f8e00ff */
[----:B------:R2:W5:Y:S01]  /*ce60*/  @P0 LDG.E R0, desc[UR50][R2.64] ;  /* 0x0000003202000981 */ /* 0x000562000c1e1900 */
[----:B0-----:R-:W-:Y:S02]  /*ce70*/  ISETP.NE.U32.AND P0, PT, R4, RZ, PT ;  /* 0x000000ff0400720c */ /* 0x001fe40003f05070 */
[----:B----4-:R-:W-:Y:S01]  /*ce80*/  @P1 R2UR UR41, R6 ;  /* 0x00000000062912ca */ /* 0x010fe200000e0000 */
[----:B-123--:R-:W-:-:S14]  /*ce90*/  @P1 BRA `(.L_x_282) ;  /* 0x0000000000241947 */ /* 0x00efdc0003800000 */
[----:B------:R-:W-:Y:S01]  /*cea0*/  UISETP.NE.AND UP0, UPT, UR48, URZ, UPT ;  /* 0x0000003f3000728c */ /* 0x000fe2000bf05270 */
[----:B------:R-:W-:-:S05]  /*ceb0*/  ULDC UR41, c[0x0][0x288] ;  /* 0x0000a20000297ab9 */ /* 0x000fca0000000800 */
[----:B------:R-:W-:-:S13]  /*cec0*/  PLOP3.LUT P1, PT, PT, PT, UP0, 0x40, 0x0 ;  /* 0x000000000000781c */ /* 0x000fda0003f2e808 */
[----:B------:R-:W-:Y:S05]  /*ced0*/  @P1 BRA `(.L_x_282) ;  /* 0x0000000000141947 */ /* 0x000fea0003800000 */
[----:B------:R-:W2:Y:S04]  /*cee0*/  LDG.E R6, desc[UR50][R2.64] ;  /* 0x0000003202067981 */ /* 0x000ea8000c1e1900 */
[----:B------:R-:W3:Y:S01]  /*cef0*/  LDG.E R4, desc[UR50][R2.64+0x4] ;  /* 0x0000043202047981 */ /* 0x000ee2000c1e1900 */
[----:B--2---:R-:W-:Y:S02]  /*cf00*/  R2UR UR4, R6 ;  /* 0x00000000060472ca */ /* 0x004fe400000e0000 */
[----:B---3--:R-:W-:-:S13]  /*cf10*/  R2UR UR41, R4 ;  /* 0x00000000042972ca */ /* 0x008fda00000e0000 */
[----:B------:R-:W-:-:S12]  /*cf20*/  UIADD3 UR41, -UR4, UR41, URZ ;  /* 0x0000002904297290 */ /* 0x000fd8000fffe13f */
.L_x_282:
[----:B------:R-:W-:Y:S01]  /*cf30*/  ULDC.64 UR4, c[0x0][0xa20] ;  /* 0x0002880000047ab9 */ /* 0x000fe20000000a00 */
[----:B------:R-:W-:Y:S01]  /*cf40*/  ISETP.NE.AND.EX P0, PT, R5, RZ, PT, P0 ;  /* 0x000000ff0500720c */ /* 0x000fe20003f05300 */
[----:B------:R-:W-:Y:S01]  /*cf50*/  UMOV UR37, URZ ;  /* 0x0000003f00257c82 */ /* 0x000fe20008000000 */
[----:B------:R-:W-:Y:S01]  /*cf60*/  ISETP.NE.U32.AND P1, PT, RZ, UR4, PT ;  /* 0x00000004ff007c0c */ /* 0x000fe2000bf25070 */
[----:B------:R-:W-:Y:S01]  /*cf70*/  IMAD.U32 R32, RZ, RZ, UR43 ;  /* 0x0000002bff207e24 */ /* 0x000fe2000f8e00ff */
[----:B------:R-:W-:Y:S02]  /*cf80*/  SEL R7, R7, 0x1, P0 ;  /* 0x0000000107077807 */ /* 0x000fe40000000000 */
[----:B------:R-:W-:Y:S02]  /*cf90*/  ISETP.NE.AND.EX P1, PT, RZ, UR5, PT, P1 ;  /* 0x00000005ff007c0c */ /* 0x000fe4000bf25310 */
[----:B-----5:R-:W-:Y:S01]  /*cfa0*/  @P2 R2UR UR37, R0 ;  /* 0x00000000002522ca */ /* 0x020fe200000e0000 */
[----:B------:R-:W-:-:S10]  /*cfb0*/  IMAD R18, R7, R18, RZ ;  /* 0x0000001207127224 */ /* 0x000fd400078e02ff */
[----:B------:R-:W-:Y:S05]  /*cfc0*/  @!P1 BRA `(.L_x_283) ;  /* 0x0000000000189947 */ /* 0x000fea0003800000 */
[----:B------:R-:W-:-:S04]  /*cfd0*/  UIADD3 UR4, UP0, UR39, UR4, URZ ;  /* 0x0000000427047290 */ /* 0x000fc8000ff1e03f */
[----:B------:R-:W-:Y:S02]  /*cfe0*/  UIADD3.X UR5, UR38, UR5, URZ, UP0, !UPT ;  /* 0x0000000526057290 */ /* 0x000fe400087fe43f */
[----:B------:R-:W-:-:S04]  /*cff0*/  IMAD.U32 R2, RZ, RZ, UR4 ;  /* 0x00000004ff027e24 */ /* 0x000fc8000f8e00ff */
[----:B------:R-:W-:-:S05]  /*d000*/  IMAD.U32 R3, RZ, RZ, UR5 ;  /* 0x00000005ff037e24 */ /* 0x000fca000f8e00ff */
[----:B------:R0:W5:Y:S01]  /*d010*/  LDG.E R18, desc[UR50][R2.64] ;  /* 0x0000003202127981 */ /* 0x000162000c1e1900 */
[----:B------:R-:W-:Y:S05]  /*d020*/  BRA `(.L_x_284) ;  /* 0x0000000000247947 */ /* 0x000fea0003800000 */
.L_x_283:
[----:B------:R-:W-:Y:S02]  /*d030*/  ULDC.64 UR4, c[0x0][0xa08] ;  /* 0x0002820000047ab9 */ /* 0x000fe40000000a00 */
[----:B------:R-:W-:-:S04]  /*d040*/  ISETP.NE.U32.AND P0, PT, RZ, UR4, PT ;  /* 0x00000004ff007c0c */ /* 0x000fc8000bf05070 */
[----:B------:R-:W-:-:S13]  /*d050*/  ISETP.NE.AND.EX P0, PT, RZ, UR5, PT, P0 ;  /* 0x00000005ff007c0c */ /* 0x000fda000bf05300 */
[----:B------:R-:W-:Y:S05]  /*d060*/  @!P0 BRA `(.L_x_284) ;  /* 0x0000000000148947 */ /* 0x000fea0003800000 */
[----:B------:R-:W0:Y:S02]  /*d070*/  LDC.64 R2, c[0x0][0xa08] ;  /* 0x00028200ff027b82 */ /* 0x000e240000000a00 */
[----:B0-----:R-:W-:-:S05]  /*d080*/  IMAD.WIDE R2, R32, 0x4, R2 ;  /* 0x0000000420027825 */ /* 0x001fca00078e0202 */
[----:B------:R-:W2:Y:S04]  /*d090*/  LDG.E R18, desc[UR50][R2.64] ;  /* 0x0000003202127981 */ /* 0x000ea8000c1e1900 */
[----:B------:R-:W2:Y:S02]  /*d0a0*/  LDG.E R5, desc[UR50][R2.64+0x4] ;  /* 0x0000043202057981 */ /* 0x000ea4000c1e1900 */
[----:B--2---:R-:W-:-:S07]  /*d0b0*/  IMAD.IADD R18, R5, 0x1, -R18 ;  /* 0x0000000105127824 */ /* 0x004fce00078e0a12 */
.L_x_284:
[----:B------:R-:W2:Y:S01]  /*d0c0*/  LDL R17, [R1+0x8] ;  /* 0x0000080001117983 */ /* 0x000ea20000100800 */
[----:B-----5:R-:W-:-:S04]  /*d0d0*/  IMAD.IADD R18, R18, 0x1, -R35 ;  /* 0x0000000112127824 */ /* 0x020fc800078e0a23 */
[C---:B0-----:R-:W-:Y:S01]  /*d0e0*/  VIADD R2, R18.reuse, 0x9f ;  /* 0x0000009f12027836 */ /* 0x041fe20000000000 */
[----:B------:R-:W-:-:S03]  /*d0f0*/  ISETP.GE.AND P0, PT, R18, 0x1, PT ;  /* 0x000000011200780c */ /* 0x000fc60003f06270 */
[----:B------:R-:W-:Y:S01]  /*d100*/  IMAD.HI R2, R2, 0x66666667, RZ ;  /* 0x6666666702027827 */ /* 0x000fe200078e02ff */
[----:B--2---:R-:W-:-:S04]  /*d110*/  LOP3.LUT R0, R17, 0xff000000, RZ, 0xc0, !PT ;  /* 0xff00000011007812 */ /* 0x004fc800078ec0ff */
[----:B------:R-:W-:Y:S02]  /*d120*/  SHF.R.U32.HI R3, RZ, 0x8, R0 ;  /* 0x00000008ff037819 */ /* 0x000fe40000011600 */
[----:B------:R-:W-:-:S04]  /*d130*/  LOP3.LUT R0, R17, 0xff0000, RZ, 0xc0, !PT ;  /* 0x00ff000011007812 */ /* 0x000fc800078ec0ff */
[----:B------:R-:W-:Y:S02]  /*d140*/  LEA.HI R5, R0, R3, RZ, 0x10 ;  /* 0x0000000300057211 */ /* 0x000fe400078f80ff */
[----:B------:R-:W-:Y:S02]  /*d150*/  SHF.R.U32.HI R3, RZ, 0x1f, R2 ;  /* 0x0000001fff037819 */ /* 0x000fe40000011602 */
[----:B------:R-:W-:Y:S02]  /*d160*/  LOP3.LUT R37, R5, 0xff, RZ, 0xc0, !PT ;  /* 0x000000ff05257812 */ /* 0x000fe400078ec0ff */
[----:B------:R-:W-:Y:S01]  /*d170*/  LEA.HI.SX32 R0, R2, R3, 0x1a ;  /* 0x0000000302007211 */ /* 0x000fe200078fd2ff */
[----:B------:R-:W-:Y:S01]  /*d180*/  IMAD.MOV.U32 R2, RZ, RZ, RZ ;  /* 0x000000ffff027224 */ /* 0x000fe200078e00ff */
[----:B------:R-:W-:Y:S06]  /*d190*/  @!P0 BRA `(.L_x_285) ;  /* 0x0000000000748947 */ /* 0x000fec0003800000 */
[----:B------:R-:W-:Y:S01]  /*d1a0*/  SHF.R.U32.HI R5, RZ, 0x10, R5 ;  /* 0x00000010ff057819 */ /* 0x000fe20000011605 */
[----:B------:R-:W-:-:S03]  /*d1b0*/  IMAD.MOV.U32 R2, RZ, RZ, RZ ;  /* 0x000000ffff027224 */ /* 0x000fc600078e00ff */
[----:B------:R-:W-:-:S13]  /*d1c0*/  ISETP.NE.AND P0, PT, R5, RZ, PT ;  /* 0x000000ff0500720c */ /* 0x000fda0003f05270 */
[----:B------:R-:W0:Y:S02]  /*d1d0*/  @!P0 LDC R5, c[0x0][0x9f0] ;  /* 0x00027c00ff058b82 */ /* 0x000e240000000800 */
[-C--:B0-----:R-:W-:Y:S02]  /*d1e0*/  IABS R4, R5.reuse ;  /* 0x0000000500047213 */ /* 0x081fe40000000000 */
[----:B------:R-:W-:Y:S02]  /*d1f0*/  IABS R8, R5 ;  /* 0x0000000500087213 */ /* 0x000fe40000000000 */
[----:B------:R-:W0:Y:S08]  /*d200*/  I2F.RP R6, R4 ;  /* 0x0000000400067306 */ /* 0x000e300000209400 */
[----:B0-----:R-:W0:Y:S02]  /*d210*/  MUFU.RCP R6, R6 ;  /* 0x0000000600067308 */ /* 0x001e240000001000 */
[----:B0-----:R-:W-:-:S06]  /*d220*/  VIADD R3, R6, 0xffffffe ;  /* 0x0ffffffe06037836 */ /* 0x001fcc0000000000 */
[----:B------:R-:W0:Y:S02]  /*d230*/  F2I.FTZ.U32.TRUNC.NTZ R3, R3 ;  /* 0x0000000300037305 */ /* 0x000e24000021f000 */
[----:B0-----:R-:W-:-:S04]  /*d240*/  IMAD.MOV R7, RZ, RZ, -R3 ;  /* 0x000000ffff077224 */ /* 0x001fc800078e0a03 */
[----:B------:R-:W-:-:S04]  /*d250*/  IMAD R7, R7, R4, RZ ;  /* 0x0000000407077224 */ /* 0x000fc800078e02ff */
[----:B------:R-:W-:Y:S01]  /*d260*/  IMAD.HI.U32 R7, R3, R7, R2 ;  /* 0x0000000703077227 */ /* 0x000fe200078e0002 */
[----:B------:R-:W-:-:S03]  /*d270*/  IADD3 R2, R5, -0x1, R0 ;  /* 0xffffffff05027810 */ /* 0x000fc60007ffe000 */
[----:B------:R-:W-:Y:S01]  /*d280*/  IMAD.MOV R3, RZ, RZ, -R8 ;  /* 0x000000ffff037224 */ /* 0x000fe200078e0a08 */
[----:B------:R-:W-:Y:S02]  /*d290*/  IABS R6, R2 ;  /* 0x0000000200067213 */ /* 0x000fe40000000000 */
[----:B------:R-:W-:-:S03]  /*d2a0*/  LOP3.LUT R2, R2, R5, RZ, 0x3c, !PT ;  /* 0x0000000502027212 */ /* 0x000fc600078e3cff */
[----:B------:R-:W-:Y:S01]  /*d2b0*/  IMAD.HI.U32 R7, R7, R6, RZ ;  /* 0x0000000607077227 */ /* 0x000fe200078e00ff */
[----:B------:R-:W-:-:S03]  /*d2c0*/  ISETP.GE.AND P2, PT, R2, RZ, PT ;  /* 0x000000ff0200720c */ /* 0x000fc60003f46270 */
[----:B------:R-:W-:-:S05]  /*d2d0*/  IMAD R3, R7, R3, R6 ;  /* 0x0000000307037224 */ /* 0x000fca00078e0206 */
[----:B------:R-:W-:-:S13]  /*d2e0*/  ISETP.GT.U32.AND P1, PT, R4, R3, PT ;  /* 0x000000030400720c */ /* 0x000fda0003f24070 */
[----:B------:R-:W-:Y:S02]  /*d2f0*/  @!P1 IMAD.IADD R3, R3, 0x1, -R4 ;  /* 0x0000000103039824 */ /* 0x000fe400078e0a04 */
[----:B------:R-:W-:Y:S01]  /*d300*/  @!P1 VIADD R7, R7, 0x1 ;  /* 0x0000000107079836 */ /* 0x000fe20000000000 */
[----:B------:R-:W-:Y:S02]  /*d310*/  ISETP.NE.AND P1, PT, R5, RZ, PT ;  /* 0x000000ff0500720c */ /* 0x000fe40003f25270 */
[----:B------:R-:W-:-:S13]  /*d320*/  ISETP.GE.U32.AND P0, PT, R3, R4, PT ;  /* 0x000000040300720c */ /* 0x000fda0003f06070 */
[----:B------:R-:W-:-:S04]  /*d330*/  @P0 VIADD R7, R7, 0x1 ;  /* 0x0000000107070836 */ /* 0x000fc80000000000 */
[----:B------:R-:W-:-:S04]  /*d340*/  IMAD.MOV.U32 R2, RZ, RZ, R7 ;  /* 0x000000ffff027224 */ /* 0x000fc800078e0007 */
[----:B------:R-:W-:Y:S01]  /*d350*/  @!P2 IMAD.MOV R2, RZ, RZ, -R2 ;  /* 0x000000ffff02a224 */ /* 0x000fe200078e0a02 */
[----:B------:R-:W-:-:S07]  /*d360*/  @!P1 LOP3.LUT R2, RZ, R5, RZ, 0x33, !PT ;  /* 0x00000005ff029212 */ /* 0x000fce00078e33ff */
.L_x_285:
[-C--:B------:R-:W-:Y:S01]  /*d370*/  IMAD R37, R37, R2.reuse, RZ ;  /* 0x0000000225257224 */ /* 0x080fe200078e02ff */
[----:B------:R-:W-:Y:S04]  /*d380*/  BSSY B7, `(.L_x_286) ;  /* 0x000048c000077945 */ /* 0x000fe80003800000 */
[----:B------:R-:W-:-:S04]  /*d390*/  VIADDMNMX R0, R37, R2, R0, PT ;  /* 0x0000000225007246 */ /* 0x000fc80003800100 */
[----:B------:R-:W-:-:S13]  /*d3a0*/  R2UR UR47, R0 ;  /* 0x00000000002f72ca */ /* 0x000fda00000e0000 */
[----:B------:R-:W-:-:S13]  /*d3b0*/  ISETP.LT.AND P0, PT, R37, UR47, PT ;  /* 0x0000002f25007c0c */ /* 0x000fda000bf01270 */
[----:B------:R-:W-:Y:S05]  /*d3c0*/  @P0 BRA `(.L_x_287) ;  /* 0x0000000000480947 */ /* 0x000fea0003800000 */
[----:B------:R-:W0:Y:S02]  /*d3d0*/  S2R R3, SR_TID.X ;  /* 0x0000000000037919 */ /* 0x000e240000002100 */
[----:B0-----:R-:W-:-:S04]  /*d3e0*/  LOP3.LUT R3, R3, 0x7f, RZ, 0xc0, !PT ;  /* 0x0000007f03037812 */ /* 0x001fc800078ec0ff */
[----:B------:R-:W-:-:S13]  /*d3f0*/  ISETP.NE.AND P0, PT, R3, RZ, PT ;  /* 0x000000ff0300720c */ /* 0x000fda0003f05270 */
[----:B------:R-:W-:Y:S05]  /*d400*/  @P0 BRA `(.L_x_288) ;  /* 0x00000048000c0947 */ /* 0x000fea0003800000 */
[----:B------:R-:W0:Y:S01]  /*d410*/  S2R R5, SR_LANEID ;  /* 0x0000000000057919 */ /* 0x000e220000000000 */
[----:B------:R-:W-:Y:S01]  /*d420*/  VOTEU.ANY UR4, UPT, PT ;  /* 0x0000000000047886 */ /* 0x000fe200038e0100 */
[----:B------:R-:W1:Y:S01]  /*d430*/  LDC.64 R2, c[0x0][0xc60] ;  /* 0x00031800ff027b82 */ /* 0x000e620000000a00 */
[----:B------:R-:W0:Y:S02]  /*d440*/  FLO.U32 R0, UR4 ;  /* 0x0000000400007d00 */ /* 0x000e2400080e0000 */
[----:B0-----:R-:W-:-:S06]  /*d450*/  ISETP.EQ.U32.AND P0, PT, R0, R5, PT ;  /* 0x000000050000720c */ /* 0x001fcc0003f02070 */
[----:B------:R-:W1:Y:S07]  /*d460*/  POPC R5, UR4 ;  /* 0x0000000400057d09 */ /* 0x000e6e0008000000 */
[----:B-1----:R-:W2:Y:S01]  /*d470*/  @P0 ATOMG.E.ADD.STRONG.GPU PT, R3, desc[UR50][R2.64], R5 ;  /* 0x00000005020309a8 */ /* 0x002ea200081ee1f2 */
[----:B------:R-:W0:Y:S02]  /*d480*/  S2R R4, SR_LTMASK ;  /* 0x0000000000047919 */ /* 0x000e240000003900 */
[----:B0-----:R-:W-:-:S04]  /*d490*/  LOP3.LUT R4, R4, UR4, RZ, 0xc0, !PT ;  /* 0x0000000404047c12 */ /* 0x001fc8000f8ec0ff */
[----:B------:R-:W0:Y:S01]  /*d4a0*/  POPC R7, R4 ;  /* 0x0000000400077309 */ /* 0x000e220000000000 */
[----:B--2---:R-:W0:Y:S02]  /*d4b0*/  SHFL.IDX PT, R0, R3, R0, 0x1f ;  /* 0x00001f0003007589 */ /* 0x004e2400000e0000 */
[----:B0-----:R-:W-:-:S05]  /*d4c0*/  IADD3 R0, R0, UR46, R7 ;  /* 0x0000002e00007c10 */ /* 0x001fca000fffe007 */
[----:B------:R0:W-:Y:S01]  /*d4d0*/  STL [R1], R0 ;  /* 0x0000000001007387 */ /* 0x0001e20000100800 */
[----:B------:R-:W-:Y:S05]  /*d4e0*/  BRA `(.L_x_288) ;  /* 0x0000004400d47947 */ /* 0x000fea0003800000 */
.L_x_287:
[----:B------:R-:W-:Y:S01]  /*d4f0*/  VIADD R0, R16, 0x18400 ;  /* 0x0001840010007836 */ /* 0x000fe20000000000 */
[----:B------:R-:W-:Y:S04]  /*d500*/  BSSY B6, `(.L_x_289) ;  /* 0x0000013000067945 */ /* 0x000fe80003800000 */
[----:B------:R-:W-:-:S13]  /*d510*/  LOP3.LUT P0, RZ, R0, 0x3ff, RZ, 0xc0, !PT ;  /* 0x000003ff00ff7812 */ /* 0x000fda000780c0ff */
[----:B------:R-:W-:Y:S05]  /*d520*/  @!P0 BRA `(.L_x_290) ;  /* 0x0000000000408947 */ /* 0x000fea0003800000 */
[----:B------:R-:W-:Y:S01]  /*d530*/  MOV R2, 0x0 ;  /* 0x0000000000027802 */ /* 0x000fe20000000f00 */
[----:B------:R-:W-:Y:S01]  /*d540*/  ULDC.64 UR6, c[0x4][0x98] ;  /* 0x0100260000067ab9 */ /* 0x000fe20000000a00 */
[----:B------:R-:W-:Y:S01]  /*d550*/  ULDC.64 UR8, c[0x4][0xa0] ;  /* 0x0100280000087ab9 */ /* 0x000fe20000000a00 */
[----:B------:R-:W-:Y:S01]  /*d560*/  ULDC.64 UR4, c[0x4][0x8] ;  /* 0x0100020000047ab9 */ /* 0x000fe20000000a00 */
[----:B------:R-:W-:Y:S02]  /*d570*/  IMAD.U32 R4, RZ, RZ, UR6 ;  /* 0x00000006ff047e24 */ /* 0x000fe4000f8e00ff */
[----:B------:R-:W0:Y:S01]  /*d580*/  LDC.64 R2, c[0x4][R2] ;  /* 0x0100000002027b82 */ /* 0x000e220000000a00 */
[----:B------:R-:W-:Y:S02]  /*d590*/  IMAD.U32 R5, RZ, RZ, UR7 ;  /* 0x00000007ff057e24 */ /* 0x000fe4000f8e00ff */
[----:B------:R-:W-:Y:S02]  /*d5a0*/  IMAD.U32 R6, RZ, RZ, UR8 ;  /* 0x00000008ff067e24 */ /* 0x000fe4000f8e00ff */
[----:B------:R-:W-:-:S02]  /*d5b0*/  IMAD.U32 R7, RZ, RZ, UR9 ;  /* 0x00000009ff077e24 */ /* 0x000fc4000f8e00ff */
[----:B------:R-:W-:Y:S02]  /*d5c0*/  IMAD.U32 R10, RZ, RZ, UR4 ;  /* 0x00000004ff0a7e24 */ /* 0x000fe4000f8e00ff */
[----:B------:R-:W-:Y:S02]  /*d5d0*/  IMAD.U32 R11, RZ, RZ, UR5 ;  /* 0x00000005ff0b7e24 */ /* 0x000fe4000f8e00ff */
[----:B------:R-:W-:Y:S02]  /*d5e0*/  IMAD.MOV.U32 R8, RZ, RZ, 0x70 ;  /* 0x00000070ff087424 */ /* 0x000fe400078e00ff */
[----:B------:R-:W-:Y:S02]  /*d5f0*/  IMAD.MOV.U32 R12, RZ, RZ, 0x1 ;  /* 0x00000001ff0c7424 */ /* 0x000fe400078e00ff */
[----:B------:R-:W-:-:S07]  /*d600*/  IMAD.MOV.U32 R13, RZ, RZ, RZ ;  /* 0x000000ffff0d7224 */ /* 0x000fce00078e00ff */
[----:B------:R-:W-:-:S07]  /*d610*/  LEPC R20, `(.L_x_290) ;  /* 0x000000001014794e */ /* 0x000fce0000000000 */
[----:B0-----:R-:W-:Y:S05]  /*d620*/  CALL.ABS.NOINC R2 ;  /* 0x0000000002007343 */ /* 0x001fea0003c00000 */
.L_x_290:
[----:B------:R-:W-:Y:S05]  /*d630*/  BSYNC B6 ;  /* 0x0000000000067941 */ /* 0x000fea0003800000 */
.L_x_289:
[----:B------:R-:W-:Y:S01]  /*d640*/  VIADD R0, R16, 0xa400 ;  /* 0x0000a40010007836 */ /* 0x000fe20000000000 */
[----:B------:R-:W-:Y:S01]  /*d650*/  LOP3.LUT R28, R28, 0xfffffffe, RZ, 0xc0, !PT ;  /* 0xfffffffe1c1c7812 */ /* 0x000fe200078ec0ff */
[----:B------:R-:W-:Y:S03]  /*d660*/  BSSY B6, `(.L_x_291) ;  /* 0x0000014000067945 */ /* 0x000fe60003800000 */
[----:B------:R-:W-:-:S13]  /*d670*/  LOP3.LUT P0, RZ, R0, 0x3ff, RZ, 0xc0, !PT ;  /* 0x000003ff00ff7812 */ /* 0x000fda000780c0ff */
[----:B------:R-:W-:Y:S01]  /*d680*/  @P0 LOP3.LUT R28, R28, 0x1, RZ, 0xfc, !PT ;  /* 0x000000011c1c0812 */ /* 0x000fe200078efcff */
[----:B------:R-:W-:Y:S06]  /*d690*/  @!P0 BRA `(.L_x_292) ;  /* 0x0000000000408947 */ /* 0x000fec0003800000 */
        /* <DEDUP_REMOVED lines=16> */
.L_x_292:
[----:B------:R-:W-:Y:S05]  /*d7a0*/  BSYNC B6 ;  /* 0x0000000000067941 */ /* 0x000fea0003800000 */
.L_x_291:
        /* <DEDUP_REMOVED lines=20> */
.L_x_294:
[----:B------:R-:W-:Y:S05]  /*d8f0*/  BSYNC B6 ;  /* 0x0000000000067941 */ /* 0x000fea0003800000 */
.L_x_293:
[----:B------:R-:W-:Y:S01]  /*d900*/  LOP3.LUT P6, RZ, R28, 0x1, RZ, 0xc0, !PT ;  /* 0x000000011cff7812 */ /* 0x000fe200078cc0ff */
[----:B------:R-:W-:-:S12]  /*d910*/  BSSY B6, `(.L_x_295) ;  /* 0x0000012000067945 */ /* 0x000fd80003800000 */
        /* <DEDUP_REMOVED lines=17> */
.L_x_296:
[----:B------:R-:W-:Y:S05]  /*da30*/  BSYNC B6 ;  /* 0x0000000000067941 */ /* 0x000fea0003800000 */
.L_x_295:
[----:B------:R-:W-:Y:S01]  /*da40*/  ULDC.64 UR4, c[0x0][0x9f8] ;  /* 0x00027e0000047ab9 */ /* 0x000fe20000000a00 */
[----:B------:R-:W0:Y:S01]  /*da50*/  LDC R19, c[0x0][0x430] ;  /* 0x00010c00ff137b82 */ /* 0x000e220000000800 */
[----:B------:R-:W-:-:S04]  /*da60*/  UISETP.NE.U32.AND UP0, UPT, UR4, URZ, UPT ;  /* 0x0000003f0400728c */ /* 0x000fc8000bf05070 */
[----:B------:R-:W-:-:S06]  /*da70*/  UISETP.NE.AND.EX UP0, UPT, UR5, URZ, UPT, UP0 ;  /* 0x0000003f0500728c */ /* 0x000fcc000bf05300 */
[----:B------:R-:W-:-:S05]  /*da80*/  PLOP3.LUT P0, PT, PT, PT, UP0, 0x80, 0x0 ;  /* 0x000000000000781c */ /* 0x000fca0003f0f008 */
[----:B------:R-:W-:-:S04]  /*da90*/  @UP0 UIADD3 UR4, UP1, UR39, UR4, URZ ;  /* 0x0000000427040290 */ /* 0x000fc8000ff3e03f */
[----:B------:R-:W-:Y:S02]  /*daa0*/  @UP0 UIADD3.X UR5, UR38, UR5, URZ, UP1, !UPT ;  /* 0x0000000526050290 */ /* 0x000fe40008ffe43f */
[----:B------:R-:W-:-:S04]  /*dab0*/  IMAD.U32 R2, RZ, RZ, UR4 ;  /* 0x00000004ff027e24 */ /* 0x000fc8000f8e00ff */
[----:B------:R-:W-:-:S05]  /*dac0*/  IMAD.U32 R3, RZ, RZ, UR5 ;  /* 0x00000005ff037e24 */ /* 0x000fca000f8e00ff */
[----:B------:R1:W5:Y:S01]  /*dad0*/  @P0 LDG.E R32, desc[UR50][R2.64] ;  /* 0x0000003202200981 */ /* 0x000362000c1e1900 */
[----:B0-----:R-:W-:Y:S01]  /*dae0*/  ISETP.NE.AND P2, PT, R19, 0x1, PT ;  /* 0x000000011300780c */ /* 0x001fe20003f45270 */
[----:B------:R-:W-:Y:S01]  /*daf0*/  UMOV UR4, 0xffffffff ;  /* 0xffffffff00047882 */ /* 0x000fe20000000000 */
[----:B------:R-:W-:-:S11]  /*db00*/  LOP3.LUT R28, R28, 0xfffffff7, RZ, 0xc0, !PT ;  /* 0xfffffff71c1c7812 */ /* 0x000fd600078ec0ff */
[----:B------:R-:W-:Y:S01]  /*db10*/  @P2 LOP3.LUT R28, R28, 0x8, RZ, 0xfc, !PT ;  /* 0x000000081c1c2812 */ /* 0x000fe200078efcff */
[----:B-1----:R-:W-:Y:S06]  /*db20*/  BRA.DIV UR4, `(.L_x_297) ;  /* 0x0000005204f47947 */ /* 0x002fec000b800000 */
.L_x_373:
[----:B------:R-:W0:Y:S01]  /*db30*/  S2R R0, SR_TID.X ;  /* 0x0000000000007919 */ /* 0x000e220000002100 */
[----:B------:R-:W-:Y:S01]  /*db40*/  UMOV UR4, 0xa0 ;  /* 0x000000a000047882 */ /* 0x000fe20000000000 */
[----:B------:R-:W1:Y:S01]  /*db50*/  @P2 LDC R5, c[0x0][0x434] ;  /* 0x00010d00ff052b82 */ /* 0x000e620000000800 */
[----:B------:R-:W-:Y:S01]  /*db60*/  UIMAD UR4, UR47, UR4, -0xa0 ;  /* 0xffffff602f0474a4 */ /* 0x000fe2000f8e0204 */
[----:B------:R-:W2:Y:S01]  /*db70*/  S2R R10, SR_TID.X ;  /* 0x00000000000a7919 */ /* 0x000ea20000002100 */
[----:B-----5:R-:W-:Y:S01]  /*db80*/  SHF.R.S32.HI R36, RZ, 0x1f, R32 ;  /* 0x0000001fff247819 */ /* 0x020fe20000011420 */
[----:B------:R-:W3:Y:S04]  /*db90*/  S2R R11, SR_TID.X ;  /* 0x00000000000b7919 */ /* 0x000ee80000002100 */
[----:B------:R-:W4:Y:S01]  /*dba0*/  @P2 LDC R7, c[0x0][0x438] ;  /* 0x00010e00ff072b82 */ /* 0x000f220000000800 */
[C---:B0-----:R-:W-:Y:S01]  /*dbb0*/  LOP3.LUT R2, R0.reuse, 0x7f, RZ, 0xc0, !PT ;  /* 0x0000007f00027812 */ /* 0x041fe200078ec0ff */
[----:B------:R-:W-:-:S03]  /*dbc0*/  IMAD.SHL.U32 R0, R0, 0x10, RZ ;  /* 0x0000001000007824 */ /* 0x000fc600078e00ff */
[----:B------:R-:W-:Y:S02]  /*dbd0*/  SHF.R.U32.HI R2, RZ, 0x3, R2 ;  /* 0x00000003ff027819 */ /* 0x000fe40000011602 */
[----:B--2---:R-:W-:Y:S02]  /*dbe0*/  LOP3.LUT R10, R10, 0x7f, RZ, 0xc0, !PT ;  /* 0x0000007f0a0a7812 */ /* 0x004fe400078ec0ff */
[----:B------:R-:W-:Y:S01]  /*dbf0*/  LOP3.LUT R0, R2, 0x70, R0, 0xf8, !PT ;  /* 0x0000007002007812 */ /* 0x000fe200078ef800 */
[----:B---3--:R-:W-:Y:S01]  /*dc00*/  IMAD.SHL.U32 R12, R11, 0x10, RZ ;  /* 0x000000100b0c7824 */ /* 0x008fe200078e00ff */
[----:B------:R-:W-:-:S03]  /*dc10*/  SHF.R.U32.HI R10, RZ, 0x3, R10 ;  /* 0x00000003ff0a7819 */ /* 0x000fc6000001160a */
[----:B------:R-:W-:Y:S01]  /*dc20*/  VIADD R8, R0, UR4 ;  /* 0x0000000400087c36 */ /* 0x000fe20008000000 */
[----:B------:R-:W-:-:S04]  /*dc30*/  LOP3.LUT R12, R10, 0x70, R12, 0xf8, !PT ;  /* 0x000000700a0c7812 */ /* 0x000fc800078ef80c */
[C---:B------:R-:W-:Y:S01]  /*dc40*/  ISETP.GE.AND P0, PT, R8.reuse, R18, PT ;  /* 0x000000120800720c */ /* 0x040fe20003f06270 */
[----:B------:R-:W-:Y:S01]  /*dc50*/  IMAD.IADD R8, R8, 0x1, R35 ;  /* 0x0000000108087824 */ /* 0x000fe200078e0223 */
[----:B------:R-:W-:-:S03]  /*dc60*/  LOP3.LUT R12, R12, 0x80, RZ, 0xfc, !PT ;  /* 0x000000800c0c7812 */ /* 0x000fc600078efcff */
[----:B-1----:R-:W-:-:S04]  /*dc70*/  @P2 IMAD.HI.U32 R4, R8, R5, RZ ;  /* 0x0000000508042227 */ /* 0x002fc800078e00ff */
[----:B------:R-:W-:Y:S01]  /*dc80*/  IMAD.MOV.U32 R0, RZ, RZ, R8 ;  /* 0x000000ffff007224 */ /* 0x000fe200078e0008 */
[----:B----4-:R-:W-:-:S03]  /*dc90*/  @P2 SHF.R.U32.HI R0, RZ, R7, R4 ;  /* 0x00000007ff002219 */ /* 0x010fc60000011604 */
[----:B------:R-:W0:Y:S01]  /*dca0*/  @!P0 LDC.64 R2, c[0x0][0x428] ;  /* 0x00010a00ff028b82 */ /* 0x000e220000000a00 */
[----:B------:R-:W-:-:S07]  /*dcb0*/  @!P0 SHF.R.S32.HI R7, RZ, 0x1f, R0 ;  /* 0x0000001fff078819 */ /* 0x000fce0000011400 */
[----:B------:R-:W1:Y:S01]  /*dcc0*/  @!P0 LDC.64 R4, c[0x0][0x418] ;  /* 0x00010600ff048b82 */ /* 0x000e620000000a00 */
[----:B0-----:R-:W-:-:S04]  /*dcd0*/  @!P0 IMAD R6, R36, R2, RZ ;  /* 0x0000000224068224 */ /* 0x001fc800078e02ff */
[----:B------:R-:W-:Y:S02]  /*dce0*/  @!P0 IMAD R9, R32, R3, R6 ;  /* 0x0000000320098224 */ /* 0x000fe400078e0206 */
[----:B------:R-:W-:-:S04]  /*dcf0*/  @!P0 IMAD.MOV.U32 R6, RZ, RZ, R0 ;  /* 0x000000ffff068224 */ /* 0x000fc800078e0000 */
[----:B------:R-:W-:-:S04]  /*dd00*/  @!P0 IMAD.WIDE.U32 R2, R32, R2, R6 ;  /* 0x0000000220028225 */ /* 0x000fc800078e0006 */
[----:B------:R-:W-:Y:S01]  /*dd10*/  @!P0 IMAD.IADD R3, R3, 0x1, R9 ;  /* 0x0000000103038824 */ /* 0x000fe200078e0209 */
[----:B-1----:R-:W-:Y:S01]  /*dd20*/  @!P0 LEA R4, P1, R2, R4, 0x2 ;  /* 0x0000000402048211 */ /* 0x002fe200078210ff */
[----:B------:R-:W-:-:S03]  /*dd30*/  IMAD.MOV.U32 R7, RZ, RZ, RZ ;  /* 0x000000ffff077224 */ /* 0x000fc600078e00ff */
[----:B------:R-:W-:Y:S02]  /*dd40*/  @!P0 LEA.HI.X R5, R2, R5, R3, 0x2, P1 ;  /* 0x0000000502058211 */ /* 0x000fe400008f1403 */
[----:B------:R-:W0:Y:S01]  /*dd50*/  @P2 LDC R3, c[0x0][0x434] ;  /* 0x00010d00ff032b82 */ /* 0x000e220000000800 */
[----:B------:R-:W-:Y:S02]  /*dd60*/  VIADD R6, R12, UR4 ;  /* 0x000000040c067c36 */ /* 0x000fe40008000000 */
[----:B------:R1:W5:Y:S05]  /*dd70*/  @!P0 LDG.E R7, desc[UR50][R4.64] ;  /* 0x0000003204078981 */ /* 0x00036a000c1e1900 */
[----:B------:R-:W2:Y:S01]  /*dd80*/  @P2 LDC R2, c[0x0][0x438] ;  /* 0x00010e00ff022b82 */ /* 0x000ea20000000800 */
[C---:B------:R-:W-:Y:S01]  /*dd90*/  ISETP.GE.AND P0, PT, R6.reuse, R18, PT ;  /* 0x000000120600720c */ /* 0x040fe20003f06270 */
[----:B------:R-:W-:-:S03]  /*dda0*/  IMAD.IADD R6, R6, 0x1, R35 ;  /* 0x0000000106067824 */ /* 0x000fc600078e0223 */
[----:B------:R-:W-:Y:S01]  /*ddb0*/  ISETP.GT.U32.OR P0, PT, R12, 0x9f, P0 ;  /* 0x0000009f0c00780c */ /* 0x000fe20000704470 */
[----:B------:R-:W-:Y:S02]  /*ddc0*/  IMAD.MOV.U32 R10, RZ, RZ, R6 ;  /* 0x000000ffff0a7224 */ /* 0x000fe400078e0006 */
[----:B0-----:R-:W-:-:S05]  /*ddd0*/  @P2 IMAD.HI.U32 R3, R6, R3, RZ ;  /* 0x0000000306032227 */ /* 0x001fca00078e00ff */
[----:B--2---:R-:W-:Y:S01]  /*dde0*/  @P2 SHF.R.U32.HI R10, RZ, R2, R3 ;  /* 0x00000002ff0a2219 */ /* 0x004fe20000011603 */
[----:B------:R-:W-:-:S04]  /*ddf0*/  IMAD.MOV R3, RZ, RZ, -R0 ;  /* 0x000000ffff037224 */ /* 0x000fc800078e0a00 */
[----:B------:R-:W-:Y:S02]  /*de00*/  IMAD R8, R19, R3, R8 ;  /* 0x0000000313087224 */ /* 0x000fe400078e0208 */
[----:B------:R-:W0:Y:S01]  /*de10*/  @!P0 LDC.64 R2, c[0x0][0x428] ;  /* 0x00010a00ff028b82 */ /* 0x000e220000000a00 */
[----:B-1----:R-:W-:-:S04]  /*de20*/  IMAD.MOV R5, RZ, RZ, -R10 ;  /* 0x000000ffff057224 */ /* 0x002fc800078e0a0a */
[----:B------:R-:W-:-:S03]  /*de30*/  IMAD R6, R19, R5, R6 ;  /* 0x0000000513067224 */ /* 0x000fc600078e0206 */
[----:B------:R-:W1:Y:S01]  /*de40*/  @!P0 LDC.64 R4, c[0x0][0x418] ;  /* 0x00010600ff048b82 */ /* 0x000e620000000a00 */
[----:B------:R-:W-:-:S03]  /*de50*/  @!P0 SHF.R.S32.HI R11, RZ, 0x1f, R10 ;  /* 0x0000001fff0b8819 */ /* 0x000fc6000001140a */
[----:B0-----:R-:W-:-:S04]  /*de60*/  @!P0 IMAD.WIDE.U32 R10, R32, R2, R10 ;  /* 0x00000002200a8225 */ /* 0x001fc800078e000a */
[----:B------:R-:W-:-:S04]  /*de70*/  @!P0 IMAD R2, R36, R2, RZ ;  /* 0x0000000224028224 */ /* 0x000fc800078e02ff */
[----:B------:R-:W-:Y:S01]  /*de80*/  @!P0 IMAD R3, R32, R3, R2 ;  /* 0x0000000320038224 */ /* 0x000fe200078e0202 */
[----:B-1----:R-:W-:-:S03]  /*de90*/  @!P0 LEA R2, P1, R10, R4, 0x2 ;  /* 0x000000040a028211 */ /* 0x002fc600078210ff */
[----:B------:R-:W-:-:S05]  /*dea0*/  @!P0 IMAD.IADD R0, R3, 0x1, R11 ;  /* 0x0000000103008824 */ /* 0x000fca00078e020b */
[----:B------:R-:W-:Y:S01]  /*deb0*/  @!P0 LEA.HI.X R3, R10, R5, R0, 0x2, P1 ;  /* 0x000000050a038211 */ /* 0x000fe200008f1400 */
[----:B------:R-:W-:Y:S02]  /*dec0*/  IMAD.MOV.U32 R5, RZ, RZ, RZ ;  /* 0x000000ffff057224 */ /* 0x000fe400078e00ff */
[----:B------:R-:W-:-:S04]  /*ded0*/  IMAD.U32 R9, RZ, RZ, UR44 ;  /* 0x0000002cff097e24 */ /* 0x000fc8000f8e00ff */
[----:B------:R0:W5:Y:S01]  /*dee0*/  @!P0 LDG.E R5, desc[UR50][R2.64] ;  /* 0x0000003202058981 */ /* 0x000162000c1e1900 */
[----:B------:R-:W-:Y:S02]  /*def0*/  ISETP.GT.U32.AND P0, PT, R12, 0x9f, PT ;  /* 0x0000009f0c00780c */ /* 0x000fe40003f04070 */
[----:B------:R-:W-:Y:S02]  /*df00*/  ISETP.NE.AND P2, PT, R9, 0x3, PT ;  /* 0x000000030900780c */ /* 0x000fe40003f45270 */
[----:B------:R-:W-:Y:S01]  /*df10*/  LOP3.LUT R28, R28, 0xfffffffd, RZ, 0xc0, !PT ;  /* 0xfffffffd1c1c7812 */ /* 0x000fe200078ec0ff */
[----:B------:R-:W-:-:S08]  /*df20*/  IMAD.U32 R19, RZ, RZ, UR47 ;  /* 0x0000002fff137e24 */ /* 0x000fd0000f8e00ff */
[----:B------:R-:W-:-:S04]  /*df30*/  @P0 LOP3.LUT R28, R28, 0x2, RZ, 0xfc, !PT ;  /* 0x000000021c1c0812 */ /* 0x000fc800078efcff */
[----:B------:R-:W-:Y:S01]  /*df40*/  LOP3.LUT R28, R28, 0xfffffffb, RZ, 0xc0, !PT ;  /* 0xfffffffb1c1c7812 */ /* 0x000fe200078ec0ff */
[----:B------:R-:W-:Y:S01]  /*df50*/  VIADD R19, R19, 0xffffffff ;  /* 0xffffffff13137836 */ /* 0x000fe20000000000 */
[----:B------:R-:W-:Y:S02]  /*df60*/  LOP3.LUT R17, R17, 0xffff, RZ, 0xc0, !PT ;  /* 0x0000ffff11117812 */ /* 0x000fe400078ec0ff */
[----:B------:R-:W-:Y:S01]  /*df70*/  @P2 LOP3.LUT R28, R28, 0x4, RZ, 0xfc, !PT ;  /* 0x000000041c1c2812 */ /* 0x000fe200078efcff */
[----:B0-----:R-:W-:Y:S06]  /*df80*/  @!P2 BRA `(.L_x_298) ;  /* 0x000000000004a947 */ /* 0x001fec0003800000 */
[----:B------:R-:W-:Y:S01]  /*df90*/  BPT.TRAP 0x1 ;  /* 0x000000040000795c */ /* 0x000fe20000300000 */
.L_x_298:
[----:B------:R-:W-:Y:S01]  /*dfa0*/  IMAD R0, R30, 0x8, R16 ;  /* 0x000000081e007824 */ /* 0x000fe200078e0210 */
[----:B------:R-:W-:Y:S01]  /*dfb0*/  SHF.L.U32 R24, R34, 0x1f, RZ ;  /* 0x0000001f22187819 */ /* 0x000fe200000006ff */
[----:B------:R-:W-:Y:S01]  /*dfc0*/  BSSY B0, `(.L_x_299) ;  /* 0x0000004000007945 */ /* 0x000fe20003800000 */
[----:B------:R-:W-:Y:S02]  /*dfd0*/  SHF.R.S32.HI R21, RZ, 0x1f, R8 ;  /* 0x0000001fff157819 */ /* 0x000fe40000011408 */
[----:B------:R-:W0:Y:S02]  /*dfe0*/  SYNCS.PHASECHK.TRANS64.TRYWAIT P0, [R0+URZ+0x22880], R24 ;  /* 0x02288018000075a7 */ /* 0x000e24000800017f */
[----:B0-----:R-:W-:Y:S05]  /*dff0*/  @!P0 BRA `(.L_x_300) ;  /* 0x0000004c00ec8947 */ /* 0x001fea0003800000 */
.L_x_374:
[----:B------:R-:W-:Y:S05]  /*e000*/  BSYNC B0 ;  /* 0x0000000000007941 */ /* 0x000fea0003800000 */
.L_x_299:
[----:B------:R-:W2:Y:S01]  /*e010*/  LDL R12, [R1+0x10] ;  /* 0x00001000010c7983 */ /* 0x000ea20000100800 */
[----:B------:R-:W1:Y:S01]  /*e020*/  LDC R9, c[0x0][0x2f4] ;  /* 0x0000bd00ff097b82 */ /* 0x000e620000000800 */
[----:B------:R-:W-:Y:S01]  /*e030*/  ULDC.64 UR4, c[0x0][0x328] ;  /* 0x0000ca0000047ab9 */ /* 0x000fe20000000a00 */
[----:B-----5:R-:W-:Y:S01]  /*e040*/  SHF.R.S32.HI R22, RZ, 0x1f, R7 ;  /* 0x0000001fff167819 */ /* 0x020fe20000011407 */
[----:B------:R-:W-:Y:S01]  /*e050*/  IMAD R3, R21, UR4, RZ ;  /* 0x0000000415037c24 */ /* 0x000fe2000f8e02ff */
[----:B------:R-:W-:Y:S01]  /*e060*/  ULDC.64 UR6, c[0x0][0x338] ;  /* 0x0000ce0000067ab9 */ /* 0x000fe20000000a00 */
[----:B------:R-:W-:Y:S01]  /*e070*/  SHF.R.S32.HI R23, RZ, 0x1f, R6 ;  /* 0x0000001fff177819 */ /* 0x000fe20000011406 */
[----:B------:R-:W-:Y:S01]  /*e080*/  IMAD R19, R19, -0xa0, R18 ;  /* 0xffffff6013137824 */ /* 0x000fe200078e0212 */
[----:B------:R-:W-:Y:S01]  /*e090*/  SHF.R.S32.HI R25, RZ, 0x1f, R5 ;  /* 0x0000001fff197819 */ /* 0x000fe20000011405 */
[----:B------:R-:W-:Y:S01]  /*e0a0*/  IMAD R4, R8, UR5, R3 ;  /* 0x0000000508047c24 */ /* 0x000fe2000f8e0203 */
[----:B------:R-:W-:Y:S01]  /*e0b0*/  LOP3.LUT R28, R28, 0xfffffffe, RZ, 0xc0, !PT ;  /* 0xfffffffe1c1c7812 */ /* 0x000fe200078ec0ff */
[----:B------:R-:W-:-:S04]  /*e0c0*/  IMAD.WIDE.U32 R2, R8, UR4, RZ ;  /* 0x0000000408027c25 */ /* 0x000fc8000f8e00ff */
[----:B------:R-:W-:Y:S02]  /*e0d0*/  IMAD.IADD R3, R3, 0x1, R4 ;  /* 0x0000000103037824 */ /* 0x000fe400078e0204 */
[----:B------:R-:W-:Y:S02]  /*e0e0*/  IMAD R10, R22, UR6, RZ ;  /* 0x00000006160a7c24 */ /* 0x000fe4000f8e02ff */
[----:B------:R-:W-:-:S04]  /*e0f0*/  IMAD.WIDE.U32 R2, R7, UR6, R2 ;  /* 0x0000000607027c25 */ /* 0x000fc8000f8e0002 */
[----:B------:R-:W-:Y:S01]  /*e100*/  IMAD R10, R7, UR7, R10 ;  /* 0x00000007070a7c24 */ /* 0x000fe2000f8e020a */
[-C--:B-1----:R-:W-:Y:S01]  /*e110*/  ISETP.GE.AND P1, PT, R29, R9.reuse, PT ;  /* 0x000000091d00720c */ /* 0x082fe20003f26270 */
[----:B------:R-:W-:Y:S01]  /*e120*/  IMAD R4, R23, UR4, RZ ;  /* 0x0000000417047c24 */ /* 0x000fe2000f8e02ff */
[----:B------:R-:W-:Y:S01]  /*e130*/  ISETP.GE.AND P0, PT, R29, R9, PT ;  /* 0x000000091d00720c */ /* 0x000fe20003f06270 */
[----:B------:R-:W-:Y:S01]  /*e140*/  IMAD.IADD R11, R3, 0x1, R10 ;  /* 0x00000001030b7824 */ /* 0x000fe200078e020a */
[----:B------:R-:W1:Y:S01]  /*e150*/  S2R R9, SR_TID.X ;  /* 0x0000000000097919 */ /* 0x000e620000002100 */
[----:B------:R-:W-:Y:S02]  /*e160*/  IMAD.MOV.U32 R10, RZ, RZ, R2 ;  /* 0x000000ffff0a7224 */ /* 0x000fe400078e0002 */
[C---:B------:R-:W-:Y:S02]  /*e170*/  IMAD R4, R6.reuse, UR5, R4 ;  /* 0x0000000506047c24 */ /* 0x040fe4000f8e0204 */
[----:B------:R-:W-:Y:S01]  /*e180*/  IMAD.WIDE.U32 R2, R6, UR4, RZ ;  /* 0x0000000406027c25 */ /* 0x000fe2000f8e00ff */
[----:B------:R-:W-:-:S03]  /*e190*/  ULDC.64 UR4, c[0x0][0x330] ;  /* 0x0000cc0000047ab9 */ /* 0x000fc60000000a00 */
[----:B------:R-:W-:Y:S01]  /*e1a0*/  IMAD.IADD R3, R3, 0x1, R4 ;  /* 0x0000000103037824 */ /* 0x000fe200078e0204 */
[----:B------:R-:W-:Y:S01]  /*e1b0*/  @P1 LOP3.LUT R28, R28, 0x1, RZ, 0xfc, !PT ;  /* 0x000000011c1c1812 */ /* 0x000fe200078efcff */
[----:B------:R-:W-:Y:S02]  /*e1c0*/  IMAD R4, R25, UR6, RZ ;  /* 0x0000000619047c24 */ /* 0x000fe4000f8e02ff */
[----:B------:R-:W-:Y:S01]  /*e1d0*/  IMAD.WIDE.U32 R2, R5, UR6, R2 ;  /* 0x0000000605027c25 */ /* 0x000fe2000f8e0002 */
[----:B------:R-:W-:-:S03]  /*e1e0*/  LOP3.LUT R28, R28, 0xffffff7f, RZ, 0xc0, !PT ;  /* 0xffffff7f1c1c7812 */ /* 0x000fc600078ec0ff */
[----:B------:R-:W-:Y:S01]  /*e1f0*/  IMAD R4, R5, UR7, R4 ;  /* 0x0000000705047c24 */ /* 0x000fe2000f8e0204 */
[----:B------:R-:W-:Y:S01]  /*e200*/  ULDC.64 UR6, c[0x0][0x318] ;  /* 0x0000c60000067ab9 */ /* 0x000fe20000000a00 */
[----:B------:R-:W-:-:S04]  /*e210*/  IMAD.WIDE.U32 R10, R17, UR4, R10 ;  /* 0x00000004110a7c25 */ /* 0x000fc8000f8e000a */
[----:B------:R-:W-:Y:S02]  /*e220*/  IMAD.IADD R3, R3, 0x1, R4 ;  /* 0x0000000103037824 */ /* 0x000fe400078e0204 */
[C---:B------:R-:W-:Y:S02]  /*e230*/  IMAD R20, R17.reuse, UR5, RZ ;  /* 0x0000000511147c24 */ /* 0x040fe4000f8e02ff */
[----:B------:R-:W-:Y:S01]  /*e240*/  IMAD.WIDE.U32 R2, R17, UR4, R2 ;  /* 0x0000000411027c25 */ /* 0x000fe2000f8e0002 */
[----:B------:R-:W-:Y:S01]  /*e250*/  UMOV UR4, 0xffffffff ;  /* 0xffffffff00047882 */ /* 0x000fe20000000000 */
[----:B-1----:R-:W-:Y:S02]  /*e260*/  LOP3.LUT R13, R9, 0x7f, RZ, 0xc0, !PT ;  /* 0x0000007f090d7812 */ /* 0x002fe400078ec0ff */
[----:B------:R-:W-:Y:S02]  /*e270*/  IADD3 R9, P1, R10, UR6, RZ ;  /* 0x000000060a097c10 */ /* 0x000fe4000ff3e0ff */
[----:B------:R-:W-:-:S02]  /*e280*/  SHF.R.U32.HI R13, RZ, 0x3, R13 ;  /* 0x00000003ff0d7819 */ /* 0x000fc4000001160d */
[----:B------:R-:W-:Y:S02]  /*e290*/  IADD3.X R18, R11, UR7, R20, P1, !PT ;  /* 0x000000070b127c10 */ /* 0x000fe40008ffe414 */
[----:B------:R-:W-:Y:S01]  /*e2a0*/  IADD3 R10, P1, R2, UR6, RZ ;  /* 0x00000006020a7c10 */ /* 0x000fe2000ff3e0ff */
[----:B------:R-:W-:-:S03]  /*e2b0*/  IMAD.IADD R19, R19, 0x1, -R13 ;  /* 0x0000000113137824 */ /* 0x000fc600078e0a0d */
[----:B------:R-:W-:Y:S02]  /*e2c0*/  IADD3.X R20, R20, UR7, R3, P1, !PT ;  /* 0x0000000714147c10 */ /* 0x000fe40008ffe403 */
[----:B------:R-:W-:-:S13]  /*e2d0*/  ISETP.GE.AND P1, PT, R19, 0x1, PT ;  /* 0x000000011300780c */ /* 0x000fda0003f26270 */
[----:B------:R-:W-:Y:S01]  /*e2e0*/  @P1 LOP3.LUT R28, R28, 0x80, RZ, 0xfc, !PT ;  /* 0x000000801c1c1812 */ /* 0x000fe200078efcff */
[----:B--2---:R-:W-:Y:S01]  /*e2f0*/  IMAD R4, R30, 0x5000, R12 ;  /* 0x000050001e047824 */ /* 0x004fe200078e020c */
[----:B------:R-:W-:Y:S06]  /*e300*/  BRA.DIV UR4, `(.L_x_301) ;  /* 0x0000004e043c7947 */ /* 0x000fec000b800000 */
[----:B------:R-:W1:Y:S01]  /*e310*/  SHFL.IDX PT, R2, R9, RZ, 0x181f ;  /* 0x00181fff09027589 */ /* 0x000e6200000e0000 */
[----:B------:R-:W-:Y:S01]  /*e320*/  IMAD.IADD R4, R16, 0x1, R4 ;  /* 0x0000000110047824 */ /* 0x000fe200078e0204 */
[C---:B------:R-:W-:Y:S02]  /*e330*/  ISETP.GE.AND P3, PT, R19.reuse, 0x41, PT ;  /* 0x000000411300780c */ /* 0x040fe40003f66270 */
[----:B------:R-:W2:Y:S01]  /*e340*/  SHFL.IDX PT, R3, R18, RZ, 0x181f ;  /* 0x00181fff12037589 */ /* 0x000ea200000e0000 */
[----:B------:R-:W-:Y:S02]  /*e350*/  LOP3.LUT R28, R28, 0xffffffef, RZ, 0xc0, !PT ;  /* 0xffffffef1c1c7812 */ /* 0x000fe400078ec0ff */
[C---:B------:R-:W-:Y:S02]  /*e360*/  ISETP.GE.AND P2, PT, R19.reuse, 0x61, PT ;  /* 0x000000611300780c */ /* 0x040fe40003f46270 */
[C---:B------:R-:W-:Y:S02]  /*e370*/  ISETP.GE.AND P5, PT, R19.reuse, 0x21, PT ;  /* 0x000000211300780c */ /* 0x040fe40003fa6270 */
[----:B------:R-:W-:-:S02]  /*e380*/  ISETP.GE.AND P4, PT, R19, 0x31, PT ;  /* 0x000000311300780c */ /* 0x000fc40003f86270 */
[----:B-1----:R-:W-:-:S05]  /*e390*/  IADD3 R2, P1, R29, R2, RZ ;  /* 0x000000021d027210 */ /* 0x002fca0007f3e0ff */
[----:B--2---:R-:W-:Y:S01]  /*e3a0*/  IMAD.X R3, RZ, RZ, R3, P1 ;  /* 0x000000ffff037224 */ /* 0x004fe200008e0603 */
[----:B------:R-:W-:-:S13]  /*e3b0*/  ISETP.LT.OR P1, PT, R19, 0x1, P0 ;  /* 0x000000011300780c */ /* 0x000fda0000721670 */
[----:B------:R-:W-:Y:S01]  /*e3c0*/  @!PT LDS RZ, [RZ] ;  /* 0x00000000fffff984 */ /* 0x000fe20000000800 */
[----:B------:R1:W-:Y:S04]  /*e3d0*/  LDGSTS.E.BYPASS.LTC128B.128 [R4+0xa400], desc[UR50][R2.64], !P1 ;  /* 0x0a40000002047fae */ /* 0x0003e8000c901d72 */
[----:B-1----:R-:W1:Y:S04]  /*e3e0*/  SHFL.IDX PT, R2, R9, 0x1, 0x181f ;  /* 0x00381f0009027f89 */ /* 0x002e6800000e0000 */
[----:B------:R-:W2:Y:S01]  /*e3f0*/  SHFL.IDX PT, R3, R18, 0x1, 0x181f ;  /* 0x00381f0012037f89 */ /* 0x000ea200000e0000 */
[----:B-1----:R-:W-:-:S05]  /*e400*/  IADD3 R2, P1, R29, R2, RZ ;  /* 0x000000021d027210 */ /* 0x002fca0007f3e0ff */
[----:B--2---:R-:W-:Y:S01]  /*e410*/  IMAD.X R3, RZ, RZ, R3, P1 ;  /* 0x000000ffff037224 */ /* 0x004fe200008e0603 */
[----:B------:R-:W-:-:S13]  /*e420*/  ISETP.LT.OR P1, PT, R19, 0x11, P0 ;  /* 0x000000111300780c */ /* 0x000fda0000721670 */
        /* <DEDUP_REMOVED lines=26> */
[----:B------:R-:W2:Y:S04]  /*e5d0*/  SHFL.IDX PT, R3, R18, 0x6, 0x181f ;  /* 0x00d81f0012037f89 */ /* 0x000ea800000e0000 */
[----:B------:R-:W-:Y:S01]  /*e5e0*/  SHFL.IDX PT, R18, R18, 0x7, 0x181f ;  /* 0x00f81f0012127f89 */ /* 0x000fe200000e0000 */
[----:B-1----:R-:W-:-:S05]  /*e5f0*/  IADD3 R2, P1, R29, R2, RZ ;  /* 0x000000021d027210 */ /* 0x002fca0007f3e0ff */
[----:B--2---:R-:W-:Y:S01]  /*e600*/  IMAD.X R3, RZ, RZ, R3, P1 ;  /* 0x000000ffff037224 */ /* 0x004fe200008e0603 */
[----:B------:R-:W-:-:S13]  /*e610*/  ISETP.LT.OR P1, PT, R19, 0x61, P0 ;  /* 0x000000611300780c */ /* 0x000fda0000721670 */
[----:B------:R1:W-:Y:S04]  /*e620*/  LDGSTS.E.BYPASS.LTC128B.128 [R4+0xd400], desc[UR50][R2.64], !P1 ;  /* 0x0d40000002047fae */ /* 0x0003e8000c901d72 */
[----:B-1----:R-:W1:Y:S02]  /*e630*/  SHFL.IDX PT, R2, R9, 0x7, 0x181f ;  /* 0x00f81f0009027f89 */ /* 0x002e6400000e0000 */
[----:B-1----:R-:W-:-:S05]  /*e640*/  IADD3 R2, P1, R29, R2, RZ ;  /* 0x000000021d027210 */ /* 0x002fca0007f3e0ff */
[----:B------:R-:W-:Y:S01]  /*e650*/  IMAD.X R3, RZ, RZ, R18, P1 ;  /* 0x000000ffff037224 */ /* 0x000fe200008e0612 */
[----:B------:R-:W-:-:S13]  /*e660*/  ISETP.LT.OR P1, PT, R19, 0x71, P0 ;  /* 0x000000711300780c */ /* 0x000fda0000721670 */
[----:B------:R1:W-:Y:S04]  /*e670*/  LDGSTS.E.BYPASS.LTC128B.128 [R4+0xdc00], desc[UR50][R2.64], !P1 ;  /* 0x0dc0000002047fae */ /* 0x0003e8000c901d72 */
[----:B-1----:R-:W1:Y:S04]  /*e680*/  SHFL.IDX PT, R2, R10, RZ, 0x181f ;  /* 0x00181fff0a027589 */ /* 0x002e6800000e0000 */
[----:B------:R-:W2:Y:S04]  /*e690*/  SHFL.IDX PT, R3, R20, RZ, 0x181f ;  /* 0x00181fff14037589 */ /* 0x000ea800000e0000 */
[----:B------:R-:W3:Y:S01]  /*e6a0*/  SHFL.IDX PT, R20, R20, 0x1, 0x181f ;  /* 0x00381f0014147f89 */ /* 0x000ee200000e0000 */
[----:B-1----:R-:W-:-:S05]  /*e6b0*/  IADD3 R2, P1, R29, R2, RZ ;  /* 0x000000021d027210 */ /* 0x002fca0007f3e0ff */
[----:B--2---:R-:W-:Y:S01]  /*e6c0*/  IMAD.X R3, RZ, RZ, R3, P1 ;  /* 0x000000ffff037224 */ /* 0x004fe200008e0603 */
[----:B------:R-:W-:-:S13]  /*e6d0*/  ISETP.LT.OR P1, PT, R19, 0x81, P0 ;  /* 0x000000811300780c */ /* 0x000fda0000721670 */
[----:B------:R1:W-:Y:S01]  /*e6e0*/  LDGSTS.E.BYPASS.LTC128B.128 [R4+0xe400], desc[UR50][R2.64], !P1 ;  /* 0x0e40000002047fae */ /* 0x0003e2000c901d72 */
[----:B------:R-:W-:-:S03]  /*e6f0*/  ISETP.GE.AND P1, PT, R19, 0x11, PT ;  /* 0x000000111300780c */ /* 0x000fc60003f26270 */
[----:B-1----:R1:W2:Y:S10]  /*e700*/  SHFL.IDX PT, R2, R10, 0x1, 0x181f ;  /* 0x00381f000a027f89 */ /* 0x0022b400000e0000 */
[----:B------:R-:W-:-:S02]  /*e710*/  @P1 LOP3.LUT R28, R28, 0x10, RZ, 0xfc, !PT ;  /* 0x000000101c1c1812 */ /* 0x000fc400078efcff */
[----:B------:R-:W-:Y:S02]  /*e720*/  ISETP.GE.AND P1, PT, R19, 0x51, PT ;  /* 0x000000511300780c */ /* 0x000fe40003f26270 */
[----:B------:R-:W-:-:S04]  /*e730*/  LOP3.LUT R28, R28, 0xffffffdf, RZ, 0xc0, !PT ;  /* 0xffffffdf1c1c7812 */ /* 0x000fc800078ec0ff */
        /* <DEDUP_REMOVED lines=9> */
[----:B-123--:R-:W-:-:S07]  /*e7d0*/  @P2 LOP3.LUT R28, R28, 0x200, RZ, 0xfc, !PT ;  /* 0x000002001c1c2812 */ /* 0x00efce00078efcff */
.L_x_396:
[----:B------:R-:W-:Y:S02]  /*e7e0*/  ISETP.LT.OR P0, PT, R19, 0x91, P0 ;  /* 0x000000911300780c */ /* 0x000fe40000701670 */
[----:B------:R-:W-:-:S05]  /*e7f0*/  IADD3 R2, P2, R29, R2, RZ ;  /* 0x000000021d027210 */ /* 0x000fca0007f5e0ff */
[----:B------:R-:W-:-:S06]  /*e800*/  IMAD.X R3, RZ, RZ, R20, P2 ;  /* 0x000000ffff037224 */ /* 0x000fcc00010e0614 */
[----:B------:R-:W-:Y:S01]  /*e810*/  @!PT LDS RZ, [RZ] ;  /* 0x00000000fffff984 */ /* 0x000fe20000000800 */
[----:B------:R-:W-:Y:S01]  /*e820*/  @!PT LDS RZ, [RZ] ;  /* 0x00000000fffff984 */ /* 0x000fe20000000800 */
[----:B------:R-:W-:Y:S01]  /*e830*/  @!PT LDS RZ, [RZ] ;  /* 0x00000000fffff984 */ /* 0x000fe20000000800 */
[----:B------:R1:W-:Y:S01]  /*e840*/  LDGSTS.E.BYPASS.LTC128B.128 [R4+0xec00], desc[UR50][R2.64], !P0 ;  /* 0x0ec0000002047fae */ /* 0x0003e2000c101d72 */
[----:B------:R-:W-:Y:S01]  /*e850*/  PLOP3.LUT P0, PT, PT, PT, PT, 0x80, 0x0 ;  /* 0x000000000000781c */ /* 0x000fe20003f0f070 */
[----:B------:R-:W-:-:S12]  /*e860*/  NOP ;  /* 0x0000000000007918 */ /* 0x000fd80000000000 */
.L_x_302:
[----:B------:R-:W-:Y:S02]  /*e870*/  PLOP3.LUT P2, PT, P2, P0, PT, 0xa2, 0x0 ;  /* 0x000000000000781c */ /* 0x000fe40001741472 */
[----:B------:R-:W-:-:S08]  /*e880*/  @P0 R2UR P2, UR4, R0 ;  /* 0x00000000000402ca */ /* 0x000fd00000040000 */
[----:B------:R-:W-:-:S05]  /*e890*/  @P0 PLOP3.LUT P0, PT, P2, PT, PT, 0x80, 0x0 ;  /* 0x000000000000081c */ /* 0x000fca000170f070 */
[----:B------:R-:W-:Y:S01]  /*e8a0*/  @!P2 SYNCS.ARRIVE.TRANS64.RED.A0T1 RZ, [UR4+0x22870], RZ ;  /* 0x022870ffffffa9a7 */ /* 0x000fe20008200404 */
[----:B------:R-:W-:Y:S07]  /*e8b0*/  @!P2 ARRIVES.LDGSTSBAR.64.TRANSCNT [UR4+0x22870] ;  /* 0x02287000ff00a9b0 */ /* 0x000fee0008000a84 */
[----:B------:R-:W-:Y:S05]  /*e8c0*/  @P0 BRA.U.ANY `(.L_x_302) ;  /* 0xfffffffd00e80947 */ /* 0x000fea000393ffff */
[----:B------:R-:W-:Y:S01]  /*e8d0*/  NOP ;  /* 0x0000000000007918 */ /* 0x000fe20000000000 */
[----:B-1----:R-:W-:-:S05]  /*e8e0*/  IMAD.U32 R2, RZ, RZ, UR44 ;  /* 0x0000002cff027e24 */ /* 0x002fca000f8e00ff */
[----:B------:R-:W-:-:S13]  /*e8f0*/  ISETP.NE.AND P6, PT, R2, 0x3, PT ;  /* 0x000000030200780c */ /* 0x000fda0003fc5270 */
[----:B------:R-:W-:Y:S05]  /*e900*/  @!P6 BRA `(.L_x_303) ;  /* 0x000000000004e947 */ /* 0x000fea0003800000 */
[----:B------:R-:W-:Y:S01]  /*e910*/  BPT.TRAP 0x1 ;  /* 0x000000040000795c */ /* 0x000fe20000300000 */
.L_x_303:
[----:B------:R1:W-:Y:S01]  /*e920*/  SYNCS.ARRIVE.TRANS64.A1T0 RZ, [R0+URZ+0x22870], RZ ;  /* 0x022870ff00ff79a7 */ /* 0x0003e2000810003f */
[----:B------:R-:W-:Y:S05]  /*e930*/  @!P6 BRA `(.L_x_304) ;  /* 0x000000000004e947 */ /* 0x000fea0003800000 */
[----:B------:R-:W-:Y:S01]  /*e940*/  BPT.TRAP 0x1 ;  /* 0x000000040000795c */ /* 0x000fe20000300000 */
.L_x_304:
[----:B------:R-:W2:Y:S01]  /*e950*/  SYNCS.PHASECHK.TRANS64.TRYWAIT P0, [R0+URZ+0x22840], R24 ;  /* 0x02284018000075a7 */ /* 0x000ea2000800017f */
[----:B------:R-:W-:Y:S04]  /*e960*/  BSSY B0, `(.L_x_305) ;  /* 0x0000002000007945 */ /* 0x000fe80003800000 */
[----:B--2---:R-:W-:Y:S05]  /*e970*/  @!P0 BRA `(.L_x_306) ;  /* 0x0000005000c48947 */ /* 0x004fea0003800000 */
.L_x_397:
[----:B------:R-:W-:Y:S05]  /*e980*/  BSYNC B0 ;  /* 0x0000000000007941 */ /* 0x000fea0003800000 */
.L_x_305:
[----:B------:R-:W-:Y:S01]  /*e990*/  ULDC.64 UR4, c[0x0][0x300] ;  /* 0x0000c00000047ab9 */ /* 0x000fe20000000a00 */
[----:B------:R-:W-:Y:S01]  /*e9a0*/  ULDC.64 UR6, c[0x0][0x310] ;  /* 0x0000c40000067ab9 */ /* 0x000fe20000000a00 */
[----:B------:R-:W-:Y:S01]  /*e9b0*/  IMAD R9, R21, UR4, RZ ;  /* 0x0000000415097c24 */ /* 0x000fe2000f8e02ff */
[----:B------:R-:W-:Y:S01]  /*e9c0*/  ULDC.64 UR8, c[0x0][0x308] ;  /* 0x0000c20000087ab9 */ /* 0x000fe20000000a00 */
[C---:B------:R-:W-:Y:S01]  /*e9d0*/  IMAD.WIDE.U32 R2, R8.reuse, UR4, RZ ;  /* 0x0000000408027c25 */ /* 0x040fe2000f8e00ff */
[----:B------:R-:W-:Y:S01]  /*e9e0*/  ULDC.64 UR10, c[0x0][0x2e8] ;  /* 0x0000ba00000a7ab9 */ /* 0x000fe20000000a00 */
[----:B------:R-:W3:Y:S02]  /*e9f0*/  LDC R11, c[0x0][0x2f4] ;  /* 0x0000bd00ff0b7b82 */ /* 0x000ee40000000800 */
[----:B------:R-:W-:Y:S02]  /*ea00*/  IMAD R9, R8, UR5, R9 ;  /* 0x0000000508097c24 */ /* 0x000fe4000f8e0209 */
[----:B------:R-:W-:-:S02]  /*ea10*/  IMAD R22, R22, UR6, RZ ;  /* 0x0000000616167c24 */ /* 0x000fc4000f8e02ff */
[----:B------:R-:W-:Y:S02]  /*ea20*/  IMAD.IADD R3, R3, 0x1, R9 ;  /* 0x0000000103037824 */ /* 0x000fe400078e0209 */
[C---:B------:R-:W-:Y:S02]  /*ea30*/  IMAD R22, R7.reuse, UR7, R22 ;  /* 0x0000000707167c24 */ /* 0x040fe4000f8e0216 */
[----:B------:R-:W-:-:S04]  /*ea40*/  IMAD.WIDE.U32 R2, R7, UR6, R2 ;  /* 0x0000000607027c25 */ /* 0x000fc8000f8e0002 */
[----:B------:R-:W-:Y:S02]  /*ea50*/  IMAD.IADD R3, R3, 0x1, R22 ;  /* 0x0000000103037824 */ /* 0x000fe400078e0216 */
[C---:B------:R-:W-:Y:S02]  /*ea60*/  IMAD R9, R17.reuse, UR9, RZ ;  /* 0x0000000911097c24 */ /* 0x040fe4000f8e02ff */
[----:B------:R-:W-:-:S04]  /*ea70*/  IMAD.WIDE.U32 R2, R17, UR8, R2 ;  /* 0x0000000811027c25 */ /* 0x000fc8000f8e0002 */
[----:B------:R-:W-:Y:S01]  /*ea80*/  IMAD R23, R23, UR4, RZ ;  /* 0x0000000417177c24 */ /* 0x000fe2000f8e02ff */
[----:B------:R-:W-:Y:S02]  /*ea90*/  IADD3 R8, P0, R2, UR10, RZ ;  /* 0x0000000a02087c10 */ /* 0x000fe4000ff1e0ff */
[----:B---3--:R-:W-:Y:S01]  /*eaa0*/  ISETP.GE.AND P2, PT, R29, R11, PT ;  /* 0x0000000b1d00720c */ /* 0x008fe20003f46270 */
[C---:B------:R-:W-:Y:S01]  /*eab0*/  IMAD R10, R6.reuse, UR5, R23 ;  /* 0x00000005060a7c24 */ /* 0x040fe2000f8e0217 */
[----:B------:R-:W-:Y:S01]  /*eac0*/  IADD3.X R7, R3, UR11, R9, P0, !PT ;  /* 0x0000000b03077c10 */ /* 0x000fe200087fe409 */
[----:B------:R-:W-:Y:S01]  /*ead0*/  IMAD.WIDE.U32 R2, R6, UR4, RZ ;  /* 0x0000000406027c25 */ /* 0x000fe2000f8e00ff */
[----:B------:R-:W-:-:S03]  /*eae0*/  UMOV UR4, 0xffffffff ;  /* 0xffffffff00047882 */ /* 0x000fc60000000000 */
[----:B------:R-:W-:Y:S02]  /*eaf0*/  IMAD.IADD R3, R3, 0x1, R10 ;  /* 0x0000000103037824 */ /* 0x000fe400078e020a */
[----:B------:R-:W-:Y:S02]  /*eb00*/  IMAD R6, R25, UR6, RZ ;  /* 0x0000000619067c24 */ /* 0x000fe4000f8e02ff */
[----:B------:R-:W-:-:S04]  /*eb10*/  IMAD.WIDE.U32 R2, R5, UR6, R2 ;  /* 0x0000000605027c25 */ /* 0x000fc8000f8e0002 */
[----:B------:R-:W-:-:S04]  /*eb20*/  IMAD R6, R5, UR7, R6 ;  /* 0x0000000705067c24 */ /* 0x000fc8000f8e0206 */
[----:B------:R-:W-:Y:S02]  /*eb30*/  IMAD.IADD R3, R3, 0x1, R6 ;  /* 0x0000000103037824 */ /* 0x000fe400078e0206 */
[----:B------:R-:W-:-:S03]  /*eb40*/  IMAD.WIDE.U32 R2, R17, UR8, R2 ;  /* 0x0000000811027c25 */ /* 0x000fc6000f8e0002 */
[----:B------:R-:W-:-:S04]  /*eb50*/  IADD3 R6, P0, R2, UR10, RZ ;  /* 0x0000000a02067c10 */ /* 0x000fc8000ff1e0ff */
[----:B------:R-:W-:Y:S01]  /*eb60*/  IADD3.X R5, R9, UR11, R3, P0, !PT ;  /* 0x0000000b09057c10 */ /* 0x000fe200087fe403 */
[----:B------:R-:W-:Y:S08]  /*eb70*/  BRA.DIV UR4, `(.L_x_307) ;  /* 0x0000005204587947 */ /* 0x000ff0000b800000 */
[----:B------:R-:W3:Y:S01]  /*eb80*/  SHFL.IDX PT, R14, R8, RZ, 0x181f ;  /* 0x00181fff080e7589 */ /* 0x000ee200000e0000 */
[C---:B------:R-:W-:Y:S02]  /*eb90*/  LOP3.LUT P6, RZ, R28.reuse, 0x80, RZ, 0xc0, !PT ;  /* 0x000000801cff7812 */ /* 0x040fe400078cc0ff */
[----:B------:R-:W-:Y:S01]  /*eba0*/  P2R R9, PR, RZ, 0x2 ;  /* 0x00000002ff097803 */ /* 0x000fe20000000000 */
[----:B------:R-:W4:Y:S01]  /*ebb0*/  SHFL.IDX PT, R2, R7, RZ, 0x181f ;  /* 0x00181fff07027589 */ /* 0x000f2200000e0000 */
[----:B------:R-:W-:-:S09]  /*ebc0*/  LOP3.LUT P1, RZ, R28, 0x10, RZ, 0xc0, !PT ;  /* 0x000000101cff7812 */ /* 0x000fd2000782c0ff */
[----:B---3--:R-:W-:Y:S02]  /*ebd0*/  @P6 IADD3 R10, P0, R29, R14, RZ ;  /* 0x0000000e1d0a6210 */ /* 0x008fe40007f1e0ff */
[----:B------:R-:W3:Y:S03]  /*ebe0*/  SHFL.IDX PT, R14, R8, 0x1, 0x181f ;  /* 0x00381f00080e7f89 */ /* 0x000ee600000e0000 */
[----:B----4-:R-:W-:Y:S02]  /*ebf0*/  @P6 IMAD.X R3, RZ, RZ, R2, P0 ;  /* 0x000000ffff036224 */ /* 0x010fe400000e0602 */
[----:B------:R-:W-:-:S05]  /*ec00*/  @P6 IMAD.MOV.U32 R2, RZ, RZ, R10 ;  /* 0x000000ffff026224 */ /* 0x000fca00078e000a */
[----:B------:R4:W-:Y:S01]  /*ec10*/  @P6 LDGSTS.E.BYPASS.LTC128B.128 [R4+0x18400], desc[UR50][R2.64], !P2 ;  /* 0x1840000002046fae */ /* 0x0009e2000d101d72 */
[----:B------:R-:W-:-:S03]  /*ec20*/  LOP3.LUT P6, RZ, R28, 0x100, RZ, 0xc0, !PT ;  /* 0x000001001cff7812 */ /* 0x000fc600078cc0ff */
[----:B----4-:R-:W4:Y:S01]  /*ec30*/  SHFL.IDX PT, R2, R7, 0x1, 0x181f ;  /* 0x00381f0007027f89 */ /* 0x010f2200000e0000 */
[----:B---3--:R-:W-:-:S03]  /*ec40*/  @P1 IADD3 R10, P0, R29, R14, RZ ;  /* 0x0000000e1d0a1210 */ /* 0x008fc60007f1e0ff */
[----:B------:R-:W3:Y:S02]  /*ec50*/  SHFL.IDX PT, R14, R8, 0x2, 0x181f ;  /* 0x00581f00080e7f89 */ /* 0x000ee400000e0000 */
[----:B----4-:R-:W-:Y:S02]  /*ec60*/  @P1 IMAD.X R3, RZ, RZ, R2, P0 ;  /* 0x000000ffff031224 */ /* 0x010fe400000e0602 */
[----:B------:R-:W-:Y:S01]  /*ec70*/  @P1 IMAD.MOV.U32 R2, RZ, RZ, R10 ;  /* 0x000000ffff021224 */ /* 0x000fe200078e000a */
[----:B---3--:R-:W-:-:S04]  /*ec80*/  @P5 IADD3 R14, P0, R29, R14, RZ ;  /* 0x0000000e1d0e5210 */ /* 0x008fc80007f1e0ff */
[----:B------:R3:W-:Y:S01]  /*ec90*/  @P1 LDGSTS.E.BYPASS.LTC128B.128 [R4+0x18c00], desc[UR50][R2.64], !P2 ;  /* 0x18c0000002041fae */ /* 0x0007e2000d101d72 */
[----:B------:R-:W-:-:S03]  /*eca0*/  ISETP.NE.AND P1, PT, R9, RZ, PT ;  /* 0x000000ff0900720c */ /* 0x000fc60003f25270 */
[----:B---3--:R-:W3:Y:S02]  /*ecb0*/  SHFL.IDX PT, R2, R7, 0x2, 0x181f ;  /* 0x00581f0007027f89 */ /* 0x008ee400000e0000 */
[----:B---3--:R-:W-:Y:S02]  /*ecc0*/  @P5 IMAD.X R9, RZ, RZ, R2, P0 ;  /* 0x000000ffff095224 */ /* 0x008fe400000e0602 */
[----:B------:R-:W-:Y:S02]  /*ecd0*/  @P5 IMAD.MOV.U32 R2, RZ, RZ, R14 ;  /* 0x000000ffff025224 */ /* 0x000fe400078e000e */
[----:B------:R-:W-:Y:S01]  /*ece0*/  @P5 IMAD.MOV.U32 R3, RZ, RZ, R9 ;  /* 0x000000ffff035224 */ /* 0x000fe200078e0009 */
[----:B------:R-:W3:Y:S04]  /*ecf0*/  SHFL.IDX PT, R14, R8, 0x3, 0x181f ;  /* 0x00781f00080e7f89 */ /* 0x000ee800000e0000 */
[----:B------:R4:W-:Y:S01]  /*ed00*/  @P5 LDGSTS.E.BYPASS.LTC128B.128 [R4+0x19400], desc[UR50][R2.64], !P2 ;  /* 0x1940000002045fae */ /* 0x0009e2000d101d72 */
[----:B------:R-:W-:-:S03]  /*ed10*/  LOP3.LUT P5, RZ, R28, 0x40, RZ, 0xc0, !PT ;  /* 0x000000401cff7812 */ /* 0x000fc600078ac0ff */
[----:B----4-:R-:W4:Y:S01]  /*ed20*/  SHFL.IDX PT, R2, R7, 0x3, 0x181f ;  /* 0x00781f0007027f89 */ /* 0x010f2200000e0000 */
[----:B---3--:R-:W-:-:S05]  /*ed30*/  @P4 IADD3 R14, P0, R29, R14, RZ ;  /* 0x0000000e1d0e4210 */ /* 0x008fca0007f1e0ff */
[----:B----4-:R-:W-:Y:S02]  /*ed40*/  @P4 IMAD.X R9, RZ, RZ, R2, P0 ;  /* 0x000000ffff094224 */ /* 0x010fe400000e0602 */
[----:B------:R-:W-:Y:S02]  /*ed50*/  @P4 IMAD.MOV.U32 R2, RZ, RZ, R14 ;  /* 0x000000ffff024224 */ /* 0x000fe400078e000e */
[----:B------:R-:W-:Y:S01]  /*ed60*/  @P4 IMAD.MOV.U32 R3, RZ, RZ, R9 ;  /* 0x000000ffff034224 */ /* 0x000fe200078e0009 */
[----:B------:R-:W3:Y:S04]  /*ed70*/  SHFL.IDX PT, R14, R8, 0x4, 0x181f ;  /* 0x00981f00080e7f89 */ /* 0x000ee800000e0000 */
[----:B------:R4:W-:Y:S01]  /*ed80*/  @P4 LDGSTS.E.BYPASS.LTC128B.128 [R4+0x19c00], desc[UR50][R2.64], !P2 ;  /* 0x19c0000002044fae */ /* 0x0009e2000d101d72 */
[----:B------:R-:W-:-:S03]  /*ed90*/  LOP3.LUT P4, RZ, R28, 0x20, RZ, 0xc0, !PT ;  /* 0x000000201cff7812 */ /* 0x000fc6000788c0ff */
[----:B----4-:R-:W4:Y:S10]  /*eda0*/  SHFL.IDX PT, R2, R7, 0x4, 0x181f ;  /* 0x00981f0007027f89 */ /* 0x010f3400000e0000 */
[----:B---3--:R-:W-:-:S05]  /*edb0*/  @P4 IADD3 R14, P0, R29, R14, RZ ;  /* 0x0000000e1d0e4210 */ /* 0x008fca0007f1e0ff */
[----:B----4-:R-:W-:Y:S02]  /*edc0*/  @P4 IMAD.X R9, RZ, RZ, R2, P0 ;  /* 0x000000ffff094224 */ /* 0x010fe400000e0602 */
[----:B------:R-:W-:Y:S02]  /*edd0*/  @P4 IMAD.MOV.U32 R2, RZ, RZ, R14 ;  /* 0x000000ffff024224 */ /* 0x000fe400078e000e */
[----:B------:R-:W-:Y:S01]  /*ede0*/  @P4 IMAD.MOV.U32 R3, RZ, RZ, R9 ;  /* 0x000000ffff034224 */ /* 0x000fe200078e0009 */
[----:B------:R-:W3:Y:S04]  /*edf0*/  SHFL.IDX PT, R14, R8, 0x5, 0x181f ;  /* 0x00b81f00080e7f89 */ /* 0x000ee800000e0000 */
[----:B------:R4:W-:Y:S04]  /*ee00*/  @P4 LDGSTS.E.BYPASS.LTC128B.128 [R4+0x1a400], desc[UR50][R2.64], !P2 ;  /* 0x1a40000002044fae */ /* 0x0009e8000d101d72 */
[----:B----4-:R-:W4:Y:S01]  /*ee10*/  SHFL.IDX PT, R2, R7, 0x5, 0x181f ;  /* 0x00b81f0007027f89 */ /* 0x010f2200000e0000 */
[----:B---3--:R-:W-:-:S05]  /*ee20*/  @P5 IADD3 R14, P0, R29, R14, RZ ;  /* 0x0000000e1d0e5210 */ /* 0x008fca0007f1e0ff */
[----:B----4-:R-:W-:Y:S02]  /*ee30*/  @P5 IMAD.X R9, RZ, RZ, R2, P0 ;  /* 0x000000ffff095224 */ /* 0x010fe400000e0602 */
[----:B------:R-:W-:Y:S02]  /*ee40*/  @P5 IMAD.MOV.U32 R2, RZ, RZ, R14 ;  /* 0x000000ffff025224 */ /* 0x000fe400078e000e */
[----:B------:R-:W-:Y:S01]  /*ee50*/  @P5 IMAD.MOV.U32 R3, RZ, RZ, R9 ;  /* 0x000000ffff035224 */ /* 0x000fe200078e0009 */
[----:B------:R-:W3:Y:S04]  /*ee60*/  SHFL.IDX PT, R14, R8, 0x6, 0x181f ;  /* 0x00d81f00080e7f89 */ /* 0x000ee800000e0000 */
[----:B------:R4:W-:Y:S04]  /*ee70*/  @P5 LDGSTS.E.BYPASS.LTC128B.128 [R4+0x1ac00], desc[UR50][R2.64], !P2 ;  /* 0x1ac0000002045fae */ /* 0x0009e8000d101d72 */
[----:B----4-:R-:W4:Y:S04]  /*ee80*/  SHFL.IDX PT, R2, R7, 0x6, 0x181f ;  /* 0x00d81f0007027f89 */ /* 0x010f2800000e0000 */
[----:B------:R-:W-:Y:S01]  /*ee90*/  SHFL.IDX PT, R7, R7, 0x7, 0x181f ;  /* 0x00f81f0007077f89 */ /* 0x000fe200000e0000 */
[----:B---3--:R-:W-:-:S05]  /*eea0*/  @P6 IADD3 R14, P0, R29, R14, RZ ;  /* 0x0000000e1d0e6210 */ /* 0x008fca0007f1e0ff */
[----:B----4-:R-:W-:Y:S02]  /*eeb0*/  @P6 IMAD.X R9, RZ, RZ, R2, P0 ;  /* 0x000000ffff096224 */ /* 0x010fe400000e0602 */
[----:B------:R-:W-:Y:S02]  /*eec0*/  @P6 IMAD.MOV.U32 R2, RZ, RZ, R14 ;  /* 0x000000ffff026224 */ /* 0x000fe400078e000e */
[----:B------:R-:W3:Y:S01]  /*eed0*/  SHFL.IDX PT, R14, R8, 0x7, 0x181f ;  /* 0x00f81f00080e7f89 */ /* 0x000ee200000e0000 */
[----:B------:R-:W-:-:S05]  /*eee0*/  @P6 IMAD.MOV.U32 R3, RZ, RZ, R9 ;  /* 0x000000ffff036224 */ /* 0x000fca00078e0009 */
[----:B------:R4:W-:Y:S01]  /*eef0*/  @P6 LDGSTS.E.BYPASS.LTC128B.128 [R4+0x1b400], desc[UR50][R2.64], !P2 ;  /* 0x1b40000002046fae */ /* 0x0009e2000d101d72 */
[----:B---3--:R-:W-:-:S05]  /*ef00*/  @P3 IADD3 R14, P0, R29, R14, RZ ;  /* 0x0000000e1d0e3210 */ /* 0x008fca0007f1e0ff */
[----:B------:R-:W-:Y:S02]  /*ef10*/  @P3 IMAD.X R9, RZ, RZ, R7, P0 ;  /* 0x000000ffff093224 */ /* 0x000fe400000e0607 */
[----:B----4-:R-:W-:Y:S01]  /*ef20*/  @P3 IMAD.MOV.U32 R2, RZ, RZ, R14 ;  /* 0x000000ffff023224 */ /* 0x010fe200078e000e */
[----:B------:R-:W-:Y:S01]  /*ef30*/  SHFL.IDX PT, R7, R5, 0x1, 0x181f ;  /* 0x00381f0005077f89 */ /* 0x000fe200000e0000 */
[----:B------:R-:W-:-:S03]  /*ef40*/  @P3 IMAD.MOV.U32 R3, RZ, RZ, R9 ;  /* 0x000000ffff033224 */ /* 0x000fc600078e0009 */
[----:B------:R-:W3:Y:S04]  /*ef50*/  SHFL.IDX PT, R14, R6, RZ, 0x181f ;  /* 0x00181fff060e7589 */ /* 0x000ee800000e0000 */
[----:B------:R4:W-:Y:S04]  /*ef60*/  @P3 LDGSTS.E.BYPASS.LTC128B.128 [R4+0x1bc00], desc[UR50][R2.64], !P2 ;  /* 0x1bc0000002043fae */ /* 0x0009e8000d101d72 */
[----:B----4-:R-:W4:Y:S01]  /*ef70*/  SHFL.IDX PT, R2, R5, RZ, 0x181f ;  /* 0x00181fff05027589 */ /* 0x010f2200000e0000 */
[----:B---3--:R-:W-:-:S05]  /*ef80*/  @P1 IADD3 R14, P0, R29, R14, RZ ;  /* 0x0000000e1d0e1210 */ /* 0x008fca0007f1e0ff */
[----:B----4-:R-:W-:Y:S02]  /*ef90*/  @P1 IMAD.X R9, RZ, RZ, R2, P0 ;  /* 0x000000ffff091224 */ /* 0x010fe400000e0602 */
[----:B------:R-:W-:Y:S02]  /*efa0*/  @P1 IMAD.MOV.U32 R2, RZ, RZ, R14 ;  /* 0x000000ffff021224 */ /* 0x000fe400078e000e */
[----:B------:R-:W-:Y:S01]  /*efb0*/  @P1 IMAD.MOV.U32 R3, RZ, RZ, R9 ;  /* 0x000000ffff031224 */ /* 0x000fe200078e0009 */
[----:B------:R3:W4:Y:S04]  /*efc0*/  SHFL.IDX PT, R14, R6, 0x1, 0x181f ;  /* 0x00381f00060e7f89 */ /* 0x00072800000e0000 */
[----:B------:R3:W-:Y:S02]  /*efd0*/  @P1 LDGSTS.E.BYPASS.LTC128B.128 [R4+0x1c400], desc[UR50][R2.64], !P2 ;  /* 0x1c40000002041fae */ /* 0x0007e4000d101d72 */
.L_x_419:
[----:B------:R-:W-:-:S13]  /*efe0*/  LOP3.LUT P1, RZ, R28, 0x200, RZ, 0xc0, !PT ;  /* 0x000002001cff7812 */ /* 0x000fda000782c0ff */
[----:B---34-:R-:W-:-:S05]  /*eff0*/  @P1 IADD3 R2, P0, R29, R14, RZ ;  /* 0x0000000e1d021210 */ /* 0x018fca0007f1e0ff */
[----:B------:R-:W-:Y:S01]  /*f000*/  @P1 IMAD.X R3, RZ, RZ, R7, P0 ;  /* 0x000000ffff031224 */ /* 0x000fe200000e0607 */
[----:B------:R-:W-:-:S04]  /*f010*/  PLOP3.LUT P0, PT, PT, PT, PT, 0x80, 0x0 ;  /* 0x000000000000781c */ /* 0x000fc80003f0f070 */
[----:B------:R-:W-:Y:S01]  /*f020*/  @!PT LDS RZ, [RZ] ;  /* 0x00000000fffff984 */ /* 0x000fe20000000800 */
[----:B------:R-:W-:Y:S01]  /*f030*/  @!PT LDS RZ, [RZ] ;  /* 0x00000000fffff984 */ /* 0x000fe20000000800 */
[----:B------:R-:W-:Y:S01]  /*f040*/  @!PT LDS RZ, [RZ] ;  /* 0x00000000fffff984 */ /* 0x000fe20000000800 */
[----:B------:R3:W-:Y:S01]  /*f050*/  @P1 LDGSTS.E.BYPASS.LTC128B.128 [R4+0x1cc00], desc[UR50][R2.64], !P2 ;  /* 0x1cc0000002041fae */ /* 0x0007e2000d101d72 */
[----:B------:R-:W-:-:S08]  /*f060*/  NOP ;  /* 0x0000000000007918 */ /* 0x000fd00000000000 */
.L_x_308:
[----:B------:R-:W-:Y:S02]  /*f070*/  PLOP3.LUT P1, PT, P1, P0, PT, 0xa2, 0x0 ;  /* 0x000000000000781c */ /* 0x000fe40000f21472 */
[----:B------:R-:W-:-:S08]  /*f080*/  @P0 R2UR P1, UR4, R0 ;  /* 0x00000000000402ca */ /* 0x000fd00000020000 */
[----:B------:R-:W-:-:S05]  /*f090*/  @P0 PLOP3.LUT P0, PT, P1, PT, PT, 0x80, 0x0 ;  /* 0x000000000000081c */ /* 0x000fca0000f0f070 */
[----:B------:R-:W-:Y:S01]  /*f0a0*/  @!P1 SYNCS.ARRIVE.TRANS64.RED.A0T1 RZ, [UR4+0x22830], RZ ;  /* 0x022830ffffff99a7 */ /* 0x000fe20008200404 */
[----:B------:R-:W-:Y:S07]  /*f0b0*/  @!P1 ARRIVES.LDGSTSBAR.64.TRANSCNT [UR4+0x22830] ;  /* 0x02283000ff0099b0 */ /* 0x000fee0008000a84 */
[----:B------:R-:W-:Y:S05]  /*f0c0*/  @P0 BRA.U.ANY `(.L_x_308) ;  /* 0xfffffffd00e80947 */ /* 0x000fea000393ffff */
[----:B------:R-:W-:Y:S01]  /*f0d0*/  NOP ;  /* 0x0000000000007918 */ /* 0x000fe20000000000 */
[----:B---3--:R-:W-:-:S05]  /*f0e0*/  IMAD.U32 R2, RZ, RZ, UR44 ;  /* 0x0000002cff027e24 */ /* 0x008fca000f8e00ff */
[----:B------:R-:W-:-:S13]  /*f0f0*/  ISETP.NE.AND P2, PT, R2, 0x3, PT ;  /* 0x000000030200780c */ /* 0x000fda0003f45270 */
[----:B------:R-:W-:Y:S05]  /*f100*/  @!P2 BRA `(.L_x_309) ;  /* 0x000000000004a947 */ /* 0x000fea0003800000 */
[----:B------:R-:W-:Y:S01]  /*f110*/  BPT.TRAP 0x1 ;  /* 0x000000040000795c */ /* 0x000fe20000300000 */
.L_x_309:
[----:B------:R3:W-:Y:S02]  /*f120*/  SYNCS.ARRIVE.TRANS64.A1T0 RZ, [R0+URZ+0x22830], RZ ;  /* 0x022830ff00ff79a7 */ /* 0x0007e4000810003f */
[----:B------:R-:W-:Y:S05]  /*f130*/  WARPSYNC.ALL ;  /* 0x0000000000007948 */ /* 0x000fea0003800000 */
[----:B0123--:R-:W-:Y:S01]  /*f140*/  VIADD R0, R16, 0x14400 ;  /* 0x0001440010007836 */ /* 0x00ffe20000000000 */
[----:B------:R-:W-:Y:S01]  /*f150*/  USHF.R.S32.HI UR4, URZ, 0x1f, UR37 ;  /* 0x0000001f3f047899 */ /* 0x000fe20008011425 */
[----:B------:R-:W-:Y:S01]  /*f160*/  BAR.SYNC.DEFER_BLOCKING 0x8, 0x180 ;  /* 0x0206000000007b1d */ /* 0x000fe20000010000 */
[----:B------:R-:W-:Y:S02]  /*f170*/  UISETP.NE.AND UP0, UPT, UR48, URZ, UPT ;  /* 0x0000003f3000728c */ /* 0x000fe4000bf05270 */
[----:B------:R-:W-:-:S02]  /*f180*/  LOP3.LUT P0, RZ, R0, 0x3ff, RZ, 0xc0, !PT ;  /* 0x000003ff00ff7812 */ /* 0x000fc4000780c0ff */
[----:B------:R-:W-:Y:S01]  /*f190*/  USEL UR43, UR43, URZ, !UP0 ;  /* 0x0000003f2b2b7287 */ /* 0x000fe2000c000000 */
[----:B------:R-:W-:Y:S01]  /*f1a0*/  BSSY B6, `(.L_x_310) ;  /* 0x0000018000067945 */ /* 0x000fe20003800000 */
[----:B------:R-:W-:Y:S01]  /*f1b0*/  ULDC.64 UR6, c[0x0][0x298] ;  /* 0x0000a60000067ab9 */ /* 0x000fe20000000a00 */
[----:B------:R-:W-:Y:S02]  /*f1c0*/  USEL UR42, UR42, URZ, !UP0 ;  /* 0x0000003f2a2a7287 */ /* 0x000fe4000c000000 */
[----:B------:R-:W-:Y:S02]  /*f1d0*/  UIMAD UR4, UR4, UR6, URZ ;  /* 0x00000006040472a4 */ /* 0x000fe4000f8e023f */
[----:B------:R-:W-:Y:S02]  /*f1e0*/  UIMAD.WIDE.U32 UR38, UR37, UR6, URZ ;  /* 0x00000006252672a5 */ /* 0x000fe4000f8e003f */
[----:B------:R-:W-:-:S04]  /*f1f0*/  UIMAD UR37, UR37, UR7, UR4 ;  /* 0x00000007252572a4 */ /* 0x000fc8000f8e0204 */
[----:B------:R-:W-:Y:S01]  /*f200*/  UIADD3 UR37, UR39, UR37, URZ ;  /* 0x0000002527257290 */ /* 0x000fe2000fffe03f */
[----:B------:R-:W-:Y:S11]  /*f210*/  @!P0 BRA `(.L_x_311) ;  /* 0x0000000000408947 */ /* 0x000ff60003800000 */
        /* <DEDUP_REMOVED lines=16> */
.L_x_311:
[----:B------:R-:W-:Y:S05]  /*f320*/  BSYNC B6 ;  /* 0x0000000000067941 */ /* 0x000fea0003800000 */
.L_x_310:
[----:B------:R-:W2:Y:S01]  /*f330*/  LDL.LU R18, [R1+0x4] ;  /* 0x0000040001127983 */ /* 0x000ea20000300800 */
[----:B------:R-:W0:Y:S01]  /*f340*/  LDC R5, c[0x0][0x448] ;  /* 0x00011200ff057b82 */ /* 0x000e220000000800 */
[----:B------:R-:W1:Y:S01]  /*f350*/  S2R R2, SR_TID.X ;  /* 0x0000000000027919 */ /* 0x000e620000002100 */
[----:B------:R-:W-:Y:S01]  /*f360*/  R2UR UR8, R17 ;  /* 0x00000000110872ca */ /* 0x000fe200000e0000 */
[----:B------:R-:W-:Y:S01]  /*f370*/  ULDC.64 UR6, c[0x0][0x2d8] ;  /* 0x0000b60000067ab9 */ /* 0x000fe20000000a00 */
[----:B------:R3:W5:Y:S01]  /*f380*/  LDL R10, [R1+0x20] ;  /* 0x00002000010a7983 */ /* 0x0007620000100800 */
[----:B0-----:R-:W-:Y:S02]  /*f390*/  ISETP.NE.AND P0, PT, R5, 0x1, PT ;  /* 0x000000010500780c */ /* 0x001fe40003f05270 */
[----:B------:R-:W-:Y:S02]  /*f3a0*/  R2UR UR10, R17 ;  /* 0x00000000110a72ca */ /* 0x000fe400000e0000 */
[----:B-1----:R-:W-:-:S09]  /*f3b0*/  LOP3.LUT R19, R2, 0x7f, RZ, 0xc0, !PT ;  /* 0x0000007f02137812 */ /* 0x002fd200078ec0ff */
[----:B------:R-:W0:Y:S01]  /*f3c0*/  @P0 LDC R3, c[0x0][0x44c] ;  /* 0x00011300ff030b82 */ /* 0x000e220000000800 */
[----:B------:R-:W-:Y:S01]  /*f3d0*/  IMAD.SHL.U32 R2, R2, 0x10, RZ ;  /* 0x0000001002027824 */ /* 0x000fe200078e00ff */
[----:B------:R-:W-:-:S06]  /*f3e0*/  SHF.R.U32.HI R19, RZ, 0x3, R19 ;  /* 0x00000003ff137819 */ /* 0x000fcc0000011613 */
[----:B------:R-:W1:Y:S01]  /*f3f0*/  @P0 LDC R6, c[0x0][0x450] ;  /* 0x00011400ff060b82 */ /* 0x000e620000000800 */
[----:B------:R-:W-:Y:S01]  /*f400*/  LOP3.LUT R2, R19, 0x70, R2, 0xf8, !PT ;  /* 0x0000007013027812 */ /* 0x000fe200078ef802 */
[----:B------:R-:W-:Y:S01]  /*f410*/  UMOV UR4, UR38 ;  /* 0x0000002600047c82 */ /* 0x000fe20008000000 */
[----:B------:R-:W-:Y:S02]  /*f420*/  UMOV UR5, UR37 ;  /* 0x0000002500057c82 */ /* 0x000fe40008000000 */
[----:B------:R-:W-:-:S03]  /*f430*/  UIMAD.WIDE.U32 UR4, UR8, UR6, UR4 ;  /* 0x00000006080472a5 */ /* 0x000fc6000f8e0004 */
[----:B------:R-:W-:Y:S02]  /*f440*/  ULDC.64 UR8, c[0x0][0x2e0] ;  /* 0x0000b80000087ab9 */ /* 0x000fe40000000a00 */
[----:B------:R-:W-:Y:S02]  /*f450*/  UIMAD UR6, UR42, UR8, URZ ;  /* 0x000000082a0672a4 */ /* 0x000fe4000f8e023f */
[----:B------:R-:W-:Y:S02]  /*f460*/  UIMAD UR5, UR10, UR7, UR5 ;  /* 0x000000070a0572a4 */ /* 0x000fe4000f8e0205 */
[----:B------:R-:W-:Y:S02]  /*f470*/  UIMAD UR6, UR43, UR9, UR6 ;  /* 0x000000092b0672a4 */ /* 0x000fe4000f8e0206 */
[----:B------:R-:W-:-:S04]  /*f480*/  UIMAD.WIDE.U32 UR4, UR43, UR8, UR4 ;  /* 0x000000082b0472a5 */ /* 0x000fc8000f8e0004 */
[----:B------:R-:W-:-:S03]  /*f490*/  UIADD3 UR5, UR5, UR6, URZ ;  /* 0x0000000605057290 */ /* 0x000fc6000fffe03f */
[----:B------:R-:W-:Y:S02]  /*f4a0*/  ULDC.64 UR6, c[0x0][0x2d0] ;  /* 0x0000b40000067ab9 */ /* 0x000fe40000000a00 */
[----:B------:R-:W-:Y:S02]  /*f4b0*/  IMAD.U32 R11, RZ, RZ, UR6 ;  /* 0x00000006ff0b7e24 */ /* 0x000fe4000f8e00ff */
[----:B--2---:R-:W-:-:S05]  /*f4c0*/  IMAD.SHL.U32 R4, R18, 0x80, RZ ;  /* 0x0000008012047824 */ /* 0x004fca00078e00ff */
[----:B------:R-:W-:-:S05]  /*f4d0*/  LOP3.LUT R0, R2, R4, RZ, 0xfc, !PT ;  /* 0x0000000402007212 */ /* 0x000fca00078efcff */
[----:B0-----:R-:W-:Y:S01]  /*f4e0*/  @P0 IMAD.HI.U32 R3, R0, R3, RZ ;  /* 0x0000000300030227 */ /* 0x001fe200078e00ff */
[----:B------:R-:W0:Y:S03]  /*f4f0*/  S2R R18, SR_TID.X ;  /* 0x0000000000127919 */ /* 0x000e260000002100 */
[----:B------:R-:W-:Y:S01]  /*f500*/  IMAD.MOV.U32 R2, RZ, RZ, R0 ;  /* 0x000000ffff027224 */ /* 0x000fe200078e0000 */
[----:B-1----:R-:W-:-:S04]  /*f510*/  @P0 SHF.R.U32.HI R2, RZ, R6, R3 ;  /* 0x00000006ff020219 */ /* 0x002fc80000011603 */
[--C-:B------:R-:W-:Y:S01]  /*f520*/  SHF.R.S32.HI R3, RZ, 0x1f, R2.reuse ;  /* 0x0000001fff037819 */ /* 0x100fe20000011402 */
[----:B------:R-:W-:-:S04]  /*f530*/  IMAD.MOV R7, RZ, RZ, -R2 ;  /* 0x000000ffff077224 */ /* 0x000fc800078e0a02 */
[----:B------:R-:W-:Y:S02]  /*f540*/  IMAD R3, R3, UR6, RZ ;  /* 0x0000000603037c24 */ /* 0x000fe4000f8e02ff */
[----:B------:R-:W-:Y:S02]  /*f550*/  IMAD R7, R5, R7, R0 ;  /* 0x0000000705077224 */ /* 0x000fe400078e0200 */
[C---:B------:R-:W-:Y:S02]  /*f560*/  IMAD R9, R2.reuse, UR7, R3 ;  /* 0x0000000702097c24 */ /* 0x040fe4000f8e0203 */
[----:B------:R-:W-:Y:S01]  /*f570*/  IMAD.WIDE.U32 R2, R2, R11, UR4 ;  /* 0x0000000402027e25 */ /* 0x000fe2000f8e000b */
[----:B------:R-:W-:Y:S01]  /*f580*/  SHF.R.S32.HI R0, RZ, 0x1f, R7 ;  /* 0x0000001fff007819 */ /* 0x000fe20000011407 */
[----:B------:R-:W-:Y:S02]  /*f590*/  ULDC.64 UR4, c[0x0][0x2c8] ;  /* 0x0000b20000047ab9 */ /* 0x000fe40000000a00 */
[----:B------:R-:W-:-:S02]  /*f5a0*/  IMAD.IADD R3, R3, 0x1, R9 ;  /* 0x0000000103037824 */ /* 0x000fc400078e0209 */
[----:B------:R-:W-:Y:S02]  /*f5b0*/  IMAD R0, R0, UR4, RZ ;  /* 0x0000000400007c24 */ /* 0x000fe4000f8e02ff */
[----:B------:R-:W-:-:S04]  /*f5c0*/  IMAD.WIDE.U32 R2, R7, UR4, R2 ;  /* 0x0000000407027c25 */ /* 0x000fc8000f8e0002 */
[----:B------:R-:W-:Y:S01]  /*f5d0*/  IMAD R7, R7, UR5, R0 ;  /* 0x0000000507077c24 */ /* 0x000fe2000f8e0200 */
[----:B------:R-:W-:Y:S02]  /*f5e0*/  ULDC.64 UR4, c[0x0][0x280] ;  /* 0x0000a00000047ab9 */ /* 0x000fe40000000a00 */
[----:B------:R-:W-:Y:S01]  /*f5f0*/  IADD3 R0, P0, R2, UR4, RZ ;  /* 0x0000000402007c10 */ /* 0x000fe2000ff1e0ff */
[----:B------:R-:W-:-:S03]  /*f600*/  ULDC UR4, c[0x0][0x2b8] ;  /* 0x0000ae0000047ab9 */ /* 0x000fc60000000800 */
[----:B------:R-:W-:Y:S02]  /*f610*/  IADD3.X R6, R3, UR5, R7, P0, !PT ;  /* 0x0000000503067c10 */ /* 0x000fe400087fe407 */
[----:B------:R-:W-:Y:S01]  /*f620*/  ISETP.GE.AND P0, PT, R29, UR4, PT ;  /* 0x000000041d007c0c */ /* 0x000fe2000bf06270 */
[----:B------:R-:W-:Y:S01]  /*f630*/  UMOV UR4, 0xffffffff ;  /* 0xffffffff00047882 */ /* 0x000fe20000000000 */
[----:B0-----:R-:W-:-:S04]  /*f640*/  LOP3.LUT R18, R18, 0x7f, RZ, 0xc0, !PT ;  /* 0x0000007f12127812 */ /* 0x001fc800078ec0ff */
[----:B------:R-:W-:Y:S01]  /*f650*/  SHF.R.U32.HI R18, RZ, 0x3, R18 ;  /* 0x00000003ff127819 */ /* 0x000fe20000011612 */
[----:B---3--:R-:W-:Y:S06]  /*f660*/  BRA.DIV UR4, `(.L_x_312) ;  /* 0x0000005204787947 */ /* 0x008fec000b800000 */
[----:B------:R-:W0:Y:S01]  /*f670*/  SHFL.IDX PT, R14, R0, RZ, 0x181f ;  /* 0x00181fff000e7589 */ /* 0x000e2200000e0000 */
[----:B------:R-:W-:Y:S02]  /*f680*/  IMAD R5, R5, UR41, RZ ;  /* 0x0000002905057c24 */ /* 0x000fe4000f8e02ff */
[----:B------:R-:W-:Y:S01]  /*f690*/  IMAD.IADD R4, R18, 0x1, R4 ;  /* 0x0000000112047824 */ /* 0x000fe200078e0204 */
[----:B------:R-:W1:Y:S03]  /*f6a0*/  SHFL.IDX PT, R2, R6, RZ, 0x181f ;  /* 0x00181fff06027589 */ /* 0x000e6600000e0000 */
[C---:B------:R-:W-:Y:S01]  /*f6b0*/  VIADD R8, R4.reuse, 0x10 ;  /* 0x0000001004087836 */ /* 0x040fe20000000000 */
[----:B------:R-:W-:Y:S01]  /*f6c0*/  ISETP.GE.AND P2, PT, R4, R5, PT ;  /* 0x000000050400720c */ /* 0x000fe20003f46270 */
[----:B------:R-:W-:-:S12]  /*f6d0*/  SHFL.IDX PT, R7, R6, 0x1, 0x181f ;  /* 0x00381f0006077f89 */ /* 0x000fd800000e0000 */
[----:B0-----:R-:W-:-:S05]  /*f6e0*/  @!P2 IADD3 R14, P1, R29, R14, RZ ;  /* 0x0000000e1d0ea210 */ /* 0x001fca0007f3e0ff */
[----:B-1----:R-:W-:Y:S02]  /*f6f0*/  @!P2 IMAD.X R3, RZ, RZ, R2, P1 ;  /* 0x000000ffff03a224 */ /* 0x002fe400008e0602 */
[----:B------:R-:W-:Y:S02]  /*f700*/  @!P2 IMAD.MOV.U32 R2, RZ, RZ, R14 ;  /* 0x000000ffff02a224 */ /* 0x000fe400078e000e */
[----:B------:R-:W0:Y:S04]  /*f710*/  SHFL.IDX PT, R14, R0, 0x1, 0x181f ;  /* 0x00381f00000e7f89 */ /* 0x000e2800000e0000 */
[----:B-----5:R0:W-:Y:S01]  /*f720*/  @!P2 LDGSTS.E.BYPASS.LTC128B.128 [R10+0x14400], desc[UR50][R2.64], !P0 ;  /* 0x14400000020aafae */ /* 0x0201e2000c101d72 */
[----:B------:R-:W-:Y:S01]  /*f730*/  ISETP.GE.AND P2, PT, R8, R5, PT ;  /* 0x000000050800720c */ /* 0x000fe20003f46270 */
[----:B------:R-:W-:-:S12]  /*f740*/  VIADD R8, R4, 0x20 ;  /* 0x0000002004087836 */ /* 0x000fd80000000000 */
[----:B0-----:R-:W-:Y:S02]  /*f750*/  @!P2 IADD3 R2, P1, R29, R14, RZ ;  /* 0x0000000e1d02a210 */ /* 0x001fe40007f3e0ff */
[----:B------:R-:W0:Y:S03]  /*f760*/  SHFL.IDX PT, R14, R0, 0x2, 0x181f ;  /* 0x00581f00000e7f89 */ /* 0x000e2600000e0000 */
[----:B------:R-:W-:Y:S02]  /*f770*/  @!P2 IMAD.X R3, RZ, RZ, R7, P1 ;  /* 0x000000ffff03a224 */ /* 0x000fe400008e0607 */
[----:B------:R-:W1:Y:S04]  /*f780*/  SHFL.IDX PT, R7, R6, 0x2, 0x181f ;  /* 0x00581f0006077f89 */ /* 0x000e6800000e0000 */
[----:B------:R0:W-:Y:S01]  /*f790*/  @!P2 LDGSTS.E.BYPASS.LTC128B.128 [R10+0x14c00], desc[UR50][R2.64], !P0 ;  /* 0x14c00000020aafae */ /* 0x0001e2000c101d72 */
[----:B------:R-:W-:Y:S01]  /*f7a0*/  ISETP.GE.AND P2, PT, R8, R5, PT ;  /* 0x000000050800720c */ /* 0x000fe20003f46270 */
[----:B------:R-:W-:-:S12]  /*f7b0*/  VIADD R8, R4, 0x30 ;  /* 0x0000003004087836 */ /* 0x000fd80000000000 */
[----:B0-----:R-:W-:Y:S02]  /*f7c0*/  @!P2 IADD3 R2, P1, R29, R14, RZ ;  /* 0x0000000e1d02a210 */ /* 0x001fe40007f3e0ff */
[----:B------:R-:W0:Y:S03]  /*f7d0*/  SHFL.IDX PT, R14, R0, 0x3, 0x181f ;  /* 0x00781f00000e7f89 */ /* 0x000e2600000e0000 */
[----:B-1----:R-:W-:Y:S02]  /*f7e0*/  @!P2 IMAD.X R3, RZ, RZ, R7, P1 ;  /* 0x000000ffff03a224 */ /* 0x002fe400008e0607 */
        /* <DEDUP_REMOVED lines=23> */
[----:B------:R-:W-:-:S03]  /*f960*/  ISETP.GE.AND P2, PT, R8, R5, PT ;  /* 0x000000050800720c */ /* 0x000fc60003f46270 */
[----:B------:R-:W2:Y:S10]  /*f970*/  SHFL.IDX PT, R6, R6, 0x7, 0x181f ;  /* 0x00f81f0006067f89 */ /* 0x000eb400000e0000 */
[----:B0-----:R-:W-:-:S02]  /*f980*/  @!P2 IADD3 R2, P1, R29, R14, RZ ;  /* 0x0000000e1d02a210 */ /* 0x001fc40007f3e0ff */
[----:B------:R0:W3:Y:S03]  /*f990*/  SHFL.IDX PT, R14, R0, 0x7, 0x181f ;  /* 0x00f81f00000e7f89 */ /* 0x0000e600000e0000 */
[----:B-1----:R-:W-:-:S05]  /*f9a0*/  @!P2 IMAD.X R3, RZ, RZ, R7, P1 ;  /* 0x000000ffff03a224 */ /* 0x002fca00008e0607 */
[----:B------:R0:W-:Y:S03]  /*f9b0*/  @!P2 LDGSTS.E.BYPASS.LTC128B.128 [R10+0x17400], desc[UR50][R2.64], !P0 ;  /* 0x17400000020aafae */ /* 0x0001e6000c101d72 */
.L_x_436:
[----:B------:R-:W-:-:S05]  /*f9c0*/  VIADD R4, R4, 0x70 ;  /* 0x0000007004047836 */ /* 0x000fca0000000000 */
[----:B------:R-:W-:-:S13]  /*f9d0*/  ISETP.GE.AND P1, PT, R4, R5, PT ;  /* 0x000000050400720c */ /* 0x000fda0003f26270 */
[----:B0--3--:R-:W-:-:S05]  /*f9e0*/  @!P1 IADD3 R2, P2, R29, R14, RZ ;  /* 0x0000000e1d029210 */ /* 0x009fca0007f5e0ff */
[----:B--2---:R-:W-:-:S05]  /*f9f0*/  @!P1 IMAD.X R3, RZ, RZ, R6, P2 ;  /* 0x000000ffff039224 */ /* 0x004fca00010e0606 */
[----:B------:R-:W-:Y:S01]  /*fa00*/  @!PT LDS RZ, [RZ] ;  /* 0x00000000fffff984 */ /* 0x000fe20000000800 */
[----:B------:R-:W-:Y:S01]  /*fa10*/  @!PT LDS RZ, [RZ] ;  /* 0x00000000fffff984 */ /* 0x000fe20000000800 */
[----:B------:R-:W-:Y:S01]  /*fa20*/  @!PT LDS RZ, [RZ] ;  /* 0x00000000fffff984 */ /* 0x000fe20000000800 */
[----:B------:R0:W-:Y:S01]  /*fa30*/  @!P1 LDGSTS.E.BYPASS.LTC128B.128 [R10+0x17c00], desc[UR50][R2.64], !P0 ;  /* 0x17c00000020a9fae */ /* 0x0001e2000c101d72 */
[----:B------:R-:W-:Y:S01]  /*fa40*/  PLOP3.LUT P0, PT, PT, PT, PT, 0x80, 0x0 ;  /* 0x000000000000781c */ /* 0x000fe20003f0f070 */
[----:B------:R-:W-:-:S12]  /*fa50*/  NOP ;  /* 0x0000000000007918 */ /* 0x000fd80000000000 */
.L_x_313:
[----:B------:R-:W-:Y:S02]  /*fa60*/  PLOP3.LUT P1, PT, P1, P0, PT, 0xa2, 0x0 ;  /* 0x000000000000781c */ /* 0x000fe40000f21472 */
[----:B------:R-:W-:-:S08]  /*fa70*/  @P0 R2UR P1, UR4, R16 ;  /* 0x00000000100402ca */ /* 0x000fd00000020000 */
[----:B------:R-:W-:-:S05]  /*fa80*/  @P0 PLOP3.LUT P0, PT, P1, PT, PT, 0x80, 0x0 ;  /* 0x000000000000081c */ /* 0x000fca0000f0f070 */
[----:B------:R-:W-:Y:S01]  /*fa90*/  @!P1 SYNCS.ARRIVE.TRANS64.RED.A0T1 RZ, [UR4+0x22800], RZ ;  /* 0x022800ffffff99a7 */ /* 0x000fe20008200404 */
[----:B------:R-:W-:Y:S07]  /*faa0*/  @!P1 ARRIVES.LDGSTSBAR.64.TRANSCNT [UR4+0x22800] ;  /* 0x02280000ff0099b0 */ /* 0x000fee0008000a84 */
[----:B------:R-:W-:Y:S05]  /*fab0*/  @P0 BRA.U.ANY `(.L_x_313) ;  /* 0xfffffffd00e80947 */ /* 0x000fea000393ffff */
[----:B0-----:R-:W2:Y:S02]  /*fac0*/  LDL.LU R2, [R1+0x24] ;  /* 0x0000240001027983 */ /* 0x001ea40000300800 */
[----:B--2---:R-:W-:-:S05]  /*fad0*/  VIADD R2, R2, 0x1 ;  /* 0x0000000102027836 */ /* 0x004fca0000000000 */
[----:B------:R0:W-:Y:S01]  /*fae0*/  STL [R1+0x24], R2 ;  /* 0x0000240201007387 */ /* 0x0001e20000100800 */
[----:B------:R-:W-:-:S04]  /*faf0*/  LEA.HI R0, R2, R2, RZ, 0x1 ;  /* 0x0000000202007211 */ /* 0x000fc800078f08ff */
[----:B------:R-:W-:-:S05]  /*fb00*/  LOP3.LUT R0, R0, 0xfffffffe, RZ, 0xc0, !PT ;  /* 0xfffffffe00007812 */ /* 0x000fca00078ec0ff */
[----:B------:R-:W-:-:S05]  /*fb10*/  IMAD.IADD R0, R2, 0x1, -R0 ;  /* 0x0000000102007824 */ /* 0x000fca00078e0a00 */
[----:B------:R-:W-:Y:S01]  /*fb20*/  SHF.L.U32 R3, R0, 0x1f, RZ ;  /* 0x0000001f00037819 */ /* 0x000fe200000006ff */
[----:B------:R-:W-:Y:S01]  /*fb30*/  NOP ;  /* 0x0000000000007918 */ /* 0x000fe20000000000 */
[----:B------:R0:W-:Y:S01]  /*fb40*/  SYNCS.ARRIVE.TRANS64.A1T0 RZ, [R16+URZ+0x22800], RZ ;  /* 0x022800ff10ff79a7 */ /* 0x0001e2000810003f */
[----:B------:R-:W-:Y:S01]  /*fb50*/  BSSY B0, `(.L_x_314) ;  /* 0x0000003000007945 */ /* 0x000fe20003800000 */
[----:B------:R-:W1:Y:S03]  /*fb60*/  SYNCS.PHASECHK.TRANS64.TRYWAIT P0, [R16+URZ+0x22820], R3 ;  /* 0x02282003100075a7 */ /* 0x000e66000800017f */
[----:B01----:R-:W-:Y:S05]  /*fb70*/  @!P0 BRA `(.L_x_315) ;  /* 0x0000005400688947 */ /* 0x003fea0003800000 */
.L_x_437:
[----:B------:R-:W-:Y:S05]  /*fb80*/  BSYNC B0 ;  /* 0x0000000000007941 */ /* 0x000fea0003800000 */
.L_x_314:
[----:B------:R-:W-:-:S06]  /*fb90*/  UIADD3 UR4, UR47, -0x2, URZ ;  /* 0xfffffffe2f047890 */ /* 0x000fcc000fffe03f */
[----:B------:R-:W-:-:S13]  /*fba0*/  ISETP.LE.AND P0, PT, R37, UR4, PT ;  /* 0x0000000425007c0c */ /* 0x000fda000bf03270 */
[----:B------:R-:W-:Y:S05]  /*fbb0*/  @!P0 BRA `(.L_x_316) ;  /* 0x00000018001c8947 */ /* 0x000fea0003800000 */
[----:B------:R-:W-:Y:S02]  /*fbc0*/  IMAD.MOV.U32 R22, RZ, RZ, R34 ;  /* 0x000000ffff167224 */ /* 0x000fe400078e0022 */
[----:B------:R-:W-:Y:S02]  /*fbd0*/  IMAD.MOV.U32 R21, RZ, RZ, R30 ;  /* 0x000000ffff157224 */ /* 0x000fe400078e001e */
[----:B------:R-:W-:-:S07]  /*fbe0*/  IMAD.U32 R31, RZ, RZ, UR4 ;  /* 0x00000004ff1f7e24 */ /* 0x000fce000f8e00ff */
.L_x_336:
[----:B01----:R-:W1:Y:S01]  /*fbf0*/  LDC R2, c[0x0][0x430] ;  /* 0x00010c00ff027b82 */ /* 0x003e620000000800 */
[----:B------:R-:W2:Y:S01]  /*fc00*/  S2R R0, SR_TID.X ;  /* 0x0000000000007919 */ /* 0x000ea20000002100 */
[----:B------:R-:W-:Y:S01]  /*fc10*/  IMAD R9, R31, 0xa0, R35 ;  /* 0x000000a01f097824 */ /* 0x000fe200078e0223 */
[----:B------:R-:W-:Y:S05]  /*fc20*/  YIELD ;  /* 0x0000000000007946 */ /* 0x000fea0003800000 */
[----:B------:R-:W3:Y:S01]  /*fc30*/  S2R R5, SR_TID.X ;  /* 0x0000000000057919 */ /* 0x000ee20000002100 */
[----:B------:R-:W-:Y:S01]  /*fc40*/  ULDC.64 UR4, c[0x0][0x428] ;  /* 0x00010a0000047ab9 */ /* 0x000fe20000000a00 */
[----:B------:R-:W-:Y:S01]  /*fc50*/  ULDC.64 UR6, c[0x0][0x418] ;  /* 0x0001060000067ab9 */ /* 0x000fe20000000a00 */
[----:B-1----:R-:W-:-:S02]  /*fc60*/  ISETP.NE.AND P0, PT, R2, 0x1, PT ;  /* 0x000000010200780c */ /* 0x002fc40003f05270 */
[----:B--2---:R-:W-:-:S11]  /*fc70*/  LOP3.LUT R0, R0, 0x7f, RZ, 0xc0, !PT ;  /* 0x0000007f00007812 */ /* 0x004fd600078ec0ff */
[----:B0-----:R-:W0:Y:S01]  /*fc80*/  @P0 LDC R3, c[0x0][0x434] ;  /* 0x00010d00ff030b82 */ /* 0x001e220000000800 */
[----:B------:R-:W-:Y:S01]  /*fc90*/  SHF.R.U32.HI R2, RZ, 0x3, R0 ;  /* 0x00000003ff027819 */ /* 0x000fe20000011600 */
[C---:B---3--:R-:W-:Y:S01]  /*fca0*/  IMAD.SHL.U32 R7, R5.reuse, 0x10, RZ ;  /* 0x0000001005077824 */ /* 0x048fe200078e00ff */
[----:B------:R-:W-:-:S05]  /*fcb0*/  LOP3.LUT R0, R5, 0x7f, RZ, 0xc0, !PT ;  /* 0x0000007f05007812 */ /* 0x000fca00078ec0ff */
[----:B------:R-:W1:Y:S01]  /*fcc0*/  @P0 LDC R4, c[0x0][0x438] ;  /* 0x00010e00ff040b82 */ /* 0x000e620000000800 */
[----:B------:R-:W-:Y:S02]  /*fcd0*/  LOP3.LUT R7, R2, 0x70, R7, 0xf8, !PT ;  /* 0x0000007002077812 */ /* 0x000fe400078ef807 */
[----:B------:R-:W-:-:S03]  /*fce0*/  SHF.R.U32.HI R0, RZ, 0x3, R0 ;  /* 0x00000003ff007819 */ /* 0x000fc60000011600 */
[----:B------:R-:W-:Y:S02]  /*fcf0*/  IMAD.IADD R10, R7, 0x1, R9 ;  /* 0x00000001070a7824 */ /* 0x000fe400078e0209 */
[----:B------:R-:W2:Y:S01]  /*fd00*/  @P0 LDC R6, c[0x0][0x434] ;  /* 0x00010d00ff060b82 */ /* 0x000ea20000000800 */
[----:B------:R-:W-:Y:S02]  /*fd10*/  IMAD.SHL.U32 R7, R5, 0x10, RZ ;  /* 0x0000001005077824 */ /* 0x000fe400078e00ff */
[----:B------:R-:W-:-:S03]  /*fd20*/  IMAD R5, R36, UR4, RZ ;  /* 0x0000000424057c24 */ /* 0x000fc6000f8e02ff */
[----:B------:R-:W-:Y:S01]  /*fd30*/  LOP3.LUT R7, R0, 0x70, R7, 0xf8, !PT ;  /* 0x0000007000077812 */ /* 0x000fe200078ef807 */
[----:B------:R-:W-:Y:S01]  /*fd40*/  IMAD.MOV.U32 R0, RZ, RZ, R10 ;  /* 0x000000ffff007224 */ /* 0x000fe200078e000a */
[----:B------:R-:W3:Y:S01]  /*fd50*/  @P0 LDC R2, c[0x0][0x438] ;  /* 0x00010e00ff020b82 */ /* 0x000ee20000000800 */
[----:B0-----:R-:W-:Y:S01]  /*fd60*/  @P0 IMAD.HI.U32 R3, R10, R3, RZ ;  /* 0x000000030a030227 */ /* 0x001fe200078e00ff */
[----:B------:R-:W-:-:S04]  /*fd70*/  LOP3.LUT R7, R7, 0x80, RZ, 0xfc, !PT ;  /* 0x0000008007077812 */ /* 0x000fc800078efcff */
[C---:B------:R-:W-:Y:S01]  /*fd80*/  ISETP.GT.U32.AND P1, PT, R7.reuse, 0x9f, PT ;  /* 0x0000009f0700780c */ /* 0x040fe20003f24070 */
[----:B------:R-:W-:Y:S01]  /*fd90*/  IMAD.IADD R9, R7, 0x1, R9 ;  /* 0x0000000107097824 */ /* 0x000fe200078e0209 */
[----:B-1----:R-:W-:Y:S01]  /*fda0*/  @P0 SHF.R.U32.HI R0, RZ, R4, R3 ;  /* 0x00000004ff000219 */ /* 0x002fe20000011603 */
[----:B------:R-:W-:Y:S02]  /*fdb0*/  IMAD R4, R32, UR5, R5 ;  /* 0x0000000520047c24 */ /* 0x000fe4000f8e0205 */
[----:B------:R-:W-:Y:S02]  /*fdc0*/  IMAD.MOV.U32 R11, RZ, RZ, R9 ;  /* 0x000000ffff0b7224 */ /* 0x000fe400078e0009 */
[----:B--2---:R-:W-:-:S05]  /*fdd0*/  @P0 IMAD.HI.U32 R3, R9, R6, RZ ;  /* 0x0000000609030227 */ /* 0x004fca00078e00ff */
[----:B---3--:R-:W-:Y:S01]  /*fde0*/  @P0 SHF.R.U32.HI R11, RZ, R2, R3 ;  /* 0x00000002ff0b0219 */ /* 0x008fe20000011603 */
[--C-:B------:R-:W-:Y:S01]  /*fdf0*/  IMAD.MOV.U32 R2, RZ, RZ, R0.reuse ;  /* 0x000000ffff027224 */ /* 0x100fe200078e0000 */
[----:B------:R-:W-:-:S03]  /*fe00*/  SHF.R.S32.HI R3, RZ, 0x1f, R0 ;  /* 0x0000001fff037819 */ /* 0x000fc60000011400 */
[----:B------:R-:W-:-:S04]  /*fe10*/  IMAD.WIDE.U32 R2, R32, UR4, R2 ;  /* 0x0000000420027c25 */ /* 0x000fc8000f8e0002 */
[----:B------:R-:W-:Y:S01]  /*fe20*/  IMAD.IADD R3, R4, 0x1, R3 ;  /* 0x0000000104037824 */ /* 0x000fe200078e0203 */
[----:B------:R-:W-:-:S04]  /*fe30*/  LEA R6, P0, R2, UR6, 0x2 ;  /* 0x0000000602067c11 */ /* 0x000fc8000f8010ff */
[----:B------:R-:W-:Y:S01]  /*fe40*/  LEA.HI.X R7, R2, UR7, R3, 0x2, P0 ;  /* 0x0000000702077c11 */ /* 0x000fe200080f1403 */
[--C-:B------:R-:W-:Y:S01]  /*fe50*/  @!P1 IMAD.MOV.U32 R2, RZ, RZ, R11.reuse ;  /* 0x000000ffff029224 */ /* 0x100fe200078e000b */
[----:B------:R-:W-:-:S03]  /*fe60*/  @!P1 SHF.R.S32.HI R3, RZ, 0x1f, R11 ;  /* 0x0000001fff039819 */ /* 0x000fc6000001140b */
[----:B------:R0:W2:Y:S01]  /*fe70*/  LDG.E R8, desc[UR50][R6.64] ;  /* 0x0000003206087981 */ /* 0x0000a2000c1e1900 */
[----:B------:R-:W-:Y:S02]  /*fe80*/  IMAD.U32 R12, RZ, RZ, UR44 ;  /* 0x0000002cff0c7e24 */ /* 0x000fe4000f8e00ff */
[----:B------:R-:W-:Y:S01]  /*fe90*/  @!P1 IMAD.WIDE.U32 R2, R32, UR4, R2 ;  /* 0x0000000420029c25 */ /* 0x000fe2000f8e0002 */
[----:B------:R-:W-:Y:S02]  /*fea0*/  ULDC UR4, c[0x0][0x430] ;  /* 0x00010c0000047ab9 */ /* 0x000fe40000000800 */
[----:B------:R-:W-:Y:S01]  /*feb0*/  ISETP.NE.AND P2, PT, R12, 0x3, PT ;  /* 0x000000030c00780c */ /* 0x000fe20003f45270 */
[----:B------:R-:W-:Y:S01]  /*fec0*/  @!P1 IMAD.IADD R3, R4, 0x1, R3 ;  /* 0x0000000104039824 */ /* 0x000fe200078e0203 */
[----:B------:R-:W-:Y:S01]  /*fed0*/  @!P1 LEA R4, P0, R2, UR6, 0x2 ;  /* 0x0000000602049c11 */ /* 0x000fe2000f8010ff */
[----:B------:R-:W-:-:S03]  /*fee0*/  VIADD R30, R21, 0x1 ;  /* 0x00000001151e7836 */ /* 0x000fc60000000000 */
[----:B------:R-:W-:Y:S01]  /*fef0*/  @!P1 LEA.HI.X R5, R2, UR7, R3, 0x2, P0 ;  /* 0x0000000702059c11 */ /* 0x000fe200080f1403 */
[----:B------:R-:W-:Y:S01]  /*ff00*/  IMAD.MOV R3, RZ, RZ, -R0 ;  /* 0x000000ffff037224 */ /* 0x000fe200078e0a00 */
[----:B------:R-:W-:Y:S01]  /*ff10*/  ISETP.NE.AND P0, PT, R30, 0x2, PT ;  /* 0x000000021e00780c */ /* 0x000fe20003f05270 */
[----:B0-----:R-:W-:Y:S02]  /*ff20*/  IMAD.MOV.U32 R7, RZ, RZ, RZ ;  /* 0x000000ffff077224 */ /* 0x001fe400078e00ff */
[----:B------:R-:W-:Y:S02]  /*ff30*/  IMAD.MOV R0, RZ, RZ, -R11 ;  /* 0x000000ffff007224 */ /* 0x000fe400078e0a0b */
[----:B------:R-:W-:Y:S01]  /*ff40*/  IMAD R10, R3, UR4, R10 ;  /* 0x00000004030a7c24 */ /* 0x000fe2000f8e020a */
[----:B------:R-:W-:Y:S01]  /*ff50*/  SEL R3, RZ, 0x1, P0 ;  /* 0x00000001ff037807 */ /* 0x000fe20000000000 */
[----:B------:R-:W-:Y:S01]  /*ff60*/  IMAD R9, R0, UR4, R9 ;  /* 0x0000000400097c24 */ /* 0x000fe2000f8e0209 */
[----:B------:R0:W5:Y:S01]  /*ff70*/  @!P1 LDG.E R7, desc[UR50][R4.64] ;  /* 0x0000003204079981 */ /* 0x000162000c1e1900 */
[C---:B------:R-:W-:Y:S01]  /*ff80*/  ISETP.GT.AND P1, PT, R31.reuse, R37, PT ;  /* 0x000000251f00720c */ /* 0x040fe20003f24270 */
[----:B------:R-:W-:Y:S01]  /*ff90*/  VIADD R31, R31, 0xffffffff ;  /* 0xffffffff1f1f7836 */ /* 0x000fe20000000000 */
[----:B------:R-:W-:-:S02]  /*ffa0*/  SEL R30, R30, RZ, P0 ;  /* 0x000000ff1e1e7207 */ /* 0x000fc40000000000 */
[----:B------:R-:W-:Y:S02]  /*ffb0*/  LOP3.LUT R34, R22, R3, RZ, 0x3c, !PT ;  /* 0x0000000316227212 */ /* 0x000fe400078e3cff */
[----:B--2---:R-:W-:Y:S01]  /*ffc0*/  SHF.R.S32.HI R26, RZ, 0x1f, R8 ;  /* 0x0000001fff1a7819 */ /* 0x004fe20000011408 */
[----:B0-----:R-:W-:Y:S06]  /*ffd0*/  @!P2 BRA `(.L_x_317) ;  /* 0x000000000004a947 */ /* 0x001fec0003800000 */
[----:B------:R-:W-:Y:S01]  /*ffe0*/  BPT.TRAP 0x1 ;  /* 0x000000040000795c */ /* 0x000fe20000300000 */
.L_x_317:
[----:B------:R-:W-:Y:S01]  /*fff0*/  IMAD R0, R30, 0x8, R16 ;  /* 0x000000081e007824 */ /* 0x000fe200078e0210 */
[----:B------:R-:W-:Y:S01]  /*10000*/  SHF.L.U32 R27, R34, 0x1f, RZ ;  /* 0x0000001f221b7819 */ /* 0x000fe200000006ff */
[----:B------:R-:W-:Y:S01]  /*10010*/  BSSY B0, `(.L_x_318) ;  /* 0x0000004000007945 */ /* 0x000fe20003800000 */
[----:B------:R-:W-:Y:S02]  /*10020*/  SHF.R.S32.HI R23, RZ, 0x1f, R10 ;  /* 0x0000001fff177819 */ /* 0x000fe4000001140a */
[----:B------:R-:W0:Y:S02]  /*10030*/  SYNCS.PHASECHK.TRANS64.TRYWAIT P0, [R0+URZ+0x22880], R27 ;  /* 0x0228801b000075a7 */ /* 0x000e24000800017f */
[----:B0-----:R-:W-:Y:S05]  /*10040*/  @!P0 BRA `(.L_x_319) ;  /* 0x0000005000488947 */ /* 0x001fea0003800000 */
.L_x_438:
[----:B------:R-:W-:Y:S05]  /*10050*/  BSYNC B0 ;  /* 0x0000000000007941 */ /* 0x000fea0003800000 */
.L_x_318:
[----:B------:R-:W2:Y:S01]  /*10060*/  LDL R12, [R1+0x10] ;  /* 0x00001000010c7983 */ /* 0x000ea20000100800 */
[----:B------:R-:W-:Y:S01]  /*10070*/  ULDC.64 UR4, c[0x0][0x328] ;  /* 0x0000ca0000047ab9 */ /* 0x000fe20000000a00 */
[----:B------:R-:W-:Y:S01]  /*10080*/  ULDC.64 UR6, c[0x0][0x338] ;  /* 0x0000ce0000067ab9 */ /* 0x000fe20000000a00 */
[----:B------:R-:W-:Y:S01]  /*10090*/  IMAD R4, R23, UR4, RZ ;  /* 0x0000000417047c24 */ /* 0x000fe2000f8e02ff */
[----:B------:R-:W-:Y:S01]  /*100a0*/  SHF.R.S32.HI R24, RZ, 0x1f, R9 ;  /* 0x0000001fff187819 */ /* 0x000fe20000011409 */
[C---:B------:R-:W-:Y:S01]  /*100b0*/  IMAD.WIDE.U32 R2, R10.reuse, UR4, RZ ;  /* 0x000000040a027c25 */ /* 0x040fe2000f8e00ff */
[----:B-----5:R-:W-:Y:S01]  /*100c0*/  SHF.R.S32.HI R25, RZ, 0x1f, R7 ;  /* 0x0000001fff197819 */ /* 0x020fe20000011407 */
[----:B------:R-:W1:Y:S02]  /*100d0*/  LDC R11, c[0x0][0x2f4] ;  /* 0x0000bd00ff0b7b82 */ /* 0x000e640000000800 */
[----:B------:R-:W-:Y:S02]  /*100e0*/  IMAD R4, R10, UR5, R4 ;  /* 0x000000050a047c24 */ /* 0x000fe4000f8e0204 */
[----:B------:R-:W-:-:S02]  /*100f0*/  IMAD R6, R24, UR4, RZ ;  /* 0x0000000418067c24 */ /* 0x000fc4000f8e02ff */
[----:B------:R-:W-:Y:S02]  /*10100*/  IMAD.IADD R3, R3, 0x1, R4 ;  /* 0x0000000103037824 */ /* 0x000fe400078e0204 */
[----:B------:R-:W-:Y:S02]  /*10110*/  IMAD R4, R26, UR6, RZ ;  /* 0x000000061a047c24 */ /* 0x000fe4000f8e02ff */
[----:B------:R-:W-:-:S04]  /*10120*/  IMAD.WIDE.U32 R2, R8, UR6, R2 ;  /* 0x0000000608027c25 */ /* 0x000fc8000f8e0002 */
[----:B------:R-:W-:Y:S02]  /*10130*/  IMAD R4, R8, UR7, R4 ;  /* 0x0000000708047c24 */ /* 0x000fe4000f8e0204 */
[----:B------:R-:W-:Y:S02]  /*10140*/  IMAD R6, R9, UR5, R6 ;  /* 0x0000000509067c24 */ /* 0x000fe4000f8e0206 */
[----:B------:R-:W-:Y:S02]  /*10150*/  IMAD.IADD R5, R3, 0x1, R4 ;  /* 0x0000000103057824 */ /* 0x000fe400078e0204 */
[----:B------:R-:W-:Y:S02]  /*10160*/  IMAD.MOV.U32 R4, RZ, RZ, R2 ;  /* 0x000000ffff047224 */ /* 0x000fe400078e0002 */
[----:B------:R-:W-:Y:S01]  /*10170*/  IMAD.WIDE.U32 R2, R9, UR4, RZ ;  /* 0x0000000409027c25 */ /* 0x000fe2000f8e00ff */
[----:B------:R-:W-:Y:S01]  /*10180*/  ULDC.64 UR4, c[0x0][0x330] ;  /* 0x0000cc0000047ab9 */ /* 0x000fe20000000a00 */
[----:B-1----:R-:W-:-:S02]  /*10190*/  ISETP.GE.AND P2, PT, R29, R11, PT ;  /* 0x0000000b1d00720c */ /* 0x002fc40003f46270 */
[----:B------:R-:W-:Y:S02]  /*101a0*/  IMAD.IADD R3, R3, 0x1, R6 ;  /* 0x0000000103037824 */ /* 0x000fe400078e0206 */
[----:B------:R-:W-:Y:S02]  /*101b0*/  IMAD R6, R25, UR6, RZ ;  /* 0x0000000619067c24 */ /* 0x000fe4000f8e02ff */
[----:B------:R-:W-:-:S04]  /*101c0*/  IMAD.WIDE.U32 R2, R7, UR6, R2 ;  /* 0x0000000607027c25 */ /* 0x000fc8000f8e0002 */
[----:B------:R-:W-:Y:S01]  /*101d0*/  IMAD R6, R7, UR7, R6 ;  /* 0x0000000707067c24 */ /* 0x000fe2000f8e0206 */
[----:B------:R-:W-:Y:S01]  /*101e0*/  ULDC.64 UR6, c[0x0][0x318] ;  /* 0x0000c60000067ab9 */ /* 0x000fe20000000a00 */
[----:B------:R-:W-:-:S04]  /*101f0*/  IMAD.WIDE.U32 R4, R17, UR4, R4 ;  /* 0x0000000411047c25 */ /* 0x000fc8000f8e0004 */
[----:B------:R-:W-:Y:S01]  /*10200*/  IMAD.IADD R3, R3, 0x1, R6 ;  /* 0x0000000103037824 */ /* 0x000fe200078e0206 */
[----:B------:R-:W-:Y:S01]  /*10210*/  IADD3 R20, P0, R4, UR6, RZ ;  /* 0x0000000604147c10 */ /* 0x000fe2000ff1e0ff */
[C---:B------:R-:W-:Y:S02]  /*10220*/  IMAD R19, R17.reuse, UR5, RZ ;  /* 0x0000000511137c24 */ /* 0x040fe4000f8e02ff */
[----:B------:R-:W-:Y:S01]  /*10230*/  IMAD.WIDE.U32 R2, R17, UR4, R2 ;  /* 0x0000000411027c25 */ /* 0x000fe2000f8e0002 */
[----:B------:R-:W-:Y:S02]  /*10240*/  UMOV UR4, 0xffffffff ;  /* 0xffffffff00047882 */ /* 0x000fe40000000000 */
[----:B------:R-:W-:Y:S02]  /*10250*/  IADD3.X R4, R19, UR7, R5, P0, !PT ;  /* 0x0000000713047c10 */ /* 0x000fe400087fe405 */
[----:B------:R-:W-:-:S04]  /*10260*/  IADD3 R18, P0, R2, UR6, RZ ;  /* 0x0000000602127c10 */ /* 0x000fc8000ff1e0ff */
[----:B------:R-:W-:Y:S01]  /*10270*/  IADD3.X R19, R19, UR7, R3, P0, !PT ;  /* 0x0000000713137c10 */ /* 0x000fe200087fe403 */
[----:B--2---:R-:W-:Y:S01]  /*10280*/  IMAD R6, R30, 0x5000, R12 ;  /* 0x000050001e067824 */ /* 0x004fe200078e020c */
[----:B------:R-:W-:Y:S07]  /*10290*/  BRA.DIV UR4, `(.L_x_320) ;  /* 0x0000004e04c87947 */ /* 0x000fee000b800000 */
[----:B------:R-:W1:Y:S01]  /*102a0*/  SHFL.IDX PT, R2, R20, RZ, 0x181f ;  /* 0x00181fff14027589 */ /* 0x000e6200000e0000 */
[----:B------:R-:W-:-:S03]  /*102b0*/  IMAD.IADD R6, R16, 0x1, R6 ;  /* 0x0000000110067824 */ /* 0x000fc600078e0206 */
[----:B------:R-:W2:Y:S04]  /*102c0*/  SHFL.IDX PT, R3, R4, RZ, 0x181f ;  /* 0x00181fff04037589 */ /* 0x000ea800000e0000 */
[----:B------:R-:W3:Y:S04]  /*102d0*/  SHFL.IDX PT, R12, R20, 0x1, 0x181f ;  /* 0x00381f00140c7f89 */ /* 0x000ee800000e0000 */
[----:B------:R-:W4:Y:S04]  /*102e0*/  SHFL.IDX PT, R33, R4, 0x1, 0x181f ;  /* 0x00381f0004217f89 */ /* 0x000f2800000e0000 */
[----:B------:R-:W5:Y:S04]  /*102f0*/  SHFL.IDX PT, R11, R20, 0x2, 0x181f ;  /* 0x00581f00140b7f89 */ /* 0x000f6800000e0000 */
[----:B------:R-:W0:Y:S01]  /*10300*/  SHFL.IDX PT, R5, R4, 0x2, 0x181f ;  /* 0x00581f0004057f89 */ /* 0x000e2200000e0000 */
[----:B-1----:R-:W-:-:S05]  /*10310*/  IADD3 R2, P0, R29, R2, RZ ;  /* 0x000000021d027210 */ /* 0x002fca0007f1e0ff */
[----:B--2---:R-:W-:-:S05]  /*10320*/  IMAD.X R3, RZ, RZ, R3, P0 ;  /* 0x000000ffff037224 */ /* 0x004fca00000e0603 */
[----:B------:R3:W-:Y:S02]  /*10330*/  LDGSTS.E.BYPASS.LTC128B.128 [R6+0xa400], desc[UR50][R2.64], !P2 ;  /* 0x0a40000002067fae */ /* 0x0007e4000d101d72 */
[----:B---3--:R-:W-:-:S05]  /*10340*/  IADD3 R2, P0, R29, R12, RZ ;  /* 0x0000000c1d027210 */ /* 0x008fca0007f1e0ff */
[----:B----4-:R-:W-:Y:S02]  /*10350*/  IMAD.X R3, RZ, RZ, R33, P0 ;  /* 0x000000ffff037224 */ /* 0x010fe400000e0621 */
[----:B------:R-:W-:Y:S04]  /*10360*/  SHFL.IDX PT, R33, R4, 0x7, 0x181f ;  /* 0x00f81f0004217f89 */ /* 0x000fe800000e0000 */
[----:B------:R5:W-:Y:S02]  /*10370*/  LDGSTS.E.BYPASS.LTC128B.128 [R6+0xac00], desc[UR50][R2.64], !P2 ;  /* 0x0ac0000002067fae */ /* 0x000be4000d101d72 */
[----:B-----5:R-:W-:-:S05]  /*10380*/  IADD3 R2, P0, R29, R11, RZ ;  /* 0x0000000b1d027210 */ /* 0x020fca0007f1e0ff */
[----:B0-----:R-:W-:Y:S02]  /*10390*/  IMAD.X R3, RZ, RZ, R5, P0 ;  /* 0x000000ffff037224 */ /* 0x001fe400000e0605 */
[----:B------:R-:W-:Y:S04]  /*103a0*/  SHFL.IDX PT, R5, R18, RZ, 0x181f ;  /* 0x00181fff12057589 */ /* 0x000fe800000e0000 */
[----:B------:R0:W-:Y:S04]  /*103b0*/  LDGSTS.E.BYPASS.LTC128B.128 [R6+0xb400], desc[UR50][R2.64], !P2 ;  /* 0x0b40000002067fae */ /* 0x0001e8000d101d72 */
[----:B0-----:R-:W0:Y:S04]  /*103c0*/  SHFL.IDX PT, R2, R20, 0x3, 0x181f ;  /* 0x00781f0014027f89 */ /* 0x001e2800000e0000 */
[----:B------:R-:W1:Y:S01]  /*103d0*/  SHFL.IDX PT, R3, R4, 0x3, 0x181f ;  /* 0x00781f0004037f89 */ /* 0x000e6200000e0000 */
[----:B0-----:R-:W-:-:S05]  /*103e0*/  IADD3 R2, P0, R29, R2, RZ ;  /* 0x000000021d027210 */ /* 0x001fca0007f1e0ff */
[----:B-1----:R-:W-:-:S05]  /*103f0*/  IMAD.X R3, RZ, RZ, R3, P0 ;  /* 0x000000ffff037224 */ /* 0x002fca00000e0603 */
        /* <DEDUP_REMOVED lines=12> */
[----:B------:R-:W1:Y:S04]  /*104c0*/  SHFL.IDX PT, R3, R4, 0x6, 0x181f ;  /* 0x00d81f0004037f89 */ /* 0x000e6800000e0000 */
[----:B------:R-:W2:Y:S04]  /*104d0*/  SHFL.IDX PT, R20, R20, 0x7, 0x181f ;  /* 0x00f81f0014147f89 */ /* 0x000ea800000e0000 */
[----:B------:R-:W3:Y:S04]  /*104e0*/  SHFL.IDX PT, R4, R19, RZ, 0x181f ;  /* 0x00181fff13047589 */ /* 0x000ee800000e0000 */
[----:B------:R-:W4:Y:S01]  /*104f0*/  SHFL.IDX PT, R19, R19, 0x1, 0x181f ;  /* 0x00381f0013137f89 */ /* 0x000f2200000e0000 */
[----:B0-----:R-:W-:-:S05]  /*10500*/  IADD3 R2, P0, R29, R2, RZ ;  /* 0x000000021d027210 */ /* 0x001fca0007f1e0ff */
[----:B-1----:R-:W-:-:S05]  /*10510*/  IMAD.X R3, RZ, RZ, R3, P0 ;  /* 0x000000ffff037224 */ /* 0x002fca00000e0603 */
[----:B------:R2:W-:Y:S02]  /*10520*/  LDGSTS.E.BYPASS.LTC128B.128 [R6+0xd400], desc[UR50][R2.64], !P2 ;  /* 0x0d40000002067fae */ /* 0x0005e4000d101d72 */
[----:B--2---:R-:W-:-:S05]  /*10530*/  IADD3 R2, P0, R29, R20, RZ ;  /* 0x000000141d027210 */ /* 0x004fca0007f1e0ff */
[----:B------:R-:W-:-:S05]  /*10540*/  IMAD.X R3, RZ, RZ, R33, P0 ;  /* 0x000000ffff037224 */ /* 0x000fca00000e0621 */
[----:B------:R0:W-:Y:S02]  /*10550*/  LDGSTS.E.BYPASS.LTC128B.128 [R6+0xdc00], desc[UR50][R2.64], !P2 ;  /* 0x0dc0000002067fae */ /* 0x0001e4000d101d72 */
[----:B0-----:R-:W-:-:S05]  /*10560*/  IADD3 R2, P0, R29, R5, RZ ;  /* 0x000000051d027210 */ /* 0x001fca0007f1e0ff */
[----:B---3--:R-:W-:-:S05]  /*10570*/  IMAD.X R3, RZ, RZ, R4, P0 ;  /* 0x000000ffff037224 */ /* 0x008fca00000e0604 */
[----:B------:R0:W-:Y:S04]  /*10580*/  LDGSTS.E.BYPASS.LTC128B.128 [R6+0xe400], desc[UR50][R2.64], !P2 ;  /* 0x0e40000002067fae */ /* 0x0001e8000d101d72 */
[----:B0---4-:R0:W1:Y:S02]  /*10590*/  SHFL.IDX PT, R2, R18, 0x1, 0x181f ;  /* 0x00381f0012027f89 */ /* 0x01106400000e0000 */
.L_x_460:
[----:B-1----:R-:W-:-:S05]  /*105a0*/  IADD3 R2, P0, R29, R2, RZ ;  /* 0x000000021d027210 */ /* 0x002fca0007f1e0ff */
[----:B------:R-:W-:Y:S01]  /*105b0*/  IMAD.X R3, RZ, RZ, R19, P0 ;  /* 0x000000ffff037224 */ /* 0x000fe200000e0613 */
[----:B------:R-:W-:-:S04]  /*105c0*/  PLOP3.LUT P0, PT, PT, PT, PT, 0x80, 0x0 ;  /* 0x000000000000781c */ /* 0x000fc80003f0f070 */
[----:B------:R-:W-:Y:S01]  /*105d0*/  @!PT LDS RZ, [RZ] ;  /* 0x00000000fffff984 */ /* 0x000fe20000000800 */
[----:B------:R-:W-:Y:S01]  /*105e0*/  @!PT LDS RZ, [RZ] ;  /* 0x00000000fffff984 */ /* 0x000fe20000000800 */
[----:B------:R-:W-:Y:S01]  /*105f0*/  @!PT LDS RZ, [RZ] ;  /* 0x00000000fffff984 */ /* 0x000fe20000000800 */
[----:B------:R1:W-:Y:S01]  /*10600*/  LDGSTS.E.BYPASS.LTC128B.128 [R6+0xec00], desc[UR50][R2.64], !P2 ;  /* 0x0ec0000002067fae */ /* 0x0003e2000d101d72 */
[----:B------:R-:W-:-:S08]  /*10610*/  NOP ;  /* 0x0000000000007918 */ /* 0x000fd00000000000 */
.L_x_321:
        /* <DEDUP_REMOVED lines=11> */
.L_x_322:
[----:B------:R1:W-:Y:S01]  /*106d0*/  SYNCS.ARRIVE.TRANS64.A1T0 RZ, [R0+URZ+0x22870], RZ ;  /* 0x022870ff00ff79a7 */ /* 0x0003e2000810003f */
[----:B------:R-:W-:Y:S05]  /*106e0*/  @!P3 BRA `(.L_x_323) ;  /* 0x000000000004b947 */ /* 0x000fea0003800000 */
[----:B------:R-:W-:Y:S01]  /*106f0*/  BPT.TRAP 0x1 ;  /* 0x000000040000795c */ /* 0x000fe20000300000 */
.L_x_323:
[----:B------:R-:W2:Y:S01]  /*10700*/  SYNCS.PHASECHK.TRANS64.TRYWAIT P0, [R0+URZ+0x22840], R27 ;  /* 0x0228401b000075a7 */ /* 0x000ea2000800017f */
[----:B------:R-:W-:Y:S04]  /*10710*/  BSSY B0, `(.L_x_324) ;  /* 0x0000002000007945 */ /* 0x000fe80003800000 */
[----:B--2---:R-:W-:Y:S05]  /*10720*/  @!P0 BRA `(.L_x_325) ;  /* 0x00000054005c8947 */ /* 0x004fea0003800000 */
.L_x_461:
[----:B------:R-:W-:Y:S05]  /*10730*/  BSYNC B0 ;  /* 0x0000000000007941 */ /* 0x000fea0003800000 */
.L_x_324:
[----:B------:R-:W-:Y:S01]  /*10740*/  ULDC.64 UR4, c[0x0][0x300] ;  /* 0x0000c00000047ab9 */ /* 0x000fe20000000a00 */
[----:B------:R-:W-:Y:S01]  /*10750*/  ULDC.64 UR6, c[0x0][0x310] ;  /* 0x0000c40000067ab9 */ /* 0x000fe20000000a00 */
[----:B------:R-:W-:Y:S01]  /*10760*/  IMAD R4, R23, UR4, RZ ;  /* 0x0000000417047c24 */ /* 0x000fe2000f8e02ff */
[----:B------:R-:W3:Y:S01]  /*10770*/  LDC R11, c[0x0][0x2f4] ;  /* 0x0000bd00ff0b7b82 */ /* 0x000ee20000000800 */
[----:B------:R-:W-:-:S04]  /*10780*/  IMAD.WIDE.U32 R2, R10, UR4, RZ ;  /* 0x000000040a027c25 */ /* 0x000fc8000f8e00ff */
[----:B------:R-:W-:Y:S02]  /*10790*/  IMAD R4, R10, UR5, R4 ;  /* 0x000000050a047c24 */ /* 0x000fe4000f8e0204 */
[----:B------:R-:W-:Y:S02]  /*107a0*/  IMAD R26, R26, UR6, RZ ;  /* 0x000000061a1a7c24 */ /* 0x000fe4000f8e02ff */
[----:B------:R-:W-:Y:S02]  /*107b0*/  IMAD.IADD R3, R3, 0x1, R4 ;  /* 0x0000000103037824 */ /* 0x000fe400078e0204 */
[C---:B------:R-:W-:Y:S02]  /*107c0*/  IMAD R26, R8.reuse, UR7, R26 ;  /* 0x00000007081a7c24 */ /* 0x040fe4000f8e021a */
[----:B------:R-:W-:-:S04]  /*107d0*/  IMAD.WIDE.U32 R2, R8, UR6, R2 ;  /* 0x0000000608027c25 */ /* 0x000fc8000f8e0002 */
[----:B------:R-:W-:Y:S02]  /*107e0*/  IMAD R8, R24, UR4, RZ ;  /* 0x0000000418087c24 */ /* 0x000fe4000f8e02ff */
[----:B------:R-:W-:Y:S02]  /*107f0*/  IMAD.IADD R5, R3, 0x1, R26 ;  /* 0x0000000103057824 */ /* 0x000fe400078e021a */
[----:B------:R-:W-:Y:S02]  /*10800*/  IMAD.MOV.U32 R4, RZ, RZ, R2 ;  /* 0x000000ffff047224 */ /* 0x000fe400078e0002 */
[----:B------:R-:W-:Y:S01]  /*10810*/  IMAD R8, R9, UR5, R8 ;  /* 0x0000000509087c24 */ /* 0x000fe2000f8e0208 */
[----:B---3--:R-:W-:Y:S01]  /*10820*/  ISETP.GE.AND P2, PT, R29, R11, PT ;  /* 0x0000000b1d00720c */ /* 0x008fe20003f46270 */
[----:B------:R-:W-:Y:S01]  /*10830*/  IMAD.WIDE.U32 R2, R9, UR4, RZ ;  /* 0x0000000409027c25 */ /* 0x000fe2000f8e00ff */
[----:B------:R-:W-:-:S03]  /*10840*/  ULDC.64 UR4, c[0x0][0x308] ;  /* 0x0000c20000047ab9 */ /* 0x000fc60000000a00 */
        /* <DEDUP_REMOVED lines=14> */
[----:B------:R-:W-:Y:S08]  /*10930*/  BRA.DIV UR4, `(.L_x_326) ;  /* 0x0000005204ec7947 */ /* 0x000ff0000b800000 */
[----:B------:R-:W3:Y:S04]  /*10940*/  SHFL.IDX PT, R2, R9, RZ, 0x181f ;  /* 0x00181fff09027589 */ /* 0x000ee800000e0000 */
[----:B------:R-:W4:Y:S04]  /*10950*/  SHFL.IDX PT, R3, R4, RZ, 0x181f ;  /* 0x00181fff04037589 */ /* 0x000f2800000e0000 */
[----:B------:R-:W5:Y:S04]  /*10960*/  SHFL.IDX PT, R12, R9, 0x1, 0x181f ;  /* 0x00381f00090c7f89 */ /* 0x000f6800000e0000 */
[----:B------:R-:W0:Y:S04]  /*10970*/  SHFL.IDX PT, R10, R4, 0x1, 0x181f ;  /* 0x00381f00040a7f89 */ /* 0x000e2800000e0000 */
[----:B------:R-:W1:Y:S04]  /*10980*/  SHFL.IDX PT, R11, R9, 0x2, 0x181f ;  /* 0x00581f00090b7f89 */ /* 0x000e6800000e0000 */
[----:B------:R-:W2:Y:S01]  /*10990*/  SHFL.IDX PT, R5, R4, 0x2, 0x181f ;  /* 0x00581f0004057f89 */ /* 0x000ea200000e0000 */
[----:B---3--:R-:W-:-:S03]  /*109a0*/  IADD3 R2, P0, R29, R2, RZ ;  /* 0x000000021d027210 */ /* 0x008fc60007f1e0ff */
[----:B------:R-:W-:Y:S02]  /*109b0*/  SHFL.IDX PT, R14, R7, 0x1, 0x181f ;  /* 0x00381f00070e7f89 */ /* 0x000fe400000e0000 */
[----:B----4-:R-:W-:-:S05]  /*109c0*/  IMAD.X R3, RZ, RZ, R3, P0 ;  /* 0x000000ffff037224 */ /* 0x010fca00000e0603 */
[----:B------:R5:W-:Y:S02]  /*109d0*/  LDGSTS.E.BYPASS.LTC128B.128 [R6+0x18400], desc[UR50][R2.64], !P2 ;  /* 0x1840000002067fae */ /* 0x000be4000d101d72 */
[----:B-----5:R-:W-:-:S05]  /*109e0*/  IADD3 R2, P0, R29, R12, RZ ;  /* 0x0000000c1d027210 */ /* 0x020fca0007f1e0ff */
[----:B0-----:R-:W-:Y:S02]  /*109f0*/  IMAD.X R3, RZ, RZ, R10, P0 ;  /* 0x000000ffff037224 */ /* 0x001fe400000e060a */
[----:B------:R-:W-:Y:S04]  /*10a00*/  SHFL.IDX PT, R10, R4, 0x7, 0x181f ;  /* 0x00f81f00040a7f89 */ /* 0x000fe800000e0000 */
[----:B------:R1:W-:Y:S02]  /*10a10*/  LDGSTS.E.BYPASS.LTC128B.128 [R6+0x18c00], desc[UR50][R2.64], !P2 ;  /* 0x18c0000002067fae */ /* 0x0003e4000d101d72 */
[----:B-1----:R-:W-:-:S05]  /*10a20*/  IADD3 R2, P0, R29, R11, RZ ;  /* 0x0000000b1d027210 */ /* 0x002fca0007f1e0ff */
[----:B--2---:R-:W-:Y:S02]  /*10a30*/  IMAD.X R3, RZ, RZ, R5, P0 ;  /* 0x000000ffff037224 */ /* 0x004fe400000e0605 */
        /* <DEDUP_REMOVED lines=30> */
[----:B----4-:R0:W-:Y:S03]  /*10c20*/  LDGSTS.E.BYPASS.LTC128B.128 [R6+0x1c400], desc[UR50][R2.64], !P2 ;  /* 0x1c40000002067fae */ /* 0x0101e6000d101d72 */
.L_x_483:
[----:B0-----:R-:W-:-:S05]  /*10c30*/  IADD3 R2, P0, R29, R14, RZ ;  /* 0x0000000e1d027210 */ /* 0x001fca0007f1e0ff */
[----:B------:R-:W-:Y:S01]  /*10c40*/  IMAD.X R3, RZ, RZ, R8, P0 ;  /* 0x000000ffff037224 */ /* 0x000fe200000e0608 */
[----:B------:R-:W-:-:S04]  /*10c50*/  PLOP3.LUT P0, PT, PT, PT, PT, 0x80, 0x0 ;  /* 0x000000000000781c */ /* 0x000fc80003f0f070 */
[----:B------:R-:W-:Y:S01]  /*10c60*/  @!PT LDS RZ, [RZ] ;  /* 0x00000000fffff984 */ /* 0x000fe20000000800 */
[----:B------:R-:W-:Y:S01]  /*10c70*/  @!PT LDS RZ, [RZ] ;  /* 0x00000000fffff984 */ /* 0x000fe20000000800 */
[----:B------:R-:W-:Y:S01]  /*10c80*/  @!PT LDS RZ, [RZ] ;  /* 0x00000000fffff984 */ /* 0x000fe20000000800 */
[----:B------:R0:W-:Y:S01]  /*10c90*/  LDGSTS.E.BYPASS.LTC128B.128 [R6+0x1cc00], desc[UR50][R2.64], !P2 ;  /* 0x1cc0000002067fae */ /* 0x0001e2000d101d72 */
[----:B------:R-:W-:-:S08]  /*10ca0*/  NOP ;  /* 0x0000000000007918 */ /* 0x000fd00000000000 */
.L_x_327:
[----:B------:R-:W-:Y:S02]  /*10cb0*/  PLOP3.LUT P2, PT, P2, P0, PT, 0xa2, 0x0 ;  /* 0x000000000000781c */ /* 0x000fe40001741472 */
[----:B------:R-:W-:-:S08]  /*10cc0*/  @P0 R2UR P2, UR4, R0 ;  /* 0x00000000000402ca */ /* 0x000fd00000040000 */
[----:B------:R-:W-:-:S05]  /*10cd0*/  @P0 PLOP3.LUT P0, PT, P2, PT, PT, 0x80, 0x0 ;  /* 0x000000000000081c */ /* 0x000fca000170f070 */
[----:B------:R-:W-:Y:S01]  /*10ce0*/  @!P2 SYNCS.ARRIVE.TRANS64.RED.A0T1 RZ, [UR4+0x22830], RZ ;  /* 0x022830ffffffa9a7 */ /* 0x000fe20008200404 */
[----:B------:R-:W-:Y:S07]  /*10cf0*/  @!P2 ARRIVES.LDGSTSBAR.64.TRANSCNT [UR4+0x22830] ;  /* 0x02283000ff00a9b0 */ /* 0x000fee0008000a84 */
[----:B------:R-:W-:Y:S05]  /*10d00*/  @P0 BRA.U.ANY `(.L_x_327) ;  /* 0xfffffffd00e80947 */ /* 0x000fea000393ffff */
[----:B------:R-:W-:Y:S01]  /*10d10*/  NOP ;  /* 0x0000000000007918 */ /* 0x000fe20000000000 */
[----:B0-----:R-:W-:-:S05]  /*10d20*/  IMAD.U32 R2, RZ, RZ, UR44 ;  /* 0x0000002cff027e24 */ /* 0x001fca000f8e00ff */
[----:B------:R-:W-:-:S13]  /*10d30*/  ISETP.NE.AND P3, PT, R2, 0x3, PT ;  /* 0x000000030200780c */ /* 0x000fda0003f65270 */
[----:B------:R-:W-:Y:S05]  /*10d40*/  @!P3 BRA `(.L_x_328) ;  /* 0x000000000004b947 */ /* 0x000fea0003800000 */
[----:B------:R-:W-:Y:S01]  /*10d50*/  BPT.TRAP 0x1 ;  /* 0x000000040000795c */ /* 0x000fe20000300000 */
.L_x_328:
[----:B------:R0:W-:Y:S02]  /*10d60*/  SYNCS.ARRIVE.TRANS64.A1T0 RZ, [R0+URZ+0x22830], RZ ;  /* 0x022830ff00ff79a7 */ /* 0x0001e4000810003f */
[----:B0-----:R-:W-:-:S05]  /*10d70*/  IMAD.U32 R0, RZ, RZ, UR45 ;  /* 0x0000002dff007e24 */ /* 0x001fca000f8e00ff */
[----:B------:R-:W-:-:S13]  /*10d80*/  ISETP.NE.AND P0, PT, R0, 0x3, PT ;  /* 0x000000030000780c */ /* 0x000fda0003f05270 */
[----:B------:R-:W-:Y:S05]  /*10d90*/  @!P0 BRA `(.L_x_329) ;  /* 0x0000000000048947 */ /* 0x000fea0003800000 */
[----:B------:R-:W-:Y:S01]  /*10da0*/  BPT.TRAP 0x1 ;  /* 0x000000040000795c */ /* 0x000fe20000300000 */
.L_x_329:
[----:B------:R-:W-:Y:S01]  /*10db0*/  LOP3.LUT R3, R22, 0x1, RZ, 0x3c, !PT ;  /* 0x0000000116037812 */ /* 0x000fe200078e3cff */
[----:B------:R-:W-:Y:S01]  /*10dc0*/  IMAD R18, R21, 0x8, R16 ;  /* 0x0000000815127824 */ /* 0x000fe200078e0210 */
[----:B------:R-:W-:Y:S02]  /*10dd0*/  BSSY B0, `(.L_x_330) ;  /* 0x0000004000007945 */ /* 0x000fe40003800000 */
[----:B------:R-:W-:-:S04]  /*10de0*/  SHF.L.U32 R3, R3, 0x1f, RZ ;  /* 0x0000001f03037819 */ /* 0x000fc800000006ff */
[----:B------:R-:W0:Y:S02]  /*10df0*/  SYNCS.PHASECHK.TRANS64.TRYWAIT P2, [R18+URZ+0x22870], R3 ;  /* 0x02287003120075a7 */ /* 0x000e24000804017f */
[----:B0-----:R-:W-:Y:S05]  /*10e00*/  @!P2 BRA `(.L_x_331) ;  /* 0x000000580068a947 */ /* 0x001fea0003800000 */
.L_x_484:
[----:B------:R-:W-:Y:S05]  /*10e10*/  BSYNC B0 ;  /* 0x0000000000007941 */ /* 0x000fea0003800000 */
.L_x_330:
[----:B------:R-:W-:-:S05]  /*10e20*/  IMAD.U32 R0, RZ, RZ, UR44 ;  /* 0x0000002cff007e24 */ /* 0x000fca000f8e00ff */
[----:B------:R-:W-:-:S13]  /*10e30*/  ISETP.NE.AND P2, PT, R0, 0x3, PT ;  /* 0x000000030000780c */ /* 0x000fda0003f45270 */
[----:B------:R-:W-:Y:S05]  /*10e40*/  @!P2 BRA `(.L_x_332) ;  /* 0x000000000004a947 */ /* 0x000fea0003800000 */
[----:B------:R-:W-:Y:S01]  /*10e50*/  BPT.TRAP 0x1 ;  /* 0x000000040000795c */ /* 0x000fe20000300000 */
.L_x_332:
[----:B0-----:R-:W-:Y:S01]  /*10e60*/  SHF.L.U32 R3, R22, 0x1f, RZ ;  /* 0x0000001f16037819 */ /* 0x001fe200000006ff */
[----:B------:R-:W-:-:S03]  /*10e70*/  IMAD R2, R21, 0x5000, RZ ;  /* 0x0000500015027824 */ /* 0x000fc600078e02ff */
[----:B------:R-:W0:Y:S02]  /*10e80*/  SYNCS.PHASECHK.TRANS64.TRYWAIT P2, [R18+URZ+0x22860], R3 ;  /* 0x02286003120075a7 */ /* 0x000e24000804017f */
[----:B0-----:R-:W-:Y:S05]  /*10e90*/  @!P2 BRA `(.L_x_333) ;  /* 0x000000580058a947 */ /* 0x001fea0003800000 */
.L_x_485:
[----:B------:R-:W0:Y:S04]  /*10ea0*/  LDL R4, [R1+0x18] ;  /* 0x0000180001047983 */ /* 0x000e280000100800 */
[----:B------:R-:W2:Y:S04]  /*10eb0*/  LDL R0, [R1+0x1c] ;  /* 0x00001c0001007983 */ /* 0x000ea80000100800 */
[----:B------:R-:W3:Y:S01]  /*10ec0*/  LDL R12, [R1+0x14] ;  /* 0x00001400010c7983 */ /* 0x000ee20000100800 */
[----:B------:R-:W-:Y:S05]  /*10ed0*/  WARPSYNC.ALL ;  /* 0x0000000000007948 */ /* 0x000fea0003800000 */
[----:B------:R-:W-:-:S05]  /*10ee0*/  IMAD.U32 R19, RZ, RZ, UR44 ;  /* 0x0000002cff137e24 */ /* 0x000fca000f8e00ff */
[----:B------:R-:W-:Y:S02]  /*10ef0*/  ISETP.NE.AND P2, PT, R19, 0x3, PT ;  /* 0x000000031300780c */ /* 0x000fe40003f45270 */
[----:B0-----:R-:W-:-:S05]  /*10f00*/  LOP3.LUT R3, R2, R4, RZ, 0xfc, !PT ;  /* 0x0000000402037212 */ /* 0x001fca00078efcff */
[C---:B------:R-:W-:Y:S01]  /*10f10*/  IMAD.IADD R3, R16.reuse, 0x1, R3 ;  /* 0x0000000110037824 */ /* 0x040fe200078e0203 */
[----:B---3--:R-:W-:-:S03]  /*10f20*/  IADD3 R2, R16, R2, R12 ;  /* 0x0000000210027210 */ /* 0x008fc60007ffe00c */
[----:B--2---:R-:W-:Y:S01]  /*10f30*/  IMAD.IADD R0, R0, 0x1, R3 ;  /* 0x0000000100007824 */ /* 0x004fe200078e0203 */
[----:B------:R-:W0:Y:S02]  /*10f40*/  LDSM.16.MT88.4 R4, [R3+0xa400] ;  /* 0x00a400000304783b */ /* 0x000e240000004200 */
[C-C-:B0-----:R-:W-:Y:S02]  /*10f50*/  PRMT R8, R4.reuse, 0x6420, R5.reuse ;  /* 0x0000642004087816 */ /* 0x141fe40000000005 */
[----:B------:R-:W-:Y:S02]  /*10f60*/  PRMT R9, R4, 0x7531, R5 ;  /* 0x0000753104097816 */ /* 0x000fe40000000005 */
[C-C-:B------:R-:W-:Y:S02]  /*10f70*/  PRMT R10, R6.reuse, 0x6420, R7.reuse ;  /* 0x00006420060a7816 */ /* 0x140fe40000000007 */
[----:B------:R-:W-:Y:S02]  /*10f80*/  PRMT R11, R6, 0x7531, R7 ;  /* 0x00007531060b7816 */ /* 0x000fe40000000007 */
[----:B------:R-:W0:Y:S04]  /*10f90*/  LDSM.16.MT88.4 R4, [R0+0xa400] ;  /* 0x00a400000004783b */ /* 0x000e280000004200 */
[----:B------:R-:W-:Y:S01]  /*10fa0*/  STSM.16.M88.4 [R2+0x400], R8 ;  /* 0x0004000802007844 */ /* 0x000fe20000000200 */
[----:B0-----:R-:W-:-:S02]  /*10fb0*/  PRMT R12, R4, 0x6420, R5 ;  /* 0x00006420040c7816 */ /* 0x001fc40000000005 */
[----:B------:R-:W-:Y:S02]  /*10fc0*/  PRMT R13, R4, 0x7531, R5 ;  /* 0x00007531040d7816 */ /* 0x000fe40000000005 */
[C-C-:B------:R-:W-:Y:S02]  /*10fd0*/  PRMT R14, R6.reuse, 0x6420, R7.reuse ;  /* 0x00006420060e7816 */ /* 0x140fe40000000007 */
[----:B------:R-:W-:-:S05]  /*10fe0*/  PRMT R15, R6, 0x7531, R7 ;  /* 0x00007531060f7816 */ /* 0x000fca0000000007 */
[----:B------:R-:W-:Y:S04]  /*10ff0*/  STSM.16.M88.4 [R2+0xc00], R12 ;  /* 0x000c000c02007844 */ /* 0x000fe80000000200 */
[----:B------:R-:W0:Y:S02]  /*11000*/  LDSM.16.MT88.4 R8, [R3+0xb400] ;  /* 0x00b400000308783b */ /* 0x000e240000004200 */
[C-C-:B0-----:R-:W-:Y:S02]  /*11010*/  PRMT R4, R8.reuse, 0x6420, R9.reuse ;  /* 0x0000642008047816 */ /* 0x141fe40000000009 */
[----:B------:R-:W-:Y:S02]  /*11020*/  PRMT R5, R8, 0x7531, R9 ;  /* 0x0000753108057816 */ /* 0x000fe40000000009 */
[----:B------:R-:W-:-:S02]  /*11030*/  PRMT R6, R10, 0x6420, R11 ;  /* 0x000064200a067816 */ /* 0x000fc4000000000b */
[----:B------:R-:W-:Y:S02]  /*11040*/  PRMT R7, R10, 0x7531, R11 ;  /* 0x000075310a077816 */ /* 0x000fe4000000000b */
[----:B------:R-:W0:Y:S04]  /*11050*/  LDSM.16.MT88.4 R8, [R0+0xb400] ;  /* 0x00b400000008783b */ /* 0x000e280000004200 */
[----:B------:R-:W-:Y:S01]  /*11060*/  STSM.16.M88.4 [R2+0x1400], R4 ;  /* 0x0014000402007844 */ /* 0x000fe20000000200 */
[C-C-:B0-----:R-:W-:Y:S02]  /*11070*/  PRMT R20, R8.reuse, 0x6420, R9.reuse ;  /* 0x0000642008147816 */ /* 0x141fe40000000009 */
[----:B------:R-:W-:Y:S02]  /*11080*/  PRMT R21, R8, 0x7531, R9 ;  /* 0x0000753108157816 */ /* 0x000fe40000000009 */
[----:B------:R-:W-:-:S02]  /*11090*/  PRMT R22, R10, 0x6420, R11 ;  /* 0x000064200a167816 */ /* 0x000fc4000000000b */
        /* <DEDUP_REMOVED lines=20> */
[----:B------:R0:W-:Y:S02]  /*111e0*/  STSM.16.M88.4 [R2+0x3400], R4 ;  /* 0x0034000402007844 */ /* 0x0001e40000000200 */
[C-C-:B0-----:R-:W-:Y:S02]  /*111f0*/  PRMT R4, R8.reuse, 0x6420, R9.reuse ;  /* 0x0000642008047816 */ /* 0x141fe40000000009 */
[----:B------:R-:W-:-:S02]  /*11200*/  PRMT R5, R8, 0x7531, R9 ;  /* 0x0000753108057816 */ /* 0x000fc40000000009 */
[C-C-:B------:R-:W-:Y:S02]  /*11210*/  PRMT R6, R10.reuse, 0x6420, R11.reuse ;  /* 0x000064200a067816 */ /* 0x140fe4000000000b */
[----:B------:R-:W-:-:S05]  /*11220*/  PRMT R7, R10, 0x7531, R11 ;  /* 0x000075310a077816 */ /* 0x000fca000000000b */
[----:B------:R-:W-:Y:S04]  /*11230*/  STSM.16.M88.4 [R2+0x3c00], R4 ;  /* 0x003c000402007844 */ /* 0x000fe80000000200 */
[----:B------:R-:W0:Y:S04]  /*11240*/  LDSM.16.MT88.4 R8, [R3+0xe400] ;  /* 0x00e400000308783b */ /* 0x000e280000004200 */
        /* <DEDUP_REMOVED lines=19> */
.L_x_334:
[----:B-1----:R1:W-:Y:S01]  /*11380*/  SYNCS.ARRIVE.TRANS64.A1T0 RZ, [R18+URZ+0x22850], RZ ;  /* 0x022850ff12ff79a7 */ /* 0x0023e2000810003f */
[----:B------:R-:W-:Y:S06]  /*11390*/  BAR.SYNC.DEFER_BLOCKING 0x2, 0x80 ;  /* 0x0082000000007b1d */ /* 0x000fec0000010000 */
[----:B------:R-:W-:Y:S05]  /*113a0*/  @!P0 BRA `(.L_x_335) ;  /* 0x0000000000048947 */ /* 0x000fea0003800000 */
[----:B------:R-:W-:Y:S01]  /*113b0*/  BPT.TRAP 0x1 ;  /* 0x000000040000795c */ /* 0x000fe20000300000 */
.L_x_335:
[----:B------:R-:W2:Y:S01]  /*113c0*/  LDL R0, [R1+0xc] ;  /* 0x00000c0001007983 */ /* 0x000ea20000100800 */
[----:B-1----:R-:W-:Y:S02]  /*113d0*/  VIADD R18, R18, 0x22880 ;  /* 0x0002288012127836 */ /* 0x002fe40000000000 */
[----:B------:R-:W-:Y:S02]  /*113e0*/  IMAD.MOV.U32 R22, RZ, RZ, R34 ;  /* 0x000000ffff167224 */ /* 0x000fe400078e0022 */
[----:B------:R-:W-:Y:S01]  /*113f0*/  IMAD.MOV.U32 R21, RZ, RZ, R30 ;  /* 0x000000ffff157224 */ /* 0x000fe200078e001e */
[----:B--2---:R-:W-:-:S04]  /*11400*/  PRMT R18, R0, 0x654, R18 ;  /* 0x0000065400127816 */ /* 0x004fc80000000012 */
[----:B------:R1:W-:Y:S01]  /*11410*/  SYNCS.ARRIVE.TRANS64.RED.A1T0 RZ, [R18+URZ], RZ ;  /* 0x000000ff12ff79a7 */ /* 0x0003e2000810043f */
[----:B------:R-:W-:Y:S05]  /*11420*/  @P1 BRA `(.L_x_336) ;  /* 0xffffffe400f01947 */ /* 0x000fea000383ffff */
.L_x_316:
[----:B------:R-:W0:Y:S01]  /*11430*/  S2R R0, SR_TID.X ;  /* 0x0000000000007919 */ /* 0x000e220000002100 */
[----:B------:R-:W-:Y:S01]  /*11440*/  BSSY B0, `(.L_x_337) ;  /* 0x0000013000007945 */ /* 0x000fe20003800000 */
[----:B0-----:R-:W-:Y:S01]  /*11450*/  LOP3.LUT R2, R0, 0x7f, RZ, 0xc0, !PT ;  /* 0x0000007f00027812 */ /* 0x001fe200078ec0ff */
[----:B------:R-:W-:-:S03]  /*11460*/  IMAD.U32 R0, RZ, RZ, UR45 ;  /* 0x0000002dff007e24 */ /* 0x000fc6000f8e00ff */
[----:B------:R-:W-:Y:S02]  /*11470*/  ISETP.NE.AND P1, PT, R2, RZ, PT ;  /* 0x000000ff0200720c */ /* 0x000fe40003f25270 */
[----:B------:R-:W-:-:S11]  /*11480*/  ISETP.NE.AND P0, PT, R0, 0x3, PT ;  /* 0x000000030000780c */ /* 0x000fd60003f05270 */
[----:B------:R-:W-:Y:S05]  /*11490*/  @P1 BRA `(.L_x_338) ;  /* 0x0000000000341947 */ /* 0x000fea0003800000 */
[----:B------:R-:W0:Y:S01]  /*114a0*/  S2R R5, SR_LANEID ;  /* 0x0000000000057919 */ /* 0x000e220000000000 */
[----:B------:R-:W-:Y:S01]  /*114b0*/  VOTEU.ANY UR4, UPT, PT ;  /* 0x0000000000047886 */ /* 0x000fe200038e0100 */
[----:B------:R-:W2:Y:S01]  /*114c0*/  LDC.64 R2, c[0x0][0xc60] ;  /* 0x00031800ff027b82 */ /* 0x000ea20000000a00 */
[----:B------:R-:W0:Y:S02]  /*114d0*/  FLO.U32 R0, UR4 ;  /* 0x0000000400007d00 */ /* 0x000e2400080e0000 */
[----:B0-----:R-:W-:-:S06]  /*114e0*/  ISETP.EQ.U32.AND P1, PT, R0, R5, PT ;  /* 0x000000050000720c */ /* 0x001fcc0003f22070 */
[----:B------:R-:W2:Y:S07]  /*114f0*/  POPC R5, UR4 ;  /* 0x0000000400057d09 */ /* 0x000eae0008000000 */
[----:B--2---:R-:W2:Y:S01]  /*11500*/  @P1 ATOMG.E.ADD.STRONG.GPU PT, R3, desc[UR50][R2.64], R5 ;  /* 0x00000005020319a8 */ /* 0x004ea200081ee1f2 */
[----:B------:R-:W0:Y:S02]  /*11510*/  S2R R4, SR_LTMASK ;  /* 0x0000000000047919 */ /* 0x000e240000003900 */
[----:B0-----:R-:W-:-:S04]  /*11520*/  LOP3.LUT R4, R4, UR4, RZ, 0xc0, !PT ;  /* 0x0000000404047c12 */ /* 0x001fc8000f8ec0ff */
[----:B------:R-:W0:Y:S01]  /*11530*/  POPC R7, R4 ;  /* 0x0000000400077309 */ /* 0x000e220000000000 */
[----:B--2---:R-:W0:Y:S02]  /*11540*/  SHFL.IDX PT, R0, R3, R0, 0x1f ;  /* 0x00001f0003007589 */ /* 0x004e2400000e0000 */
[----:B0-----:R-:W-:-:S05]  /*11550*/  IADD3 R0, R0, UR46, R7 ;  /* 0x0000002e00007c10 */ /* 0x001fca000fffe007 */
[----:B------:R0:W-:Y:S02]  /*11560*/  STL [R1], R0 ;  /* 0x0000000001007387 */ /* 0x0001e40000100800 */
.L_x_338:
[----:B------:R-:W-:Y:S05]  /*11570*/  BSYNC B0 ;  /* 0x0000000000007941 */ /* 0x000fea0003800000 */
.L_x_337:
[----:B------:R-:W-:Y:S05]  /*11580*/  @!P0 BRA `(.L_x_339) ;  /* 0x0000000000048947 */ /* 0x000fea0003800000 */
[----:B------:R-:W-:Y:S01]  /*11590*/  BPT.TRAP 0x1 ;  /* 0x000000040000795c */ /* 0x000fe20000300000 */
.L_x_339:
[----:B0-----:R-:W-:Y:S01]  /*115a0*/  LOP3.LUT R0, R34, 0x1, RZ, 0x3c, !PT ;  /* 0x0000000122007812 */ /* 0x001fe200078e3cff */
[----:B------:R-:W-:Y:S01]  /*115b0*/  IMAD R17, R30, 0x8, R16 ;  /* 0x000000081e117824 */ /* 0x000fe200078e0210 */
[----:B------:R-:W-:Y:S02]  /*115c0*/  BSSY B0, `(.L_x_340) ;  /* 0x0000004000007945 */ /* 0x000fe40003800000 */
[----:B------:R-:W-:-:S04]  /*115d0*/  SHF.L.U32 R0, R0, 0x1f, RZ ;  /* 0x0000001f00007819 */ /* 0x000fc800000006ff */
[----:B------:R-:W0:Y:S02]  /*115e0*/  SYNCS.PHASECHK.TRANS64.TRYWAIT P1, [R17+URZ+0x22870], R0 ;  /* 0x02287000110075a7 */ /* 0x000e24000802017f */
[----:B0-----:R-:W-:Y:S05]  /*115f0*/  @!P1 BRA `(.L_x_341) ;  /* 0x0000005000949947 */ /* 0x001fea0003800000 */
.L_x_486:
[----:B------:R-:W-:Y:S05]  /*11600*/  BSYNC B0 ;  /* 0x0000000000007941 */ /* 0x000fea0003800000 */
.L_x_340:
[----:B------:R-:W-:-:S05]  /*11610*/  IMAD.U32 R2, RZ, RZ, UR44 ;  /* 0x0000002cff027e24 */ /* 0x000fca000f8e00ff */
[----:B------:R-:W-:-:S13]  /*11620*/  ISETP.NE.AND P1, PT, R2, 0x3, PT ;  /* 0x000000030200780c */ /* 0x000fda0003f25270 */
[----:B------:R-:W-:Y:S05]  /*11630*/  @!P1 BRA `(.L_x_342) ;  /* 0x0000000000049947 */ /* 0x000fea0003800000 */
[----:B------:R-:W-:Y:S01]  /*11640*/  BPT.TRAP 0x1 ;  /* 0x000000040000795c */ /* 0x000fe20000300000 */
.L_x_342:
[----:B0-----:R-:W-:Y:S01]  /*11650*/  SHF.L.U32 R0, R34, 0x1f, RZ ;  /* 0x0000001f22007819 */ /* 0x001fe200000006ff */
[----:B------:R-:W-:-:S03]  /*11660*/  IMAD R19, R30, 0x5000, RZ ;  /* 0x000050001e137824 */ /* 0x000fc600078e02ff */
[----:B------:R-:W0:Y:S02]  /*11670*/  SYNCS.PHASECHK.TRANS64.TRYWAIT P1, [R17+URZ+0x22860], R0 ;  /* 0x02286000110075a7 */ /* 0x000e24000802017f */
[----:B0-----:R-:W-:Y:S05]  /*11680*/  @!P1 BRA `(.L_x_343) ;  /* 0x0000005000849947 */ /* 0x001fea0003800000 */
.L_x_487:
[----:B------:R-:W2:Y:S04]  /*11690*/  LDL R2, [R1+0x18] ;  /* 0x0000180001027983 */ /* 0x000ea80000100800 */
[----:B------:R-:W3:Y:S04]  /*116a0*/  LDL R4, [R1+0x1c] ;  /* 0x00001c0001047983 */ /* 0x000ee80000100800 */
[----:B-1----:R-:W0:Y:S01]  /*116b0*/  LDL R18, [R1+0x14] ;  /* 0x0000140001127983 */ /* 0x002e220000100800 */
[----:B------:R-:W-:Y:S05]  /*116c0*/  WARPSYNC.ALL ;  /* 0x0000000000007948 */ /* 0x000fea0003800000 */
[----:B--2---:R-:W-:-:S05]  /*116d0*/  LOP3.LUT R3, R19, R2, RZ, 0xfc, !PT ;  /* 0x0000000213037212 */ /* 0x004fca00078efcff */
[C---:B------:R-:W-:Y:S01]  /*116e0*/  IMAD.IADD R2, R16.reuse, 0x1, R3 ;  /* 0x0000000110027824 */ /* 0x040fe200078e0203 */
[----:B0-----:R-:W-:-:S03]  /*116f0*/  IADD3 R0, R16, R19, R18 ;  /* 0x0000001310007210 */ /* 0x001fc60007ffe012 */
[----:B---3--:R-:W-:Y:S01]  /*11700*/  IMAD.IADD R3, R4, 0x1, R2 ;  /* 0x0000000104037824 */ /* 0x008fe200078e0202 */
[----:B------:R-:W0:Y:S01]  /*11710*/  LDSM.16.MT88.4 R8, [R2+0xa400] ;  /* 0x00a400000208783b */ /* 0x000e220000004200 */
[----:B------:R-:W-:-:S03]  /*11720*/  IMAD.U32 R18, RZ, RZ, UR44 ;  /* 0x0000002cff127e24 */ /* 0x000fc6000f8e00ff */
[----:B------:R-:W1:Y:S02]  /*11730*/  LDSM.16.MT88.4 R4, [R3+0xa400] ;  /* 0x00a400000304783b */ /* 0x000e640000004200 */
[----:B------:R-:W-:Y:S02]  /*11740*/  ISETP.NE.AND P1, PT, R18, 0x3, PT ;  /* 0x000000031200780c */ /* 0x000fe40003f25270 */
[C-C-:B0-----:R-:W-:Y:S02]  /*11750*/  PRMT R12, R8.reuse, 0x6420, R9.reuse ;  /* 0x00006420080c7816 */ /* 0x141fe40000000009 */
[----:B------:R-:W-:Y:S02]  /*11760*/  PRMT R13, R8, 0x7531, R9 ;  /* 0x00007531080d7816 */ /* 0x000fe40000000009 */
[C-C-:B------:R-:W-:Y:S02]  /*11770*/  PRMT R14, R10.reuse, 0x6420, R11.reuse ;  /* 0x000064200a0e7816 */ /* 0x140fe4000000000b */
[----:B------:R-:W-:-:S02]  /*11780*/  PRMT R15, R10, 0x7531, R11 ;  /* 0x000075310a0f7816 */ /* 0x000fc4000000000b */
[C-C-:B-1----:R-:W-:Y:S02]  /*11790*/  PRMT R20, R4.reuse, 0x6420, R5.reuse ;  /* 0x0000642004147816 */ /* 0x142fe40000000005 */
[----:B------:R-:W-:Y:S01]  /*117a0*/  PRMT R21, R4, 0x7531, R5 ;  /* 0x0000753104157816 */ /* 0x000fe20000000005 */
[----:B------:R-:W-:Y:S01]  /*117b0*/  STSM.16.M88.4 [R0+0x400], R12 ;  /* 0x0004000c00007844 */ /* 0x000fe20000000200 */
        /* <DEDUP_REMOVED lines=59> */
.L_x_344:
[----:B-1----:R1:W-:Y:S01]  /*11b70*/  SYNCS.ARRIVE.TRANS64.A1T0 RZ, [R17+URZ+0x22850], RZ ;  /* 0x022850ff11ff79a7 */ /* 0x0023e2000810003f */
[----:B------:R-:W-:Y:S06]  /*11b80*/  BAR.SYNC.DEFER_BLOCKING 0x2, 0x80 ;  /* 0x0082000000007b1d */ /* 0x000fec0000010000 */
[----:B------:R-:W-:Y:S05]  /*11b90*/  @!P0 BRA `(.L_x_345) ;  /* 0x0000000000048947 */ /* 0x000fea0003800000 */
[----:B------:R-:W-:Y:S01]  /*11ba0*/  BPT.TRAP 0x1 ;  /* 0x000000040000795c */ /* 0x000fe20000300000 */
.L_x_345:
[----:B0-----:R-:W2:Y:S01]  /*11bb0*/  LDL R0, [R1+0xc] ;  /* 0x00000c0001007983 */ /* 0x001ea20000100800 */
[----:B-1----:R-:W-:Y:S02]  /*11bc0*/  VIADD R17, R17, 0x22880 ;  /* 0x0002288011117836 */ /* 0x002fe40000000000 */
[----:B------:R-:W-:-:S05]  /*11bd0*/  VIADD R30, R30, 0x1 ;  /* 0x000000011e1e7836 */ /* 0x000fca0000000000 */
[----:B------:R-:W-:-:S04]  /*11be0*/  ISETP.NE.AND P0, PT, R30, 0x2, PT ;  /* 0x000000021e00780c */ /* 0x000fc80003f05270 */
[----:B------:R-:W-:Y:S02]  /*11bf0*/  SEL R3, RZ, 0x1, P0 ;  /* 0x00000001ff037807 */ /* 0x000fe40000000000 */
[----:B------:R-:W-:Y:S02]  /*11c00*/  SEL R30, R30, RZ, P0 ;  /* 0x000000ff1e1e7207 */ /* 0x000fe40000000000 */
[----:B------:R-:W-:Y:S02]  /*11c10*/  LOP3.LUT R34, R34, R3, RZ, 0x3c, !PT ;  /* 0x0000000322227212 */ /* 0x000fe400078e3cff */
[----:B--2---:R-:W-:-:S04]  /*11c20*/  PRMT R17, R0, 0x654, R17 ;  /* 0x0000065400117816 */ /* 0x004fc80000000011 */
[----:B------:R1:W-:Y:S03]  /*11c30*/  SYNCS.ARRIVE.TRANS64.RED.A1T0 RZ, [R17+URZ], RZ ;  /* 0x000000ff11ff79a7 */ /* 0x0003e6000810043f */
.L_x_288:
[----:B------:R-:W-:Y:S05]  /*11c40*/  BSYNC B7 ;  /* 0x0000000000077941 */ /* 0x000fea0003800000 */
.L_x_286:
[----:B------:R-:W-:-:S13]  /*11c50*/  LOP3.LUT P0, RZ, R28, 0x400, RZ, 0xc0, !PT ;  /* 0x000004001cff7812 */ /* 0x000fda000780c0ff */
[----:B------:R-:W-:Y:S05]  /*11c60*/  @!P0 BRA `(.L_x_346) ;  /* 0x0000000000348947 */ /* 0x000fea0003800000 */
[----:B------:R-:W0:Y:S08]  /*11c70*/  S2UR UR4, SR_CgaCtaId ;  /* 0x00000000000479c3 */ /* 0x000e300000008800 */
[----:B------:R-:W-:Y:S01]  /*11c80*/  BAR.SYNC.DEFER_BLOCKING 0x5, 0x180 ;  /* 0x0146000000007b1d */ /* 0x000fe20000010000 */
[----:B------:R-:W-:Y:S01]  /*11c90*/  MOV R16, 0x400 ;  /* 0x0000040000107802 */ /* 0x000fe20000000f00 */
[----:B0-----:R-:W-:-:S05]  /*11ca0*/  IMAD.U32 R0, RZ, RZ, UR4 ;  /* 0x00000004ff007e24 */ /* 0x001fca000f8e00ff */
[----:B------:R-:W-:Y:S01]  /*11cb0*/  LEA R16, R0, R16, 0x18 ;  /* 0x0000001000107211 */ /* 0x000fe200078ec0ff */
[----:B------:R-:W-:Y:S04]  /*11cc0*/  STL [R1+0xc], R0 ;  /* 0x00000c0001007387 */ /* 0x000fe80000100800 */
[----:B------:R-:W0:Y:S04]  /*11cd0*/  LDS.128 R4, [R16+0x228d0] ;  /* 0x0228d00010047984 */ /* 0x000e280000000c00 */
[----:B0-----:R0:W-:Y:S01]  /*11ce0*/  STL.64 [R1], R4 ;  /* 0x0000000401007387 */ /* 0x0011e20000100a00 */
[----:B------:R-:W-:-:S03]  /*11cf0*/  IMAD.MOV.U32 R0, RZ, RZ, R7 ;  /* 0x000000ffff007224 */ /* 0x000fc600078e0007 */
[----:B------:R0:W-:Y:S02]  /*11d00*/  STL [R1+0x8], R6 ;  /* 0x0000080601007387 */ /* 0x0001e40000100800 */
[----:B------:R-:W-:Y:S01]  /*11d10*/  R2UR UR40, R0 ;  /* 0x00000000002872ca */ /* 0x000fe200000e0000 */
[----:B------:R-:W-:Y:S06]  /*11d20*/  BAR.ARV 0x4, 0x180 ;  /* 0x0106000000007b1d */ /* 0x000fec0000002000 */
[----:B------:R-:W-:Y:S08]  /*11d30*/  BRA `(.L_x_347) ;  /* 0x0000000800e47947 */ /* 0x000ff00003800000 */
.L_x_346:
[----:B------:R-:W2:Y:S01]  /*11d40*/  S2R R2, SR_TID.X ;  /* 0x0000000000027919 */ /* 0x000ea20000002100 */
[----:B------:R-:W-:Y:S01]  /*11d50*/  ULDC UR4, c[0x0][0xc3c] ;  /* 0x00030f0000047ab9 */ /* 0x000fe20000000800 */
[----:B0-----:R-:W3:Y:S01]  /*11d60*/  LDL.LU R0, [R1] ;  /* 0x0000000001007983 */ /* 0x001ee20000300800 */
[----:B------:R-:W-:Y:S01]  /*11d70*/  IMAD.MOV.U32 R6, RZ, RZ, RZ ;  /* 0x000000ffff067224 */ /* 0x000fe200078e00ff */
[----:B--2---:R-:W-:-:S04]  /*11d80*/  LOP3.LUT R9, R2, 0x1f, RZ, 0xc0, !PT ;  /* 0x0000001f02097812 */ /* 0x004fc800078ec0ff */
[C---:B------:R-:W-:Y:S01]  /*11d90*/  ISETP.NE.AND P0, PT, R9.reuse, 0x1f, PT ;  /* 0x0000001f0900780c */ /* 0x040fe20003f05270 */
[----:B------:R-:W-:-:S05]  /*11da0*/  VIADD R7, R9, UR40 ;  /* 0x0000002809077c36 */ /* 0x000fca0008000000 */
[----:B------:R-:W-:Y:S01]  /*11db0*/  ISETP.GE.OR P1, PT, R7, UR4, !P0 ;  /* 0x0000000407007c0c */ /* 0x000fe2000c726670 */
[----:B------:R-:W-:-:S12]  /*11dc0*/  ULDC UR4, c[0x0][0xc3c] ;  /* 0x00030f0000047ab9 */ /* 0x000fd80000000800 */
[----:B------:R-:W0:Y:S08]  /*11dd0*/  @!P1 LDC.64 R2, c[0x0][0xc80] ;  /* 0x00032000ff029b82 */ /* 0x000e300000000a00 */
[----:B------:R-:W2:Y:S01]  /*11de0*/  @!P1 LDC.64 R4, c[0x0][0xc78] ;  /* 0x00031e00ff049b82 */ /* 0x000ea20000000a00 */
[----:B0-----:R-:W-:-:S05]  /*11df0*/  @!P1 IMAD.WIDE R2, R7, 0x4, R2 ;  /* 0x0000000407029825 */ /* 0x001fca00078e0202 */
[----:B------:R2:W4:Y:S02]  /*11e00*/  @!P1 LDG.E R6, desc[UR50][R2.64] ;  /* 0x0000003202069981 */ /* 0x000524000c1e1900 */
[----:B--2---:R-:W-:-:S04]  /*11e10*/  @!P1 IMAD.WIDE R2, R7, 0x4, R4 ;  /* 0x0000000407029825 */ /* 0x004fc800078e0204 */
[----:B------:R-:W-:-:S06]  /*11e20*/  IMAD.MOV.U32 R5, RZ, RZ, RZ ;  /* 0x000000ffff057224 */ /* 0x000fcc00078e00ff */
[----:B------:R-:W4:Y:S01]  /*11e30*/  @!P1 LDG.E R5, desc[UR50][R2.64] ;  /* 0x0000003202059981 */ /* 0x000f22000c1e1900 */
[C---:B------:R-:W-:Y:S02]  /*11e40*/  ISETP.NE.AND P1, PT, R9.reuse, RZ, PT ;  /* 0x000000ff0900720c */ /* 0x040fe40003f25270 */
[C---:B------:R-:W-:Y:S02]  /*11e50*/  ISETP.GE.U32.AND P2, PT, R9.reuse, 0x2, PT ;  /* 0x000000020900780c */ /* 0x040fe40003f46070 */
[C---:B------:R-:W-:Y:S02]  /*11e60*/  ISETP.GE.U32.AND P3, PT, R9.reuse, 0x4, PT ;  /* 0x000000040900780c */ /* 0x040fe40003f66070 */
[C---:B------:R-:W-:Y:S02]  /*11e70*/  ISETP.GE.U32.AND P4, PT, R9.reuse, 0x8, PT ;  /* 0x000000080900780c */ /* 0x040fe40003f86070 */
[----:B------:R-:W-:Y:S01]  /*11e80*/  ISETP.GE.U32.AND P5, PT, R9, 0x10, PT ;  /* 0x000000100900780c */ /* 0x000fe20003fa6070 */
[----:B---3--:R-:W-:-:S02]  /*11e90*/  IMAD.MOV.U32 R10, RZ, RZ, R0 ;  /* 0x000000ffff0a7224 */ /* 0x008fc400078e0000 */
[----:B----4-:R-:W-:-:S05]  /*11ea0*/  IMAD R0, R5, R6, RZ ;  /* 0x0000000605007224 */ /* 0x010fca00078e02ff */
        /* <DEDUP_REMOVED lines=12> */
[----:B------:R-:W0:Y:S04]  /*11f70*/  SHFL.UP PT, R2, R7, 0x10, RZ ;  /* 0x0600000007027989 */ /* 0x000e2800000e00ff */
[----:B------:R-:W-:Y:S01]  /*11f80*/  SHFL.IDX PT, R11, R10, 0x1, 0x1f ;  /* 0x00201f000a0b7f89 */ /* 0x000fe200000e0000 */
[----:B0-----:R-:W-:-:S05]  /*11f90*/  SEL R2, R2, RZ, P5 ;  /* 0x000000ff02027207 */ /* 0x001fca0002800000 */
[----:B------:R-:W-:Y:S02]  /*11fa0*/  IMAD.IADD R3, R7, 0x1, R2 ;  /* 0x0000000107037824 */ /* 0x000fe400078e0202 */
[----:B------:R-:W0:Y:S03]  /*11fb0*/  LDC R2, c[0x0][0xc38] ;  /* 0x00030e00ff027b82 */ /* 0x000e260000000800 */
[----:B------:R-:W0:Y:S04]  /*11fc0*/  SHFL.IDX PT, R9, R3, 0x1f, 0x1f ;  /* 0x03e01f0003097f89 */ /* 0x000e2800000e0000 */
[----:B------:R-:W2:Y:S01]  /*11fd0*/  SHFL.IDX PT, R0, R10, RZ, 0x1f ;  /* 0x00001fff0a007589 */ /* 0x000ea200000e0000 */
[----:B0-----:R-:W-:-:S04]  /*11fe0*/  IMAD R4, R9, R2, RZ ;  /* 0x0000000209047224 */ /* 0x001fc800078e02ff */
[----:B------:R-:W-:-:S05]  /*11ff0*/  IMAD.IADD R9, R11, 0x1, R4 ;  /* 0x000000010b097824 */ /* 0x000fca00078e0204 */
[----:B--2---:R-:W-:Y:S01]  /*12000*/  ISETP.GT.AND P6, PT, R9, R0, PT ;  /* 0x000000000900720c */ /* 0x004fe20003fc4270 */
[----:B------:R-:W-:-:S12]  /*12010*/  IMAD.MOV.U32 R7, RZ, RZ, RZ ;  /* 0x000000ffff077224 */ /* 0x000fd800078e00ff */
[----:B------:R-:W-:Y:S05]  /*12020*/  @P6 BRA `(.L_x_348) ;  /* 0x0000000000986947 */ /* 0x000fea0003800000 */
.L_x_350:
[----:B------:R-:W-:-:S04]  /*12030*/  UIADD3 UR40, UR40, 0x1f, URZ ;  /* 0x0000001f28287890 */ /* 0x000fc8000fffe03f */
[----:B------:R-:W-:-:S06]  /*12040*/  UISETP.GE.AND UP0, UPT, UR40, UR4, UPT ;  /* 0x000000042800728c */ /* 0x000fcc000bf06270 */
[----:B------:R-:W-:-:S13]  /*12050*/  PLOP3.LUT P6, PT, PT, PT, UP0, 0x40, 0x0 ;  /* 0x000000000000781c */ /* 0x000fda0003fce808 */
[----:B------:R-:W-:Y:S05]  /*12060*/  @!P6 BRA `(.L_x_349) ;  /* 0x0000000400bce947 */ /* 0x000fea0003800000 */
[----:B------:R-:W0:Y:S01]  /*12070*/  S2R R2, SR_TID.X ;  /* 0x0000000000027919 */ /* 0x000e220000002100 */
[----:B------:R-:W-:Y:S01]  /*12080*/  IMAD.MOV.U32 R6, RZ, RZ, RZ ;  /* 0x000000ffff067224 */ /* 0x000fe200078e00ff */
[----:B0-----:R-:W-:-:S05]  /*12090*/  LOP3.LUT R2, R2, 0x1f, RZ, 0xc0, !PT ;  /* 0x0000001f02027812 */ /* 0x001fca00078ec0ff */
[----:B------:R-:W-:-:S05]  /*120a0*/  VIADD R11, R2, UR40 ;  /* 0x00000028020b7c36 */ /* 0x000fca0008000000 */
[----:B------:R-:W-:-:S13]  /*120b0*/  ISETP.GE.OR P6, PT, R11, UR4, !P0 ;  /* 0x000000040b007c0c */ /* 0x000fda000c7c6670 */
[----:B------:R-:W0:Y:S08]  /*120c0*/  @!P6 LDC.64 R2, c[0x0][0xc80] ;  /* 0x00032000ff02eb82 */ /* 0x000e300000000a00 */
[----:B------:R-:W2:Y:S01]  /*120d0*/  @!P6 LDC.64 R4, c[0x0][0xc78] ;  /* 0x00031e00ff04eb82 */ /* 0x000ea20000000a00 */
[----:B0-----:R-:W-:-:S05]  /*120e0*/  @!P6 IMAD.WIDE R2, R11, 0x4, R2 ;  /* 0x000000040b02e825 */ /* 0x001fca00078e0202 */
[----:B------:R2:W3:Y:S02]  /*120f0*/  @!P6 LDG.E R6, desc[UR50][R2.64] ;  /* 0x000000320206e981 */ /* 0x0004e4000c1e1900 */
[----:B--2---:R-:W-:-:S04]  /*12100*/  @!P6 IMAD.WIDE R2, R11, 0x4, R4 ;  /* 0x000000040b02e825 */ /* 0x004fc800078e0204 */
[----:B------:R-:W-:-:S06]  /*12110*/  IMAD.MOV.U32 R5, RZ, RZ, RZ ;  /* 0x000000ffff057224 */ /* 0x000fcc00078e00ff */
[----:B------:R-:W3:Y:S02]  /*12120*/  @!P6 LDG.E R5, desc[UR50][R2.64] ;  /* 0x000000320205e981 */ /* 0x000ee4000c1e1900 */
        /* <DEDUP_REMOVED lines=15> */
[----:B------:R-:W-:Y:S02]  /*12220*/  IMAD.IADD R3, R3, 0x1, R2 ;  /* 0x0000000103037824 */ /* 0x000fe400078e0202 */
[----:B------:R-:W0:Y:S03]  /*12230*/  LDC R2, c[0x0][0xc38] ;  /* 0x00030e00ff027b82 */ /* 0x000e260000000800 */
[----:B------:R-:W0:Y:S02]  /*12240*/  SHFL.IDX PT, R13, R3, 0x1f, 0x1f ;  /* 0x03e01f00030d7f89 */ /* 0x000e2400000e0000 */
[----:B0-----:R-:W-:-:S04]  /*12250*/  IMAD R4, R13, R2, RZ ;  /* 0x000000020d047224 */ /* 0x001fc800078e02ff */
[----:B------:R-:W-:-:S05]  /*12260*/  IMAD.IADD R9, R4, 0x1, R9 ;  /* 0x0000000104097824 */ /* 0x000fca00078e0209 */
[----:B------:R-:W-:-:S13]  /*12270*/  ISETP.GT.AND P6, PT, R9, R0, PT ;  /* 0x000000000900720c */ /* 0x000fda0003fc4270 */
[----:B------:R-:W-:Y:S05]  /*12280*/  @!P6 BRA `(.L_x_350) ;  /* 0xfffffffc0068e947 */ /* 0x000fea000383ffff */
.L_x_348:
[----:B------:R-:W-:-:S04]  /*12290*/  IMAD.IADD R10, R9, 0x1, -R4 ;  /* 0x00000001090a7824 */ /* 0x000fc800078e0a04 */
        /* <DEDUP_REMOVED lines=8> */
[----:B------:R2:W3:Y:S01]  /*12320*/  SHFL.IDX PT, R5, R5, R12, 0x1f ;  /* 0x00001f0c05057589 */ /* 0x0004e200000e0000 */
[----:B0-----:R-:W-:-:S04]  /*12330*/  IABS R4, R6 ;  /* 0x0000000600047213 */ /* 0x001fc80000000000 */
[----:B------:R-:W0:Y:S08]  /*12340*/  I2F.RP R8, R4 ;  /* 0x0000000400087306 */ /* 0x000e300000209400 */
[----:B0-----:R-:W0:Y:S02]  /*12350*/  MUFU.RCP R8, R8 ;  /* 0x0000000800087308 */ /* 0x001e240000001000 */
[----:B0-----:R-:W-:-:S06]  /*12360*/  VIADD R9, R8, 0xffffffe ;  /* 0x0ffffffe08097836 */ /* 0x001fcc0000000000 */
[----:B------:R-:W0:Y:S01]  /*12370*/  F2I.FTZ.U32.TRUNC.NTZ R9, R9 ;  /* 0x0000000900097305 */ /* 0x000e22000021f000 */
[----:B--23--:R-:W-:Y:S05]  /*12380*/  @!P0 BRA `(.L_x_351) ;  /* 0x00000000000c8947 */ /* 0x00cfea0003800000 */
[----:B------:R-:W-:-:S06]  /*12390*/  UIADD3 UR5, UR4, -0x1, URZ ;  /* 0xffffffff04057890 */ /* 0x000fcc000fffe03f */
[----:B------:R-:W-:-:S05]  /*123a0*/  IMAD.U32 R8, RZ, RZ, UR5 ;  /* 0x00000005ff087e24 */ /* 0x000fca000f8e00ff */
[----:B------:R2:W3:Y:S02]  /*123b0*/  SHFL.IDX PT, R7, R3, R8, 0x1f ;  /* 0x00001f0803077589 */ /* 0x0004e400000e0000 */
.L_x_351:
[----:B---3--:R-:W-:Y:S01]  /*123c0*/  IMAD R11, R7, R2, R10 ;  /* 0x00000002070b7224 */ /* 0x008fe200078e020a */
[----:B------:R-:W-:Y:S01]  /*123d0*/  IABS R7, R5 ;  /* 0x0000000500077213 */ /* 0x000fe20000000000 */
[--C-:B0-2---:R-:W-:Y:S01]  /*123e0*/  IMAD.MOV R3, RZ, RZ, -R9.reuse ;  /* 0x000000ffff037224 */ /* 0x105fe200078e0a09 */
[----:B------:R-:W-:Y:S01]  /*123f0*/  UIADD3 UR40, UR4, UR40, URZ ;  /* 0x0000002804287290 */ /* 0x000fe2000fffe03f */
[----:B------:R-:W-:Y:S01]  /*12400*/  IMAD.MOV.U32 R2, RZ, RZ, RZ ;  /* 0x000000ffff027224 */ /* 0x000fe200078e00ff */
[----:B------:R-:W0:Y:S01]  /*12410*/  I2F.RP R8, R7 ;  /* 0x0000000700087306 */ /* 0x000e220000209400 */
[----:B------:R-:W-:Y:S01]  /*12420*/  IMAD R10, R3, R4, RZ ;  /* 0x00000004030a7224 */ /* 0x000fe200078e02ff */
[----:B------:R2:W-:Y:S01]  /*12430*/  STL [R1], R11 ;  /* 0x0000000b01007387 */ /* 0x0005e20000100800 */
[----:B------:R-:W-:Y:S02]  /*12440*/  IMAD.MOV.U32 R3, RZ, RZ, R9 ;  /* 0x000000ffff037224 */ /* 0x000fe400078e0009 */
[----:B------:R-:W-:-:S04]  /*12450*/  IMAD.HI.U32 R2, R9, R10, R2 ;  /* 0x0000000a09027227 */ /* 0x000fc800078e0002 */
[----:B------:R-:W-:Y:S01]  /*12460*/  IMAD.IADD R9, R0, 0x1, -R11 ;  /* 0x0000000100097824 */ /* 0x000fe200078e0a0b */
[----:B------:R-:W-:Y:S01]  /*12470*/  IABS R0, R6 ;  /* 0x0000000600007213 */ /* 0x000fe20000000000 */
[----:B0-----:R-:W0:Y:S03]  /*12480*/  MUFU.RCP R8, R8 ;  /* 0x0000000800087308 */ /* 0x001e260000001000 */
[----:B--2---:R-:W-:Y:S01]  /*12490*/  IABS R11, R9 ;  /* 0x00000009000b7213 */ /* 0x004fe20000000000 */
[----:B------:R-:W-:-:S04]  /*124a0*/  IMAD.MOV R3, RZ, RZ, -R0 ;  /* 0x000000ffff037224 */ /* 0x000fc800078e0a00 */
[----:B------:R-:W-:-:S04]  /*124b0*/  IMAD.HI.U32 R0, R2, R11, RZ ;  /* 0x0000000b02007227 */ /* 0x000fc800078e00ff */
[----:B------:R-:W-:-:S05]  /*124c0*/  IMAD R11, R0, R3, R11 ;  /* 0x00000003000b7224 */ /* 0x000fca00078e020b */
[----:B------:R-:W-:Y:S01]  /*124d0*/  ISETP.GT.U32.AND P1, PT, R4, R11, PT ;  /* 0x0000000b0400720c */ /* 0x000fe20003f24070 */
[----:B0-----:R-:W-:-:S06]  /*124e0*/  VIADD R3, R8, 0xffffffe ;  /* 0x0ffffffe08037836 */ /* 0x001fcc0000000000 */
[----:B------:R-:W0:Y:S06]  /*124f0*/  F2I.FTZ.U32.TRUNC.NTZ R3, R3 ;  /* 0x0000000300037305 */ /* 0x000e2c000021f000 */
[----:B------:R-:W-:Y:S02]  /*12500*/  @!P1 IMAD.IADD R11, R11, 0x1, -R4 ;  /* 0x000000010b0b9824 */ /* 0x000fe400078e0a04 */
[----:B------:R-:W-:Y:S01]  /*12510*/  @!P1 VIADD R0, R0, 0x1 ;  /* 0x0000000100009836 */ /* 0x000fe20000000000 */
[----:B------:R-:W-:Y:S02]  /*12520*/  ISETP.NE.AND P1, PT, R6, RZ, PT ;  /* 0x000000ff0600720c */ /* 0x000fe40003f25270 */
[----:B------:R-:W-:Y:S01]  /*12530*/  ISETP.GE.U32.AND P0, PT, R11, R4, PT ;  /* 0x000000040b00720c */ /* 0x000fe20003f06070 */
[----:B0-----:R-:W-:-:S04]  /*12540*/  IMAD.MOV R2, RZ, RZ, -R3 ;  /* 0x000000ffff027224 */ /* 0x001fc800078e0a03 */
[----:B------:R-:W-:Y:S02]  /*12550*/  IMAD R11, R2, R7, RZ ;  /* 0x00000007020b7224 */ /* 0x000fe400078e02ff */
[----:B------:R-:W-:-:S06]  /*12560*/  IMAD.MOV.U32 R2, RZ, RZ, RZ ;  /* 0x000000ffff027224 */ /* 0x000fcc00078e00ff */
[----:B------:R-:W-:Y:S02]  /*12570*/  @P0 VIADD R0, R0, 0x1 ;  /* 0x0000000100000836 */ /* 0x000fe40000000000 */
[----:B------:R-:W-:Y:S01]  /*12580*/  IMAD.HI.U32 R4, R3, R11, R2 ;  /* 0x0000000b03047227 */ /* 0x000fe200078e0002 */
[----:B------:R-:W-:-:S04]  /*12590*/  LOP3.LUT R2, R9, R6, RZ, 0x3c, !PT ;  /* 0x0000000609027212 */ /* 0x000fc800078e3cff */
[----:B------:R-:W-:Y:S01]  /*125a0*/  ISETP.GE.AND P2, PT, R2, RZ, PT ;  /* 0x000000ff0200720c */ /* 0x000fe20003f46270 */
[----:B------:R-:W-:Y:S01]  /*125b0*/  IMAD.MOV.U32 R2, RZ, RZ, R0 ;  /* 0x000000ffff027224 */ /* 0x000fe200078e0000 */
[----:B------:R-:W-:-:S05]  /*125c0*/  IABS R0, R5 ;  /* 0x0000000500007213 */ /* 0x000fca0000000000 */
[----:B------:R-:W-:-:S06]  /*125d0*/  IMAD.MOV R0, RZ, RZ, -R0 ;  /* 0x000000ffff007224 */ /* 0x000fcc00078e0a00 */
[----:B------:R-:W-:Y:S01]  /*125e0*/  @!P2 IMAD.MOV R2, RZ, RZ, -R2 ;  /* 0x000000ffff02a224 */ /* 0x000fe200078e0a02 */
[----:B------:R-:W-:-:S04]  /*125f0*/  @!P1 LOP3.LUT R2, RZ, R6, RZ, 0x33, !PT ;  /* 0x00000006ff029212 */ /* 0x000fc800078e33ff */
[-C--:B------:R-:W-:Y:S01]  /*12600*/  IABS R3, R2.reuse ;  /* 0x0000000200037213 */ /* 0x080fe20000000000 */
[----:B------:R-:W-:-:S04]  /*12610*/  IMAD R6, R6, R2, RZ ;  /* 0x0000000206067224 */ /* 0x000fc800078e02ff */
[----:B------:R-:W-:-:S04]  /*12620*/  IMAD.HI.U32 R4, R4, R3, RZ ;  /* 0x0000000304047227 */ /* 0x000fc800078e00ff */
[----:B------:R-:W-:-:S05]  /*12630*/  IMAD R0, R4, R0, R3 ;  /* 0x0000000004007224 */ /* 0x000fca00078e0203 */
[----:B------:R-:W-:-:S13]  /*12640*/  ISETP.GT.U32.AND P1, PT, R7, R0, PT ;  /* 0x000000000700720c */ /* 0x000fda0003f24070 */
[----:B------:R-:W-:Y:S02]  /*12650*/  @!P1 IMAD.IADD R0, R0, 0x1, -R7 ;  /* 0x0000000100009824 */ /* 0x000fe400078e0a07 */
[----:B------:R-:W-:Y:S01]  /*12660*/  @!P1 VIADD R4, R4, 0x1 ;  /* 0x0000000104049836 */ /* 0x000fe20000000000 */
[----:B------:R-:W-:Y:S02]  /*12670*/  ISETP.NE.AND P1, PT, R5, RZ, PT ;  /* 0x000000ff0500720c */ /* 0x000fe40003f25270 */
[----:B------:R-:W-:Y:S02]  /*12680*/  ISETP.GE.U32.AND P0, PT, R0, R7, PT ;  /* 0x000000070000720c */ /* 0x000fe40003f06070 */
        /* <DEDUP_REMOVED lines=13> */
.L_x_349:
[----:B------:R0:W-:Y:S01]  /*12760*/  STL [R1], R0 ;  /* 0x0000000001007387 */ /* 0x0001e20000100800 */
[----:B------:R-:W-:-:S03]  /*12770*/  ULDC UR40, c[0x0][0xc3c] ;  /* 0x00030f0000287ab9 */ /* 0x000fc60000000800 */
[----:B------:R0:W-:Y:S04]  /*12780*/  STL [R1+0x4], RZ ;  /* 0x000004ff01007387 */ /* 0x0001e80000100800 */
[----:B------:R0:W-:Y:S02]  /*12790*/  STL [R1+0x8], RZ ;  /* 0x000008ff01007387 */ /* 0x0001e40000100800 */
.L_x_352:
[----:B------:R-:W3:Y:S04]  /*127a0*/  LDL R3, [R1+0x4] ;  /* 0x0000040001037983 */ /* 0x000ee80000100800 */
[----:B--2---:R-:W2:Y:S04]  /*127b0*/  LDL R2, [R1+0x8] ;  /* 0x0000080001027983 */ /* 0x004ea80000100800 */
[----:B------:R-:W4:Y:S01]  /*127c0*/  LDL R4, [R1] ;  /* 0x0000000001047983 */ /* 0x000f220000100800 */
[----:B0-----:R-:W0:Y:S01]  /*127d0*/  S2R R0, SR_TID.X ;  /* 0x0000000000007919 */ /* 0x001e220000002100 */
[----:B------:R-:W-:Y:S01]  /*127e0*/  BAR.SYNC.DEFER_BLOCKING 0x4, 0x180 ;  /* 0x0106000000007b1d */ /* 0x000fe20000010000 */
[----:B---3--:R-:W-:-:S02]  /*127f0*/  IMAD.MOV.U32 R5, RZ, RZ, R3 ;  /* 0x000000ffff057224 */ /* 0x008fc400078e0003 */
[----:B--2---:R-:W-:-:S03]  /*12800*/  IMAD.MOV.U32 R3, RZ, RZ, R2 ;  /* 0x000000ffff037224 */ /* 0x004fc600078e0002 */
[----:B------:R2:W3:Y:S01]  /*12810*/  LDL R2, [R1+0xc] ;  /* 0x00000c0001027983 */ /* 0x0004e20000100800 */
[----:B0-----:R-:W-:Y:S01]  /*12820*/  LOP3.LUT R0, R0, 0x1f, RZ, 0xc0, !PT ;  /* 0x0000001f00007812 */ /* 0x001fe200078ec0ff */
[----:B------:R-:W-:-:S03]  /*12830*/  IMAD.MOV.U32 R6, RZ, RZ, R3 ;  /* 0x000000ffff067224 */ /* 0x000fc600078e0003 */
[----:B------:R-:W-:-:S13]  /*12840*/  ISETP.NE.AND P0, PT, R0, RZ, PT ;  /* 0x000000ff0000720c */ /* 0x000fda0003f05270 */
[----:B------:R-:W-:Y:S01]  /*12850*/  @!P0 MOV R0, 0x400 ;  /* 0x0000040000008802 */ /* 0x000fe20000000f00 */
[----:B---3--:R-:W0:Y:S03]  /*12860*/  @!P0 S2R R2, SR_CgaCtaId ;  /* 0x0000000000028919 */ /* 0x008e260000008800 */
[----:B0-----:R-:W-:Y:S01]  /*12870*/  @!P0 LEA R16, R2, R0, 0x18 ;  /* 0x0000000002108211 */ /* 0x001fe200078ec0ff */
[----:B------:R-:W-:Y:S01]  /*12880*/  IMAD.U32 R0, RZ, RZ, UR40 ;  /* 0x00000028ff007e24 */ /* 0x000fe2000f8e00ff */
[----:B------:R2:W-:Y:S03]  /*12890*/  @!P0 STL [R1+0xc], R2 ;  /* 0x00000c0201008387 */ /* 0x0005e60000100800 */
[----:B------:R-:W-:-:S05]  /*128a0*/  @!P0 IMAD.MOV.U32 R7, RZ, RZ, R0 ;  /* 0x000000ffff078224 */ /* 0x000fca00078e0000 */
[----:B----4-:R2:W-:Y:S01]  /*128b0*/  @!P0 STS.128 [R16+0x228d0], R4 ;  /* 0x0228d00410008388 */ /* 0x0105e20000000c00 */
[----:B------:R-:W-:Y:S06]  /*128c0*/  BAR.ARV 0x5, 0x180 ;  /* 0x0146000000007b1d */ /* 0x000fec0000002000 */
.L_x_347:
[----:B------:R-:W-:Y:S02]  /*128d0*/  ULDC UR4, c[0x0][0xc3c] ;  /* 0x00030f0000047ab9 */ /* 0x000fe40000000800 */
[----:B------:R-:W-:-:S06]  /*128e0*/  UISETP.GE.AND UP0, UPT, UR40, UR4, UPT ;  /* 0x000000042800728c */ /* 0x000fcc000bf06270 */
[----:B------:R-:W-:-:S13]  /*128f0*/  PLOP3.LUT P0, PT, PT, PT, UP0, 0x80, 0x0 ;  /* 0x000000000000781c */ /* 0x000fda0003f0f008 */
[----:B------:R-:W-:Y:S05]  /*12900*/  @!P0 BRA `(.L_x_353) ;  /* 0xffffffa000b08947 */ /* 0x000fea000383ffff */
.L_x_281:
[----:B--2---:R-:W2:Y:S01]  /*12910*/  LDL.LU R0, [R1+0x24] ;  /* 0x0000240001007983 */ /* 0x004ea20000300800 */
[----:B------:R-:W-:Y:S01]  /*12920*/  BSSY B0, `(.L_x_354) ;  /* 0x000000b000007945 */ /* 0x000fe20003800000 */
[----:B0-----:R-:W0:Y:S01]  /*12930*/  S2R R5, SR_CgaCtaId ;  /* 0x0000000000057919 */ /* 0x001e220000008800 */
[----:B--2---:R-:W-:-:S05]  /*12940*/  VIADD R0, R0, 0x1 ;  /* 0x0000000100007836 */ /* 0x004fca0000000000 */
[----:B------:R-:W-:-:S04]  /*12950*/  LEA.HI R2, R0, R0, RZ, 0x1 ;  /* 0x0000000000027211 */ /* 0x000fc800078f08ff */
[----:B------:R-:W-:Y:S02]  /*12960*/  LOP3.LUT R3, R2, 0xfffffffe, RZ, 0xc0, !PT ;  /* 0xfffffffe02037812 */ /* 0x000fe400078ec0ff */
[----:B------:R-:W-:-:S03]  /*12970*/  MOV R2, 0x400 ;  /* 0x0000040000027802 */ /* 0x000fc60000000f00 */
[----:B------:R-:W-:Y:S01]  /*12980*/  IMAD.IADD R0, R0, 0x1, -R3 ;  /* 0x0000000100007824 */ /* 0x000fe200078e0a03 */
[----:B0-----:R-:W-:-:S04]  /*12990*/  LEA R7, R5, R2, 0x18 ;  /* 0x0000000205077211 */ /* 0x001fc800078ec0ff */
[----:B------:R-:W-:-:S04]  /*129a0*/  SHF.L.U32 R0, R0, 0x1f, RZ ;  /* 0x0000001f00007819 */ /* 0x000fc800000006ff */
[----:B------:R-:W0:Y:S02]  /*129b0*/  SYNCS.PHASECHK.TRANS64.TRYWAIT P0, [R7+URZ+0x22820], R0 ;  /* 0x02282000070075a7 */ /* 0x000e24000800017f */
[----:B0-----:R-:W-:Y:S05]  /*129c0*/  @!P0 BRA `(.L_x_355) ;  /* 0x0000003c00c88947 */ /* 0x001fea0003800000 */
.L_x_488:
[----:B------:R-:W-:Y:S05]  /*129d0*/  BSYNC B0 ;  /* 0x0000000000007941 */ /* 0x000fea0003800000 */
.L_x_354:
[----:B------:R-:W-:-:S03]  /*129e0*/  UMOV UR4, 0xffffffff ;  /* 0xffffffff00047882 */ /* 0x000fc60000000000 */
[----:B------:R-:W-:Y:S05]  /*129f0*/  BRA.DIV UR4, `(.L_x_356) ;  /* 0x0000003e04d07947 */ /* 0x000fea000b800000 */
[----:B0-----:R-:W0:Y:S02]  /*12a00*/  S2R R0, SR_TID.X ;  /* 0x0000000000007919 */ /* 0x001e240000002100 */
[----:B0-----:R-:W-:-:S04]  /*12a10*/  SHF.R.U32.HI R0, RZ, 0x5, R0 ;  /* 0x00000005ff007819 */ /* 0x001fc80000011600 */
[----:B------:R-:W-:-:S05]  /*12a20*/  LOP3.LUT R0, R0, 0x3, RZ, 0xc0, !PT ;  /* 0x0000000300007812 */ /* 0x000fca00078ec0ff */
[----:B------:R0:W2:Y:S02]  /*12a30*/  SHFL.IDX PT, R14, R0, RZ, 0x1f ;  /* 0x00001fff000e7589 */ /* 0x0000a400000e0000 */
.L_x_491:
[----:B--2---:R-:W-:Y:S01]  /*12a40*/  ISETP.NE.AND P0, PT, R14, RZ, PT ;  /* 0x000000ff0e00720c */ /* 0x004fe20003f05270 */
[----:B------:R-:W-:-:S12]  /*12a50*/  BSSY B0, `(.L_x_357) ;  /* 0x000002c000007945 */ /* 0x000fd80003800000 */
[----:B------:R-:W-:Y:S05]  /*12a60*/  @P0 BRA `(.L_x_358) ;  /* 0x0000000000a80947 */ /* 0x000fea0003800000 */
[----:B------:R-:W-:-:S03]  /*12a70*/  UMOV UR4, 0xffffffff ;  /* 0xffffffff00047882 */ /* 0x000fc60000000000 */
[----:B------:R-:W-:Y:S05]  /*12a80*/  BRA.DIV UR4, `(.L_x_359) ;  /* 0x0000003e04e07947 */ /* 0x000fea000b800000 */
[----:B------:R-:W-:-:S13]  /*12a90*/  ELECT P6, URZ, PT ;  /* 0x00000000003f782f */ /* 0x000fda00038c0000 */
.L_x_494:
[----:B------:R-:W-:Y:S05]  /*12aa0*/  @!P6 BRA `(.L_x_358) ;  /* 0x000000000098e947 */ /* 0x000fea0003800000 */
[----:B------:R-:W-:-:S06]  /*12ab0*/  ULOP3.LUT UR4, UR36, 0x2, URZ, 0xfc, !UPT ;  /* 0x0000000224047892 */ /* 0x000fcc000f8efc3f */
[----:B0-----:R-:W-:-:S05]  /*12ac0*/  IMAD.U32 R0, RZ, RZ, UR4 ;  /* 0x00000004ff007e24 */ /* 0x001fca000f8e00ff */
[----:B------:R-:W-:-:S13]  /*12ad0*/  ISETP.NE.AND P0, PT, R0, 0x3, PT ;  /* 0x000000030000780c */ /* 0x000fda0003f05270 */
[----:B------:R-:W-:Y:S05]  /*12ae0*/  @!P0 BRA `(.L_x_360) ;  /* 0x0000000000048947 */ /* 0x000fea0003800000 */
[----:B------:R-:W-:Y:S01]  /*12af0*/  BPT.TRAP 0x1 ;  /* 0x000000040000795c */ /* 0x000fe20000300000 */
.L_x_360:
[----:B------:R-:W-:Y:S01]  /*12b00*/  IMAD R5, R30, 0x8, R7 ;  /* 0x000000081e057824 */ /* 0x000fe200078e0207 */
[----:B------:R-:W-:Y:S01]  /*12b10*/  SHF.L.U32 R0, R34, 0x1f, RZ ;  /* 0x0000001f22007819 */ /* 0x000fe200000006ff */
[----:B------:R-:W-:-:S03]  /*12b20*/  VIADD R30, R30, 0x1 ;  /* 0x000000011e1e7836 */ /* 0x000fc60000000000 */
[----:B------:R-:W0:Y:S02]  /*12b30*/  SYNCS.PHASECHK.TRANS64.TRYWAIT P1, [R5+URZ+0x22840], R0 ;  /* 0x02284000050075a7 */ /* 0x000e24000802017f */
[----:B------:R-:W-:-:S04]  /*12b40*/  ISETP.NE.AND P2, PT, R30, 0x2, PT ;  /* 0x000000021e00780c */ /* 0x000fc80003f45270 */
[----:B------:R-:W-:Y:S01]  /*12b50*/  SEL R3, RZ, 0x1, P2 ;  /* 0x00000001ff037807 */ /* 0x000fe20001000000 */
[----:B0-----:R-:W-:Y:S08]  /*12b60*/  @!P1 BRA `(.L_x_361) ;  /* 0x0000003c00c89947 */ /* 0x001ff00003800000 */
.L_x_495:
[----:B------:R-:W-:Y:S02]  /*12b70*/  SEL R30, R30, RZ, P2 ;  /* 0x000000ff1e1e7207 */ /* 0x000fe40001000000 */
[----:B------:R-:W-:Y:S01]  /*12b80*/  LOP3.LUT R2, R34, R3, RZ, 0x3c, !PT ;  /* 0x0000000322027212 */ /* 0x000fe200078e3cff */
[----:B------:R-:W-:Y:S06]  /*12b90*/  @!P0 BRA `(.L_x_362) ;  /* 0x0000000000048947 */ /* 0x000fec0003800000 */
[----:B------:R-:W-:Y:S01]  /*12ba0*/  BPT.TRAP 0x1 ;  /* 0x000000040000795c */ /* 0x000fe20000300000 */
.L_x_362:
[----:B------:R-:W-:Y:S01]  /*12bb0*/  IMAD R3, R30, 0x8, R7 ;  /* 0x000000081e037824 */ /* 0x000fe200078e0207 */
[----:B------:R-:W-:-:S04]  /*12bc0*/  SHF.L.U32 R2, R2, 0x1f, RZ ;  /* 0x0000001f02027819 */ /* 0x000fc800000006ff */
[----:B------:R-:W2:Y:S02]  /*12bd0*/  SYNCS.PHASECHK.TRANS64.TRYWAIT P1, [R3+URZ+0x22840], R2 ;  /* 0x02284002030075a7 */ /* 0x000ea4000802017f */
[----:B--2---:R-:W-:Y:S05]  /*12be0*/  @!P1 BRA `(.L_x_363) ;  /* 0x0000003c00bc9947 */ /* 0x004fea0003800000 */
.L_x_496:
[----:B------:R-:W-:Y:S05]  /*12bf0*/  @!P0 BRA `(.L_x_364) ;  /* 0x0000000000048947 */ /* 0x000fea0003800000 */
[----:B------:R-:W-:Y:S01]  /*12c00*/  BPT.TRAP 0x1 ;  /* 0x000000040000795c */ /* 0x000fe20000300000 */
.L_x_364:
[----:B------:R-:W3:Y:S02]  /*12c10*/  SYNCS.PHASECHK.TRANS64.TRYWAIT P1, [R5+URZ+0x22860], R0 ;  /* 0x02286000050075a7 */ /* 0x000ee4000802017f */
[----:B---3--:R-:W-:Y:S05]  /*12c20*/  @!P1 BRA `(.L_x_365) ;  /* 0x0000003c00c09947 */ /* 0x008fea0003800000 */
.L_x_497:
[----:B------:R-:W-:Y:S05]  /*12c30*/  @!P0 BRA `(.L_x_366) ;  /* 0x0000000000048947 */ /* 0x000fea0003800000 */
[----:B------:R-:W-:Y:S01]  /*12c40*/  BPT.TRAP 0x1 ;  /* 0x000000040000795c */ /* 0x000fe20000300000 */
.L_x_366:
[----:B------:R-:W4:Y:S02]  /*12c50*/  SYNCS.PHASECHK.TRANS64.TRYWAIT P1, [R3+URZ+0x22860], R2 ;  /* 0x02286002030075a7 */ /* 0x000f24000802017f */
[----:B----4-:R-:W-:Y:S05]  /*12c60*/  @!P1 BRA `(.L_x_367) ;  /* 0x0000003c00c49947 */ /* 0x010fea0003800000 */
.L_x_498:
[----:B------:R-:W-:Y:S05]  /*12c70*/  @!P0 BRA `(.L_x_368) ;  /* 0x0000000000048947 */ /* 0x000fea0003800000 */
[----:B------:R-:W-:Y:S01]  /*12c80*/  BPT.TRAP 0x1 ;  /* 0x000000040000795c */ /* 0x000fe20000300000 */
.L_x_368:
[----:B------:R-:W5:Y:S02]  /*12c90*/  SYNCS.PHASECHK.TRANS64.TRYWAIT P1, [R5+URZ+0x22880], R0 ;  /* 0x02288000050075a7 */ /* 0x000f64000802017f */
[----:B-----5:R-:W-:Y:S05]  /*12ca0*/  @!P1 BRA `(.L_x_369) ;  /* 0x0000003c00c89947 */ /* 0x020fea0003800000 */
.L_x_499:
[----:B------:R-:W-:Y:S05]  /*12cb0*/  @!P0 BRA `(.L_x_370) ;  /* 0x0000000000048947 */ /* 0x000fea0003800000 */
[----:B------:R-:W-:Y:S01]  /*12cc0*/  BPT.TRAP 0x1 ;  /* 0x000000040000795c */ /* 0x000fe20000300000 */
.L_x_370:
[----:B------:R0:W0:Y:S02]  /*12cd0*/  SYNCS.PHASECHK.TRANS64.TRYWAIT P0, [R3+URZ+0x22880], R2 ;  /* 0x02288002030075a7 */ /* 0x000024000800017f */
[----:B0-----:R-:W-:Y:S05]  /*12ce0*/  @!P0 NANOSLEEP.SYNCS 0x989680 ;  /* 0x009896800000895d */ /* 0x001fea0003900000 */
[----:B------:R-:W0:Y:S02]  /*12cf0*/  @!P0 SYNCS.PHASECHK.TRANS64 P0, [R3+URZ+0x22880], R2 ;  /* 0x02288002030085a7 */ /* 0x000e24000800007f */
[----:B0-----:R-:W-:Y:S05]  /*12d00*/  @!P0 BRA `(.L_x_370) ;  /* 0xfffffffc00f08947 */ /* 0x001fea000383ffff */
.L_x_358:
[----:B------:R-:W-:Y:S05]  /*12d10*/  BSYNC B0 ;  /* 0x0000000000007941 */ /* 0x000fea0003800000 */
.L_x_357:
[----:B------:R-:W-:Y:S05]  /*12d20*/  EXIT ;  /* 0x000000000000794d */ /* 0x000fea0003800000 */
.L_x_229:
[----:B0-----:R-:W-:-:S04]  /*12d30*/  IMAD.U32 R3, RZ, RZ, UR55 ;  /* 0x00000037ff037e24 */ /* 0x001fc8000f8e00ff */
[----:B------:R0:W1:Y:S03]  /*12d40*/  SYNCS.PHASECHK.TRANS64.TRYWAIT P1, [R3+URZ+0x22800], R0 ;  /* 0x02280000030075a7 */ /* 0x000066000802017f */
[----:B-1----:R-:W-:Y:S05]  /*12d50*/  @!P1 NANOSLEEP.SYNCS 0x989680 ;  /* 0x009896800000995d */ /* 0x002fea0003900000 */
[----:B------:R-:W1:Y:S02]  /*12d60*/  @!P1 SYNCS.PHASECHK.TRANS64 P1, [R3+URZ+0x22800], R0 ;  /* 0x02280000030095a7 */ /* 0x000e64000802007f */
[----:B-1----:R-:W-:Y:S05]  /*12d70*/  @!P1 BRA `(.L_x_229) ;  /* 0xfffffffc00ec9947 */ /* 0x002fea000383ffff */
[----:B------:R-:W-:Y:S05]  /*12d80*/  BRA `(.L_x_371) ;  /* 0xfffffeec00d07947 */ /* 0x000fea000383ffff */
.L_x_233:
[----:B-1----:R1:W2:Y:S02]  /*12d90*/  SYNCS.PHASECHK.TRANS64.TRYWAIT P1, [R4+URZ+0x22830], R3 ;  /* 0x02283003040075a7 */ /* 0x0022a4000802017f */
[----:B--2---:R-:W-:Y:S05]  /*12da0*/  @!P1 NANOSLEEP.SYNCS 0x989680 ;  /* 0x009896800000995d */ /* 0x004fea0003900000 */
[----:B------:R-:W2:Y:S02]  /*12db0*/  @!P1 SYNCS.PHASECHK.TRANS64 P1, [R4+URZ+0x22830], R3 ;  /* 0x02283003040095a7 */ /* 0x000ea4000802007f */
[----:B--2---:R-:W-:Y:S05]  /*12dc0*/  @!P1 BRA `(.L_x_233) ;  /* 0xfffffffc00f09947 */ /* 0x004fea000383ffff */
[----:B------:R-:W-:Y:S05]  /*12dd0*/  BRA `(.L_x_232) ;  /* 0xfffffeec00ec7947 */ /* 0x000fea000383ffff */
.L_x_239:
[----:B-1----:R-:W-:-:S04]  /*12de0*/  IMAD.U32 R6, RZ, RZ, UR6 ;  /* 0x00000006ff067e24 */ /* 0x002fc8000f8e00ff */
[----:B------:R1:W2:Y:S03]  /*12df0*/  SYNCS.PHASECHK.TRANS64.TRYWAIT P1, [R6+URZ+0x22830], R3 ;  /* 0x02283003060075a7 */ /* 0x0002a6000802017f */
[----:B--2---:R-:W-:Y:S05]  /*12e00*/  @!P1 NANOSLEEP.SYNCS 0x989680 ;  /* 0x009896800000995d */ /* 0x004fea0003900000 */
[----:B------:R-:W2:Y:S02]  /*12e10*/  @!P1 SYNCS.PHASECHK.TRANS64 P1, [R6+URZ+0x22830], R3 ;  /* 0x02283003060095a7 */ /* 0x000ea4000802007f */
[----:B--2---:R-:W-:Y:S05]  /*12e20*/  @!P1 BRA `(.L_x_239) ;  /* 0xfffffffc00ec9947 */ /* 0x004fea000383ffff */
[----:B------:R-:W-:Y:S05]  /*12e30*/  BRA `(.L_x_236) ;  /* 0xffffff1c00ec7947 */ /* 0x000fea000383ffff */
.L_x_243:
[----:B-1----:R-:W-:-:S04]  /*12e40*/  IMAD.U32 R6, RZ, RZ, UR6 ;  /* 0x00000006ff067e24 */ /* 0x002fc8000f8e00ff */
[----:B------:R1:W2:Y:S03]  /*12e50*/  SYNCS.PHASECHK.TRANS64.TRYWAIT P1, [R6+URZ+0x22850], R3 ;  /* 0x02285003060075a7 */ /* 0x0002a6000802017f */
[----:B--2---:R-:W-:Y:S05]  /*12e60*/  @!P1 NANOSLEEP.SYNCS 0x989680 ;  /* 0x009896800000995d */ /* 0x004fea0003900000 */
[----:B------:R-:W2:Y:S02]  /*12e70*/  @!P1 SYNCS.PHASECHK.TRANS64 P1, [R6+URZ+0x22850], R3 ;  /* 0x02285003060095a7 */ /* 0x000ea4000802007f */
[----:B--2---:R-:W-:Y:S05]  /*12e80*/  @!P1 BRA `(.L_x_243) ;  /* 0xfffffffc00ec9947 */ /* 0x004fea000383ffff */
[----:B------:R-:W-:Y:S05]  /*12e90*/  BRA `(.L_x_240) ;  /* 0xffffff2800147947 */ /* 0x000fea000383ffff */
.L_x_250:
[----:B-1----:R-:W-:-:S04]  /*12ea0*/  IMAD.U32 R7, RZ, RZ, UR5 ;  /* 0x00000005ff077e24 */ /* 0x002fc8000f8e00ff */
[----:B------:R1:W2:Y:S03]  /*12eb0*/  SYNCS.PHASECHK.TRANS64.TRYWAIT P1, [R7+URZ+0x22850], R0 ;  /* 0x02285000070075a7 */ /* 0x0002a6000802017f */
[----:B--2---:R-:W-:Y:S05]  /*12ec0*/  @!P1 NANOSLEEP.SYNCS 0x989680 ;  /* 0x009896800000995d */ /* 0x004fea0003900000 */
[----:B------:R-:W2:Y:S02]  /*12ed0*/  @!P1 SYNCS.PHASECHK.TRANS64 P1, [R7+URZ+0x22850], R0 ;  /* 0x02285000070095a7 */ /* 0x000ea4000802007f */
[----:B--2---:R-:W-:Y:S05]  /*12ee0*/  @!P1 BRA `(.L_x_250) ;  /* 0xfffffffc00ec9947 */ /* 0x004fea000383ffff */
[----:B------:R-:W-:Y:S05]  /*12ef0*/  BRA `(.L_x_249) ;  /* 0xffffff4800047947 */ /* 0x000fea000383ffff */
.L_x_297:
[----:B------:R-:W0:Y:S01]  /*12f00*/  S2R R20, SR_TID.X ;  /* 0x0000000000147919 */ /* 0x000e220000002100 */
[----:B------:R-:W-:Y:S02]  /*12f10*/  IMAD.MOV.U32 R12, RZ, RZ, RZ ;  /* 0x000000ffff0c7224 */ /* 0x000fe400078e00ff */
[----:B------:R-:W-:Y:S02]  /*12f20*/  IMAD.MOV.U32 R11, RZ, RZ, 0x1f ;  /* 0x0000001fff0b7424 */ /* 0x000fe400078e00ff */
[----:B------:R-:W-:Y:S01]  /*12f30*/  IMAD.MOV.U32 R15, RZ, RZ, -0x1 ;  /* 0xffffffffff0f7424 */ /* 0x000fe200078e00ff */
[----:B0-----:R-:W-:-:S04]  /*12f40*/  SHF.R.U32.HI R20, RZ, 0x5, R20 ;  /* 0x00000005ff147819 */ /* 0x001fc80000011614 */
[----:B------:R-:W-:-:S05]  /*12f50*/  LOP3.LUT R20, R20, 0x3, RZ, 0xc0, !PT ;  /* 0x0000000314147812 */ /* 0x000fca00078ec0ff */
[----:B------:R-:W-:-:S07]  /*12f60*/  IMAD.MOV.U32 R13, RZ, RZ, R20 ;  /* 0x000000ffff0d7224 */ /* 0x000fce00078e0014 */
[----:B-----5:R-:W-:Y:S05]  /*12f70*/  WARPSYNC.COLLECTIVE R15, `(.L_x_372) ;  /* 0x000000000f087348 */ /* 0x020fea0003c00000 */
[----:B------:R0:W1:Y:S02]  /*12f80*/  SHFL.IDX P6, R14, R13, R12, R11 ;  /* 0x0000000c0d0e7389 */ /* 0x00006400000c000b */
[----:B01---5:R-:W-:Y:S01]  /*12f90*/  ENDCOLLECTIVE ;  /* 0x000000000000791b */ /* 0x023fe20003800000 */
.L_x_372:
[----:B------:R-:W-:Y:S05]  /*12fa0*/  BRA `(.L_x_373) ;  /* 0xffffffa800e07947 */ /* 0x000fea000383ffff */
.L_x_300:
[----:B0-----:R0:W1:Y:S02]  /*12fb0*/  SYNCS.PHASECHK.TRANS64.TRYWAIT P0, [R0+URZ+0x22880], R24 ;  /* 0x02288018000075a7 */ /* 0x001064000800017f */
[----:B-1----:R-:W-:Y:S05]  /*12fc0*/  @!P0 NANOSLEEP.SYNCS 0x989680 ;  /* 0x009896800000895d */ /* 0x002fea0003900000 */
[----:B------:R-:W1:Y:S02]  /*12fd0*/  @!P0 SYNCS.PHASECHK.TRANS64 P0, [R0+URZ+0x22880], R24 ;  /* 0x02288018000085a7 */ /* 0x000e64000800007f */
[----:B-1----:R-:W-:Y:S05]  /*12fe0*/  @!P0 BRA `(.L_x_300) ;  /* 0xfffffffc00f08947 */ /* 0x002fea000383ffff */
[----:B------:R-:W-:Y:S05]  /*12ff0*/  BRA `(.L_x_374) ;  /* 0xffffffb000007947 */ /* 0x000fea000383ffff */
.L_x_301:
        /* <DEDUP_REMOVED lines=8> */
.L_x_376:
[----:B------:R-:W-:Y:S05]  /*13080*/  BSYNC B0 ;  /* 0x0000000000007941 */ /* 0x000fea0003800000 */
.L_x_375:
[----:B------:R-:W-:Y:S01]  /*13090*/  IMAD.MOV.U32 R13, RZ, RZ, R9 ;  /* 0x000000ffff0d7224 */ /* 0x000fe200078e0009 */
[C---:B------:R-:W-:Y:S01]  /*130a0*/  ISETP.GE.AND P3, PT, R19.reuse, 0x41, PT ;  /* 0x000000411300780c */ /* 0x040fe20003f66270 */
[----:B------:R-:W-:Y:S01]  /*130b0*/  IMAD.MOV.U32 R12, RZ, RZ, RZ ;  /* 0x000000ffff0c7224 */ /* 0x000fe200078e00ff */
[----:B------:R-:W-:Y:S01]  /*130c0*/  LOP3.LUT R28, R28, 0xffffffef, RZ, 0xc0, !PT ;  /* 0xffffffef1c1c7812 */ /* 0x000fe200078ec0ff */
[----:B------:R-:W-:Y:S01]  /*130d0*/  IMAD.MOV.U32 R11, RZ, RZ, 0x181f ;  /* 0x0000181fff0b7424 */ /* 0x000fe200078e00ff */
[C---:B------:R-:W-:Y:S01]  /*130e0*/  ISETP.GE.AND P2, PT, R19.reuse, 0x61, PT ;  /* 0x000000611300780c */ /* 0x040fe20003f46270 */
[----:B------:R-:W-:Y:S01]  /*130f0*/  IMAD.MOV.U32 R15, RZ, RZ, -0x1 ;  /* 0xffffffffff0f7424 */ /* 0x000fe200078e00ff */
[C---:B------:R-:W-:Y:S01]  /*13100*/  ISETP.GE.AND P5, PT, R19.reuse, 0x21, PT ;  /* 0x000000211300780c */ /* 0x040fe20003fa6270 */
[----:B------:R-:W-:Y:S01]  /*13110*/  IMAD.MOV.U32 R3, RZ, RZ, R14 ;  /* 0x000000ffff037224 */ /* 0x000fe200078e000e */
[----:B------:R-:W-:Y:S01]  /*13120*/  ISETP.GE.AND P4, PT, R19, 0x31, PT ;  /* 0x000000311300780c */ /* 0x000fe20003f86270 */
[----:B------:R-:W-:-:S12]  /*13130*/  IMAD.IADD R4, R16, 0x1, R4 ;  /* 0x0000000110047824 */ /* 0x000fd800078e0204 */
[----:B------:R-:W-:Y:S05]  /*13140*/  WARPSYNC.COLLECTIVE R15, `(.L_x_377) ;  /* 0x000000000f087348 */ /* 0x000fea0003c00000 */
[----:B------:R0:W1:Y:S02]  /*13150*/  SHFL.IDX P6, R14, R13, R12, R11 ;  /* 0x0000000c0d0e7389 */ /* 0x00006400000c000b */
[----:B01----:R-:W-:Y:S01]  /*13160*/  ENDCOLLECTIVE ;  /* 0x000000000000791b */ /* 0x003fe20003800000 */
.L_x_377:
[----:B------:R-:W-:Y:S02]  /*13170*/  IMAD.MOV.U32 R13, RZ, RZ, R18 ;  /* 0x000000ffff0d7224 */ /* 0x000fe400078e0012 */
[----:B------:R-:W-:Y:S02]  /*13180*/  IMAD.MOV.U32 R12, RZ, RZ, 0x1 ;  /* 0x00000001ff0c7424 */ /* 0x000fe400078e00ff */
[----:B------:R-:W-:-:S07]  /*13190*/  IMAD.MOV.U32 R2, RZ, RZ, R14 ;  /* 0x000000ffff027224 */ /* 0x000fce00078e000e */
[----:B------:R-:W-:Y:S05]  /*131a0*/  WARPSYNC.COLLECTIVE R15, `(.L_x_378) ;  /* 0x000000000f087348 */ /* 0x000fea0003c00000 */
[----:B------:R0:W1:Y:S02]  /*131b0*/  SHFL.IDX P6, R14, R13, R12, R11 ;  /* 0x0000000c0d0e7389 */ /* 0x00006400000c000b */
[----:B01----:R-:W-:Y:S01]  /*131c0*/  ENDCOLLECTIVE ;  /* 0x000000000000791b */ /* 0x003fe20003800000 */
.L_x_378:
[----:B------:R-:W-:-:S05]  /*131d0*/  IADD3 R2, P1, R29, R2, RZ ;  /* 0x000000021d027210 */ /* 0x000fca0007f3e0ff */
[----:B------:R-:W-:Y:S01]  /*131e0*/  IMAD.X R3, RZ, RZ, R3, P1 ;  /* 0x000000ffff037224 */ /* 0x000fe200008e0603 */
[----:B------:R-:W-:Y:S01]  /*131f0*/  ISETP.LT.OR P1, PT, R19, 0x1, P0 ;  /* 0x000000011300780c */ /* 0x000fe20000721670 */
[----:B------:R-:W-:-:S12]  /*13200*/  IMAD.MOV.U32 R13, RZ, RZ, R9 ;  /* 0x000000ffff0d7224 */ /* 0x000fd800078e0009 */
[----:B------:R-:W-:Y:S01]  /*13210*/  @!PT LDS RZ, [RZ] ;  /* 0x00000000fffff984 */ /* 0x000fe20000000800 */
[----:B------:R-:W-:Y:S01]  /*13220*/  @!PT LDS RZ, [RZ] ;  /* 0x00000000fffff984 */ /* 0x000fe20000000800 */
[----:B------:R-:W-:Y:S01]  /*13230*/  @!PT LDS RZ, [RZ] ;  /* 0x00000000fffff984 */ /* 0x000fe20000000800 */
[----:B------:R0:W-:Y:S02]  /*13240*/  LDGSTS.E.BYPASS.LTC128B.128 [R4+0xa400], desc[UR50][R2.64], !P1 ;  /* 0x0a40000002047fae */ /* 0x0001e4000c901d72 */
[----:B0-----:R-:W-:-:S07]  /*13250*/  IMAD.MOV.U32 R3, RZ, RZ, R14 ;  /* 0x000000ffff037224 */ /* 0x001fce00078e000e */
[----:B------:R-:W-:Y:S05]  /*13260*/  WARPSYNC.COLLECTIVE R15, `(.L_x_379) ;  /* 0x000000000f087348 */ /* 0x000fea0003c00000 */
[----:B------:R0:W1:Y:S02]  /*13270*/  SHFL.IDX P6, R14, R13, R12, R11 ;  /* 0x0000000c0d0e7389 */ /* 0x00006400000c000b */
[----:B01----:R-:W-:Y:S01]  /*13280*/  ENDCOLLECTIVE ;  /* 0x000000000000791b */ /* 0x003fe20003800000 */
.L_x_379:
[----:B------:R-:W-:Y:S02]  /*13290*/  IMAD.MOV.U32 R13, RZ, RZ, R18 ;  /* 0x000000ffff0d7224 */ /* 0x000fe400078e0012 */
[----:B------:R-:W-:Y:S02]  /*132a0*/  IMAD.MOV.U32 R12, RZ, RZ, 0x2 ;  /* 0x00000002ff0c7424 */ /* 0x000fe400078e00ff */
[----:B------:R-:W-:-:S07]  /*132b0*/  IMAD.MOV.U32 R2, RZ, RZ, R14 ;  /* 0x000000ffff027224 */ /* 0x000fce00078e000e */
[----:B------:R-:W-:Y:S05]  /*132c0*/  WARPSYNC.COLLECTIVE R15, `(.L_x_380) ;  /* 0x000000000f087348 */ /* 0x000fea0003c00000 */
[----:B------:R0:W1:Y:S02]  /*132d0*/  SHFL.IDX P6, R14, R13, R12, R11 ;  /* 0x0000000c0d0e7389 */ /* 0x00006400000c000b */
[----:B01----:R-:W-:Y:S01]  /*132e0*/  ENDCOLLECTIVE ;  /* 0x000000000000791b */ /* 0x003fe20003800000 */
.L_x_380:
        /* <DEDUP_REMOVED lines=12> */
.L_x_381:
[----:B------:R-:W-:Y:S02]  /*133b0*/  IMAD.MOV.U32 R13, RZ, RZ, R18 ;  /* 0x000000ffff0d7224 */ /* 0x000fe400078e0012 */
[----:B------:R-:W-:Y:S02]  /*133c0*/  IMAD.MOV.U32 R12, RZ, RZ, 0x3 ;  /* 0x00000003ff0c7424 */ /* 0x000fe400078e00ff */
[----:B------:R-:W-:-:S07]  /*133d0*/  IMAD.MOV.U32 R2, RZ, RZ, R14 ;  /* 0x000000ffff027224 */ /* 0x000fce00078e000e */
[----:B------:R-:W-:Y:S05]  /*133e0*/  WARPSYNC.COLLECTIVE R15, `(.L_x_382) ;  /* 0x000000000f087348 */ /* 0x000fea0003c00000 */
[----:B------:R0:W1:Y:S02]  /*133f0*/  SHFL.IDX P6, R14, R13, R12, R11 ;  /* 0x0000000c0d0e7389 */ /* 0x00006400000c000b */
[----:B01----:R-:W-:Y:S01]  /*13400*/  ENDCOLLECTIVE ;  /* 0x000000000000791b */ /* 0x003fe20003800000 */
.L_x_382:
        /* <DEDUP_REMOVED lines=12> */
.L_x_383:
[----:B------:R-:W-:Y:S02]  /*134d0*/  IMAD.MOV.U32 R13, RZ, RZ, R18 ;  /* 0x000000ffff0d7224 */ /* 0x000fe400078e0012 */
[----:B------:R-:W-:Y:S02]  /*134e0*/  IMAD.MOV.U32 R12, RZ, RZ, 0x4 ;  /* 0x00000004ff0c7424 */ /* 0x000fe400078e00ff */
[----:B------:R-:W-:-:S07]  /*134f0*/  IMAD.MOV.U32 R2, RZ, RZ, R14 ;  /* 0x000000ffff027224 */ /* 0x000fce00078e000e */
[----:B------:R-:W-:Y:S05]  /*13500*/  WARPSYNC.COLLECTIVE R15, `(.L_x_384) ;  /* 0x000000000f087348 */ /* 0x000fea0003c00000 */
[----:B------:R0:W1:Y:S02]  /*13510*/  SHFL.IDX P6, R14, R13, R12, R11 ;  /* 0x0000000c0d0e7389 */ /* 0x00006400000c000b */
[----:B01----:R-:W-:Y:S01]  /*13520*/  ENDCOLLECTIVE ;  /* 0x000000000000791b */ /* 0x003fe20003800000 */
.L_x_384:
        /* <DEDUP_REMOVED lines=12> */
.L_x_385:
[----:B------:R-:W-:Y:S02]  /*135f0*/  IMAD.MOV.U32 R13, RZ, RZ, R18 ;  /* 0x000000ffff0d7224 */ /* 0x000fe400078e0012 */
[----:B------:R-:W-:Y:S02]  /*13600*/  IMAD.MOV.U32 R12, RZ, RZ, 0x5 ;  /* 0x00000005ff0c7424 */ /* 0x000fe400078e00ff */
[----:B------:R-:W-:-:S07]  /*13610*/  IMAD.MOV.U32 R2, RZ, RZ, R14 ;  /* 0x000000ffff027224 */ /* 0x000fce00078e000e */
[----:B------:R-:W-:Y:S05]  /*13620*/  WARPSYNC.COLLECTIVE R15, `(.L_x_386) ;  /* 0x000000000f087348 */ /* 0x000fea0003c00000 */
[----:B------:R0:W1:Y:S02]  /*13630*/  SHFL.IDX P6, R14, R13, R12, R11 ;  /* 0x0000000c0d0e7389 */ /* 0x00006400000c000b */
[----:B01----:R-:W-:Y:S01]  /*13640*/  ENDCOLLECTIVE ;  /* 0x000000000000791b */ /* 0x003fe20003800000 */
.L_x_386:
        /* <DEDUP_REMOVED lines=12> */
.L_x_387:
[----:B------:R-:W-:Y:S02]  /*13710*/  IMAD.MOV.U32 R13, RZ, RZ, R18 ;  /* 0x000000ffff0d7224 */ /* 0x000fe400078e0012 */
[----:B------:R-:W-:Y:S02]  /*13720*/  IMAD.MOV.U32 R12, RZ, RZ, 0x6 ;  /* 0x00000006ff0c7424 */ /* 0x000fe400078e00ff */
[----:B------:R-:W-:-:S07]  /*13730*/  IMAD.MOV.U32 R2, RZ, RZ, R14 ;  /* 0x000000ffff027224 */ /* 0x000fce00078e000e */
[----:B------:R-:W-:Y:S05]  /*13740*/  WARPSYNC.COLLECTIVE R15, `(.L_x_388) ;  /* 0x000000000f087348 */ /* 0x000fea0003c00000 */
[----:B------:R0:W1:Y:S02]  /*13750*/  SHFL.IDX P6, R14, R13, R12, R11 ;  /* 0x0000000c0d0e7389 */ /* 0x00006400000c000b */
[----:B01----:R-:W-:Y:S01]  /*13760*/  ENDCOLLECTIVE ;  /* 0x000000000000791b */ /* 0x003fe20003800000 */
.L_x_388:
        /* <DEDUP_REMOVED lines=12> */
.L_x_389:
[----:B------:R-:W-:Y:S02]  /*13830*/  IMAD.MOV.U32 R13, RZ, RZ, R18 ;  /* 0x000000ffff0d7224 */ /* 0x000fe400078e0012 */
[----:B------:R-:W-:Y:S02]  /*13840*/  IMAD.MOV.U32 R12, RZ, RZ, 0x7 ;  /* 0x00000007ff0c7424 */ /* 0x000fe400078e00ff */
[----:B------:R-:W-:-:S07]  /*13850*/  IMAD.MOV.U32 R2, RZ, RZ, R14 ;  /* 0x000000ffff027224 */ /* 0x000fce00078e000e */
[----:B------:R-:W-:Y:S05]  /*13860*/  WARPSYNC.COLLECTIVE R15, `(.L_x_390) ;  /* 0x000000000f087348 */ /* 0x000fea0003c00000 */
[----:B------:R0:W1:Y:S02]  /*13870*/  SHFL.IDX P6, R14, R13, R12, R11 ;  /* 0x0000000c0d0e7389 */ /* 0x00006400000c000b */
[----:B01----:R-:W-:Y:S01]  /*13880*/  ENDCOLLECTIVE ;  /* 0x000000000000791b */ /* 0x003fe20003800000 */
.L_x_390:
[----:B------:R-:W-:-:S05]  /*13890*/  IADD3 R2, P1, R29, R2, RZ ;  /* 0x000000021d027210 */ /* 0x000fca0007f3e0ff */
[----:B------:R-:W-:Y:S01]  /*138a0*/  IMAD.X R3, RZ, RZ, R3, P1 ;  /* 0x000000ffff037224 */ /* 0x000fe200008e0603 */
[----:B------:R-:W-:Y:S01]  /*138b0*/  ISETP.LT.OR P1, PT, R19, 0x61, P0 ;  /* 0x000000611300780c */ /* 0x000fe20000721670 */
[----:B------:R-:W-:-:S12]  /*138c0*/  IMAD.MOV.U32 R13, RZ, RZ, R9 ;  /* 0x000000ffff0d7224 */ /* 0x000fd800078e0009 */
[----:B------:R-:W-:Y:S01]  /*138d0*/  @!PT LDS RZ, [RZ] ;  /* 0x00000000fffff984 */ /* 0x000fe20000000800 */
[----:B------:R-:W-:Y:S01]  /*138e0*/  @!PT LDS RZ, [RZ] ;  /* 0x00000000fffff984 */ /* 0x000fe20000000800 */
[----:B------:R-:W-:Y:S01]  /*138f0*/  @!PT LDS RZ, [RZ] ;  /* 0x00000000fffff984 */ /* 0x000fe20000000800 */
[----:B------:R0:W-:Y:S01]  /*13900*/  LDGSTS.E.BYPASS.LTC128B.128 [R4+0xd400], desc[UR50][R2.64], !P1 ;  /* 0x0d40000002047fae */ /* 0x0001e2000c901d72 */
[----:B------:R-:W-:-:S07]  /*13910*/  IMAD.MOV.U32 R18, RZ, RZ, R14 ;  /* 0x000000ffff127224 */ /* 0x000fce00078e000e */
[----:B0-----:R-:W-:Y:S05]  /*13920*/  WARPSYNC.COLLECTIVE R15, `(.L_x_391) ;  /* 0x000000000f087348 */ /* 0x001fea0003c00000 */
[----:B------:R1:W2:Y:S02]  /*13930*/  SHFL.IDX P6, R14, R13, R12, R11 ;  /* 0x0000000c0d0e7389 */ /* 0x0002a400000c000b */
[----:B012---:R-:W-:Y:S01]  /*13940*/  ENDCOLLECTIVE ;  /* 0x000000000000791b */ /* 0x007fe20003800000 */
.L_x_391:
[----:B------:R-:W-:Y:S02]  /*13950*/  IMAD.MOV.U32 R13, RZ, RZ, R20 ;  /* 0x000000ffff0d7224 */ /* 0x000fe400078e0014 */
[----:B------:R-:W-:Y:S02]  /*13960*/  IMAD.MOV.U32 R12, RZ, RZ, RZ ;  /* 0x000000ffff0c7224 */ /* 0x000fe400078e00ff */
[----:B------:R-:W-:-:S07]  /*13970*/  IMAD.MOV.U32 R2, RZ, RZ, R14 ;  /* 0x000000ffff027224 */ /* 0x000fce00078e000e */
[----:B------:R-:W-:Y:S05]  /*13980*/  WARPSYNC.COLLECTIVE R15, `(.L_x_392) ;  /* 0x000000000f087348 */ /* 0x000fea0003c00000 */
[----:B------:R0:W1:Y:S02]  /*13990*/  SHFL.IDX P6, R14, R13, R12, R11 ;  /* 0x0000000c0d0e7389 */ /* 0x00006400000c000b */
[----:B01----:R-:W-:Y:S01]  /*139a0*/  ENDCOLLECTIVE ;  /* 0x000000000000791b */ /* 0x003fe20003800000 */
.L_x_392:
        /* <DEDUP_REMOVED lines=12> */
.L_x_393:
[----:B------:R-:W-:Y:S02]  /*13a70*/  IMAD.MOV.U32 R13, RZ, RZ, R20 ;  /* 0x000000ffff0d7224 */ /* 0x000fe400078e0014 */
[----:B------:R-:W-:Y:S02]  /*13a80*/  IMAD.MOV.U32 R12, RZ, RZ, 0x1 ;  /* 0x00000001ff0c7424 */ /* 0x000fe400078e00ff */
[----:B------:R-:W-:-:S07]  /*13a90*/  IMAD.MOV.U32 R2, RZ, RZ, R14 ;  /* 0x000000ffff027224 */ /* 0x000fce00078e000e */
[----:B------:R-:W-:Y:S05]  /*13aa0*/  WARPSYNC.COLLECTIVE R15, `(.L_x_394) ;  /* 0x000000000f087348 */ /* 0x000fea0003c00000 */
[----:B------:R0:W1:Y:S02]  /*13ab0*/  SHFL.IDX P6, R14, R13, R12, R11 ;  /* 0x0000000c0d0e7389 */ /* 0x00006400000c000b */
[----:B01----:R-:W-:Y:S01]  /*13ac0*/  ENDCOLLECTIVE ;  /* 0x000000000000791b */ /* 0x003fe20003800000 */
.L_x_394:
        /* <DEDUP_REMOVED lines=8> */
[----:B------:R-:W-:Y:S01]  /*13b50*/  ISETP.GE.AND P1, PT, R19, 0x11, PT ;  /* 0x000000111300780c */ /* 0x000fe20003f26270 */
[----:B------:R-:W-:-:S12]  /*13b60*/  IMAD.MOV.U32 R20, RZ, RZ, R14 ;  /* 0x000000ffff147224 */ /* 0x000fd800078e000e */
[----:B0-----:R-:W-:Y:S05]  /*13b70*/  WARPSYNC.COLLECTIVE R15, `(.L_x_395) ;  /* 0x000000000f087348 */ /* 0x001fea0003c00000 */
[----:B------:R1:W2:Y:S02]  /*13b80*/  SHFL.IDX P6, R14, R13, R12, R11 ;  /* 0x0000000c0d0e7389 */ /* 0x0002a400000c000b */
[----:B012---:R-:W-:Y:S01]  /*13b90*/  ENDCOLLECTIVE ;  /* 0x000000000000791b */ /* 0x007fe20003800000 */
.L_x_395:
[----:B------:R-:W-:Y:S02]  /*13ba0*/  @P1 LOP3.LUT R28, R28, 0x10, RZ, 0xfc, !PT ;  /* 0x000000101c1c1812 */ /* 0x000fe400078efcff */
[----:B------:R-:W-:Y:S02]  /*13bb0*/  ISETP.GE.AND P1, PT, R19, 0x51, PT ;  /* 0x000000511300780c */ /* 0x000fe40003f26270 */
[----:B------:R-:W-:-:S04]  /*13bc0*/  LOP3.LUT R28, R28, 0xffffffdf, RZ, 0xc0, !PT ;  /* 0xffffffdf1c1c7812 */ /* 0x000fc800078ec0ff */
[----:B------:R-:W-:Y:S02]  /*13bd0*/  @P3 LOP3.LUT R28, R28, 0x20, RZ, 0xfc, !PT ;  /* 0x000000201c1c3812 */ /* 0x000fe400078efcff */
[----:B------:R-:W-:Y:S02]  /*13be0*/  ISETP.GE.AND P3, PT, R19, 0x71, PT ;  /* 0x000000711300780c */ /* 0x000fe40003f66270 */
[----:B------:R-:W-:Y:S01]  /*13bf0*/  LOP3.LUT R28, R28, 0xffffffbf, RZ, 0xc0, !PT ;  /* 0xffffffbf1c1c7812 */ /* 0x000fe200078ec0ff */
[----:B------:R-:W-:-:S03]  /*13c00*/  IMAD.MOV.U32 R2, RZ, RZ, R14 ;  /* 0x000000ffff027224 */ /* 0x000fc600078e000e */
[----:B------:R-:W-:Y:S02]  /*13c10*/  @P1 LOP3.LUT R28, R28, 0x40, RZ, 0xfc, !PT ;  /* 0x000000401c1c1812 */ /* 0x000fe400078efcff */
[----:B------:R-:W-:Y:S02]  /*13c20*/  ISETP.GE.AND P1, PT, R19, 0x81, PT ;  /* 0x000000811300780c */ /* 0x000fe40003f26270 */
[----:B------:R-:W-:-:S04]  /*13c30*/  LOP3.LUT R28, R28, 0xfffffeff, RZ, 0xc0, !PT ;  /* 0xfffffeff1c1c7812 */ /* 0x000fc800078ec0ff */
[----:B------:R-:W-:Y:S02]  /*13c40*/  @P2 LOP3.LUT R28, R28, 0x100, RZ, 0xfc, !PT ;  /* 0x000001001c1c2812 */ /* 0x000fe400078efcff */
[----:B------:R-:W-:Y:S02]  /*13c50*/  ISETP.GE.AND P2, PT, R19, 0x91, PT ;  /* 0x000000911300780c */ /* 0x000fe40003f46270 */
[----:B------:R-:W-:-:S11]  /*13c60*/  LOP3.LUT R28, R28, 0xfffffdff, RZ, 0xc0, !PT ;  /* 0xfffffdff1c1c7812 */ /* 0x000fd600078ec0ff */
[----:B------:R-:W-:Y:S01]  /*13c70*/  @P2 LOP3.LUT R28, R28, 0x200, RZ, 0xfc, !PT ;  /* 0x000002001c1c2812 */ /* 0x000fe200078efcff */
[----:B------:R-:W-:Y:S06]  /*13c80*/  BRA `(.L_x_396) ;  /* 0xffffffa800d47947 */ /* 0x000fec000383ffff */
.L_x_306:
[----:B--2---:R2:W3:Y:S02]  /*13c90*/  SYNCS.PHASECHK.TRANS64.TRYWAIT P0, [R0+URZ+0x22840], R24 ;  /* 0x02284018000075a7 */ /* 0x0044e4000800017f */
[----:B---3--:R-:W-:Y:S05]  /*13ca0*/  @!P0 NANOSLEEP.SYNCS 0x989680 ;  /* 0x009896800000895d */ /* 0x008fea0003900000 */
[----:B------:R-:W3:Y:S02]  /*13cb0*/  @!P0 SYNCS.PHASECHK.TRANS64 P0, [R0+URZ+0x22840], R24 ;  /* 0x02284018000085a7 */ /* 0x000ee4000800007f */
[----:B---3--:R-:W-:Y:S05]  /*13cc0*/  @!P0 BRA `(.L_x_306) ;  /* 0xfffffffc00f08947 */ /* 0x008fea000383ffff */
[----:B------:R-:W-:Y:S05]  /*13cd0*/  BRA `(.L_x_397) ;  /* 0xffffffac00287947 */ /* 0x000fea000383ffff */
.L_x_307:
        /* <DEDUP_REMOVED lines=8> */
.L_x_399:
[----:B------:R-:W-:Y:S05]  /*13d60*/  BSYNC B0 ;  /* 0x0000000000007941 */ /* 0x000fea0003800000 */
.L_x_398:
[----:B------:R-:W-:Y:S02]  /*13d70*/  IMAD.MOV.U32 R13, RZ, RZ, R8 ;  /* 0x000000ffff0d7224 */ /* 0x000fe400078e0008 */
[----:B------:R-:W-:Y:S02]  /*13d80*/  IMAD.MOV.U32 R12, RZ, RZ, RZ ;  /* 0x000000ffff0c7224 */ /* 0x000fe400078e00ff */
[----:B------:R-:W-:Y:S02]  /*13d90*/  IMAD.MOV.U32 R11, RZ, RZ, 0x181f ;  /* 0x0000181fff0b7424 */ /* 0x000fe400078e00ff */
[----:B------:R-:W-:Y:S02]  /*13da0*/  IMAD.MOV.U32 R15, RZ, RZ, -0x1 ;  /* 0xffffffffff0f7424 */ /* 0x000fe400078e00ff */
[----:B------:R-:W-:-:S07]  /*13db0*/  IMAD.MOV.U32 R2, RZ, RZ, R14 ;  /* 0x000000ffff027224 */ /* 0x000fce00078e000e */
[----:B------:R-:W-:Y:S05]  /*13dc0*/  WARPSYNC.COLLECTIVE R15, `(.L_x_400) ;  /* 0x000000000f087348 */ /* 0x000fea0003c00000 */
[----:B------:R0:W1:Y:S02]  /*13dd0*/  SHFL.IDX P6, R14, R13, R12, R11 ;  /* 0x0000000c0d0e7389 */ /* 0x00006400000c000b */
[----:B01----:R-:W-:Y:S01]  /*13de0*/  ENDCOLLECTIVE ;  /* 0x000000000000791b */ /* 0x003fe20003800000 */
.L_x_400:
        /* <DEDUP_REMOVED lines=9> */
[----:B------:R0:W-:Y:S02]  /*13e80*/  @P6 LDGSTS.E.BYPASS.LTC128B.128 [R4+0x18400], desc[UR50][R2.64], !P2 ;  /* 0x1840000002046fae */ /* 0x0001e4000d101d72 */
[----:B0-----:R-:W-:Y:S05]  /*13e90*/  WARPSYNC.COLLECTIVE R15, `(.L_x_401) ;  /* 0x000000000f087348 */ /* 0x001fea0003c00000 */
[----:B------:R1:W2:Y:S02]  /*13ea0*/  SHFL.IDX P6, R14, R13, R12, R11 ;  /* 0x0000000c0d0e7389 */ /* 0x0002a400000c000b */
[----:B012---:R-:W-:Y:S01]  /*13eb0*/  ENDCOLLECTIVE ;  /* 0x000000000000791b */ /* 0x007fe20003800000 */
.L_x_401:
[----:B------:R-:W-:Y:S02]  /*13ec0*/  IMAD.MOV.U32 R13, RZ, RZ, R8 ;  /* 0x000000ffff0d7224 */ /* 0x000fe400078e0008 */
[----:B------:R-:W-:-:S07]  /*13ed0*/  IMAD.MOV.U32 R2, RZ, RZ, R14 ;  /* 0x000000ffff027224 */ /* 0x000fce00078e000e */
[----:B------:R-:W-:Y:S05]  /*13ee0*/  WARPSYNC.COLLECTIVE R15, `(.L_x_402) ;  /* 0x000000000f087348 */ /* 0x000fea0003c00000 */
[----:B------:R0:W1:Y:S02]  /*13ef0*/  SHFL.IDX P6, R14, R13, R12, R11 ;  /* 0x0000000c0d0e7389 */ /* 0x00006400000c000b */
[----:B01----:R-:W-:Y:S01]  /*13f00*/  ENDCOLLECTIVE ;  /* 0x000000000000791b */ /* 0x003fe20003800000 */
.L_x_402:
        /* <DEDUP_REMOVED lines=13> */
.L_x_403:
[----:B------:R-:W-:Y:S02]  /*13fe0*/  IMAD.MOV.U32 R13, RZ, RZ, R8 ;  /* 0x000000ffff0d7224 */ /* 0x000fe400078e0008 */
[----:B------:R-:W-:-:S07]  /*13ff0*/  IMAD.MOV.U32 R2, RZ, RZ, R14 ;  /* 0x000000ffff027224 */ /* 0x000fce00078e000e */
[----:B------:R-:W-:Y:S05]  /*14000*/  WARPSYNC.COLLECTIVE R15, `(.L_x_404) ;  /* 0x000000000f087348 */ /* 0x000fea0003c00000 */
[----:B------:R0:W1:Y:S02]  /*14010*/  SHFL.IDX P6, R14, R13, R12, R11 ;  /* 0x0000000c0d0e7389 */ /* 0x00006400000c000b */
[----:B01----:R-:W-:Y:S01]  /*14020*/  ENDCOLLECTIVE ;  /* 0x000000000000791b */ /* 0x003fe20003800000 */
.L_x_404:
[----:B------:R-:W-:Y:S02]  /*14030*/  IMAD.MOV.U32 R13, RZ, RZ, R7 ;  /* 0x000000ffff0d7224 */ /* 0x000fe400078e0007 */
[----:B------:R-:W-:Y:S01]  /*14040*/  IMAD.MOV.U32 R12, RZ, RZ, 0x3 ;  /* 0x00000003ff0c7424 */ /* 0x000fe200078e00ff */
[----:B------:R-:W-:-:S05]  /*14050*/  @P5 IADD3 R14, P0, R29, R14, RZ ;  /* 0x0000000e1d0e5210 */ /* 0x000fca0007f1e0ff */
[----:B------:R-:W-:Y:S02]  /*14060*/  @P5 IMAD.X R9, RZ, RZ, R2, P0 ;  /* 0x000000ffff095224 */ /* 0x000fe400000e0602 */
[----:B------:R-:W-:-:S07]  /*14070*/  @P5 IMAD.MOV.U32 R2, RZ, RZ, R14 ;  /* 0x000000ffff025224 */ /* 0x000fce00078e000e */
[----:B------:R-:W-:Y:S05]  /*14080*/  WARPSYNC.COLLECTIVE R15, `(.L_x_405) ;  /* 0x000000000f087348 */ /* 0x000fea0003c00000 */
[----:B------:R0:W1:Y:S02]  /*14090*/  SHFL.IDX P6, R14, R13, R12, R11 ;  /* 0x0000000c0d0e7389 */ /* 0x00006400000c000b */
[----:B01----:R-:W-:Y:S01]  /*140a0*/  ENDCOLLECTIVE ;  /* 0x000000000000791b */ /* 0x003fe20003800000 */
.L_x_405:
[----:B------:R-:W-:-:S05]  /*140b0*/  @P5 IMAD.MOV.U32 R3, RZ, RZ, R9 ;  /* 0x000000ffff035224 */ /* 0x000fca00078e0009 */
[----:B------:R-:W-:Y:S01]  /*140c0*/  @!PT LDS RZ, [RZ] ;  /* 0x00000000fffff984 */ /* 0x000fe20000000800 */
[----:B------:R-:W-:Y:S01]  /*140d0*/  @!PT LDS RZ, [RZ] ;  /* 0x00000000fffff984 */ /* 0x000fe20000000800 */
[----:B------:R-:W-:Y:S01]  /*140e0*/  @!PT LDS RZ, [RZ] ;  /* 0x00000000fffff984 */ /* 0x000fe20000000800 */
[----:B------:R0:W-:Y:S01]  /*140f0*/  @P5 LDGSTS.E.BYPASS.LTC128B.128 [R4+0x19400], desc[UR50][R2.64], !P2 ;  /* 0x1940000002045fae */ /* 0x0001e2000d101d72 */
[----:B------:R-:W-:Y:S01]  /*14100*/  LOP3.LUT P5, RZ, R28, 0x40, RZ, 0xc0, !PT ;  /* 0x000000401cff7812 */ /* 0x000fe200078ac0ff */
[----:B------:R-:W-:Y:S02]  /*14110*/  IMAD.MOV.U32 R13, RZ, RZ, R8 ;  /* 0x000000ffff0d7224 */ /* 0x000fe400078e0008 */
[----:B0-----:R-:W-:-:S10]  /*14120*/  IMAD.MOV.U32 R2, RZ, RZ, R14 ;  /* 0x000000ffff027224 */ /* 0x001fd400078e000e */
[----:B------:R-:W-:Y:S05]  /*14130*/  WARPSYNC.COLLECTIVE R15, `(.L_x_406) ;  /* 0x000000000f087348 */ /* 0x000fea0003c00000 */
[----:B------:R0:W1:Y:S02]  /*14140*/  SHFL.IDX P6, R14, R13, R12, R11 ;  /* 0x0000000c0d0e7389 */ /* 0x00006400000c000b */
[----:B01----:R-:W-:Y:S01]  /*14150*/  ENDCOLLECTIVE ;  /* 0x000000000000791b */ /* 0x003fe20003800000 */
.L_x_406:
        /* <DEDUP_REMOVED lines=8> */
.L_x_407:
        /* <DEDUP_REMOVED lines=11> */
.L_x_408:
        /* <DEDUP_REMOVED lines=8> */
.L_x_409:
        /* <DEDUP_REMOVED lines=11> */
.L_x_410:
        /* <DEDUP_REMOVED lines=8> */
.L_x_411:
[----:B------:R-:W-:-:S05]  /*14440*/  @P5 IMAD.MOV.U32 R3, RZ, RZ, R9 ;  /* 0x000000ffff035224 */ /* 0x000fca00078e0009 */
[----:B------:R-:W-:Y:S01]  /*14450*/  @!PT LDS RZ, [RZ] ;  /* 0x00000000fffff984 */ /* 0x000fe20000000800 */
[----:B------:R-:W-:Y:S01]  /*14460*/  @!PT LDS RZ, [RZ] ;  /* 0x00000000fffff984 */ /* 0x000fe20000000800 */
[----:B------:R-:W-:Y:S01]  /*14470*/  @!PT LDS RZ, [RZ] ;  /* 0x00000000fffff984 */ /* 0x000fe20000000800 */
[----:B------:R0:W-:Y:S01]  /*14480*/  @P5 LDGSTS.E.BYPASS.LTC128B.128 [R4+0x1ac00], desc[UR50][R2.64], !P2 ;  /* 0x1ac0000002045fae */ /* 0x0001e2000d101d72 */
[----:B------:R-:W-:Y:S02]  /*14490*/  IMAD.MOV.U32 R13, RZ, RZ, R8 ;  /* 0x000000ffff0d7224 */ /* 0x000fe400078e0008 */
[----:B0-----:R-:W-:-:S07]  /*144a0*/  IMAD.MOV.U32 R2, RZ, RZ, R14 ;  /* 0x000000ffff027224 */ /* 0x001fce00078e000e */
[----:B------:R-:W-:Y:S05]  /*144b0*/  WARPSYNC.COLLECTIVE R15, `(.L_x_412) ;  /* 0x000000000f087348 */ /* 0x000fea0003c00000 */
[----:B------:R0:W1:Y:S02]  /*144c0*/  SHFL.IDX P6, R14, R13, R12, R11 ;  /* 0x0000000c0d0e7389 */ /* 0x00006400000c000b */
[----:B01----:R-:W-:Y:S01]  /*144d0*/  ENDCOLLECTIVE ;  /* 0x000000000000791b */ /* 0x003fe20003800000 */
.L_x_412:
        /* <DEDUP_REMOVED lines=8> */
.L_x_413:
        /* <DEDUP_REMOVED lines=10> */
.L_x_414:
[----:B------:R-:W-:Y:S02]  /*14600*/  IMAD.MOV.U32 R13, RZ, RZ, R5 ;  /* 0x000000ffff0d7224 */ /* 0x000fe400078e0005 */
[----:B------:R-:W-:Y:S01]  /*14610*/  IMAD.MOV.U32 R12, RZ, RZ, RZ ;  /* 0x000000ffff0c7224 */ /* 0x000fe200078e00ff */
[----:B------:R-:W-:-:S05]  /*14620*/  @P3 IADD3 R14, P0, R29, R14, RZ ;  /* 0x0000000e1d0e3210 */ /* 0x000fca0007f1e0ff */
[----:B------:R-:W-:-:S08]  /*14630*/  @P3 IMAD.MOV.U32 R2, RZ, RZ, R14 ;  /* 0x000000ffff023224 */ /* 0x000fd000078e000e */
[----:B------:R-:W-:Y:S05]  /*14640*/  WARPSYNC.COLLECTIVE R15, `(.L_x_415) ;  /* 0x000000000f087348 */ /* 0x000fea0003c00000 */
[----:B------:R0:W1:Y:S02]  /*14650*/  SHFL.IDX P6, R14, R13, R12, R11 ;  /* 0x0000000c0d0e7389 */ /* 0x00006400000c000b */
[----:B01----:R-:W-:Y:S01]  /*14660*/  ENDCOLLECTIVE ;  /* 0x000000000000791b */ /* 0x003fe20003800000 */
.L_x_415:
[----:B------:R-:W-:-:S04]  /*14670*/  @P3 IMAD.X R9, RZ, RZ, R7, P0 ;  /* 0x000000ffff093224 */ /* 0x000fc800000e0607 */
        /* <DEDUP_REMOVED lines=10> */
.L_x_416:
        /* <DEDUP_REMOVED lines=8> */
.L_x_417:
        /* <DEDUP_REMOVED lines=10> */
.L_x_418:
[----:B------:R-:W-:Y:S05]  /*14840*/  BRA `(.L_x_419) ;  /* 0xffffffa400e47947 */ /* 0x000fea000383ffff */
.L_x_312:
[----:B------:R-:W-:Y:S02]  /*14850*/  IMAD.MOV.U32 R13, RZ, RZ, R6 ;  /* 0x000000ffff0d7224 */ /* 0x000fe400078e0006 */
[----:B------:R-:W-:Y:S02]  /*14860*/  IMAD.MOV.U32 R12, RZ, RZ, RZ ;  /* 0x000000ffff0c7224 */ /* 0x000fe400078e00ff */
[----:B------:R-:W-:Y:S02]  /*14870*/  IMAD.MOV.U32 R11, RZ, RZ, 0x181f ;  /* 0x0000181fff0b7424 */ /* 0x000fe400078e00ff */
[----:B------:R-:W-:Y:S02]  /*14880*/  IMAD.MOV.U32 R15, RZ, RZ, -0x1 ;  /* 0xffffffffff0f7424 */ /* 0x000fe400078e00ff */
[----:B------:R-:W-:Y:S02]  /*14890*/  IMAD R5, R5, UR41, RZ ;  /* 0x0000002905057c24 */ /* 0x000fe4000f8e02ff */
[----:B------:R-:W-:-:S07]  /*148a0*/  IMAD.IADD R4, R18, 0x1, R4 ;  /* 0x0000000112047824 */ /* 0x000fce00078e0204 */
[----:B-----5:R-:W-:Y:S05]  /*148b0*/  WARPSYNC.COLLECTIVE R15, `(.L_x_420) ;  /* 0x000000000f087348 */ /* 0x020fea0003c00000 */
[----:B------:R0:W1:Y:S02]  /*148c0*/  SHFL.IDX P6, R14, R13, R12, R11 ;  /* 0x0000000c0d0e7389 */ /* 0x00006400000c000b */
[----:B01---5:R-:W-:Y:S01]  /*148d0*/  ENDCOLLECTIVE ;  /* 0x000000000000791b */ /* 0x023fe20003800000 */
.L_x_420:
[C---:B------:R-:W-:Y:S01]  /*148e0*/  VIADD R8, R4.reuse, 0x10 ;  /* 0x0000001004087836 */ /* 0x040fe20000000000 */
[----:B------:R-:W-:Y:S01]  /*148f0*/  ISETP.GE.AND P2, PT, R4, R5, PT ;  /* 0x000000050400720c */ /* 0x000fe20003f46270 */
[----:B------:R-:W-:Y:S02]  /*14900*/  IMAD.MOV.U32 R13, RZ, RZ, R0 ;  /* 0x000000ffff0d7224 */ /* 0x000fe400078e0000 */
[----:B------:R-:W-:-:S10]  /*14910*/  IMAD.MOV.U32 R2, RZ, RZ, R14 ;  /* 0x000000ffff027224 */ /* 0x000fd400078e000e */
[----:B------:R-:W-:Y:S05]  /*14920*/  WARPSYNC.COLLECTIVE R15, `(.L_x_421) ;  /* 0x000000000f087348 */ /* 0x000fea0003c00000 */
[----:B------:R0:W1:Y:S02]  /*14930*/  SHFL.IDX P6, R14, R13, R12, R11 ;  /* 0x0000000c0d0e7389 */ /* 0x00006400000c000b */
[----:B01----:R-:W-:Y:S01]  /*14940*/  ENDCOLLECTIVE ;  /* 0x000000000000791b */ /* 0x003fe20003800000 */
.L_x_421:
[----:B------:R-:W-:Y:S02]  /*14950*/  IMAD.MOV.U32 R13, RZ, RZ, R6 ;  /* 0x000000ffff0d7224 */ /* 0x000fe400078e0006 */
[----:B------:R-:W-:Y:S01]  /*14960*/  IMAD.MOV.U32 R12, RZ, RZ, 0x1 ;  /* 0x00000001ff0c7424 */ /* 0x000fe200078e00ff */
[----:B------:R-:W-:-:S05]  /*14970*/  @!P2 IADD3 R14, P1, R29, R14, RZ ;  /* 0x0000000e1d0ea210 */ /* 0x000fca0007f3e0ff */
[----:B------:R-:W-:Y:S02]  /*14980*/  @!P2 IMAD.X R3, RZ, RZ, R2, P1 ;  /* 0x000000ffff03a224 */ /* 0x000fe400008e0602 */
[----:B------:R-:W-:-:S07]  /*14990*/  @!P2 IMAD.MOV.U32 R2, RZ, RZ, R14 ;  /* 0x000000ffff02a224 */ /* 0x000fce00078e000e */
[----:B------:R-:W-:Y:S05]  /*149a0*/  WARPSYNC.COLLECTIVE R15, `(.L_x_422) ;  /* 0x000000000f087348 */ /* 0x000fea0003c00000 */
[----:B------:R0:W1:Y:S02]  /*149b0*/  SHFL.IDX P6, R14, R13, R12, R11 ;  /* 0x0000000c0d0e7389 */ /* 0x00006400000c000b */
[----:B01----:R-:W-:Y:S01]  /*149c0*/  ENDCOLLECTIVE ;  /* 0x000000000000791b */ /* 0x003fe20003800000 */
.L_x_422:
        /* <DEDUP_REMOVED lines=11> */
.L_x_423:
[----:B------:R-:W-:Y:S02]  /*14a80*/  IMAD.MOV.U32 R13, RZ, RZ, R6 ;  /* 0x000000ffff0d7224 */ /* 0x000fe400078e0006 */
[----:B------:R-:W-:Y:S01]  /*14a90*/  IMAD.MOV.U32 R12, RZ, RZ, 0x2 ;  /* 0x00000002ff0c7424 */ /* 0x000fe200078e00ff */
[----:B------:R-:W-:-:S13]  /*14aa0*/  @!P2 IADD3 R2, P1, R29, R14, RZ ;  /* 0x0000000e1d02a210 */ /* 0x000fda0007f3e0ff */
[----:B------:R-:W-:Y:S05]  /*14ab0*/  WARPSYNC.COLLECTIVE R15, `(.L_x_424) ;  /* 0x000000000f087348 */ /* 0x000fea0003c00000 */
[----:B------:R0:W1:Y:S02]  /*14ac0*/  SHFL.IDX P6, R14, R13, R12, R11 ;  /* 0x0000000c0d0e7389 */ /* 0x00006400000c000b */
[----:B01----:R-:W-:Y:S01]  /*14ad0*/  ENDCOLLECTIVE ;  /* 0x000000000000791b */ /* 0x003fe20003800000 */
.L_x_424:
[----:B------:R-:W-:-:S05]  /*14ae0*/  @!P2 IMAD.X R3, RZ, RZ, R7, P1 ;  /* 0x000000ffff03a224 */ /* 0x000fca00008e0607 */
        /* <DEDUP_REMOVED lines=11> */
.L_x_425:
[----:B------:R-:W-:Y:S02]  /*14ba0*/  IMAD.MOV.U32 R13, RZ, RZ, R6 ;  /* 0x000000ffff0d7224 */ /* 0x000fe400078e0006 */
[----:B------:R-:W-:Y:S01]  /*14bb0*/  IMAD.MOV.U32 R12, RZ, RZ, 0x3 ;  /* 0x00000003ff0c7424 */ /* 0x000fe200078e00ff */
[----:B------:R-:W-:-:S13]  /*14bc0*/  @!P2 IADD3 R2, P1, R29, R14, RZ ;  /* 0x0000000e1d02a210 */ /* 0x000fda0007f3e0ff */
[----:B------:R-:W-:Y:S05]  /*14bd0*/  WARPSYNC.COLLECTIVE R15, `(.L_x_426) ;  /* 0x000000000f087348 */ /* 0x000fea0003c00000 */
[----:B------:R0:W1:Y:S02]  /*14be0*/  SHFL.IDX P6, R14, R13, R12, R11 ;  /* 0x0000000c0d0e7389 */ /* 0x00006400000c000b */
[----:B01----:R-:W-:Y:S01]  /*14bf0*/  ENDCOLLECTIVE ;  /* 0x000000000000791b */ /* 0x003fe20003800000 */
.L_x_426:
        /* <DEDUP_REMOVED lines=12> */
.L_x_427:
[----:B------:R-:W-:Y:S02]  /*14cc0*/  IMAD.MOV.U32 R13, RZ, RZ, R6 ;  /* 0x000000ffff0d7224 */ /* 0x000fe400078e0006 */
[----:B------:R-:W-:Y:S01]  /*14cd0*/  IMAD.MOV.U32 R12, RZ, RZ, 0x4 ;  /* 0x00000004ff0c7424 */ /* 0x000fe200078e00ff */
[----:B------:R-:W-:-:S13]  /*14ce0*/  @!P2 IADD3 R2, P1, R29, R14, RZ ;  /* 0x0000000e1d02a210 */ /* 0x000fda0007f3e0ff */
[----:B------:R-:W-:Y:S05]  /*14cf0*/  WARPSYNC.COLLECTIVE R15, `(.L_x_428) ;  /* 0x000000000f087348 */ /* 0x000fea0003c00000 */
[----:B------:R0:W1:Y:S02]  /*14d00*/  SHFL.IDX P6, R14, R13, R12, R11 ;  /* 0x0000000c0d0e7389 */ /* 0x00006400000c000b */
[----:B01----:R-:W-:Y:S01]  /*14d10*/  ENDCOLLECTIVE ;  /* 0x000000000000791b */ /* 0x003fe20003800000 */
.L_x_428:
        /* <DEDUP_REMOVED lines=12> */
.L_x_429:
[----:B------:R-:W-:Y:S02]  /*14de0*/  IMAD.MOV.U32 R13, RZ, RZ, R6 ;  /* 0x000000ffff0d7224 */ /* 0x000fe400078e0006 */
[----:B------:R-:W-:Y:S01]  /*14df0*/  IMAD.MOV.U32 R12, RZ, RZ, 0x5 ;  /* 0x00000005ff0c7424 */ /* 0x000fe200078e00ff */
[----:B------:R-:W-:-:S13]  /*14e00*/  @!P2 IADD3 R2, P1, R29, R14, RZ ;  /* 0x0000000e1d02a210 */ /* 0x000fda0007f3e0ff */
[----:B------:R-:W-:Y:S05]  /*14e10*/  WARPSYNC.COLLECTIVE R15, `(.L_x_430) ;  /* 0x000000000f087348 */ /* 0x000fea0003c00000 */
[----:B------:R0:W1:Y:S02]  /*14e20*/  SHFL.IDX P6, R14, R13, R12, R11 ;  /* 0x0000000c0d0e7389 */ /* 0x00006400000c000b */
[----:B01----:R-:W-:Y:S01]  /*14e30*/  ENDCOLLECTIVE ;  /* 0x000000000000791b */ /* 0x003fe20003800000 */
.L_x_430:
[----:B------:R-:W-:-:S05]  /*14e40*/  @!P2 IMAD.X R3, RZ, RZ, R7, P1 ;  /* 0x000000ffff03a224 */ /* 0x000fca00008e0607 */
[----:B------:R-:W-:Y:S01]  /*14e50*/  @!PT LDS RZ, [RZ] ;  /* 0x00000000fffff984 */ /* 0x000fe20000000800 */
[----:B------:R-:W-:Y:S01]  /*14e60*/  @!PT LDS RZ, [RZ] ;  /* 0x00000000fffff984 */ /* 0x000fe20000000800 */
[----:B------:R-:W-:Y:S01]  /*14e70*/  @!PT LDS RZ, [RZ] ;  /* 0x00000000fffff984 */ /* 0x000fe20000000800 */
[----:B------:R0:W-:Y:S01]  /*14e80*/  @!P2 LDGSTS.E.BYPASS.LTC128B.128 [R10+0x16400], desc[UR50][R2.64], !P0 ;  /* 0x16400000020aafae */ /* 0x0001e2000c101d72 */
[----:B------:R-:W-:Y:S01]  /*14e90*/  ISETP.GE.AND P2, PT, R8, R5, PT ;  /* 0x000000050800720c */ /* 0x000fe20003f46270 */
[----:B------:R-:W-:Y:S02]  /*14ea0*/  IMAD.MOV.U32 R13, RZ, RZ, R0 ;  /* 0x000000ffff0d7224 */ /* 0x000fe400078e0000 */
[----:B------:R-:W-:-:S10]  /*14eb0*/  IMAD.MOV.U32 R7, RZ, RZ, R14 ;  /* 0x000000ffff077224 */ /* 0x000fd400078e000e */
[----:B0-----:R-:W-:Y:S05]  /*14ec0*/  WARPSYNC.COLLECTIVE R15, `(.L_x_431) ;  /* 0x000000000f087348 */ /* 0x001fea0003c00000 */
[----:B------:R1:W2:Y:S02]  /*14ed0*/  SHFL.IDX P6, R14, R13, R12, R11 ;  /* 0x0000000c0d0e7389 */ /* 0x0002a400000c000b */
[----:B012---:R-:W-:Y:S01]  /*14ee0*/  ENDCOLLECTIVE ;  /* 0x000000000000791b */ /* 0x007fe20003800000 */
.L_x_431:
[----:B------:R-:W-:Y:S02]  /*14ef0*/  IMAD.MOV.U32 R13, RZ, RZ, R6 ;  /* 0x000000ffff0d7224 */ /* 0x000fe400078e0006 */
[----:B------:R-:W-:Y:S01]  /*14f00*/  IMAD.MOV.U32 R12, RZ, RZ, 0x6 ;  /* 0x00000006ff0c7424 */ /* 0x000fe200078e00ff */
[----:B------:R-:W-:-:S13]  /*14f10*/  @!P2 IADD3 R2, P1, R29, R14, RZ ;  /* 0x0000000e1d02a210 */ /* 0x000fda0007f3e0ff */
[----:B------:R-:W-:Y:S05]  /*14f20*/  WARPSYNC.COLLECTIVE R15, `(.L_x_432) ;  /* 0x000000000f087348 */ /* 0x000fea0003c00000 */
[----:B------:R0:W1:Y:S02]  /*14f30*/  SHFL.IDX P6, R14, R13, R12, R11 ;  /* 0x0000000c0d0e7389 */ /* 0x00006400000c000b */
[----:B01----:R-:W-:Y:S01]  /*14f40*/  ENDCOLLECTIVE ;  /* 0x000000000000791b */ /* 0x003fe20003800000 */
.L_x_432:
[----:B------:R-:W-:-:S05]  /*14f50*/  @!P2 IMAD.X R3, RZ, RZ, R7, P1 ;  /* 0x000000ffff03a224 */ /* 0x000fca00008e0607 */
[----:B------:R-:W-:Y:S01]  /*14f60*/  @!PT LDS RZ, [RZ] ;  /* 0x00000000fffff984 */ /* 0x000fe20000000800 */
[----:B------:R-:W-:Y:S01]  /*14f70*/  @!PT LDS RZ, [RZ] ;  /* 0x00000000fffff984 */ /* 0x000fe20000000800 */
[----:B------:R-:W-:Y:S01]  /*14f80*/  @!PT LDS RZ, [RZ] ;  /* 0x00000000fffff984 */ /* 0x000fe20000000800 */
[----:B------:R0:W-:Y:S01]  /*14f90*/  @!P2 LDGSTS.E.BYPASS.LTC128B.128 [R10+0x16c00], desc[UR50][R2.64], !P0 ;  /* 0x16c00000020aafae */ /* 0x0001e2000c101d72 */
[----:B------:R-:W-:Y:S02]  /*14fa0*/  IMAD.MOV.U32 R13, RZ, RZ, R0 ;  /* 0x000000ffff0d7224 */ /* 0x000fe400078e0000 */
[----:B0-----:R-:W-:Y:S02]  /*14fb0*/  VIADD R2, R4, 0x60 ;  /* 0x0000006004027836 */ /* 0x001fe40000000000 */
[----:B------:R-:W-:-:S03]  /*14fc0*/  IMAD.MOV.U32 R7, RZ, RZ, R14 ;  /* 0x000000ffff077224 */ /* 0x000fc600078e000e */
[----:B------:R-:W-:-:S13]  /*14fd0*/  ISETP.GE.AND P2, PT, R2, R5, PT ;  /* 0x000000050200720c */ /* 0x000fda0003f46270 */
[----:B------:R-:W-:Y:S05]  /*14fe0*/  WARPSYNC.COLLECTIVE R15, `(.L_x_433) ;  /* 0x000000000f087348 */ /* 0x000fea0003c00000 */
[----:B------:R0:W1:Y:S02]  /*14ff0*/  SHFL.IDX P6, R14, R13, R12, R11 ;  /* 0x0000000c0d0e7389 */ /* 0x00006400000c000b */
[----:B01----:R-:W-:Y:S01]  /*15000*/  ENDCOLLECTIVE ;  /* 0x000000000000791b */ /* 0x003fe20003800000 */
.L_x_433:
[----:B------:R-:W-:Y:S02]  /*15010*/  IMAD.MOV.U32 R13, RZ, RZ, R6 ;  /* 0x000000ffff0d7224 */ /* 0x000fe400078e0006 */
[----:B------:R-:W-:Y:S01]  /*15020*/  IMAD.MOV.U32 R12, RZ, RZ, 0x7 ;  /* 0x00000007ff0c7424 */ /* 0x000fe200078e00ff */
[----:B------:R-:W-:-:S13]  /*15030*/  @!P2 IADD3 R2, P1, R29, R14, RZ ;  /* 0x0000000e1d02a210 */ /* 0x000fda0007f3e0ff */
[----:B------:R-:W-:Y:S05]  /*15040*/  WARPSYNC.COLLECTIVE R15, `(.L_x_434) ;  /* 0x000000000f087348 */ /* 0x000fea0003c00000 */
[----:B------:R0:W1:Y:S02]  /*15050*/  SHFL.IDX P6, R14, R13, R12, R11 ;  /* 0x0000000c0d0e7389 */ /* 0x00006400000c000b */
[----:B01----:R-:W-:Y:S01]  /*15060*/  ENDCOLLECTIVE ;  /* 0x000000000000791b */ /* 0x003fe20003800000 */
.L_x_434:
        /* <DEDUP_REMOVED lines=10> */
.L_x_435:
[----:B------:R-:W-:Y:S05]  /*15110*/  BRA `(.L_x_436) ;  /* 0xffffffa800287947 */ /* 0x000fea000383ffff */
.L_x_315:
[----:B0-----:R0:W1:Y:S02]  /*15120*/  SYNCS.PHASECHK.TRANS64.TRYWAIT P0, [R16+URZ+0x22820], R3 ;  /* 0x02282003100075a7 */ /* 0x001064000800017f */
[----:B-1----:R-:W-:Y:S05]  /*15130*/  @!P0 NANOSLEEP.SYNCS 0x989680 ;  /* 0x009896800000895d */ /* 0x002fea0003900000 */
[----:B------:R-:W1:Y:S02]  /*15140*/  @!P0 SYNCS.PHASECHK.TRANS64 P0, [R16+URZ+0x22820], R3 ;  /* 0x02282003100085a7 */ /* 0x000e64000800007f */
[----:B-1----:R-:W-:Y:S05]  /*15150*/  @!P0 BRA `(.L_x_315) ;  /* 0xfffffffc00f08947 */ /* 0x002fea000383ffff */
[----:B------:R-:W-:Y:S05]  /*15160*/  BRA `(.L_x_437) ;  /* 0xffffffa800847947 */ /* 0x000fea000383ffff */
.L_x_319:
[----:B0-----:R0:W1:Y:S02]  /*15170*/  SYNCS.PHASECHK.TRANS64.TRYWAIT P0, [R0+URZ+0x22880], R27 ;  /* 0x0228801b000075a7 */ /* 0x001064000800017f */
[----:B-1----:R-:W-:Y:S05]  /*15180*/  @!P0 NANOSLEEP.SYNCS 0x989680 ;  /* 0x009896800000895d */ /* 0x002fea0003900000 */
[----:B------:R-:W1:Y:S02]  /*15190*/  @!P0 SYNCS.PHASECHK.TRANS64 P0, [R0+URZ+0x22880], R27 ;  /* 0x0228801b000085a7 */ /* 0x000e64000800007f */
[----:B-1----:R-:W-:Y:S05]  /*151a0*/  @!P0 BRA `(.L_x_319) ;  /* 0xfffffffc00f08947 */ /* 0x002fea000383ffff */
[----:B------:R-:W-:Y:S05]  /*151b0*/  BRA `(.L_x_438) ;  /* 0xffffffac00a47947 */ /* 0x000fea000383ffff */
.L_x_320:
        /* <DEDUP_REMOVED lines=8> */
.L_x_440:
[----:B------:R-:W-:Y:S05]  /*15240*/  BSYNC B0 ;  /* 0x0000000000007941 */ /* 0x000fea0003800000 */
.L_x_439:
[----:B------:R-:W-:Y:S02]  /*15250*/  IMAD.MOV.U32 R13, RZ, RZ, R20 ;  /* 0x000000ffff0d7224 */ /* 0x000fe400078e0014 */
[----:B------:R-:W-:Y:S02]  /*15260*/  IMAD.MOV.U32 R12, RZ, RZ, RZ ;  /* 0x000000ffff0c7224 */ /* 0x000fe400078e00ff */
[----:B------:R-:W-:Y:S02]  /*15270*/  IMAD.MOV.U32 R11, RZ, RZ, 0x181f ;  /* 0x0000181fff0b7424 */ /* 0x000fe400078e00ff */
[----:B------:R-:W-:Y:S02]  /*15280*/  IMAD.MOV.U32 R15, RZ, RZ, -0x1 ;  /* 0xffffffffff0f7424 */ /* 0x000fe400078e00ff */
[----:B------:R-:W-:Y:S02]  /*15290*/  IMAD.MOV.U32 R3, RZ, RZ, R14 ;  /* 0x000000ffff037224 */ /* 0x000fe400078e000e */
[----:B------:R-:W-:-:S07]  /*152a0*/  IMAD.IADD R6, R16, 0x1, R6 ;  /* 0x0000000110067824 */ /* 0x000fce00078e0206 */
[----:B------:R-:W-:Y:S05]  /*152b0*/  WARPSYNC.COLLECTIVE R15, `(.L_x_441) ;  /* 0x000000000f087348 */ /* 0x000fea0003c00000 */
[----:B------:R0:W1:Y:S02]  /*152c0*/  SHFL.IDX P6, R14, R13, R12, R11 ;  /* 0x0000000c0d0e7389 */ /* 0x00006400000c000b */
[----:B01----:R-:W-:Y:S01]  /*152d0*/  ENDCOLLECTIVE ;  /* 0x000000000000791b */ /* 0x003fe20003800000 */
.L_x_441:
[----:B------:R-:W-:Y:S02]  /*152e0*/  IMAD.MOV.U32 R13, RZ, RZ, R4 ;  /* 0x000000ffff0d7224 */ /* 0x000fe400078e0004 */
[----:B------:R-:W-:Y:S02]  /*152f0*/  IMAD.MOV.U32 R12, RZ, RZ, 0x1 ;  /* 0x00000001ff0c7424 */ /* 0x000fe400078e00ff */
[----:B------:R-:W-:-:S07]  /*15300*/  IMAD.MOV.U32 R2, RZ, RZ, R14 ;  /* 0x000000ffff027224 */ /* 0x000fce00078e000e */
[----:B------:R-:W-:Y:S05]  /*15310*/  WARPSYNC.COLLECTIVE R15, `(.L_x_442) ;  /* 0x000000000f087348 */ /* 0x000fea0003c00000 */
[----:B------:R0:W1:Y:S02]  /*15320*/  SHFL.IDX P6, R14, R13, R12, R11 ;  /* 0x0000000c0d0e7389 */ /* 0x00006400000c000b */
[----:B01----:R-:W-:Y:S01]  /*15330*/  ENDCOLLECTIVE ;  /* 0x000000000000791b */ /* 0x003fe20003800000 */
.L_x_442:
        /* <DEDUP_REMOVED lines=11> */
.L_x_443:
[----:B------:R-:W-:Y:S02]  /*153f0*/  IMAD.MOV.U32 R13, RZ, RZ, R4 ;  /* 0x000000ffff0d7224 */ /* 0x000fe400078e0004 */
[----:B------:R-:W-:-:S05]  /*15400*/  IMAD.MOV.U32 R12, RZ, RZ, R14 ;  /* 0x000000ffff0c7224 */ /* 0x000fca00078e000e */
[----:B------:R-:W-:Y:S01]  /*15410*/  IADD3 R2, P0, R29, R12, RZ ;  /* 0x0000000c1d027210 */ /* 0x000fe20007f1e0ff */
[----:B------:R-:W-:-:S04]  /*15420*/  IMAD.MOV.U32 R12, RZ, RZ, 0x2 ;  /* 0x00000002ff0c7424 */ /* 0x000fc800078e00ff */
[----:B------:R-:W-:-:S08]  /*15430*/  IMAD.X R3, RZ, RZ, R33, P0 ;  /* 0x000000ffff037224 */ /* 0x000fd000000e0621 */
[----:B------:R-:W-:Y:S05]  /*15440*/  WARPSYNC.COLLECTIVE R15, `(.L_x_444) ;  /* 0x000000000f087348 */ /* 0x000fea0003c00000 */
[----:B------:R0:W1:Y:S02]  /*15450*/  SHFL.IDX P6, R14, R13, R12, R11 ;  /* 0x0000000c0d0e7389 */ /* 0x00006400000c000b */
[----:B01----:R-:W-:Y:S01]  /*15460*/  ENDCOLLECTIVE ;  /* 0x000000000000791b */ /* 0x003fe20003800000 */
.L_x_444:
        /* <DEDUP_REMOVED lines=9> */
.L_x_445:
[----:B------:R-:W-:Y:S02]  /*15500*/  IMAD.MOV.U32 R13, RZ, RZ, R4 ;  /* 0x000000ffff0d7224 */ /* 0x000fe400078e0004 */
        /* <DEDUP_REMOVED lines=8> */
.L_x_446:
        /* <DEDUP_REMOVED lines=9> */
.L_x_447:
[----:B------:R-:W-:Y:S02]  /*15620*/  IMAD.MOV.U32 R13, RZ, RZ, R4 ;  /* 0x000000ffff0d7224 */ /* 0x000fe400078e0004 */
[----:B------:R-:W-:Y:S02]  /*15630*/  IMAD.MOV.U32 R12, RZ, RZ, 0x4 ;  /* 0x00000004ff0c7424 */ /* 0x000fe400078e00ff */
[----:B------:R-:W-:-:S07]  /*15640*/  IMAD.MOV.U32 R2, RZ, RZ, R14 ;  /* 0x000000ffff027224 */ /* 0x000fce00078e000e */
[----:B------:R-:W-:Y:S05]  /*15650*/  WARPSYNC.COLLECTIVE R15, `(.L_x_448) ;  /* 0x000000000f087348 */ /* 0x000fea0003c00000 */
[----:B------:R0:W1:Y:S02]  /*15660*/  SHFL.IDX P6, R14, R13, R12, R11 ;  /* 0x0000000c0d0e7389 */ /* 0x00006400000c000b */
[----:B01----:R-:W-:Y:S01]  /*15670*/  ENDCOLLECTIVE ;  /* 0x000000000000791b */ /* 0x003fe20003800000 */
.L_x_448:
        /* <DEDUP_REMOVED lines=11> */
.L_x_449:
[----:B------:R-:W-:Y:S02]  /*15730*/  IMAD.MOV.U32 R13, RZ, RZ, R4 ;  /* 0x000000ffff0d7224 */ /* 0x000fe400078e0004 */
[----:B------:R-:W-:Y:S02]  /*15740*/  IMAD.MOV.U32 R12, RZ, RZ, 0x5 ;  /* 0x00000005ff0c7424 */ /* 0x000fe400078e00ff */
[----:B------:R-:W-:-:S07]  /*15750*/  IMAD.MOV.U32 R2, RZ, RZ, R14 ;  /* 0x000000ffff027224 */ /* 0x000fce00078e000e */
[----:B------:R-:W-:Y:S05]  /*15760*/  WARPSYNC.COLLECTIVE R15, `(.L_x_450) ;  /* 0x000000000f087348 */ /* 0x000fea0003c00000 */
[----:B------:R0:W1:Y:S02]  /*15770*/  SHFL.IDX P6, R14, R13, R12, R11 ;  /* 0x0000000c0d0e7389 */ /* 0x00006400000c000b */
[----:B01----:R-:W-:Y:S01]  /*15780*/  ENDCOLLECTIVE ;  /* 0x000000000000791b */ /* 0x003fe20003800000 */
.L_x_450:
        /* <DEDUP_REMOVED lines=11> */
.L_x_451:
[----:B------:R-:W-:Y:S02]  /*15840*/  IMAD.MOV.U32 R13, RZ, RZ, R4 ;  /* 0x000000ffff0d7224 */ /* 0x000fe400078e0004 */
[----:B------:R-:W-:Y:S02]  /*15850*/  IMAD.MOV.U32 R12, RZ, RZ, 0x6 ;  /* 0x00000006ff0c7424 */ /* 0x000fe400078e00ff */
[----:B------:R-:W-:-:S07]  /*15860*/  IMAD.MOV.U32 R2, RZ, RZ, R14 ;  /* 0x000000ffff027224 */ /* 0x000fce00078e000e */
[----:B------:R-:W-:Y:S05]  /*15870*/  WARPSYNC.COLLECTIVE R15, `(.L_x_452) ;  /* 0x000000000f087348 */ /* 0x000fea0003c00000 */
[----:B------:R0:W1:Y:S02]  /*15880*/  SHFL.IDX P6, R14, R13, R12, R11 ;  /* 0x0000000c0d0e7389 */ /* 0x00006400000c000b */
[----:B01----:R-:W-:Y:S01]  /*15890*/  ENDCOLLECTIVE ;  /* 0x000000000000791b */ /* 0x003fe20003800000 */
.L_x_452:
        /* <DEDUP_REMOVED lines=11> */
.L_x_453:
[----:B------:R-:W-:Y:S02]  /*15950*/  IMAD.MOV.U32 R13, RZ, RZ, R4 ;  /* 0x000000ffff0d7224 */ /* 0x000fe400078e0004 */
[----:B------:R-:W-:Y:S02]  /*15960*/  IMAD.MOV.U32 R12, RZ, RZ, 0x7 ;  /* 0x00000007ff0c7424 */ /* 0x000fe400078e00ff */
[----:B------:R-:W-:-:S07]  /*15970*/  IMAD.MOV.U32 R2, RZ, RZ, R14 ;  /* 0x000000ffff027224 */ /* 0x000fce00078e000e */
[----:B------:R-:W-:Y:S05]  /*15980*/  WARPSYNC.COLLECTIVE R15, `(.L_x_454) ;  /* 0x000000000f087348 */ /* 0x000fea0003c00000 */
[----:B------:R0:W1:Y:S02]  /*15990*/  SHFL.IDX P6, R14, R13, R12, R11 ;  /* 0x0000000c0d0e7389 */ /* 0x00006400000c000b */
[----:B01----:R-:W-:Y:S01]  /*159a0*/  ENDCOLLECTIVE ;  /* 0x000000000000791b */ /* 0x003fe20003800000 */
.L_x_454:
        /* <DEDUP_REMOVED lines=11> */
.L_x_455:
[----:B------:R-:W-:Y:S02]  /*15a60*/  IMAD.MOV.U32 R13, RZ, RZ, R19 ;  /* 0x000000ffff0d7224 */ /* 0x000fe400078e0013 */
[----:B------:R-:W-:Y:S02]  /*15a70*/  IMAD.MOV.U32 R12, RZ, RZ, RZ ;  /* 0x000000ffff0c7224 */ /* 0x000fe400078e00ff */
[----:B------:R-:W-:-:S07]  /*15a80*/  IMAD.MOV.U32 R20, RZ, RZ, R14 ;  /* 0x000000ffff147224 */ /* 0x000fce00078e000e */
[----:B------:R-:W-:Y:S05]  /*15a90*/  WARPSYNC.COLLECTIVE R15, `(.L_x_456) ;  /* 0x000000000f087348 */ /* 0x000fea0003c00000 */
[----:B------:R0:W1:Y:S02]  /*15aa0*/  SHFL.IDX P6, R14, R13, R12, R11 ;  /* 0x0000000c0d0e7389 */ /* 0x00006400000c000b */
[----:B01----:R-:W-:Y:S01]  /*15ab0*/  ENDCOLLECTIVE ;  /* 0x000000000000791b */ /* 0x003fe20003800000 */
.L_x_456:
        /* <DEDUP_REMOVED lines=11> */
.L_x_457:
[----:B------:R-:W-:Y:S02]  /*15b70*/  IMAD.MOV.U32 R13, RZ, RZ, R19 ;  /* 0x000000ffff0d7224 */ /* 0x000fe400078e0013 */
[----:B------:R-:W-:Y:S02]  /*15b80*/  IMAD.MOV.U32 R12, RZ, RZ, 0x1 ;  /* 0x00000001ff0c7424 */ /* 0x000fe400078e00ff */
[----:B------:R-:W-:-:S07]  /*15b90*/  IMAD.MOV.U32 R5, RZ, RZ, R14 ;  /* 0x000000ffff057224 */ /* 0x000fce00078e000e */
[----:B------:R-:W-:Y:S05]  /*15ba0*/  WARPSYNC.COLLECTIVE R15, `(.L_x_458) ;  /* 0x000000000f087348 */ /* 0x000fea0003c00000 */
[----:B------:R0:W1:Y:S02]  /*15bb0*/  SHFL.IDX P6, R14, R13, R12, R11 ;  /* 0x0000000c0d0e7389 */ /* 0x00006400000c000b */
[----:B01----:R-:W-:Y:S01]  /*15bc0*/  ENDCOLLECTIVE ;  /* 0x000000000000791b */ /* 0x003fe20003800000 */
.L_x_458:
        /* <DEDUP_REMOVED lines=11> */
.L_x_459:
[----:B------:R-:W-:Y:S01]  /*15c80*/  IMAD.MOV.U32 R2, RZ, RZ, R14 ;  /* 0x000000ffff027224 */ /* 0x000fe200078e000e */
[----:B------:R-:W-:Y:S06]  /*15c90*/  BRA `(.L_x_460) ;  /* 0xffffffa800407947 */ /* 0x000fec000383ffff */
.L_x_325:
[----:B--2---:R2:W3:Y:S02]  /*15ca0*/  SYNCS.PHASECHK.TRANS64.TRYWAIT P0, [R0+URZ+0x22840], R27 ;  /* 0x0228401b000075a7 */ /* 0x0044e4000800017f */
[----:B---3--:R-:W-:Y:S05]  /*15cb0*/  @!P0 NANOSLEEP.SYNCS 0x989680 ;  /* 0x009896800000895d */ /* 0x008fea0003900000 */
[----:B------:R-:W3:Y:S02]  /*15cc0*/  @!P0 SYNCS.PHASECHK.TRANS64 P0, [R0+URZ+0x22840], R27 ;  /* 0x0228401b000085a7 */ /* 0x000ee4000800007f */
[----:B---3--:R-:W-:Y:S05]  /*15cd0*/  @!P0 BRA `(.L_x_325) ;  /* 0xfffffffc00f08947 */ /* 0x008fea000383ffff */
[----:B------:R-:W-:Y:S05]  /*15ce0*/  BRA `(.L_x_461) ;  /* 0xffffffa800907947 */ /* 0x000fea000383ffff */
.L_x_326:
        /* <DEDUP_REMOVED lines=8> */
.L_x_463:
[----:B------:R-:W-:Y:S05]  /*15d70*/  BSYNC B0 ;  /* 0x0000000000007941 */ /* 0x000fea0003800000 */
.L_x_462:
        /* <DEDUP_REMOVED lines=8> */
.L_x_464:
[----:B------:R-:W-:Y:S02]  /*15e00*/  IMAD.MOV.U32 R13, RZ, RZ, R4 ;  /* 0x000000ffff0d7224 */ /* 0x000fe400078e0004 */
[----:B------:R-:W-:Y:S02]  /*15e10*/  IMAD.MOV.U32 R12, RZ, RZ, 0x1 ;  /* 0x00000001ff0c7424 */ /* 0x000fe400078e00ff */
[----:B------:R-:W-:-:S07]  /*15e20*/  IMAD.MOV.U32 R2, RZ, RZ, R14 ;  /* 0x000000ffff027224 */ /* 0x000fce00078e000e */
[----:B------:R-:W-:Y:S05]  /*15e30*/  WARPSYNC.COLLECTIVE R15, `(.L_x_465) ;  /* 0x000000000f087348 */ /* 0x000fea0003c00000 */
[----:B------:R0:W1:Y:S02]  /*15e40*/  SHFL.IDX P6, R14, R13, R12, R11 ;  /* 0x0000000c0d0e7389 */ /* 0x00006400000c000b */
[----:B01----:R-:W-:Y:S01]  /*15e50*/  ENDCOLLECTIVE ;  /* 0x000000000000791b */ /* 0x003fe20003800000 */
.L_x_465:
        /* <DEDUP_REMOVED lines=11> */
.L_x_466:
        /* <DEDUP_REMOVED lines=8> */
.L_x_467:
        /* <DEDUP_REMOVED lines=9> */
.L_x_468:
        /* <DEDUP_REMOVED lines=9> */
.L_x_469:
        /* <DEDUP_REMOVED lines=9> */
.L_x_470:
[----:B------:R-:W-:Y:S02]  /*16140*/  IMAD.MOV.U32 R13, RZ, RZ, R4 ;  /* 0x000000ffff0d7224 */ /* 0x000fe400078e0004 */
[----:B------:R-:W-:Y:S02]  /*16150*/  IMAD.MOV.U32 R12, RZ, RZ, 0x4 ;  /* 0x00000004ff0c7424 */ /* 0x000fe400078e00ff */
[----:B------:R-:W-:-:S07]  /*16160*/  IMAD.MOV.U32 R2, RZ, RZ, R14 ;  /* 0x000000ffff027224 */ /* 0x000fce00078e000e */
[----:B------:R-:W-:Y:S05]  /*16170*/  WARPSYNC.COLLECTIVE R15, `(.L_x_471) ;  /* 0x000000000f087348 */ /* 0x000fea0003c00000 */
[----:B------:R0:W1:Y:S02]  /*16180*/  SHFL.IDX P6, R14, R13, R12, R11 ;  /* 0x0000000c0d0e7389 */ /* 0x00006400000c000b */
[----:B01----:R-:W-:Y:S01]  /*16190*/  ENDCOLLECTIVE ;  /* 0x000000000000791b */ /* 0x003fe20003800000 */
.L_x_471:
        /* <DEDUP_REMOVED lines=11> */
.L_x_472:
[----:B------:R-:W-:Y:S02]  /*16250*/  IMAD.MOV.U32 R13, RZ, RZ, R4 ;  /* 0x000000ffff0d7224 */ /* 0x000fe400078e0004 */
[----:B------:R-:W-:Y:S02]  /*16260*/  IMAD.MOV.U32 R12, RZ, RZ, 0x5 ;  /* 0x00000005ff0c7424 */ /* 0x000fe400078e00ff */
[----:B------:R-:W-:-:S07]  /*16270*/  IMAD.MOV.U32 R2, RZ, RZ, R14 ;  /* 0x000000ffff027224 */ /* 0x000fce00078e000e */
[----:B------:R-:W-:Y:S05]  /*16280*/  WARPSYNC.COLLECTIVE R15, `(.L_x_473) ;  /* 0x000000000f087348 */ /* 0x000fea0003c00000 */
[----:B------:R0:W1:Y:S02]  /*16290*/  SHFL.IDX P6, R14, R13, R12, R11 ;  /* 0x0000000c0d0e7389 */ /* 0x00006400000c000b */
[----:B01----:R-:W-:Y:S01]  /*162a0*/  ENDCOLLECTIVE ;  /* 0x000000000000791b */ /* 0x003fe20003800000 */
.L_x_473:
        /* <DEDUP_REMOVED lines=11> */
.L_x_474:
[----:B------:R-:W-:Y:S02]  /*16360*/  IMAD.MOV.U32 R13, RZ, RZ, R4 ;  /* 0x000000ffff0d7224 */ /* 0x000fe400078e0004 */
[----:B------:R-:W-:Y:S02]  /*16370*/  IMAD.MOV.U32 R12, RZ, RZ, 0x6 ;  /* 0x00000006ff0c7424 */ /* 0x000fe400078e00ff */
[----:B------:R-:W-:-:S07]  /*16380*/  IMAD.MOV.U32 R2, RZ, RZ, R14 ;  /* 0x000000ffff027224 */ /* 0x000fce00078e000e */
[----:B------:R-:W-:Y:S05]  /*16390*/  WARPSYNC.COLLECTIVE R15, `(.L_x_475) ;  /* 0x000000000f087348 */ /* 0x000fea0003c00000 */
[----:B------:R0:W1:Y:S02]  /*163a0*/  SHFL.IDX P6, R14, R13, R12, R11 ;  /* 0x0000000c0d0e7389 */ /* 0x00006400000c000b */
[----:B01----:R-:W-:Y:S01]  /*163b0*/  ENDCOLLECTIVE ;  /* 0x000000000000791b */ /* 0x003fe20003800000 */
.L_x_475:
        /* <DEDUP_REMOVED lines=11> */
.L_x_476:
[----:B------:R-:W-:Y:S02]  /*16470*/  IMAD.MOV.U32 R13, RZ, RZ, R4 ;  /* 0x000000ffff0d7224 */ /* 0x000fe400078e0004 */
[----:B------:R-:W-:Y:S02]  /*16480*/  IMAD.MOV.U32 R12, RZ, RZ, 0x7 ;  /* 0x00000007ff0c7424 */ /* 0x000fe400078e00ff */
[----:B------:R-:W-:-:S07]  /*16490*/  IMAD.MOV.U32 R2, RZ, RZ, R14 ;  /* 0x000000ffff027224 */ /* 0x000fce00078e000e */
[----:B------:R-:W-:Y:S05]  /*164a0*/  WARPSYNC.COLLECTIVE R15, `(.L_x_477) ;  /* 0x000000000f087348 */ /* 0x000fea0003c00000 */
[----:B------:R0:W1:Y:S02]  /*164b0*/  SHFL.IDX P6, R14, R13, R12, R11 ;  /* 0x0000000c0d0e7389 */ /* 0x00006400000c000b */
[----:B01----:R-:W-:Y:S01]  /*164c0*/  ENDCOLLECTIVE ;  /* 0x000000000000791b */ /* 0x003fe20003800000 */
.L_x_477:
        /* <DEDUP_REMOVED lines=11> */
.L_x_478:
[----:B------:R-:W-:Y:S02]  /*16580*/  IMAD.MOV.U32 R13, RZ, RZ, R8 ;  /* 0x000000ffff0d7224 */ /* 0x000fe400078e0008 */
[----:B------:R-:W-:Y:S02]  /*16590*/  IMAD.MOV.U32 R12, RZ, RZ, RZ ;  /* 0x000000ffff0c7224 */ /* 0x000fe400078e00ff */
[----:B------:R-:W-:-:S07]  /*165a0*/  IMAD.MOV.U32 R9, RZ, RZ, R14 ;  /* 0x000000ffff097224 */ /* 0x000fce00078e000e */
[----:B------:R-:W-:Y:S05]  /*165b0*/  WARPSYNC.COLLECTIVE R15, `(.L_x_479) ;  /* 0x000000000f087348 */ /* 0x000fea0003c00000 */
[----:B------:R0:W1:Y:S02]  /*165c0*/  SHFL.IDX P6, R14, R13, R12, R11 ;  /* 0x0000000c0d0e7389 */ /* 0x00006400000c000b */
[----:B01----:R-:W-:Y:S01]  /*165d0*/  ENDCOLLECTIVE ;  /* 0x000000000000791b */ /* 0x003fe20003800000 */
.L_x_479:
        /* <DEDUP_REMOVED lines=11> */
.L_x_480:
[----:B------:R-:W-:Y:S02]  /*16690*/  IMAD.MOV.U32 R13, RZ, RZ, R8 ;  /* 0x000000ffff0d7224 */ /* 0x000fe400078e0008 */
[----:B------:R-:W-:Y:S02]  /*166a0*/  IMAD.MOV.U32 R12, RZ, RZ, 0x1 ;  /* 0x00000001ff0c7424 */ /* 0x000fe400078e00ff */
[----:B------:R-:W-:-:S07]  /*166b0*/  IMAD.MOV.U32 R5, RZ, RZ, R14 ;  /* 0x000000ffff057224 */ /* 0x000fce00078e000e */
[----:B------:R-:W-:Y:S05]  /*166c0*/  WARPSYNC.COLLECTIVE R15, `(.L_x_481) ;  /* 0x000000000f087348 */ /* 0x000fea0003c00000 */
[----:B------:R0:W1:Y:S02]  /*166d0*/  SHFL.IDX P6, R14, R13, R12, R11 ;  /* 0x0000000c0d0e7389 */ /* 0x00006400000c000b */
[----:B01----:R-:W-:Y:S01]  /*166e0*/  ENDCOLLECTIVE ;  /* 0x000000000000791b */ /* 0x003fe20003800000 */
.L_x_481:
        /* <DEDUP_REMOVED lines=11> */
.L_x_482:
[----:B------:R-:W-:Y:S05]  /*167a0*/  BRA `(.L_x_483) ;  /* 0xffffffa400207947 */ /* 0x000fea000383ffff */
.L_x_331:
[----:B0-----:R0:W1:Y:S02]  /*167b0*/  SYNCS.PHASECHK.TRANS64.TRYWAIT P2, [R18+URZ+0x22870], R3 ;  /* 0x02287003120075a7 */ /* 0x001064000804017f */
[----:B-1----:R-:W-:Y:S05]  /*167c0*/  @!P2 NANOSLEEP.SYNCS 0x989680 ;  /* 0x009896800000a95d */ /* 0x002fea0003900000 */
[----:B------:R-:W1:Y:S02]  /*167d0*/  @!P2 SYNCS.PHASECHK.TRANS64 P2, [R18+URZ+0x22870], R3 ;  /* 0x022870031200a5a7 */ /* 0x000e64000804007f */
[----:B-1----:R-:W-:Y:S05]  /*167e0*/  @!P2 BRA `(.L_x_331) ;  /* 0xfffffffc00f0a947 */ /* 0x002fea000383ffff */
[----:B------:R-:W-:Y:S05]  /*167f0*/  BRA `(.L_x_484) ;  /* 0xffffffa400847947 */ /* 0x000fea000383ffff */
.L_x_333:
[----:B0-----:R0:W1:Y:S02]  /*16800*/  SYNCS.PHASECHK.TRANS64.TRYWAIT P2, [R18+URZ+0x22860], R3 ;  /* 0x02286003120075a7 */ /* 0x001064000804017f */
[----:B-1----:R-:W-:Y:S05]  /*16810*/  @!P2 NANOSLEEP.SYNCS 0x989680 ;  /* 0x009896800000a95d */ /* 0x002fea0003900000 */
[----:B------:R-:W1:Y:S02]  /*16820*/  @!P2 SYNCS.PHASECHK.TRANS64 P2, [R18+URZ+0x22860], R3 ;  /* 0x022860031200a5a7 */ /* 0x000e64000804007f */
[----:B-1----:R-:W-:Y:S05]  /*16830*/  @!P2 BRA `(.L_x_333) ;  /* 0xfffffffc00f0a947 */ /* 0x002fea000383ffff */
[----:B------:R-:W-:Y:S05]  /*16840*/  BRA `(.L_x_485) ;  /* 0xffffffa400947947 */ /* 0x000fea000383ffff */
.L_x_341:
[----:B0-----:R0:W2:Y:S02]  /*16850*/  SYNCS.PHASECHK.TRANS64.TRYWAIT P1, [R17+URZ+0x22870], R0 ;  /* 0x02287000110075a7 */ /* 0x0010a4000802017f */
[----:B--2---:R-:W-:Y:S05]  /*16860*/  @!P1 NANOSLEEP.SYNCS 0x989680 ;  /* 0x009896800000995d */ /* 0x004fea0003900000 */
[----:B------:R-:W2:Y:S02]  /*16870*/  @!P1 SYNCS.PHASECHK.TRANS64 P1, [R17+URZ+0x22870], R0 ;  /* 0x02287000110095a7 */ /* 0x000ea4000802007f */
[----:B--2---:R-:W-:Y:S05]  /*16880*/  @!P1 BRA `(.L_x_341) ;  /* 0xfffffffc00f09947 */ /* 0x004fea000383ffff */
[----:B------:R-:W-:Y:S05]  /*16890*/  BRA `(.L_x_486) ;  /* 0xffffffac00587947 */ /* 0x000fea000383ffff */
.L_x_343:
[----:B0-----:R0:W2:Y:S02]  /*168a0*/  SYNCS.PHASECHK.TRANS64.TRYWAIT P1, [R17+URZ+0x22860], R0 ;  /* 0x02286000110075a7 */ /* 0x0010a4000802017f */
[----:B--2---:R-:W-:Y:S05]  /*168b0*/  @!P1 NANOSLEEP.SYNCS 0x989680 ;  /* 0x009896800000995d */ /* 0x004fea0003900000 */
[----:B------:R-:W2:Y:S02]  /*168c0*/  @!P1 SYNCS.PHASECHK.TRANS64 P1, [R17+URZ+0x22860], R0 ;  /* 0x02286000110095a7 */ /* 0x000ea4000802007f */
[----:B--2---:R-:W-:Y:S05]  /*168d0*/  @!P1 BRA `(.L_x_343) ;  /* 0xfffffffc00f09947 */ /* 0x004fea000383ffff */
[----:B------:R-:W-:Y:S05]  /*168e0*/  BRA `(.L_x_487) ;  /* 0xffffffac00687947 */ /* 0x000fea000383ffff */
.L_x_355:
[----:B0-----:R0:W2:Y:S02]  /*168f0*/  SYNCS.PHASECHK.TRANS64.TRYWAIT P0, [R7+URZ+0x22820], R0 ;  /* 0x02282000070075a7 */ /* 0x0010a4000800017f */
[----:B--2---:R-:W-:Y:S05]  /*16900*/  @!P0 NANOSLEEP.SYNCS 0x989680 ;  /* 0x009896800000895d */ /* 0x004fea0003900000 */
[----:B------:R-:W2:Y:S02]  /*16910*/  @!P0 SYNCS.PHASECHK.TRANS64 P0, [R7+URZ+0x22820], R0 ;  /* 0x02282000070085a7 */ /* 0x000ea4000800007f */
[----:B--2---:R-:W-:Y:S05]  /*16920*/  @!P0 BRA `(.L_x_355) ;  /* 0xfffffffc00f08947 */ /* 0x004fea000383ffff */
[----:B------:R-:W-:Y:S05]  /*16930*/  BRA `(.L_x_488) ;  /* 0xffffffc000247947 */ /* 0x000fea000383ffff */
.L_x_356:
[----:B------:R-:W2:Y:S01]  /*16940*/  S2R R2, SR_TID.X ;  /* 0x0000000000027919 */ /* 0x000ea20000002100 */
[----:B------:R-:W-:Y:S01]  /*16950*/  BSSY B0, `(.L_x_489) ;  /* 0x000000a000007945 */ /* 0x000fe20003800000 */
[----:B------:R-:W-:Y:S02]  /*16960*/  IMAD.MOV.U32 R12, RZ, RZ, RZ ;  /* 0x000000ffff0c7224 */ /* 0x000fe400078e00ff */
[----:B------:R-:W-:Y:S02]  /*16970*/  IMAD.MOV.U32 R11, RZ, RZ, 0x1f ;  /* 0x0000001fff0b7424 */ /* 0x000fe400078e00ff */
[----:B------:R-:W-:Y:S01]  /*16980*/  IMAD.MOV.U32 R15, RZ, RZ, -0x1 ;  /* 0xffffffffff0f7424 */ /* 0x000fe200078e00ff */
[----:B--2---:R-:W-:-:S04]  /*16990*/  SHF.R.U32.HI R2, RZ, 0x5, R2 ;  /* 0x00000005ff027819 */ /* 0x004fc80000011602 */
[----:B------:R-:W-:-:S05]  /*169a0*/  LOP3.LUT R2, R2, 0x3, RZ, 0xc0, !PT ;  /* 0x0000000302027812 */ /* 0x000fca00078ec0ff */
[----:B------:R-:W-:-:S07]  /*169b0*/  IMAD.MOV.U32 R13, RZ, RZ, R2 ;  /* 0x000000ffff0d7224 */ /* 0x000fce00078e0002 */
[----:B01----:R-:W-:Y:S05]  /*169c0*/  WARPSYNC.COLLECTIVE R15, `(.L_x_490) ;  /* 0x000000000f087348 */ /* 0x003fea0003c00000 */
[----:B------:R2:W3:Y:S02]  /*169d0*/  SHFL.IDX P6, R14, R13, R12, R11 ;  /* 0x0000000c0d0e7389 */ /* 0x0004e400000c000b */
[----:B0123--:R-:W-:Y:S01]  /*169e0*/  ENDCOLLECTIVE ;  /* 0x000000000000791b */ /* 0x00ffe20003800000 */
.L_x_490:
[----:B------:R-:W-:Y:S05]  /*169f0*/  BSYNC B0 ;  /* 0x0000000000007941 */ /* 0x000fea0003800000 */
.L_x_489:
[----:B------:R-:W-:Y:S05]  /*16a00*/  BRA `(.L_x_491) ;  /* 0xffffffc0000c7947 */ /* 0x000fea000383ffff */
.L_x_359:
[----:B------:R-:W-:Y:S01]  /*16a10*/  BSSY B1, `(.L_x_492) ;  /* 0x0000006000017945 */ /* 0x000fe20003800000 */
[----:B------:R-:W-:-:S07]  /*16a20*/  IMAD.MOV.U32 R15, RZ, RZ, -0x1 ;  /* 0xffffffffff0f7424 */ /* 0x000fce00078e00ff */
[----:B01----:R-:W-:Y:S05]  /*16a30*/  WARPSYNC.COLLECTIVE R15, `(.L_x_493) ;  /* 0x000000000f0c7348 */ /* 0x003fea0003c00000 */
[----:B------:R-:W-:Y:S02]  /*16a40*/  ELECT P6, UR62, PT ;  /* 0x00000000003e782f */ /* 0x000fe400038c0000 */
[----:B------:R-:W-:Y:S01]  /*16a50*/  MOV R14, UR62 ;  /* 0x0000003e000e7c02 */ /* 0x000fe20008000f00 */
[----:B01----:R-:W-:Y:S10]  /*16a60*/  ENDCOLLECTIVE ;  /* 0x000000000000791b */ /* 0x003ff40003800000 */
.L_x_493:
[----:B------:R-:W-:Y:S05]  /*16a70*/  BSYNC B1 ;  /* 0x0000000000017941 */ /* 0x000fea0003800000 */
.L_x_492:
[----:B------:R-:W-:Y:S05]  /*16a80*/  BRA `(.L_x_494) ;  /* 0xffffffc000047947 */ /* 0x000fea000383ffff */
.L_x_361:
[----:B0-----:R0:W2:Y:S02]  /*16a90*/  SYNCS.PHASECHK.TRANS64.TRYWAIT P1, [R5+URZ+0x22840], R0 ;  /* 0x02284000050075a7 */ /* 0x0010a4000802017f */
[----:B--2---:R-:W-:Y:S05]  /*16aa0*/  @!P1 NANOSLEEP.SYNCS 0x989680 ;  /* 0x009896800000995d */ /* 0x004fea0003900000 */
[----:B------:R-:W2:Y:S02]  /*16ab0*/  @!P1 SYNCS.PHASECHK.TRANS64 P1, [R5+URZ+0x22840], R0 ;  /* 0x02284000050095a7 */ /* 0x000ea4000802007f */
[----:B--2---:R-:W-:Y:S05]  /*16ac0*/  @!P1 BRA `(.L_x_361) ;  /* 0xfffffffc00f09947 */ /* 0x004fea000383ffff */
[----:B------:R-:W-:Y:S05]  /*16ad0*/  BRA `(.L_x_495) ;  /* 0xffffffc000247947 */ /* 0x000fea000383ffff */
.L_x_363:
[----:B--2---:R2:W3:Y:S02]  /*16ae0*/  SYNCS.PHASECHK.TRANS64.TRYWAIT P1, [R3+URZ+0x22840], R2 ;  /* 0x02284002030075a7 */ /* 0x0044e4000802017f */
[----:B---3--:R-:W-:Y:S05]  /*16af0*/  @!P1 NANOSLEEP.SYNCS 0x989680 ;  /* 0x009896800000995d */ /* 0x008fea0003900000 */
[----:B------:R-:W3:Y:S02]  /*16b00*/  @!P1 SYNCS.PHASECHK.TRANS64 P1, [R3+URZ+0x22840], R2 ;  /* 0x02284002030095a7 */ /* 0x000ee4000802007f */
[----:B---3--:R-:W-:Y:S05]  /*16b10*/  @!P1 BRA `(.L_x_363) ;  /* 0xfffffffc00f09947 */ /* 0x008fea000383ffff */
[----:B------:R-:W-:Y:S05]  /*16b20*/  BRA `(.L_x_496) ;  /* 0xffffffc000307947 */ /* 0x000fea000383ffff */
.L_x_365:
[----:B---3--:R3:W4:Y:S02]  /*16b30*/  SYNCS.PHASECHK.TRANS64.TRYWAIT P1, [R5+URZ+0x22860], R0 ;  /* 0x02286000050075a7 */ /* 0x008724000802017f */
[----:B----4-:R-:W-:Y:S05]  /*16b40*/  @!P1 NANOSLEEP.SYNCS 0x989680 ;  /* 0x009896800000995d */ /* 0x010fea0003900000 */
[----:B------:R-:W4:Y:S02]  /*16b50*/  @!P1 SYNCS.PHASECHK.TRANS64 P1, [R5+URZ+0x22860], R0 ;  /* 0x02286000050095a7 */ /* 0x000f24000802007f */
[----:B----4-:R-:W-:Y:S05]  /*16b60*/  @!P1 BRA `(.L_x_365) ;  /* 0xfffffffc00f09947 */ /* 0x010fea000383ffff */
[----:B------:R-:W-:Y:S05]  /*16b70*/  BRA `(.L_x_497) ;  /* 0xffffffc0002c7947 */ /* 0x000fea000383ffff */
.L_x_367:
[----:B----4-:R4:W0:Y:S02]  /*16b80*/  SYNCS.PHASECHK.TRANS64.TRYWAIT P1, [R3+URZ+0x22860], R2 ;  /* 0x02286002030075a7 */ /* 0x010824000802017f */
[----:B0-----:R-:W-:Y:S05]  /*16b90*/  @!P1 NANOSLEEP.SYNCS 0x989680 ;  /* 0x009896800000995d */ /* 0x001fea0003900000 */
[----:B------:R-:W0:Y:S02]  /*16ba0*/  @!P1 SYNCS.PHASECHK.TRANS64 P1, [R3+URZ+0x22860], R2 ;  /* 0x02286002030095a7 */ /* 0x000e24000802007f */
[----:B0-----:R-:W-:Y:S05]  /*16bb0*/  @!P1 BRA `(.L_x_367) ;  /* 0xfffffffc00f09947 */ /* 0x001fea000383ffff */
[----:B------:R-:W-:Y:S05]  /*16bc0*/  BRA `(.L_x_498) ;  /* 0xffffffc000287947 */ /* 0x000fea000383ffff */
.L_x_369:
[----:B------:R0:W0:Y:S02]  /*16bd0*/  SYNCS.PHASECHK.TRANS64.TRYWAIT P1, [R5+URZ+0x22880], R0 ;  /* 0x02288000050075a7 */ /* 0x000024000802017f */
[----:B0-----:R-:W-:Y:S05]  /*16be0*/  @!P1 NANOSLEEP.SYNCS 0x989680 ;  /* 0x009896800000995d */ /* 0x001fea0003900000 */
[----:B------:R-:W0:Y:S02]  /*16bf0*/  @!P1 SYNCS.PHASECHK.TRANS64 P1, [R5+URZ+0x22880], R0 ;  /* 0x02288000050095a7 */ /* 0x000e24000802007f */
[----:B0-----:R-:W-:Y:S05]  /*16c00*/  @!P1 BRA `(.L_x_369) ;  /* 0xfffffffc00f09947 */ /* 0x001fea000383ffff */
[----:B------:R-:W-:Y:S05]  /*16c10*/  BRA `(.L_x_499) ;  /* 0xffffffc000247947 */ /* 0x000fea000383ffff */
.L_x_500:
        /* <DEDUP_REMOVED lines=14> */
.L_x_3741:


//--------------------- .text._ZN7cutlass13device_kernelIN5flash11enable_sm90INS1_16FlashAttnFwdSm90INS1_25CollectiveMainloopFwdSm90ILi2EN4cute5tupleIJNS5_1CILi1EEES8_S8_EEENS6_IJNS7_ILi128EEENS7_ILi160EEESA_EEELi128ENS_12float_e4m3_tEfNS_4arch4Sm90ELb0ELb0ELb0ELb1ELb1ELb1ELb0ELb1ELb1ELb1ELb1ELb0EEENS1_21CollectiveEpilogueFwdINS6_IJSA_SA_SB_EEES9_NS_10bfloat16_tESF_Li256ELb1ELb1ELb1ELb1EEENS1_36VarlenDynamicPersistentTileSchedulerILi128ELi160ELi256ELi128ELb1ELb1ELb1ELb0ELb1ELb1EEEEEEEEEvNT_6ParamsE --------------------------
	.section	.text._ZN7cutlass13device_kernelIN5flash11enable_sm90INS1_16FlashAttnFwdSm90INS1_25CollectiveMainloopFwdSm90ILi2EN4cute5tupleIJNS5_1CILi1EEES8_S8_EEENS6_IJNS7_ILi128EEENS7_ILi160EEESA_EEELi128ENS_12float_e4m3_tEfNS_4arch4Sm90ELb0ELb0ELb0ELb1ELb1ELb1ELb0ELb1ELb1ELb1ELb1ELb0EEENS1_21CollectiveEpilogueFwdINS6_IJSA_SA_SB_EEES9_NS_10bfloat16_tESF_Li256ELb1ELb1ELb1ELb1EEENS1_36VarlenDynamicPersistentTileSchedulerILi128ELi160ELi256ELi128ELb1ELb1ELb1ELb0ELb1ELb1EEEEEEEEEvNT_6ParamsE,"ax",@progbits
	.align	128
.text._ZN7cutlass13device_kernelIN5flash11enable_sm90INS1_16FlashAttnFwdSm90INS1_25CollectiveMainloopFwdSm90ILi2EN4cute5tupleIJNS5_1CILi1EEES8_S8_EEENS6_IJNS7_ILi128EEENS7_ILi160EEESA_EEELi128ENS_12float_e4m3_tEfNS_4arch4Sm90ELb0ELb0ELb0ELb1ELb1ELb1ELb0ELb1ELb1ELb1ELb1ELb0EEENS1_21CollectiveEpilogueFwdINS6_IJSA_SA_SB_EEES9_NS_10bfloat16_tESF_Li256ELb1ELb1ELb1ELb1EEENS1_36VarlenDynamicPersistentTileSchedulerILi128ELi160ELi256ELi128ELb1ELb1ELb1ELb0ELb1ELb1EEEEEEEEEvNT_6ParamsE:
        .type           _ZN7cutlass13device_kernelIN5flash11enable_sm90INS1_16FlashAttnFwdSm90INS1_25CollectiveMainloopFwdSm90ILi2EN4cute5tupleIJNS5_1CILi1EEES8_S8_EEENS6_IJNS7_ILi128EEENS7_ILi160EEESA_EEELi128ENS_12float_e4m3_tEfNS_4arch4Sm90ELb0ELb0ELb0ELb1ELb1ELb1ELb0ELb1ELb1ELb1ELb1ELb0EEENS1_21CollectiveEpilogueFwdINS6_IJSA_SA_SB_EEES9_NS_10bfloat16_tESF_Li256ELb1ELb1ELb1ELb1EEENS1_36VarlenDynamicPersistentTileSchedulerILi128ELi160ELi256ELi128ELb1ELb1ELb1ELb0ELb1ELb1EEEEEEEEEvNT_6ParamsE,@function
        .size           _ZN7cutlass13device_kernelIN5flash11enable_sm90INS1_16FlashAttnFwdSm90INS1_25CollectiveMainloopFwdSm90ILi2EN4cute5tupleIJNS5_1CILi1EEES8_S8_EEENS6_IJNS7_ILi128EEENS7_ILi160EEESA_EEELi128ENS_12float_e4m3_tEfNS_4arch4Sm90ELb0ELb0ELb0ELb1ELb1ELb1ELb0ELb1ELb1ELb1ELb1ELb0EEENS1_21CollectiveEpilogueFwdINS6_IJSA_SA_SB_EEES9_NS_10bfloat16_tESF_Li256ELb1ELb1ELb1ELb1EEENS1_36VarlenDynamicPersistentTileSchedulerILi128ELi160ELi256ELi128ELb1ELb1ELb1ELb0ELb1ELb1EEEEEEEEEvNT_6ParamsE,(.L_x_3742 - _ZN7cutlass13device_kernelIN5flash11enable_sm90INS1_16FlashAttnFwdSm90INS1_25CollectiveMainloopFwdSm90ILi2EN4cute5tupleIJNS5_1CILi1EEES8_S8_EEENS6_IJNS7_ILi128EEENS7_ILi160EEESA_EEELi128ENS_12float_e4m3_tEfNS_4arch4Sm90ELb0ELb0ELb0ELb1ELb1ELb1ELb0ELb1ELb1ELb1ELb1ELb0EEENS1_21CollectiveEpilogueFwdINS6_IJSA_SA_SB_EEES9_NS_10bfloat16_tESF_Li256ELb1ELb1ELb1ELb1EEENS1_36VarlenDynamicPersistentTileSchedulerILi128ELi160ELi256ELi128ELb1ELb1ELb1ELb0ELb1ELb1EEEEEEEEEvNT_6ParamsE)
        .other          _ZN7cutlass13device_kernelIN5flash11enable_sm90INS1_16FlashAttnFwdSm90INS1_25CollectiveMainloopFwdSm90ILi2EN4cute5tupleIJNS5_1CILi1EEES8_S8_EEENS6_IJNS7_ILi128EEENS7_ILi160EEESA_EEELi128ENS_12float_e4m3_tEfNS_4arch4Sm90ELb0ELb0ELb0ELb1ELb1ELb1ELb0ELb1ELb1ELb1ELb1ELb0EEENS1_21CollectiveEpilogueFwdINS6_IJSA_SA_SB_EEES9_NS_10bfloat16_tESF_Li256ELb1ELb1ELb1ELb1EEENS1_36VarlenDynamicPersistentTileSchedulerILi128ELi160ELi256ELi128ELb1ELb1ELb1ELb0ELb1ELb1EEEEEEEEEvNT_6ParamsE,@"STO_CUDA_ENTRY STV_DEFAULT"
_ZN7cutlass13device_kernelIN5flash11enable_sm90INS1_16FlashAttnFwdSm90INS1_25CollectiveMainloopFwdSm90ILi2EN4cute5tupleIJNS5_1CILi1EEES8_S8_EEENS6_IJNS7_ILi128EEENS7_ILi160EEESA_EEELi128ENS_12float_e4m3_tEfNS_4arch4Sm90ELb0ELb0ELb0ELb1ELb1ELb1ELb0ELb1ELb1ELb1ELb1ELb0EEENS1_21CollectiveEpilogueFwdINS6_IJSA_SA_SB_EEES9_NS_10bfloat16_tESF_Li256ELb1ELb1ELb1ELb1EEENS1_36VarlenDynamicPersistentTileSchedulerILi128ELi160ELi256ELi128ELb1ELb1ELb1ELb0ELb1ELb1EEEEEEEEEvNT_6ParamsE:
[----:B------:R-:W0:Y:S02]  /*0000*/  LDC R1, c[0x0][0x28] ;  /* 0x00000a00ff017b82 */ /* 0x000e240000000800 */
[----:B0-----:R-:W-:Y:S01]  /*0010*/  VIADD R1, R1, 0xffffffb0 ;  /* 0xffffffb001017836 */ /* 0x001fe20000000000 */
[----:B------:R-:W0:Y:S01]  /*0020*/  S2R R3, SR_TID.X ;  /* 0x0000000000037919 */ /* 0x000e220000002100 */
[----:B------:R-:W-:Y:S01]  /*0030*/  ELECT P0, URZ, PT ;  /* 0x00000000003f782f */ /* 0x000fe20003800000 */
[----:B------:R-:W-:Y:S01]  /*0040*/  BSSY B0, `(.L_x_501) ;  /* 0x000000e000007945 */ /* 0x000fe20003800000 */
[--C-:B0-----:R-:W-:Y:S02]  /*0050*/  SHF.R.U32.HI R0, RZ, 0x5, R3.reuse ;  /* 0x00000005ff007819 */ /* 0x101fe40000011603 */
[----:B------:R-:W-:-:S03]  /*0060*/  SHF.R.U32.HI R3, RZ, 0x7, R3 ;  /* 0x00000007ff037819 */ /* 0x000fc60000011603 */
[----:B------:R-:W0:Y:S02]  /*0070*/  SHFL.IDX PT, R2, R0, RZ, 0x1f ;  /* 0x00001fff00027589 */ /* 0x000e2400000e0000 */
[----:B0-----:R-:W-:-:S13]  /*0080*/  ISETP.EQ.AND P0, PT, R2, RZ, P0 ;  /* 0x000000ff0200720c */ /* 0x001fda0000702270 */
[----:B------:R-:W-:Y:S05]  /*0090*/  @!P0 BRA `(.L_x_502) ;  /* 0x0000000000208947 */ /* 0x000fea0003800000 */
[----:B------:R-:W-:Y:S02]  /*00a0*/  ULDC.64 UR4, c[0x0][0x198] ;  /* 0x0000660000047ab9 */ /* 0x000fe40000000a00 */
[----:B------:R-:W-:Y:S02]  /*00b0*/  UIADD3 UR6, UP0, UR4, 0x570, URZ ;  /* 0x0000057004067890 */ /* 0x000fe4000ff1e03f */
[----:B------:R-:W-:Y:S02]  /*00c0*/  UIADD3 UR4, UP1, UR4, 0x670, URZ ;  /* 0x0000067004047890 */ /* 0x000fe4000ff3e03f */
[----:B------:R-:W-:Y:S02]  /*00d0*/  UIADD3.X UR7, URZ, UR5, URZ, UP0, !UPT ;  /* 0x000000053f077290 */ /* 0x000fe400087fe43f */
[----:B------:R-:W-:-:S07]  /*00e0*/  UIADD3.X UR5, URZ, UR5, URZ, UP1, !UPT ;  /* 0x000000053f057290 */ /* 0x000fce0008ffe43f */
[----:B------:R0:W-:Y:S02]  /*00f0*/  UTMACCTL.PF [UR6] ;  /* 0x00000000060079b9 */ /* 0x0001e40008040000 */
[----:B------:R0:W-:Y:S02]  /*0100*/  UTMACCTL.PF [UR4] ;  /* 0x00000000040079b9 */ /* 0x0001e40008040000 */
[----:B0-----:R-:W-:Y:S01]  /*0110*/  NOP ;  /* 0x0000000000007918 */ /* 0x001fe20000000000 */
.L_x_502:
[----:B------:R-:W-:Y:S05]  /*0120*/  BSYNC B0 ;  /* 0x0000000000007941 */ /* 0x000fea0003800000 */
.L_x_501:
[----:B------:R-:W-:Y:S01]  /*0130*/  VOTEU.ANY UP0, P0 ;  /* 0x00000000003f7886 */ /* 0x000fe20000000100 */
[----:B------:R-:W0:Y:S01]  /*0140*/  SHFL.IDX PT, R3, R3, RZ, 0x1f ;  /* 0x00001fff03037589 */ /* 0x000e2200000e0000 */
[----:B------:R-:W-:Y:S01]  /*0150*/  UMOV UR4, 0x80 ;  /* 0x0000008000047882 */ /* 0x000fe20000000000 */
[----:B------:R-:W-:Y:S01]  /*0160*/  UMOV UR7, 0x100 ;  /* 0x0000010000077882 */ /* 0x000fe20000000000 */
[----:B------:R-:W-:Y:S01]  /*0170*/  VOTEU.ANY UP1, P0 ;  /* 0x00000000003f7886 */ /* 0x000fe20000020100 */
[----:B------:R-:W1:Y:S01]  /*0180*/  @UP0 S2UR UR8, SR_CgaCtaId ;  /* 0x00000000000809c3 */ /* 0x000e620000008800 */
[----:B------:R-:W2:Y:S01]  /*0190*/  SHFL.IDX PT, R2, R0, RZ, 0x1f ;  /* 0x00001fff00027589 */ /* 0x000ea200000e0000 */
[----:B------:R-:W-:Y:S01]  /*01a0*/  @UP0 UMOV UR6, 0x400 ;  /* 0x0000040000060882 */ /* 0x000fe20000000000 */
[----:B------:R-:W-:-:S04]  /*01b0*/  @UP0 UIADD3 UR4, -UR4, 0x100000, URZ ;  /* 0x0010000004040890 */ /* 0x000fc8000fffe13f */
[----:B------:R-:W-:Y:S02]  /*01c0*/  @UP0 USHF.L.U32 UR5, UR4, 0xb, URZ ;  /* 0x0000000b04050899 */ /* 0x000fe4000800063f */
[----:B------:R-:W-:Y:S01]  /*01d0*/  @UP0 USHF.L.U32 UR4, UR4, 0x1, URZ ;  /* 0x0000000104040899 */ /* 0x000fe2000800063f */
[----:B------:R-:W-:Y:S01]  /*01e0*/  VOTEU.ANY UP2, P0 ;  /* 0x00000000003f7886 */ /* 0x000fe20000040100 */
[----:B0-----:R-:W-:Y:S01]  /*01f0*/  R2UR UR9, R3 ;  /* 0x00000000030972ca */ /* 0x001fe200000e0000 */
[----:B-1----:R-:W-:Y:S01]  /*0200*/  @UP0 ULEA UR8, UR8, UR6, 0x18 ;  /* 0x0000000608080291 */ /* 0x002fe2000f8ec03f */
[----:B--2---:R-:W-:Y:S01]  /*0210*/  ISETP.NE.AND P1, PT, R2, RZ, PT ;  /* 0x000000ff0200720c */ /* 0x004fe20003f25270 */
[----:B------:R-:W-:-:S04]  /*0220*/  @UP0 UIADD3 UR6, -UR7, 0x100000, URZ ;  /* 0x0010000007060890 */ /* 0x000fc8000fffe13f */
[----:B------:R-:W-:Y:S02]  /*0230*/  @UP0 USHF.L.U32 UR7, UR6, 0xb, URZ ;  /* 0x0000000b06070899 */ /* 0x000fe4000800063f */
[----:B------:R-:W-:-:S04]  /*0240*/  @UP0 USHF.L.U32 UR6, UR6, 0x1, URZ ;  /* 0x0000000106060899 */ /* 0x000fc8000800063f */
[----:B------:R-:W-:Y:S01]  /*0250*/  UISETP.NE.AND UP0, UPT, UR9, URZ, UPT ;  /* 0x0000003f0900728c */ /* 0x000fe2000bf05270 */
[----:B------:R-:W0:Y:S02]  /*0260*/  FENCE.VIEW.ASYNC.S ;  /* 0x00000000000073c6 */ /* 0x000e240000000000 */
[----:B0-----:R0:W1:Y:S05]  /*0270*/  @UP1 SYNCS.EXCH.64 URZ, [UR8+0x22800], UR4 ;  /* 0x02280004083f15b2 */ /* 0x00106a0008000100 */
[----:B------:R0:W2:Y:S01]  /*0280*/  @UP2 SYNCS.EXCH.64 URZ, [UR8+0x22820], UR6 ;  /* 0x02282006083f25b2 */ /* 0x0000a20008000100 */
        /* <DEDUP_REMOVED lines=14> */
[----:B0-----:R3:W4:Y:S08]  /*0370*/  SYNCS.EXCH.64 URZ, [UR8+0x22830], UR4 ;  /* 0x02283004083f75b2 */ /* 0x0017300008000100 */
[----:B------:R3:W0:Y:S01]  /*0380*/  SYNCS.EXCH.64 URZ, [UR8+0x22840], UR6 ;  /* 0x02284006083f75b2 */ /* 0x0006220008000100 */
[----:B------:R3:W0:Y:S01]  /*0390*/  SYNCS.EXCH.64 URZ, [UR8+0x22838], UR4 ;  /* 0x02283804083f75b2 */ /* 0x0006220008000100 */
[----:B------:R3:W0:Y:S02]  /*03a0*/  SYNCS.EXCH.64 URZ, [UR8+0x22848], UR6 ;  /* 0x02284806083f75b2 */ /* 0x0006240008000100 */
[----:B---3--:R-:W-:Y:S01]  /*03b0*/  NOP ;  /* 0x0000000000007918 */ /* 0x008fe20000000000 */
.L_x_503:
[----:B------:R-:W3:Y:S01]  /*03c0*/  SHFL.IDX PT, R2, R0, RZ, 0x1f ;  /* 0x00001fff00027589 */ /* 0x000ee200000e0000 */
[----:B------:R-:W-:Y:S01]  /*03d0*/  NOP ;  /* 0x0000000000007918 */ /* 0x000fe20000000000 */
[----:B---3--:R-:W-:-:S13]  /*03e0*/  ISETP.NE.AND P0, PT, R2, RZ, PT ;  /* 0x000000ff0200720c */ /* 0x008fda0003f05270 */
        /* <DEDUP_REMOVED lines=17> */
[----:B------:R3:W0:Y:S02]  /*0500*/  SYNCS.EXCH.64 URZ, [UR8+0x22868], UR6 ;  /* 0x02286806083f75b2 */ /* 0x0006240008000100 */
[----:B---3--:R-:W-:Y:S01]  /*0510*/  NOP ;  /* 0x0000000000007918 */ /* 0x008fe20000000000 */
.L_x_504:
[----:B------:R-:W3:Y:S01]  /*0520*/  SHFL.IDX PT, R2, R0, RZ, 0x1f ;  /* 0x00001fff00027589 */ /* 0x000ee200000e0000 */
[----:B------:R-:W-:Y:S01]  /*0530*/  NOP ;  /* 0x0000000000007918 */ /* 0x000fe20000000000 */
[----:B---3--:R-:W-:-:S13]  /*0540*/  ISETP.NE.AND P0, PT, R2, RZ, PT ;  /* 0x000000ff0200720c */ /* 0x008fda0003f05270 */
        /* <DEDUP_REMOVED lines=13> */
[----:B------:R3:W0:Y:S02]  /*0620*/  SYNCS.EXCH.64 URZ, [UR6+0x22888], UR4 ;  /* 0x02288804063f75b2 */ /* 0x0006240008000100 */
[----:B---3--:R-:W-:Y:S01]  /*0630*/  NOP ;  /* 0x0000000000007918 */ /* 0x008fe20000000000 */
.L_x_505:
        /* <DEDUP_REMOVED lines=22> */
.L_x_506:
[----:B------:R-:W3:Y:S01]  /*07a0*/  SHFL.IDX PT, R3, R0, RZ, 0x1f ;  /* 0x00001fff00037589 */ /* 0x000ee200000e0000 */
[----:B------:R-:W-:Y:S01]  /*07b0*/  NOP ;  /* 0x0000000000007918 */ /* 0x000fe20000000000 */
[----:B------:R-:W0:Y:S01]  /*07c0*/  S2R R2, SR_CgaCtaId ;  /* 0x0000000000027919 */ /* 0x000e220000008800 */
[----:B---3--:R-:W-:-:S13]  /*07d0*/  ISETP.NE.AND P0, PT, R3, RZ, PT ;  /* 0x000000ff0300720c */ /* 0x008fda0003f05270 */
[----:B0-----:R-:W-:Y:S05]  /*07e0*/  @P0 BRA `(.L_x_507) ;  /* 0x0000000000480947 */ /* 0x001fea0003800000 */
        /* <DEDUP_REMOVED lines=13> */
[----:B0-----:R0:W3:Y:S08]  /*08c0*/  SYNCS.EXCH.64 URZ, [UR8+0x228b0], UR4 ;  /* 0x0228b004083f75b2 */ /* 0x0010f00008000100 */
[----:B------:R0:W0:Y:S01]  /*08d0*/  SYNCS.EXCH.64 URZ, [UR8+0x228c0], UR6 ;  /* 0x0228c006083f75b2 */ /* 0x0000220008000100 */
[----:B------:R0:W0:Y:S01]  /*08e0*/  SYNCS.EXCH.64 URZ, [UR8+0x228b8], UR4 ;  /* 0x0228b804083f75b2 */ /* 0x0000220008000100 */
[----:B------:R0:W0:Y:S01]  /*08f0*/  SYNCS.EXCH.64 URZ, [UR8+0x228c8], UR6 ;  /* 0x0228c806083f75b2 */ /* 0x0000220008000100 */
[----:B------:R-:W-:Y:S01]  /*0900*/  NOP ;  /* 0x0000000000007918 */ /* 0x000fe20000000000 */
.L_x_507:
[----:B0-----:R-:W-:Y:S01]  /*0910*/  UMOV UR4, 0x1 ;  /* 0x0000000100047882 */ /* 0x001fe20000000000 */
[----:B------:R-:W-:Y:S01]  /*0920*/  PLOP3.LUT P0, PT, PT, PT, UP0, 0x80, 0x0 ;  /* 0x000000000000781c */ /* 0x000fe20003f0f008 */
[----:B------:R-:W-:Y:S01]  /*0930*/  USEL UR4, UR4, 0x2, !UP0 ;  /* 0x0000000204047887 */ /* 0x000fe2000c000000 */
[----:B------:R-:W-:Y:S01]  /*0940*/  NOP ;  /* 0x0000000000007918 */ /* 0x000fe20000000000 */
[----:B------:R-:W-:Y:S01]  /*0950*/  ULDC.64 UR36, c[0x0][0x208] ;  /* 0x0000820000247ab9 */ /* 0x000fe20000000a00 */
[----:B------:R-:W-:Y:S03]  /*0960*/  BSSY B8, `(.L_x_508) ;  /* 0x000209a000087945 */ /* 0x000fe60003800000 */
[----:B------:R-:W-:-:S05]  /*0970*/  IMAD.U32 R3, RZ, RZ, UR4 ;  /* 0x00000004ff037e24 */ /* 0x000fca000f8e00ff */
[----:B------:R0:W-:Y:S01]  /*0980*/  STL [R1+0x48], R3 ;  /* 0x0000480301007387 */ /* 0x0001e20000100800 */
[----:B-1234-:R-:W-:Y:S06]  /*0990*/  BAR.SYNC.DEFER_BLOCKING 0x0 ;  /* 0x0000000000007b1d */ /* 0x01efec0000010000 */
[----:B------:R-:W-:Y:S05]  /*09a0*/  @!P0 BRA `(.L_x_509) ;  /* 0x00000188004c8947 */ /* 0x000fea0003800000 */
.L_x_510:
[----:B------:R-:W-:-:S08]  /*09b0*/  NOP ;  /* 0x0000000000007918 */ /* 0x000fd00000000000 */
[----:B------:R-:W1:Y:S02]  /*09c0*/  USETMAXREG.TRY_ALLOC.CTAPOOL UP0, 0xe8 ;  /* 0x000000e8000079c8 */ /* 0x000e640008000600 */
[----:B-1----:R-:W-:-:S13]  /*09d0*/  PLOP3.LUT P0, PT, PT, PT, UP0, 0x80, 0x0 ;  /* 0x000000000000781c */ /* 0x002fda0003f0f008 */
[----:B------:R-:W-:Y:S05]  /*09e0*/  @!P0 BRA `(.L_x_510) ;  /* 0xfffffffc00f08947 */ /* 0x000fea000383ffff */
[----:B------:R-:W1:Y:S01]  /*09f0*/  S2R R0, SR_TID.X ;  /* 0x0000000000007919 */ /* 0x000e620000002100 */
[----:B------:R-:W2:Y:S01]  /*0a00*/  S2UR UR38, SR_CgaCtaId ;  /* 0x00000000002679c3 */ /* 0x000ea20000008800 */
[----:B------:R-:W-:-:S07]  /*0a10*/  UMOV UR4, 0x400 ;  /* 0x0000040000047882 */ /* 0x000fce0000000000 */
[----:B------:R-:W-:Y:S06]  /*0a20*/  BAR.ARV 0x8, 0x180 ;  /* 0x0206000000007b1d */ /* 0x000fec0000002000 */
[----:B--2---:R-:W-:-:S06]  /*0a30*/  ULEA UR4, UR38, UR4, 0x18 ;  /* 0x0000000426047291 */ /* 0x004fcc000f8ec03f */
[----:B------:R-:W-:Y:S01]  /*0a40*/  IMAD.U32 R18, RZ, RZ, UR4 ;  /* 0x00000004ff127e24 */ /* 0x000fe2000f8e00ff */
[----:B-1----:R-:W-:Y:S01]  /*0a50*/  SHF.R.U32.HI R0, RZ, 0x7, R0 ;  /* 0x00000007ff007819 */ /* 0x002fe20000011600 */
[----:B------:R-:W-:-:S03]  /*0a60*/  ULDC UR4, c[0x0][0xc3c] ;  /* 0x00030f0000047ab9 */ /* 0x000fc60000000800 */
[----:B------:R-:W-:-:S13]  /*0a70*/  ISETP.NE.AND P0, PT, R0, 0x1, PT ;  /* 0x000000010000780c */ /* 0x000fda0003f05270 */
[----:B------:R-:W-:Y:S08]  /*0a80*/  @!P0 BAR.ARV 0x9, 0x100 ;  /* 0x0244000000008b1d */ /* 0x000ff00000002000 */
[----:B------:R-:W-:Y:S06]  /*0a90*/  BAR.SYNC.DEFER_BLOCKING 0x5, 0x180 ;  /* 0x0146000000007b1d */ /* 0x000fec0000010000 */
[----:B------:R-:W1:Y:S02]  /*0aa0*/  LDS.128 R28, [R18+0x228d0] ;  /* 0x0228d000121c7984 */ /* 0x000e640000000c00 */
[----:B------:R-:W-:Y:S06]  /*0ab0*/  BAR.ARV 0x4, 0x180 ;  /* 0x0106000000007b1d */ /* 0x000fec0000002000 */
[----:B-1----:R-:W-:-:S13]  /*0ac0*/  ISETP.GE.AND P0, PT, R31, UR4, PT ;  /* 0x000000041f007c0c */ /* 0x002fda000bf06270 */
[----:B------:R-:W-:Y:S05]  /*0ad0*/  @P0 BRA `(.L_x_511) ;  /* 0x0000020800080947 */ /* 0x000fea0003800000 */
[----:B------:R-:W2:Y:S01]  /*0ae0*/  LDL R2, [R1+0x48] ;  /* 0x0000480001027983 */ /* 0x000ea20000100800 */
[----:B------:R-:W-:Y:S01]  /*0af0*/  IMAD.MOV.U32 R188, RZ, RZ, RZ ;  /* 0x000000ffffbc7224 */ /* 0x000fe200078e00ff */
[----:B------:R-:W-:Y:S01]  /*0b00*/  CS2R R194, SRZ ;  /* 0x0000000000c27805 */ /* 0x000fe2000001ff00 */
[----:B------:R-:W-:Y:S01]  /*0b10*/  IMAD.MOV.U32 R193, RZ, RZ, RZ ;  /* 0x000000ffffc17224 */ /* 0x000fe200078e00ff */
[----:B------:R-:W1:Y:S01]  /*0b20*/  S2R R0, SR_TID.X ;  /* 0x0000000000007919 */ /* 0x000e620000002100 */
[----:B------:R-:W-:Y:S01]  /*0b30*/  UMOV UR61, URZ ;  /* 0x0000003f003d7c82 */ /* 0x000fe20008000000 */
[----:B-1----:R-:W-:-:S05]  /*0b40*/  VIADD R12, R0, 0xffffff80 ;  /* 0xffffff80000c7836 */ /* 0x002fca0000000000 */
[----:B------:R-:W-:Y:S02]  /*0b50*/  SHF.R.S32.HI R0, RZ, 0x1f, R12 ;  /* 0x0000001fff007819 */ /* 0x000fe4000001140c */
[----:B--2---:R-:W-:Y:S02]  /*0b60*/  R2UR UR4, R2 ;  /* 0x00000000020472ca */ /* 0x004fe400000e0000 */
[----:B------:R-:W-:-:S04]  /*0b70*/  LEA.HI R2, R0, R12, RZ, 0x7 ;  /* 0x0000000c00027211 */ /* 0x000fc800078f38ff */
[----:B0-----:R-:W-:Y:S02]  /*0b80*/  LOP3.LUT R3, R2, 0xffffff80, RZ, 0xc0, !PT ;  /* 0xffffff8002037812 */ /* 0x001fe400078ec0ff */
[----:B------:R-:W-:-:S03]  /*0b90*/  SHF.R.S32.HI R13, RZ, 0x7, R2 ;  /* 0x00000007ff0d7819 */ /* 0x000fc60000011402 */
[----:B------:R-:W-:Y:S02]  /*0ba0*/  IMAD.IADD R10, R12, 0x1, -R3 ;  /* 0x000000010c0a7824 */ /* 0x000fe400078e0a03 */
[----:B------:R-:W-:-:S03]  /*0bb0*/  ULOP3.LUT UR39, UR4, 0x1, URZ, 0xfc, !UPT ;  /* 0x0000000104277892 */ /* 0x000fc6000f8efc3f */
[----:B------:R-:W-:-:S04]  /*0bc0*/  SHF.R.S32.HI R8, RZ, 0x1f, R10 ;  /* 0x0000001fff087819 */ /* 0x000fc8000001140a */
[CC--:B------:R-:W-:Y:S02]  /*0bd0*/  LEA.HI R9, R8.reuse, R10.reuse, RZ, 0x2 ;  /* 0x0000000a08097211 */ /* 0x0c0fe400078f10ff */
[----:B------:R-:W-:Y:S02]  /*0be0*/  LEA.HI R8, R8, R10, RZ, 0x5 ;  /* 0x0000000a08087211 */ /* 0x000fe400078f28ff */
[--C-:B------:R-:W-:Y:S02]  /*0bf0*/  SHF.R.S32.HI R5, RZ, 0x2, R9.reuse ;  /* 0x00000002ff057819 */ /* 0x100fe40000011409 */
[----:B------:R-:W-:Y:S02]  /*0c00*/  SHF.R.S32.HI R4, RZ, 0x1f, R9 ;  /* 0x0000001fff047819 */ /* 0x000fe40000011409 */
[----:B------:R-:W-:Y:S02]  /*0c10*/  SHF.R.S32.HI R8, RZ, 0x5, R8 ;  /* 0x00000005ff087819 */ /* 0x000fe40000011408 */
[----:B------:R-:W-:-:S02]  /*0c20*/  LEA.HI R3, R4, R5, RZ, 0x3 ;  /* 0x0000000504037211 */ /* 0x000fc400078f18ff */
[CC--:B------:R-:W-:Y:S02]  /*0c30*/  LEA.HI R4, R0.reuse, R12.reuse, RZ, 0x4 ;  /* 0x0000000c00047211 */ /* 0x0c0fe400078f20ff */
[----:B------:R-:W-:Y:S02]  /*0c40*/  LOP3.LUT R6, R3, 0xfffffff8, RZ, 0xc0, !PT ;  /* 0xfffffff803067812 */ /* 0x000fe400078ec0ff */
[----:B------:R-:W-:Y:S02]  /*0c50*/  LEA.HI R3, R0, R12, RZ, 0x5 ;  /* 0x0000000c00037211 */ /* 0x000fe400078f28ff */
[----:B------:R-:W-:Y:S02]  /*0c60*/  SHF.R.S32.HI R7, RZ, 0x4, R4 ;  /* 0x00000004ff077819 */ /* 0x000fe40000011404 */
[----:B------:R-:W-:Y:S01]  /*0c70*/  IADD3 R11, R5, -R6, RZ ;  /* 0x80000006050b7210 */ /* 0x000fe20007ffe0ff */
[----:B------:R-:W-:Y:S01]  /*0c80*/  IMAD.SHL.U32 R3, R3, 0x20, RZ ;  /* 0x0000002003037824 */ /* 0x000fe200078e00ff */
[----:B------:R-:W-:-:S02]  /*0c90*/  LOP3.LUT R5, R4, 0x3fffff0, RZ, 0xc0, !PT ;  /* 0x03fffff004057812 */ /* 0x000fc400078ec0ff */
[----:B------:R-:W-:Y:S01]  /*0ca0*/  LEA.HI R4, R4, R7, RZ, 0x1 ;  /* 0x0000000704047211 */ /* 0x000fe200078f08ff */
[----:B------:R-:W-:Y:S01]  /*0cb0*/  IMAD R11, R8, 0x10, R11 ;  /* 0x00000010080b7824 */ /* 0x000fe200078e020b */
[----:B------:R-:W-:Y:S01]  /*0cc0*/  LEA.HI R6, R2, R13, RZ, 0x1 ;  /* 0x0000000d02067211 */ /* 0x000fe200078f08ff */
[----:B------:R-:W-:Y:S01]  /*0cd0*/  IMAD.IADD R2, R12, 0x1, -R5 ;  /* 0x000000010c027824 */ /* 0x000fe200078e0a05 */
[----:B------:R-:W-:Y:S02]  /*0ce0*/  LOP3.LUT R4, R4, 0x1ffffffe, RZ, 0xc0, !PT ;  /* 0x1ffffffe04047812 */ /* 0x000fe400078ec0ff */
[----:B------:R-:W-:Y:S02]  /*0cf0*/  LOP3.LUT R199, R3, 0xfffffc00, RZ, 0xc0, !PT ;  /* 0xfffffc0003c77812 */ /* 0x000fe400078ec0ff */
[----:B------:R-:W-:Y:S01]  /*0d00*/  LOP3.LUT R6, R6, 0x3fffffe, RZ, 0xc0, !PT ;  /* 0x03fffffe06067812 */ /* 0x000fe200078ec0ff */
[----:B------:R-:W-:Y:S01]  /*0d10*/  IMAD.IADD R4, R7, 0x1, -R4 ;  /* 0x0000000107047824 */ /* 0x000fe200078e0a04 */
[----:B------:R-:W-:Y:S01]  /*0d20*/  LOP3.LUT R9, R9, 0x7ffffffc, RZ, 0xc0, !PT ;  /* 0x7ffffffc09097812 */ /* 0x000fe200078ec0ff */
[----:B------:R-:W-:Y:S01]  /*0d30*/  IMAD R3, R2, 0x40, R199 ;  /* 0x0000004002037824 */ /* 0x000fe200078e02c7 */
[----:B------:R-:W-:-:S03]  /*0d40*/  IADD3 R6, R13, -R6, RZ ;  /* 0x800000060d067210 */ /* 0x000fc60007ffe0ff */
[----:B------:R-:W-:Y:S01]  /*0d50*/  IMAD R2, R4, 0x8, R3 ;  /* 0x0000000804027824 */ /* 0x000fe200078e0203 */
[----:B------:R-:W-:Y:S01]  /*0d60*/  LEA.HI R4, R0, R12, RZ, 0x3 ;  /* 0x0000000c00047211 */ /* 0x000fe200078f18ff */
[----:B------:R-:W-:Y:S02]  /*0d70*/  IMAD R5, R6, 0x40, R11 ;  /* 0x0000004006057824 */ /* 0x000fe400078e020b */
[----:B------:R-:W-:Y:S01]  /*0d80*/  IMAD.IADD R9, R10, 0x1, -R9 ;  /* 0x000000010a097824 */ /* 0x000fe200078e0a09 */
[----:B------:R0:W-:Y:S01]  /*0d90*/  STL [R1+0x44], R2 ;  /* 0x0000440201007387 */ /* 0x0001e20000100800 */
[----:B------:R-:W-:Y:S02]  /*0da0*/  LOP3.LUT R207, R4, 0xfffffff8, RZ, 0xc0, !PT ;  /* 0xfffffff804cf7812 */ /* 0x000fe400078ec0ff */
[----:B------:R-:W-:Y:S01]  /*0db0*/  IMAD.SHL.U32 R211, R9, 0x2, RZ ;  /* 0x0000000209d37824 */ /* 0x000fe200078e00ff */
[----:B------:R-:W-:Y:S01]  /*0dc0*/  STL [R1+0x3c], R5 ;  /* 0x00003c0501007387 */ /* 0x000fe20000100800 */
[----:B------:R-:W-:-:S02]  /*0dd0*/  IADD3 R207, R12, -R207, RZ ;  /* 0x800000cf0ccf7210 */ /* 0x000fc40007ffe0ff */
[C---:B------:R-:W-:Y:S01]  /*0de0*/  VIADD R9, R211.reuse, 0x28 ;  /* 0x00000028d3097836 */ /* 0x040fe20000000000 */
[C---:B------:R-:W-:Y:S01]  /*0df0*/  IADD3 R10, R211.reuse, 0x20, RZ ;  /* 0x00000020d30a7810 */ /* 0x040fe20007ffe0ff */
[C---:B------:R-:W-:Y:S01]  /*0e00*/  VIADD R229, R211.reuse, 0x58 ;  /* 0x00000058d3e57836 */ /* 0x040fe20000000000 */
[----:B0-----:R-:W-:Y:S01]  /*0e10*/  LEA.HI R2, R0, R12, RZ, 0x2 ;  /* 0x0000000c00027211 */ /* 0x001fe200078f10ff */
[----:B------:R-:W-:Y:S01]  /*0e20*/  VIADD R228, R211, 0x60 ;  /* 0x00000060d3e47836 */ /* 0x000fe20000000000 */
[----:B------:R-:W-:Y:S01]  /*0e30*/  SHF.L.U32 R198, R207, 0x3, RZ ;  /* 0x00000003cfc67819 */ /* 0x000fe200000006ff */
[C---:B------:R-:W-:Y:S01]  /*0e40*/  VIADD R227, R211.reuse, 0x68 ;  /* 0x00000068d3e37836 */ /* 0x040fe20000000000 */
[--C-:B------:R-:W-:Y:S01]  /*0e50*/  SHF.R.S32.HI R190, RZ, 0x2, R2.reuse ;  /* 0x00000002ffbe7819 */ /* 0x100fe20000011402 */
[----:B------:R-:W-:Y:S01]  /*0e60*/  VIADD R226, R211, 0x70 ;  /* 0x00000070d3e27836 */ /* 0x000fe20000000000 */
[----:B------:R-:W-:Y:S01]  /*0e70*/  LOP3.LUT R0, R2, 0xfffffffc, RZ, 0xc0, !PT ;  /* 0xfffffffc02007812 */ /* 0x000fe200078ec0ff */
[----:B------:R-:W-:Y:S01]  /*0e80*/  VIADD R206, R198, 0x40 ;  /* 0x00000040c6ce7836 */ /* 0x000fe20000000000 */
[----:B------:R-:W-:Y:S01]  /*0e90*/  SHF.R.S32.HI R3, RZ, 0x1f, R2 ;  /* 0x0000001fff037819 */ /* 0x000fe20000011402 */
[----:B------:R-:W-:Y:S01]  /*0ea0*/  VIADD R8, R190, 0x40 ;  /* 0x00000040be087836 */ /* 0x000fe20000000000 */
[----:B------:R-:W-:Y:S01]  /*0eb0*/  SHF.R.S32.HI R2, RZ, 0x3, R4 ;  /* 0x00000003ff027819 */ /* 0x000fe20000011404 */
[----:B------:R-:W-:Y:S01]  /*0ec0*/  IMAD.IADD R6, R12, 0x1, -R0 ;  /* 0x000000010c067824 */ /* 0x000fe200078e0a00 */
[----:B------:R-:W-:Y:S01]  /*0ed0*/  LEA.HI R3, R3, R190, RZ, 0x3 ;  /* 0x000000be03037211 */ /* 0x000fe200078f18ff */
[----:B------:R-:W-:Y:S01]  /*0ee0*/  IMAD.SHL.U32 R196, R8, 0x80, RZ ;  /* 0x0000008008c47824 */ /* 0x000fe200078e00ff */
[----:B------:R-:W-:Y:S01]  /*0ef0*/  SHF.R.S32.HI R2, RZ, 0x1f, R8 ;  /* 0x0000001fff027819 */ /* 0x000fe20000011408 */
[C---:B------:R-:W-:Y:S01]  /*0f00*/  IMAD.SHL.U32 R16, R6.reuse, 0x10, RZ ;  /* 0x0000001006107824 */ /* 0x040fe200078e00ff */
[C---:B------:R-:W-:Y:S01]  /*0f10*/  LEA.HI R0, R6.reuse, R6, RZ, 0x1 ;  /* 0x0000000606007211 */ /* 0x040fe200078f08ff */
[----:B------:R-:W-:Y:S01]  /*0f20*/  IMAD.SHL.U32 R22, R6, 0x8, RZ ;  /* 0x0000000806167824 */ /* 0x000fe200078e00ff */
[----:B------:R-:W-:Y:S01]  /*0f30*/  LEA.HI R2, R2, R8, RZ, 0x3 ;  /* 0x0000000802027211 */ /* 0x000fe200078f18ff */
[----:B------:R-:W-:Y:S01]  /*0f40*/  VIADD R7, R190, 0x80 ;  /* 0x00000080be077836 */ /* 0x000fe20000000000 */
[----:B------:R-:W-:Y:S01]  /*0f50*/  LOP3.LUT R3, R3, 0xfffffff8, RZ, 0xc0, !PT ;  /* 0xfffffff803037812 */ /* 0x000fe200078ec0ff */
[----:B------:R-:W-:Y:S01]  /*0f60*/  VIADD R19, R16, 0x40 ;  /* 0x0000004010137836 */ /* 0x000fe20000000000 */
[----:B------:R-:W-:Y:S01]  /*0f70*/  LOP3.LUT R0, R0, 0x1ffffffe, RZ, 0xc0, !PT ;  /* 0x1ffffffe00007812 */ /* 0x000fe200078ec0ff */
[----:B------:R-:W-:Y:S01]  /*0f80*/  IMAD.SHL.U32 R197, R7, 0x80, RZ ;  /* 0x0000008007c57824 */ /* 0x000fe200078e00ff */
[----:B------:R-:W-:Y:S01]  /*0f90*/  LOP3.LUT R196, R196, 0x380, RZ, 0xc0, !PT ;  /* 0x00000380c4c47812 */ /* 0x000fe200078ec0ff */
[----:B------:R-:W-:Y:S01]  /*0fa0*/  IMAD.IADD R200, R190, 0x1, -R3 ;  /* 0x00000001bec87824 */ /* 0x000fe200078e0a03 */
[----:B------:R-:W-:Y:S01]  /*0fb0*/  SHF.L.U32 R2, R2, 0x7, RZ ;  /* 0x0000000702027819 */ /* 0x000fe200000006ff */
[----:B------:R-:W-:Y:S01]  /*0fc0*/  IMAD.IADD R0, R6, 0x1, -R0 ;  /* 0x0000000106007824 */ /* 0x000fe200078e0a00 */
[----:B------:R-:W-:Y:S01]  /*0fd0*/  SHF.R.S32.HI R3, RZ, 0x1f, R198 ;  /* 0x0000001fff037819 */ /* 0x000fe200000114c6 */
[C---:B------:R-:W-:Y:S01]  /*0fe0*/  VIADD R8, R211.reuse, 0x30 ;  /* 0x00000030d3087836 */ /* 0x040fe20000000000 */
[----:B------:R-:W-:Y:S01]  /*0ff0*/  SHF.R.U32.HI R3, RZ, 0x3, R196 ;  /* 0x00000003ff037819 */ /* 0x000fe200000116c4 */
[----:B------:R-:W-:Y:S01]  /*1000*/  VIADD R215, R211, 0x78 ;  /* 0x00000078d3d77836 */ /* 0x000fe20000000000 */
[----:B------:R-:W-:Y:S01]  /*1010*/  LOP3.LUT R6, R196, 0x70, R16, 0xf8, !PT ;  /* 0x00000070c4067812 */ /* 0x000fe200078ef810 */
[----:B------:R-:W-:Y:S01]  /*1020*/  VIADD R192, R22, 0x20 ;  /* 0x0000002016c07836 */ /* 0x000fe20000000000 */
[----:B------:R-:W-:-:S02]  /*1030*/  LOP3.LUT R203, R2, 0xfffffc00, RZ, 0xc0, !PT ;  /* 0xfffffc0002cb7812 */ /* 0x000fc400078ec0ff */
[----:B------:R-:W-:Y:S02]  /*1040*/  LEA R0, R0, R5, 0x3 ;  /* 0x0000000500007211 */ /* 0x000fe400078e18ff */
[----:B------:R-:W-:Y:S02]  /*1050*/  LOP3.LUT R3, R203, R6, R3, 0xf6, !PT ;  /* 0x00000006cb037212 */ /* 0x000fe400078ef603 */
[----:B------:R-:W-:Y:S02]  /*1060*/  SHF.R.S32.HI R4, RZ, 0x1f, R7 ;  /* 0x0000001fff047819 */ /* 0x000fe40000011407 */
[----:B------:R-:W-:Y:S01]  /*1070*/  SHF.R.S32.HI R6, RZ, 0x1f, R206 ;  /* 0x0000001fff067819 */ /* 0x000fe200000114ce */
[----:B------:R-:W-:Y:S01]  /*1080*/  IMAD.IADD R2, R18, 0x1, R3 ;  /* 0x0000000112027824 */ /* 0x000fe200078e0203 */
[----:B------:R-:W-:Y:S01]  /*1090*/  LEA.HI R4, R4, R7, RZ, 0x3 ;  /* 0x0000000704047211 */ /* 0x000fe200078f18ff */
[C---:B------:R-:W-:Y:S01]  /*10a0*/  VIADD R6, R211.reuse, 0x40 ;  /* 0x00000040d3067836 */ /* 0x040fe20000000000 */
[----:B------:R-:W-:Y:S01]  /*10b0*/  SHF.R.S32.HI R3, RZ, 0x1f, R9 ;  /* 0x0000001fff037819 */ /* 0x000fe20000011409 */
[----:B------:R-:W-:Y:S01]  /*10c0*/  VIADD R7, R211, 0x38 ;  /* 0x00000038d3077836 */ /* 0x000fe20000000000 */
[----:B------:R0:W-:Y:S01]  /*10d0*/  STL [R1+0x38], R2 ;  /* 0x0000380201007387 */ /* 0x0001e20000100800 */
[----:B------:R-:W-:Y:S01]  /*10e0*/  IMAD.SHL.U32 R4, R4, 0x80, RZ ;  /* 0x0000008004047824 */ /* 0x000fe200078e00ff */
[----:B------:R-:W-:-:S02]  /*10f0*/  SHF.R.S32.HI R3, RZ, 0x1f, R6 ;  /* 0x0000001fff037819 */ /* 0x000fc40000011406 */
[----:B------:R1:W-:Y:S01]  /*1100*/  STL [R1+0x40], R0 ;  /* 0x0000400001007387 */ /* 0x0003e20000100800 */
[----:B------:R-:W-:Y:S02]  /*1110*/  SHF.R.S32.HI R3, RZ, 0x1f, R229 ;  /* 0x0000001fff037819 */ /* 0x000fe400000114e5 */
[----:B------:R-:W-:Y:S01]  /*1120*/  LOP3.LUT R204, R4, 0xfffffc00, RZ, 0xc0, !PT ;  /* 0xfffffc0004cc7812 */ /* 0x000fe200078ec0ff */
[----:B------:R-:W-:Y:S01]  /*1130*/  VIADD R4, R211, 0x48 ;  /* 0x00000048d3047836 */ /* 0x000fe20000000000 */
[----:B------:R-:W-:Y:S02]  /*1140*/  LOP3.LUT R197, R197, 0x380, RZ, 0xc0, !PT ;  /* 0x00000380c5c57812 */ /* 0x000fe400078ec0ff */
[----:B0-----:R-:W-:Y:S02]  /*1150*/  IADD3 R2, R211, 0x50, RZ ;  /* 0x00000050d3027810 */ /* 0x001fe40007ffe0ff */
[----:B------:R-:W-:Y:S02]  /*1160*/  SHF.R.S32.HI R6, RZ, 0x1f, R4 ;  /* 0x0000001fff067819 */ /* 0x000fe40000011404 */
[----:B------:R-:W-:-:S02]  /*1170*/  SHF.R.S32.HI R4, RZ, 0x1f, R2 ;  /* 0x0000001fff047819 */ /* 0x000fc40000011402 */
[----:B------:R-:W-:Y:S02]  /*1180*/  SHF.R.S32.HI R2, RZ, 0x1f, R228 ;  /* 0x0000001fff027819 */ /* 0x000fe400000114e4 */
[----:B------:R-:W-:Y:S02]  /*1190*/  SHF.R.S32.HI R17, RZ, 0x1f, R16 ;  /* 0x0000001fff117819 */ /* 0x000fe40000011410 */
[----:B------:R-:W-:Y:S02]  /*11a0*/  SHF.R.S32.HI R189, RZ, 0x1f, R19 ;  /* 0x0000001fffbd7819 */ /* 0x000fe40000011413 */
[----:B------:R-:W-:Y:S02]  /*11b0*/  SHF.R.S32.HI R10, RZ, 0x1f, R10 ;  /* 0x0000001fff0a7819 */ /* 0x000fe4000001140a */
[----:B------:R-:W-:Y:S02]  /*11c0*/  SHF.R.S32.HI R8, RZ, 0x1f, R8 ;  /* 0x0000001fff087819 */ /* 0x000fe40000011408 */
[----:B------:R-:W-:-:S02]  /*11d0*/  SHF.R.S32.HI R7, RZ, 0x1f, R7 ;  /* 0x0000001fff077819 */ /* 0x000fc40000011407 */
[----:B------:R-:W-:Y:S02]  /*11e0*/  SHF.R.S32.HI R4, RZ, 0x1f, R227 ;  /* 0x0000001fff047819 */ /* 0x000fe400000114e3 */
[----:B------:R-:W-:Y:S02]  /*11f0*/  SHF.R.S32.HI R3, RZ, 0x1f, R226 ;  /* 0x0000001fff037819 */ /* 0x000fe400000114e2 */
[----:B-1----:R-:W-:-:S07]  /*1200*/  SHF.R.S32.HI R2, RZ, 0x1f, R215 ;  /* 0x0000001fff027819 */ /* 0x002fce00000114d7 */
.L_x_688:
[----:B01--4-:R-:W0:Y:S02]  /*1210*/  LDC.64 R2, c[0x0][0xc88] ;  /* 0x00032200ff027b82 */ /* 0x013e240000000a00 */
[----:B0-----:R-:W-:-:S05]  /*1220*/  IMAD.WIDE R2, R31, 0x4, R2 ;  /* 0x000000041f027825 */ /* 0x001fca00078e0202 */
[----:B------:R-:W2:Y:S01]  /*1230*/  LDG.E R205, desc[UR36][R2.64] ;  /* 0x0000002402cd7981 */ /* 0x000ea2000c1e1900 */
[----:B------:R-:W-:Y:S05]  /*1240*/  YIELD ;  /* 0x0000000000007946 */ /* 0x000fea0003800000 */
[----:B------:R-:W-:Y:S01]  /*1250*/  ULDC.64 UR4, c[0x0][0xa28] ;  /* 0x00028a0000047ab9 */ /* 0x000fe20000000a00 */
[----:B------:R-:W-:Y:S01]  /*1260*/  ULDC.64 UR8, c[0x0][0xa18] ;  /* 0x0002860000087ab9 */ /* 0x000fe20000000a00 */
[----:B------:R-:W-:Y:S01]  /*1270*/  ISETP.NE.U32.AND P1, PT, RZ, UR4, PT ;  /* 0x00000004ff007c0c */ /* 0x000fe2000bf25070 */
[----:B------:R-:W-:Y:S01]  /*1280*/  ULDC.64 UR6, c[0x0][0xa08] ;  /* 0x0002820000067ab9 */ /* 0x000fe20000000a00 */
[----:B------:R-:W-:Y:S01]  /*1290*/  IMAD.MOV.U32 R10, RZ, RZ, RZ ;  /* 0x000000ffff0a7224 */ /* 0x000fe200078e00ff */
[----:B------:R-:W-:Y:S01]  /*12a0*/  ISETP.NE.U32.AND P0, PT, RZ, UR6, PT ;  /* 0x00000006ff007c0c */ /* 0x000fe2000bf05070 */
[----:B------:R-:W-:Y:S01]  /*12b0*/  IMAD.MOV.U32 R86, RZ, RZ, RZ ;  /* 0x000000ffff567224 */ /* 0x000fe200078e00ff */
[----:B------:R-:W-:-:S02]  /*12c0*/  ISETP.NE.AND.EX P1, PT, RZ, UR5, PT, P1 ;  /* 0x00000005ff007c0c */ /* 0x000fc4000bf25310 */
[----:B------:R-:W-:Y:S02]  /*12d0*/  ISETP.NE.AND.EX P0, PT, RZ, UR7, PT, P0 ;  /* 0x00000007ff007c0c */ /* 0x000fe4000bf05300 */
[----:B--2---:R-:W-:Y:S01]  /*12e0*/  SHF.R.S32.HI R212, RZ, 0x1f, R205 ;  /* 0x0000001fffd47819 */ /* 0x004fe200000114cd */
[----:B------:R-:W-:-:S08]  /*12f0*/  IMAD.SHL.U32 R209, R205, 0x4, RZ ;  /* 0x00000004cdd17824 */ /* 0x000fd000078e00ff */
[C---:B---3--:R-:W-:Y:S02]  /*1300*/  @P1 LEA R4, P2, R205.reuse, UR4, 0x2 ;  /* 0x00000004cd041c11 */ /* 0x048fe4000f8410ff */
[C-C-:B------:R-:W-:Y:S02]  /*1310*/  SHF.L.U64.HI R210, R205.reuse, 0x2, R212.reuse ;  /* 0x00000002cdd27819 */ /* 0x140fe400000102d4 */
[----:B------:R-:W-:Y:S02]  /*1320*/  @P1 LEA.HI.X R5, R205, UR5, R212, 0x2, P2 ;  /* 0x00000005cd051c11 */ /* 0x000fe400090f14d4 */
[----:B------:R-:W-:Y:S01]  /*1330*/  ISETP.NE.U32.AND P2, PT, RZ, UR8, PT ;  /* 0x00000008ff007c0c */ /* 0x000fe2000bf45070 */
[----:B------:R-:W-:Y:S01]  /*1340*/  ULDC UR4, c[0x0][0x288] ;  /* 0x0000a20000047ab9 */ /* 0x000fe20000000800 */
[----:B------:R-:W-:Y:S01]  /*1350*/  IADD3 R8, P3, R209, UR6, RZ ;  /* 0x00000006d1087c10 */ /* 0x000fe2000ff7e0ff */
[----:B------:R0:W5:Y:S01]  /*1360*/  @P1 LDG.E R10, desc[UR36][R4.64] ;  /* 0x00000024040a1981 */ /* 0x000162000c1e1900 */
[----:B------:R-:W-:Y:S01]  /*1370*/  ISETP.NE.AND.EX P2, PT, RZ, UR9, PT, P2 ;  /* 0x00000009ff007c0c */ /* 0x000fe2000bf45320 */
[----:B------:R-:W-:Y:S01]  /*1380*/  IMAD.U32 R25, RZ, RZ, UR4 ;  /* 0x00000004ff197e24 */ /* 0x000fe2000f8e00ff */
[----:B------:R-:W-:Y:S01]  /*1390*/  IADD3.X R9, R210, UR7, RZ, P3, !PT ;  /* 0x00000007d2097c10 */ /* 0x000fe20009ffe4ff */
[----:B------:R-:W-:-:S04]  /*13a0*/  ULDC.64 UR4, c[0x0][0x418] ;  /* 0x0001060000047ab9 */ /* 0x000fc80000000a00 */
[----:B------:R0:W5:Y:S06]  /*13b0*/  @P0 LDG.E R86, desc[UR36][R8.64] ;  /* 0x0000002408560981 */ /* 0x00016c000c1e1900 */
[----:B------:R-:W-:-:S04]  /*13c0*/  @P2 IADD3 R6, P1, R209, UR8, RZ ;  /* 0x00000008d1062c10 */ /* 0x000fc8000ff3e0ff */
[----:B------:R-:W-:-:S05]  /*13d0*/  @P2 IADD3.X R7, R210, UR9, RZ, P1, !PT ;  /* 0x00000009d2072c10 */ /* 0x000fca0008ffe4ff */
[----:B------:R0:W5:Y:S01]  /*13e0*/  @P2 LDG.E R25, desc[UR36][R6.64] ;  /* 0x0000002406192981 */ /* 0x000162000c1e1900 */
[----:B------:R-:W-:-:S03]  /*13f0*/  UISETP.NE.U32.AND UP0, UPT, UR4, URZ, UPT ;  /* 0x0000003f0400728c */ /* 0x000fc6000bf05070 */
[----:B------:R-:W-:Y:S01]  /*1400*/  ULDC UR4, c[0x0][0x424] ;  /* 0x0001090000047ab9 */ /* 0x000fe20000000800 */
[----:B------:R-:W-:-:S03]  /*1410*/  UISETP.NE.AND.EX UP0, UPT, UR5, URZ, UPT, UP0 ;  /* 0x0000003f0500728c */ /* 0x000fc6000bf05300 */
[----:B------:R-:W-:Y:S01]  /*1420*/  ULDC UR5, c[0x0][0x2f0] ;  /* 0x0000bc0000057ab9 */ /* 0x000fe20000000800 */
[----:B------:R-:W-:-:S04]  /*1430*/  USEL UR4, UR4, 0x1, UP0 ;  /* 0x0000000104047887 */ /* 0x000fc80008000000 */
[----:B------:R-:W-:-:S03]  /*1440*/  UIMAD UR4, UR4, UR5, URZ ;  /* 0x00000005040472a4 */ /* 0x000fc6000f8e023f */
[----:B------:R-:W-:Y:S02]  /*1450*/  ULDC UR5, c[0x0][0x348] ;  /* 0x0000d20000057ab9 */ /* 0x000fe40000000800 */
[----:B------:R-:W-:Y:S01]  /*1460*/  IMAD.U32 R2, RZ, RZ, UR5 ;  /* 0x00000005ff027e24 */ /* 0x000fe2000f8e00ff */
[----:B------:R-:W-:Y:S01]  /*1470*/  MOV R31, UR4 ;  /* 0x00000004001f7c02 */ /* 0x000fe20008000f00 */
[----:B0-----:R-:W-:Y:S06]  /*1480*/  @P2 BRA `(.L_x_512) ;  /* 0x0000000000242947 */ /* 0x001fec0003800000 */
[----:B------:R-:W-:Y:S02]  /*1490*/  ULDC.64 UR4, c[0x0][0xa00] ;  /* 0x0002800000047ab9 */ /* 0x000fe40000000a00 */
[----:B------:R-:W-:-:S04]  /*14a0*/  ISETP.NE.U32.AND P1, PT, RZ, UR4, PT ;  /* 0x00000004ff007c0c */ /* 0x000fc8000bf25070 */
[----:B------:R-:W-:-:S13]  /*14b0*/  ISETP.NE.AND.EX P1, PT, RZ, UR5, PT, P1 ;  /* 0x00000005ff007c0c */ /* 0x000fda000bf25310 */
[----:B------:R-:W-:Y:S05]  /*14c0*/  @!P1 BRA `(.L_x_512) ;  /* 0x0000000000149947 */ /* 0x000fea0003800000 */
[----:B------:R-:W0:Y:S02]  /*14d0*/  LDC.64 R4, c[0x0][0xa00] ;  /* 0x00028000ff047b82 */ /* 0x000e240000000a00 */
[----:B0-----:R-:W-:-:S05]  /*14e0*/  IMAD.WIDE R4, R205, 0x4, R4 ;  /* 0x00000004cd047825 */ /* 0x001fca00078e0204 */
[----:B-----5:R-:W2:Y:S04]  /*14f0*/  LDG.E R25, desc[UR36][R4.64] ;  /* 0x0000002404197981 */ /* 0x020ea8000c1e1900 */
[----:B------:R-:W2:Y:S02]  /*1500*/  LDG.E R0, desc[UR36][R4.64+0x4] ;  /* 0x0000042404007981 */ /* 0x000ea4000c1e1900 */
[----:B--2---:R-:W-:-:S07]  /*1510*/  IMAD.IADD R25, R0, 0x1, -R25 ;  /* 0x0000000100197824 */ /* 0x004fce00078e0a19 */
.L_x_512:
[----:B------:R-:W-:Y:S01]  /*1520*/  ULDC.64 UR4, c[0x0][0xa20] ;  /* 0x0002880000047ab9 */ /* 0x000fe20000000a00 */
[C---:B------:R-:W-:Y:S01]  /*1530*/  LOP3.LUT R3, R30.reuse, 0xff000000, RZ, 0xc0, !PT ;  /* 0xff0000001e037812 */ /* 0x040fe200078ec0ff */
[----:B------:R-:W-:Y:S01]  /*1540*/  IMAD.MOV.U32 R213, RZ, RZ, R29 ;  /* 0x000000ffffd57224 */ /* 0x000fe200078e001d */
[----:B------:R-:W-:Y:S02]  /*1550*/  ISETP.NE.U32.AND P1, PT, RZ, UR4, PT ;  /* 0x00000004ff007c0c */ /* 0x000fe4000bf25070 */
[C---:B------:R-:W-:Y:S02]  /*1560*/  LOP3.LUT R0, R30.reuse, 0xff0000, RZ, 0xc0, !PT ;  /* 0x00ff00001e007812 */ /* 0x040fe400078ec0ff */
[----:B------:R-:W-:Y:S02]  /*1570*/  ISETP.NE.AND.EX P1, PT, RZ, UR5, PT, P1 ;  /* 0x00000005ff007c0c */ /* 0x000fe4000bf25310 */
[----:B------:R-:W-:Y:S02]  /*1580*/  SHF.R.U32.HI R3, RZ, 0x8, R3 ;  /* 0x00000008ff037819 */ /* 0x000fe40000011603 */
[----:B------:R-:W-:-:S02]  /*1590*/  LOP3.LUT R191, R30, 0xffff, RZ, 0xc0, !PT ;  /* 0x0000ffff1ebf7812 */ /* 0x000fc400078ec0ff */
[----:B------:R-:W-:-:S07]  /*15a0*/  LEA.HI R208, R0, R3, RZ, 0x10 ;  /* 0x0000000300d07211 */ /* 0x000fce00078f80ff */
[----:B------:R-:W-:Y:S05]  /*15b0*/  @!P1 BRA `(.L_x_513) ;  /* 0x0000000000109947 */ /* 0x000fea0003800000 */
[----:B------:R-:W-:-:S04]  /*15c0*/  IADD3 R4, P0, R209, UR4, RZ ;  /* 0x00000004d1047c10 */ /* 0x000fc8000ff1e0ff */
[----:B------:R-:W-:-:S05]  /*15d0*/  IADD3.X R5, R210, UR5, RZ, P0, !PT ;  /* 0x00000005d2057c10 */ /* 0x000fca00087fe4ff */
[----:B------:R0:W5:Y:S01]  /*15e0*/  LDG.E R31, desc[UR36][R4.64] ;  /* 0x00000024041f7981 */ /* 0x000162000c1e1900 */
[----:B------:R-:W-:Y:S05]  /*15f0*/  BRA `(.L_x_514) ;  /* 0x0000000000107947 */ /* 0x000fea0003800000 */
.L_x_513:
[----:B------:R-:W-:Y:S05]  /*1600*/  @!P0 BRA `(.L_x_514) ;  /* 0x00000000000c8947 */ /* 0x000fea0003800000 */
[----:B------:R-:W2:Y:S04]  /*1610*/  LDG.E R0, desc[UR36][R8.64] ;  /* 0x0000002408007981 */ /* 0x000ea8000c1e1900 */
[----:B------:R-:W2:Y:S02]  /*1620*/  LDG.E R31, desc[UR36][R8.64+0x4] ;  /* 0x00000424081f7981 */ /* 0x000ea4000c1e1900 */
[----:B--2---:R-:W-:-:S07]  /*1630*/  IMAD.IADD R31, R31, 0x1, -R0 ;  /* 0x000000011f1f7824 */ /* 0x004fce00078e0a00 */
.L_x_514:
[----:B------:R-:W-:Y:S02]  /*1640*/  ULDC.64 UR4, c[0x0][0xa10] ;  /* 0x0002840000047ab9 */ /* 0x000fe40000000a00 */
[----:B------:R-:W-:-:S04]  /*1650*/  ISETP.NE.U32.AND P0, PT, RZ, UR4, PT ;  /* 0x00000004ff007c0c */ /* 0x000fc8000bf05070 */
[----:B------:R-:W-:Y:S01]  /*1660*/  ISETP.NE.AND.EX P0, PT, RZ, UR5, PT, P0 ;  /* 0x00000005ff007c0c */ /* 0x000fe2000bf05300 */
[----:B------:R-:W-:-:S12]  /*1670*/  ULDC.64 UR4, c[0x0][0xa30] ;  /* 0x00028c0000047ab9 */ /* 0x000fd80000000a00 */
[----:B0-----:R-:W0:Y:S01]  /*1680*/  @P0 LDC.64 R4, c[0x0][0xa10] ;  /* 0x00028400ff040b82 */ /* 0x001e220000000a00 */
[----:B------:R-:W-:-:S04]  /*1690*/  ISETP.NE.U32.AND P1, PT, RZ, UR4, PT ;  /* 0x00000004ff007c0c */ /* 0x000fc8000bf25070 */
[----:B------:R-:W-:Y:S01]  /*16a0*/  ISETP.NE.AND.EX P1, PT, RZ, UR5, PT, P1 ;  /* 0x00000005ff007c0c */ /* 0x000fe2000bf25310 */
[----:B0-----:R-:W-:-:S05]  /*16b0*/  @P0 IMAD.WIDE R4, R205, 0x4, R4 ;  /* 0x00000004cd040825 */ /* 0x001fca00078e0204 */
[----:B------:R-:W2:Y:S04]  /*16c0*/  @P0 LDG.E R0, desc[UR36][R4.64] ;  /* 0x0000002404000981 */ /* 0x000ea8000c1e1900 */
[----:B------:R-:W2:Y:S03]  /*16d0*/  @P0 LDG.E R3, desc[UR36][R4.64+0x4] ;  /* 0x0000042404030981 */ /* 0x000ea6000c1e1900 */
[----:B------:R-:W-:Y:S01]  /*16e0*/  @P1 IADD3 R6, P2, R209, UR4, RZ ;  /* 0x00000004d1061c10 */ /* 0x000fe2000ff5e0ff */
[----:B-----5:R-:W-:-:S03]  /*16f0*/  IMAD.MOV.U32 R26, RZ, RZ, R31 ;  /* 0x000000ffff1a7224 */ /* 0x020fc600078e001f */
[----:B------:R-:W-:-:S05]  /*1700*/  @P1 IADD3.X R7, R210, UR5, RZ, P2, !PT ;  /* 0x00000005d2071c10 */ /* 0x000fca00097fe4ff */
[----:B------:R0:W5:Y:S01]  /*1710*/  @P1 LDG.E R26, desc[UR36][R6.64] ;  /* 0x00000024061a1981 */ /* 0x000162000c1e1900 */
[----:B------:R-:W-:Y:S01]  /*1720*/  IMAD.IADD R9, R31, 0x1, -R10 ;  /* 0x000000011f097824 */ /* 0x000fe200078e0a0a */
[----:B------:R-:W-:Y:S01]  /*1730*/  BSSY B0, `(.L_x_515) ;  /* 0x000002a000007945 */ /* 0x000fe20003800000 */
[----:B------:R-:W-:Y:S02]  /*1740*/  LOP3.LUT R214, R208, 0xff, RZ, 0xc0, !PT ;  /* 0x000000ffd0d67812 */ /* 0x000fe400078ec0ff */
[----:B------:R-:W-:Y:S02]  /*1750*/  SHF.R.U32.HI R208, RZ, 0x10, R208 ;  /* 0x00000010ffd07819 */ /* 0x000fe400000116d0 */
[----:B--2---:R-:W-:-:S05]  /*1760*/  @P0 IADD3 R2, -R0, R3, RZ ;  /* 0x0000000300020210 */ /* 0x004fca0007ffe1ff */
[----:B------:R-:W-:-:S04]  /*1770*/  IMAD.IADD R24, R9, 0x1, R2 ;  /* 0x0000000109187824 */ /* 0x000fc800078e0202 */
[C---:B------:R-:W-:Y:S01]  /*1780*/  VIADD R0, R24.reuse, 0x9f ;  /* 0x0000009f18007836 */ /* 0x040fe20000000000 */
[----:B------:R-:W-:-:S03]  /*1790*/  ISETP.GE.AND P3, PT, R24, 0x1, PT ;  /* 0x000000011800780c */ /* 0x000fc60003f66270 */
[----:B------:R-:W-:Y:S01]  /*17a0*/  IMAD.HI R0, R0, 0x66666667, RZ ;  /* 0x6666666700007827 */ /* 0x000fe200078e02ff */
[----:B------:R-:W-:-:S04]  /*17b0*/  P2R R101, PR, RZ, 0x8 ;  /* 0x00000008ff657803 */ /* 0x000fc80000000000 */
[----:B------:R-:W-:-:S04]  /*17c0*/  SHF.R.U32.HI R27, RZ, 0x1f, R0 ;  /* 0x0000001fff1b7819 */ /* 0x000fc80000011600 */
[----:B------:R-:W-:Y:S01]  /*17d0*/  LEA.HI.SX32 R27, R0, R27, 0x1a ;  /* 0x0000001b001b7211 */ /* 0x000fe200078fd2ff */
[----:B------:R-:W-:Y:S01]  /*17e0*/  IMAD.MOV.U32 R0, RZ, RZ, RZ ;  /* 0x000000ffff007224 */ /* 0x000fe200078e00ff */
[----:B0-----:R-:W-:Y:S06]  /*17f0*/  @!P3 BRA `(.L_x_516) ;  /* 0x000000000074b947 */ /* 0x001fec0003800000 */
[----:B------:R-:W-:Y:S01]  /*1800*/  ISETP.NE.AND P0, PT, R208, RZ, PT ;  /* 0x000000ffd000720c */ /* 0x000fe20003f05270 */
[----:B------:R-:W-:-:S03]  /*1810*/  ULDC UR4, c[0x0][0x9f0] ;  /* 0x00027c0000047ab9 */ /* 0x000fc60000000800 */
[----:B------:R-:W-:-:S04]  /*1820*/  SEL R10, R208, UR4, P0 ;  /* 0x00000004d00a7c07 */ /* 0x000fc80008000000 */
[-C--:B------:R-:W-:Y:S02]  /*1830*/  IABS R6, R10.reuse ;  /* 0x0000000a00067213 */ /* 0x080fe40000000000 */
[----:B------:R-:W-:Y:S02]  /*1840*/  IADD3 R0, R27, -0x1, R10 ;  /* 0xffffffff1b007810 */ /* 0x000fe40007ffe00a */
[----:B------:R-:W0:Y:S01]  /*1850*/  I2F.RP R3, R6 ;  /* 0x0000000600037306 */ /* 0x000e220000209400 */
[----:B------:R-:W-:Y:S02]  /*1860*/  IABS R11, R10 ;  /* 0x0000000a000b7213 */ /* 0x000fe40000000000 */
[----:B------:R-:W-:Y:S02]  /*1870*/  IABS R8, R0 ;  /* 0x0000000000087213 */ /* 0x000fe40000000000 */
[----:B------:R-:W-:-:S04]  /*1880*/  LOP3.LUT R0, R0, R10, RZ, 0x3c, !PT ;  /* 0x0000000a00007212 */ /* 0x000fc800078e3cff */
[----:B------:R-:W-:Y:S01]  /*1890*/  ISETP.GE.AND P2, PT, R0, RZ, PT ;  /* 0x000000ff0000720c */ /* 0x000fe20003f46270 */
[----:B0-----:R-:W0:Y:S02]  /*18a0*/  MUFU.RCP R3, R3 ;  /* 0x0000000300037308 */ /* 0x001e240000001000 */
[----:B0-----:R-:W-:Y:S01]  /*18b0*/  VIADD R4, R3, 0xffffffe ;  /* 0x0ffffffe03047836 */ /* 0x001fe20000000000 */
[----:B------:R-:W-:-:S05]  /*18c0*/  IADD3 R3, RZ, -R11, RZ ;  /* 0x8000000bff037210 */ /* 0x000fca0007ffe0ff */
[----:B------:R0:W1:Y:S02]  /*18d0*/  F2I.FTZ.U32.TRUNC.NTZ R5, R4 ;  /* 0x0000000400057305 */ /* 0x000064000021f000 */
[----:B0-----:R-:W-:Y:S02]  /*18e0*/  IMAD.MOV.U32 R4, RZ, RZ, RZ ;  /* 0x000000ffff047224 */ /* 0x001fe400078e00ff */
[----:B-1----:R-:W-:-:S04]  /*18f0*/  IMAD.MOV R7, RZ, RZ, -R5 ;  /* 0x000000ffff077224 */ /* 0x002fc800078e0a05 */
[----:B------:R-:W-:-:S04]  /*1900*/  IMAD R7, R7, R6, RZ ;  /* 0x0000000607077224 */ /* 0x000fc800078e02ff */
[----:B------:R-:W-:-:S06]  /*1910*/  IMAD.HI.U32 R5, R5, R7, R4 ;  /* 0x0000000705057227 */ /* 0x000fcc00078e0004 */
[----:B------:R-:W-:-:S04]  /*1920*/  IMAD.HI.U32 R5, R5, R8, RZ ;  /* 0x0000000805057227 */ /* 0x000fc800078e00ff */
[----:B------:R-:W-:-:S05]  /*1930*/  IMAD R3, R5, R3, R8 ;  /* 0x0000000305037224 */ /* 0x000fca00078e0208 */
[----:B------:R-:W-:-:S13]  /*1940*/  ISETP.GT.U32.AND P1, PT, R6, R3, PT ;  /* 0x000000030600720c */ /* 0x000fda0003f24070 */
[----:B------:R-:W-:Y:S02]  /*1950*/  @!P1 IMAD.IADD R3, R3, 0x1, -R6 ;  /* 0x0000000103039824 */ /* 0x000fe400078e0a06 */
[----:B------:R-:W-:Y:S01]  /*1960*/  @!P1 VIADD R5, R5, 0x1 ;  /* 0x0000000105059836 */ /* 0x000fe20000000000 */
[----:B------:R-:W-:Y:S02]  /*1970*/  ISETP.NE.AND P1, PT, R10, RZ, PT ;  /* 0x000000ff0a00720c */ /* 0x000fe40003f25270 */
[----:B------:R-:W-:-:S13]  /*1980*/  ISETP.GE.U32.AND P0, PT, R3, R6, PT ;  /* 0x000000060300720c */ /* 0x000fda0003f06070 */
[----:B------:R-:W-:-:S04]  /*1990*/  @P0 VIADD R5, R5, 0x1 ;  /* 0x0000000105050836 */ /* 0x000fc80000000000 */
[----:B------:R-:W-:-:S05]  /*19a0*/  IMAD.MOV.U32 R0, RZ, RZ, R5 ;  /* 0x000000ffff007224 */ /* 0x000fca00078e0005 */
[----:B------:R-:W-:Y:S02]  /*19b0*/  @!P2 IADD3 R0, -R0, RZ, RZ ;  /* 0x000000ff0000a210 */ /* 0x000fe40007ffe1ff */
[----:B------:R-:W-:-:S07]  /*19c0*/  @!P1 LOP3.LUT R0, RZ, R10, RZ, 0x33, !PT ;  /* 0x0000000aff009212 */ /* 0x000fce00078e33ff */
.L_x_516:
[----:B------:R-:W-:Y:S05]  /*19d0*/  BSYNC B0 ;  /* 0x0000000000007941 */ /* 0x000fea0003800000 */
.L_x_515:
[----:B------:R-:W-:-:S05]  /*19e0*/  IMAD R3, R214, R0, RZ ;  /* 0x00000000d6037224 */ /* 0x000fca00078e02ff */
[C---:B------:R-:W-:Y:S01]  /*19f0*/  VIADDMNMX R0, R3.reuse, R0, R27, PT ;  /* 0x0000000003007246 */ /* 0x040fe2000380011b */
[----:B------:R-:W-:-:S04]  /*1a00*/  IMAD R3, R3, 0xa0, -R9 ;  /* 0x000000a003037824 */ /* 0x000fc800078e0a09 */
[----:B------:R-:W-:Y:S01]  /*1a10*/  IMAD R5, R0, 0xa0, -R9 ;  /* 0x000000a000057824 */ /* 0x000fe200078e0a09 */
[----:B------:R-:W-:-:S04]  /*1a20*/  VIMNMX R3, RZ, R3, !PT ;  /* 0x00000003ff037248 */ /* 0x000fc80007fe0100 */
[----:B------:R-:W-:Y:S01]  /*1a30*/  VIMNMX R0, R5, R2, PT ;  /* 0x0000000205007248 */ /* 0x000fe20003fe0100 */
[----:B------:R-:W-:-:S03]  /*1a40*/  IMAD.WIDE.U32 R60, R3, -0x33333333, RZ ;  /* 0xcccccccd033c7825 */ /* 0x000fc600078e00ff */
[----:B------:R-:W-:Y:S02]  /*1a50*/  ISETP.GT.AND P0, PT, R0, R3, PT ;  /* 0x000000030000720c */ /* 0x000fe40003f04270 */
[----:B------:R-:W-:-:S05]  /*1a60*/  SHF.R.U32.HI R60, RZ, 0x7, R61 ;  /* 0x00000007ff3c7819 */ /* 0x000fca000001163d */
[----:B------:R-:W-:-:S06]  /*1a70*/  IMAD.MOV.U32 R28, RZ, RZ, R60 ;  /* 0x000000ffff1c7224 */ /* 0x000fcc00078e003c */
[----:B------:R-:W-:-:S04]  /*1a80*/  @P0 VIADD R0, R0, 0x9f ;  /* 0x0000009f00000836 */ /* 0x000fc80000000000 */
[----:B------:R-:W-:-:S05]  /*1a90*/  @P0 IMAD.HI R0, R0, 0x66666667, RZ ;  /* 0x6666666700000827 */ /* 0x000fca00078e02ff */
[----:B------:R-:W-:-:S04]  /*1aa0*/  @P0 SHF.R.U32.HI R3, RZ, 0x1f, R0 ;  /* 0x0000001fff030819 */ /* 0x000fc80000011600 */
[----:B------:R-:W-:Y:S02]  /*1ab0*/  @P0 LEA.HI.SX32 R28, R0, R3, 0x1a ;  /* 0x00000003001c0211 */ /* 0x000fe400078fd2ff */
[----:B------:R-:W-:Y:S02]  /*1ac0*/  PLOP3.LUT P0, PT, PT, PT, PT, 0x80, 0x0 ;  /* 0x000000000000781c */ /* 0x000fe40003f0f070 */
[----:B------:R-:W-:-:S13]  /*1ad0*/  ISETP.GT.AND P1, PT, R28, R60, PT ;  /* 0x0000003c1c00720c */ /* 0x000fda0003f24270 */
[----:B------:R-:W-:Y:S05]  /*1ae0*/  @!P1 BRA `(.L_x_517) ;  /* 0x0000007c007c9947 */ /* 0x000fea0003800000 */
[----:B------:R-:W-:Y:S01]  /*1af0*/  VIADD R0, R18, 0x18400 ;  /* 0x0001840012007836 */ /* 0x000fe20000000000 */
[----:B------:R-:W-:Y:S04]  /*1b00*/  BSSY B6, `(.L_x_518) ;  /* 0x0000013000067945 */ /* 0x000fe80003800000 */
[----:B------:R-:W-:-:S13]  /*1b10*/  LOP3.LUT P0, RZ, R0, 0x3ff, RZ, 0xc0, !PT ;  /* 0x000003ff00ff7812 */ /* 0x000fda000780c0ff */
[----:B------:R-:W-:Y:S05]  /*1b20*/  @!P0 BRA `(.L_x_519) ;  /* 0x0000000000408947 */ /* 0x000fea0003800000 */
        /* <DEDUP_REMOVED lines=8> */
[----:B------:R-:W-:Y:S01]  /*1bb0*/  MOV R6, UR4 ;  /* 0x0000000400067c02 */ /* 0x000fe20008000f00 */
[----:B------:R-:W-:Y:S01]  /*1bc0*/  IMAD.U32 R7, RZ, RZ, UR5 ;  /* 0x00000005ff077e24 */ /* 0x000fe2000f8e00ff */
[----:B------:R-:W-:Y:S01]  /*1bd0*/  MOV R13, RZ ;  /* 0x000000ff000d7202 */ /* 0x000fe20000000f00 */
[----:B------:R-:W-:-:S02]  /*1be0*/  IMAD.U32 R11, RZ, RZ, UR7 ;  /* 0x00000007ff0b7e24 */ /* 0x000fc4000f8e00ff */
[----:B------:R-:W-:Y:S02]  /*1bf0*/  IMAD.MOV.U32 R8, RZ, RZ, 0x70 ;  /* 0x00000070ff087424 */ /* 0x000fe400078e00ff */
[----:B0-----:R-:W-:-:S07]  /*1c00*/  IMAD.MOV.U32 R12, RZ, RZ, 0x1 ;  /* 0x00000001ff0c7424 */ /* 0x001fce00078e00ff */
[----:B------:R-:W-:-:S07]  /*1c10*/  LEPC R20, `(.L_x_519) ;  /* 0x000000001014794e */ /* 0x000fce0000000000 */
[----:B-1---5:R-:W-:Y:S05]  /*1c20*/  CALL.ABS.NOINC R14 ;  /* 0x000000000e007343 */ /* 0x022fea0003c00000 */
.L_x_519:
[----:B------:R-:W-:Y:S05]  /*1c30*/  BSYNC B6 ;  /* 0x0000000000067941 */ /* 0x000fea0003800000 */
.L_x_518:
        /* <DEDUP_REMOVED lines=11> */
[----:B------:R-:W-:Y:S01]  /*1cf0*/  MOV R10, UR6 ;  /* 0x00000006000a7c02 */ /* 0x000fe20008000f00 */
[----:B------:R-:W-:Y:S02]  /*1d00*/  IMAD.U32 R6, RZ, RZ, UR4 ;  /* 0x00000004ff067e24 */ /* 0x000fe4000f8e00ff */
[----:B------:R-:W-:-:S02]  /*1d10*/  IMAD.U32 R7, RZ, RZ, UR5 ;  /* 0x00000005ff077e24 */ /* 0x000fc4000f8e00ff */
[----:B------:R-:W-:Y:S02]  /*1d20*/  IMAD.U32 R11, RZ, RZ, UR7 ;  /* 0x00000007ff0b7e24 */ /* 0x000fe4000f8e00ff */
[----:B------:R-:W-:Y:S02]  /*1d30*/  IMAD.MOV.U32 R8, RZ, RZ, 0x70 ;  /* 0x00000070ff087424 */ /* 0x000fe400078e00ff */
[----:B------:R-:W-:Y:S02]  /*1d40*/  IMAD.MOV.U32 R12, RZ, RZ, 0x1 ;  /* 0x00000001ff0c7424 */ /* 0x000fe400078e00ff */
[----:B0-----:R-:W-:-:S07]  /*1d50*/  IMAD.MOV.U32 R13, RZ, RZ, RZ ;  /* 0x000000ffff0d7224 */ /* 0x001fce00078e00ff */
[----:B------:R-:W-:-:S07]  /*1d60*/  LEPC R20, `(.L_x_521) ;  /* 0x000000001014794e */ /* 0x000fce0000000000 */
[----:B-1---5:R-:W-:Y:S05]  /*1d70*/  CALL.ABS.NOINC R14 ;  /* 0x000000000e007343 */ /* 0x022fea0003c00000 */
.L_x_521:
[----:B------:R-:W-:Y:S05]  /*1d80*/  BSYNC B6 ;  /* 0x0000000000067941 */ /* 0x000fea0003800000 */
.L_x_520:
[----:B------:R-:W-:Y:S01]  /*1d90*/  ULDC.64 UR4, c[0x0][0x9f8] ;  /* 0x00027e0000047ab9 */ /* 0x000fe20000000a00 */
[----:B------:R-:W-:Y:S01]  /*1da0*/  IMAD.MOV.U32 R87, RZ, RZ, R205 ;  /* 0x000000ffff577224 */ /* 0x000fe200078e00cd */
[----:B------:R-:W-:Y:S01]  /*1db0*/  ISETP.NE.U32.AND P0, PT, RZ, UR4, PT ;  /* 0x00000004ff007c0c */ /* 0x000fe2000bf05070 */
[----:B------:R-:W0:Y:S03]  /*1dc0*/  LDC.64 R32, c[0x0][0x3f8] ;  /* 0x0000fe00ff207b82 */ /* 0x000e260000000a00 */
[----:B------:R-:W-:-:S05]  /*1dd0*/  ISETP.NE.AND.EX P0, PT, RZ, UR5, PT, P0 ;  /* 0x00000005ff007c0c */ /* 0x000fca000bf05300 */
[----:B------:R-:W1:Y:S08]  /*1de0*/  LDC.64 R58, c[0x0][0x408] ;  /* 0x00010200ff3a7b82 */ /* 0x000e700000000a00 */
[----:B------:R-:W-:Y:S01]  /*1df0*/  @P0 IADD3 R4, P1, R209, UR4, RZ ;  /* 0x00000004d1040c10 */ /* 0x000fe2000ff3e0ff */
[----:B------:R-:W2:Y:S03]  /*1e00*/  LDC R73, c[0x0][0x3f4] ;  /* 0x0000fd00ff497b82 */ /* 0x000ea60000000800 */
[----:B------:R-:W-:-:S05]  /*1e10*/  @P0 IADD3.X R5, R210, UR5, RZ, P1, !PT ;  /* 0x00000005d2050c10 */ /* 0x000fca0008ffe4ff */
[----:B------:R3:W4:Y:S01]  /*1e20*/  @P0 LDG.E R87, desc[UR36][R4.64] ;  /* 0x0000002404570981 */ /* 0x000722000c1e1900 */
[----:B------:R-:W-:Y:S01]  /*1e30*/  SHF.R.S32.HI R3, RZ, 0x1f, R190 ;  /* 0x0000001fff037819 */ /* 0x000fe200000114be */
[-C--:B0-----:R-:W-:Y:S01]  /*1e40*/  IMAD.WIDE.U32 R8, R190, R32.reuse, R16 ;  /* 0x00000020be087225 */ /* 0x081fe200078e0010 */
[----:B------:R-:W-:Y:S01]  /*1e50*/  SHF.R.S32.HI R23, RZ, 0x1f, R22 ;  /* 0x0000001fff177819 */ /* 0x000fe20000011416 */
[----:B------:R-:W0:Y:S01]  /*1e60*/  S2R R34, SR_TID.X ;  /* 0x0000000000227919 */ /* 0x000e220000002100 */
[----:B------:R-:W-:Y:S01]  /*1e70*/  SHF.L.U32 R81, R200, 0x7, RZ ;  /* 0x00000007c8517819 */ /* 0x000fe200000006ff */
[C---:B------:R-:W-:Y:S01]  /*1e80*/  IMAD R0, R3.reuse, R32, RZ ;  /* 0x0000002003007224 */ /* 0x040fe200078e02ff */
[----:B------:R-:W-:Y:S01]  /*1e90*/  SHF.R.U32.HI R102, RZ, 0x3, R197 ;  /* 0x00000003ff667819 */ /* 0x000fe200000116c5 */
[----:B-1----:R-:W-:Y:S01]  /*1ea0*/  IMAD R3, R3, R58, RZ ;  /* 0x0000003a03037224 */ /* 0x002fe200078e02ff */
[----:B------:R-:W-:Y:S01]  /*1eb0*/  LOP3.LUT R81, R81, 0x380, RZ, 0xc0, !PT ;  /* 0x0000038051517812 */ /* 0x000fe200078ec0ff */
[----:B------:R-:W-:Y:S01]  /*1ec0*/  IMAD R13, R190, R33, R0 ;  /* 0x00000021be0d7224 */ /* 0x000fe200078e0200 */
[----:B------:R-:W-:Y:S01]  /*1ed0*/  IADD3 R86, R86, R31, RZ ;  /* 0x0000001f56567210 */ /* 0x000fe20007ffe0ff */
[C---:B------:R-:W-:Y:S01]  /*1ee0*/  IMAD R15, R190.reuse, R59, R3 ;  /* 0x0000003bbe0f7224 */ /* 0x040fe200078e0203 */
[----:B------:R-:W-:Y:S01]  /*1ef0*/  SHF.R.U32.HI R76, RZ, 0x3, R81 ;  /* 0x00000003ff4c7819 */ /* 0x000fe20000011651 */
[----:B------:R-:W-:Y:S01]  /*1f00*/  IMAD.WIDE.U32 R6, R190, R32, R22 ;  /* 0x00000020be067225 */ /* 0x000fe200078e0016 */
[----:B------:R-:W-:-:S02]  /*1f10*/  SHF.L.U64.HI R85, R32, 0x6, R33 ;  /* 0x0000000620557819 */ /* 0x000fc40000010221 */
[----:B--2---:R-:W-:Y:S01]  /*1f20*/  ISETP.GE.AND P0, PT, R16, R73, PT ;  /* 0x000000491000720c */ /* 0x004fe20003f06270 */
[----:B------:R-:W-:Y:S01]  /*1f30*/  IMAD.IADD R7, R7, 0x1, R13 ;  /* 0x0000000107077824 */ /* 0x000fe200078e020d */
[----:B------:R-:W-:Y:S01]  /*1f40*/  SHF.L.U64.HI R84, R32, 0x7, R33 ;  /* 0x0000000720547819 */ /* 0x000fe20000010221 */
[----:B------:R-:W-:Y:S01]  /*1f50*/  IMAD.IADD R9, R13, 0x1, R9 ;  /* 0x000000010d097824 */ /* 0x000fe200078e0209 */
[----:B------:R-:W-:Y:S01]  /*1f60*/  SEL R3, R73, RZ, P0 ;  /* 0x000000ff49037207 */ /* 0x000fe20000000000 */
[-C--:B---3--:R-:W-:Y:S01]  /*1f70*/  IMAD.WIDE.U32 R4, R190, R58.reuse, R22 ;  /* 0x0000003abe047225 */ /* 0x088fe200078e0016 */
[----:B-----5:R-:W-:Y:S02]  /*1f80*/  SHF.R.S32.HI R13, RZ, 0x1f, R26 ;  /* 0x0000001fff0d7819 */ /* 0x020fe4000001141a */
[----:B------:R-:W-:Y:S01]  /*1f90*/  SHF.L.U64.HI R80, R58, 0x6, R59 ;  /* 0x000000063a507819 */ /* 0x000fe2000001023b */
[----:B------:R-:W-:Y:S01]  /*1fa0*/  IMAD.IADD R3, R16, 0x1, R3 ;  /* 0x0000000110037824 */ /* 0x000fe200078e0203 */
[----:B------:R-:W-:Y:S01]  /*1fb0*/  SHF.L.U64.HI R79, R58, 0x7, R59 ;  /* 0x000000073a4f7819 */ /* 0x000fe2000001023b */
[----:B------:R-:W-:Y:S01]  /*1fc0*/  IMAD.WIDE.U32 R10, R190, R58, R16 ;  /* 0x0000003abe0a7225 */ /* 0x000fe200078e0010 */
[----:B------:R-:W-:-:S02]  /*1fd0*/  LOP3.LUT P1, RZ, R200, 0x4, RZ, 0xc0, !PT ;  /* 0x00000004c8ff7812 */ /* 0x000fc4000782c0ff */
[----:B------:R-:W-:Y:S01]  /*1fe0*/  SHF.R.S32.HI R0, RZ, 0x1f, R3 ;  /* 0x0000001fff007819 */ /* 0x000fe20000011403 */
[----:B------:R-:W-:Y:S02]  /*1ff0*/  IMAD.IADD R5, R5, 0x1, R15 ;  /* 0x0000000105057824 */ /* 0x000fe400078e020f */
[----:B------:R-:W-:Y:S01]  /*2000*/  IMAD.IADD R11, R15, 0x1, R11 ;  /* 0x000000010f0b7824 */ /* 0x000fe200078e020b */
[----:B------:R-:W-:Y:S01]  /*2010*/  LEA.HI R0, R0, R3, RZ, 0x4 ;  /* 0x0000000300007211 */ /* 0x000fe200078f20ff */
[----:B0-----:R-:W-:Y:S01]  /*2020*/  VIADD R36, R34, 0xffffff80 ;  /* 0xffffff8022247836 */ /* 0x001fe20000000000 */
[----:B------:R-:W-:Y:S01]  /*2030*/  SHF.R.U32.HI R34, RZ, 0x7, R34 ;  /* 0x00000007ff227819 */ /* 0x000fe20000011622 */
[----:B------:R-:W-:Y:S01]  /*2040*/  IMAD R3, R13, R32, RZ ;  /* 0x000000200d037224 */ /* 0x000fe200078e02ff */
[----:B------:R-:W-:Y:S01]  /*2050*/  SHF.R.S32.HI R65, RZ, 0x4, R0 ;  /* 0x00000004ff417819 */ /* 0x000fe20000011400 */
[----:B------:R-:W-:Y:S01]  /*2060*/  IMAD.WIDE.U32 R54, R26, R58, R4 ;  /* 0x0000003a1a367225 */ /* 0x000fe200078e0004 */
[----:B------:R-:W-:-:S02]  /*2070*/  ISETP.NE.AND P6, PT, R34, 0x1, PT ;  /* 0x000000012200780c */ /* 0x000fc40003fc5270 */
[----:B------:R-:W-:Y:S01]  /*2080*/  SHF.R.S32.HI R35, RZ, 0x1f, R36 ;  /* 0x0000001fff237819 */ /* 0x000fe20000011424 */
[----:B------:R-:W-:Y:S01]  /*2090*/  IMAD R15, R26, R33, R3 ;  /* 0x000000211a0f7224 */ /* 0x000fe200078e0203 */
[----:B------:R-:W-:Y:S01]  /*20a0*/  LOP3.LUT R3, R81, 0x30, R16, 0xf8, !PT ;  /* 0x0000003051037812 */ /* 0x000fe200078ef810 */
[----:B------:R-:W-:Y:S01]  /*20b0*/  IMAD R13, R13, R58, RZ ;  /* 0x0000003a0d0d7224 */ /* 0x000fe200078e02ff */
[----:B------:R-:W-:Y:S01]  /*20c0*/  LEA.HI R35, R35, R36, RZ, 0x2 ;  /* 0x0000002423237211 */ /* 0x000fe200078f10ff */
[----:B------:R-:W-:Y:S01]  /*20d0*/  VIADD R75, R34, 0x8 ;  /* 0x00000008224b7836 */ /* 0x000fe20000000000 */
[----:B------:R-:W-:Y:S01]  /*20e0*/  LOP3.LUT R70, R3, R76, RZ, 0x3c, !PT ;  /* 0x0000004c03467212 */ /* 0x000fe200078e3cff */
[----:B------:R-:W-:Y:S01]  /*20f0*/  IMAD R13, R26, R59, R13 ;  /* 0x0000003b1a0d7224 */ /* 0x000fe200078e020d */
[--C-:B------:R-:W-:Y:S01]  /*2100*/  LOP3.LUT R3, R81, 0x70, R0.reuse, 0xf8, !PT ;  /* 0x0000007051037812 */ /* 0x100fe200078ef800 */
[----:B------:R-:W-:Y:S01]  /*2110*/  IMAD R71, R59, 0xa0, RZ ;  /* 0x000000a03b477824 */ /* 0x000fe200078e02ff */
[----:B------:R-:W-:Y:S01]  /*2120*/  LOP3.LUT R35, R35, 0xfffffffc, RZ, 0xc0, !PT ;  /* 0xfffffffc23237812 */ /* 0x000fe200078ec0ff */
[----:B------:R-:W-:Y:S05]  /*2130*/  @!P6 WARPSYNC.ALL ;  /* 0x000000000000e948 */ /* 0x000fea0003800000 */
[--C-:B------:R-:W-:Y:S01]  /*2140*/  LOP3.LUT R5, R197, 0x70, R0.reuse, 0xf8, !PT ;  /* 0x00000070c5057812 */ /* 0x100fe200078ef800 */
[----:B------:R-:W-:Y:S01]  /*2150*/  ULDC UR4, c[0x0][0x2f4] ;  /* 0x0000bd0000047ab9 */ /* 0x000fe20000000800 */
[----:B------:R-:W-:Y:S01]  /*2160*/  LOP3.LUT R4, R196, 0x70, R0, 0xf8, !PT ;  /* 0x00000070c4047812 */ /* 0x000fe200078ef800 */
[C---:B------:R-:W-:Y:S01]  /*2170*/  IMAD.SHL.U32 R78, R58.reuse, 0x40, RZ ;  /* 0x000000403a4e7824 */ /* 0x040fe200078e00ff */
[----:B------:R-:W-:Y:S01]  /*2180*/  SHF.R.U32.HI R34, RZ, 0x3, R196 ;  /* 0x00000003ff227819 */ /* 0x000fe200000116c4 */
[----:B------:R-:W-:Y:S01]  /*2190*/  IMAD.SHL.U32 R77, R58, 0x80, RZ ;  /* 0x000000803a4d7824 */ /* 0x000fe200078e00ff */
[----:B------:R-:W-:Y:S01]  /*21a0*/  LOP3.LUT R64, R0, 0xfffffff0, RZ, 0xc0, !PT ;  /* 0xfffffff000407812 */ /* 0x000fe200078ec0ff */
[----:B------:R-:W-:Y:S01]  /*21b0*/  IMAD.WIDE.U32 R56, R26, R58, R10 ;  /* 0x0000003a1a387225 */ /* 0x000fe200078e000a */
[----:B------:R-:W-:-:S02]  /*21c0*/  LOP3.LUT R0, R3, R76, RZ, 0x3c, !PT ;  /* 0x0000004c03007212 */ /* 0x000fc400078e3cff */
[----:B------:R-:W-:Y:S01]  /*21d0*/  IADD3 R35, R36, -R35, RZ ;  /* 0x8000002324237210 */ /* 0x000fe20007ffe0ff */
[----:B------:R-:W-:Y:S01]  /*21e0*/  IMAD R33, R33, 0xa0, RZ ;  /* 0x000000a021217824 */ /* 0x000fe200078e02ff */
[----:B------:R-:W-:Y:S01]  /*21f0*/  LOP3.LUT R5, R5, R102, RZ, 0x3c, !PT ;  /* 0x0000006605057212 */ /* 0x000fe200078e3cff */
[----:B------:R-:W-:Y:S01]  /*2200*/  IMAD.WIDE.U32 R20, R26, R32, R6 ;  /* 0x000000201a147225 */ /* 0x000fe200078e0006 */
[----:B------:R-:W-:Y:S02]  /*2210*/  ISETP.GE.AND P2, PT, R19, UR4, PT ;  /* 0x0000000413007c0c */ /* 0x000fe4000bf46270 */
[----:B------:R-:W-:Y:S01]  /*2220*/  LOP3.LUT R4, R4, R34, RZ, 0x3c, !PT ;  /* 0x0000002204047212 */ /* 0x000fe200078e3cff */
[----:B------:R-:W-:Y:S01]  /*2230*/  IMAD.WIDE.U32 R30, R26, R32, R8 ;  /* 0x000000201a1e7225 */ /* 0x000fe200078e0008 */
[----:B------:R-:W-:Y:S02]  /*2240*/  IADD3 R70, R199, R70, RZ ;  /* 0x00000046c7467210 */ /* 0x000fe40007ffe0ff */
[----:B------:R-:W-:Y:S01]  /*2250*/  ISETP.GE.AND P1, PT, R16, UR4, PT ;  /* 0x0000000410007c0c */ /* 0x000fe2000bf26270 */
[----:B------:R-:W-:Y:S01]  /*2260*/  IMAD.WIDE.U32 R52, R32, 0xa0, RZ ;  /* 0x000000a020347825 */ /* 0x000fe200078e00ff */
[----:B------:R-:W-:-:S02]  /*2270*/  P2R R89, PR, RZ, 0x4 ;  /* 0x00000004ff597803 */ /* 0x000fc40000000000 */
[----:B------:R-:W-:Y:S01]  /*2280*/  SHF.R.S32.HI R62, RZ, 0x1f, R64 ;  /* 0x0000001fff3e7819 */ /* 0x000fe20000011440 */
[----:B------:R-:W-:Y:S01]  /*2290*/  IMAD.WIDE.U32 R58, R58, 0xa0, RZ ;  /* 0x000000a03a3a7825 */ /* 0x000fe200078e00ff */
[----:B------:R-:W-:-:S03]  /*22a0*/  IADD3 R3, R203, R4, RZ ;  /* 0x00000004cb037210 */ /* 0x000fc60007ffe0ff */
[----:B------:R-:W-:Y:S02]  /*22b0*/  IMAD.IADD R61, R199, 0x1, R0 ;  /* 0x00000001c73d7824 */ /* 0x000fe400078e0200 */
[C---:B------:R-:W-:Y:S02]  /*22c0*/  IMAD.SHL.U32 R83, R32.reuse, 0x40, RZ ;  /* 0x0000004020537824 */ /* 0x040fe400078e00ff */
[----:B------:R-:W-:Y:S02]  /*22d0*/  IMAD.SHL.U32 R82, R32, 0x80, RZ ;  /* 0x0000008020527824 */ /* 0x000fe400078e00ff */
[----:B------:R-:W-:Y:S02]  /*22e0*/  IMAD R74, R35, 0x40, R190 ;  /* 0x00000040234a7824 */ /* 0x000fe400078e02be */
[----:B------:R-:W-:Y:S02]  /*22f0*/  IMAD.SHL.U32 R73, R73, 0x2, RZ ;  /* 0x0000000249497824 */ /* 0x000fe400078e00ff */
[----:B------:R-:W-:-:S02]  /*2300*/  IMAD.IADD R72, R53, 0x1, R33 ;  /* 0x0000000135487824 */ /* 0x000fc400078e0221 */
[----:B------:R-:W-:Y:S02]  /*2310*/  IMAD.IADD R71, R59, 0x1, R71 ;  /* 0x000000013b477824 */ /* 0x000fe400078e0247 */
[----:B------:R-:W-:Y:S02]  /*2320*/  IMAD.IADD R69, R21, 0x1, R15 ;  /* 0x0000000115457824 */ /* 0x000fe400078e020f */
[----:B------:R-:W-:Y:S02]  /*2330*/  IMAD.IADD R68, R15, 0x1, R31 ;  /* 0x000000010f447824 */ /* 0x000fe400078e021f */
[----:B------:R-:W-:Y:S02]  /*2340*/  IMAD.IADD R67, R55, 0x1, R13 ;  /* 0x0000000137437824 */ /* 0x000fe400078e020d */
[----:B------:R-:W-:Y:S02]  /*2350*/  IMAD.IADD R66, R13, 0x1, R57 ;  /* 0x000000010d427824 */ /* 0x000fe400078e0239 */
[----:B------:R-:W-:Y:S01]  /*2360*/  IMAD.IADD R0, R204, 0x1, R5 ;  /* 0x00000001cc007824 */ /* 0x000fe200078e0205 */
[----:B----4-:R-:W-:Y:S01]  /*2370*/  SHF.R.S32.HI R63, RZ, 0x1f, R87 ;  /* 0x0000001fff3f7819 */ /* 0x010fe20000011457 */
[----:B------:R-:W-:Y:S06]  /*2380*/  @!P6 BAR.SYNC.DEFER_BLOCKING 0x9, 0x100 ;  /* 0x024400000000eb1d */ /* 0x000fec0000010000 */
.L_x_596:
[----:B0-----:R-:W0:Y:S01]  /*2390*/  LDC R97, c[0x0][0x430] ;  /* 0x00010c00ff617b82 */ /* 0x001e220000000800 */
[----:B------:R-:W-:Y:S01]  /*23a0*/  VIADD R28, R28, 0xffffffff ;  /* 0xffffffff1c1c7836 */ /* 0x000fe20000000000 */
[----:B------:R-:W-:-:S03]  /*23b0*/  MOV R100, RZ ;  /* 0x000000ff00647202 */ /* 0x000fc60000000f00 */
[----:B------:R-:W-:-:S03]  /*23c0*/  IMAD R7, R28, 0xa0, R74 ;  /* 0x000000a01c077824 */ /* 0x000fc600078e024a */
[----:B--2---:R-:W1:Y:S01]  /*23d0*/  LDC R105, c[0x0][0x3f4] ;  /* 0x0000fd00ff697b82 */ /* 0x004e620000000800 */
[----:B------:R-:W-:-:S04]  /*23e0*/  IMAD.IADD R13, R86, 0x1, R7 ;  /* 0x00000001560d7824 */ /* 0x000fc800078e0207 */
[----:B------:R-:W-:Y:S01]  /*23f0*/  IMAD.MOV.U32 R8, RZ, RZ, R13 ;  /* 0x000000ffff087224 */ /* 0x000fe200078e000d */
[----:B0-----:R-:W-:-:S13]  /*2400*/  ISETP.NE.AND P2, PT, R97, 0x1, PT ;  /* 0x000000016100780c */ /* 0x001fda0003f45270 */
[----:B------:R-:W0:Y:S08]  /*2410*/  @P2 LDC R4, c[0x0][0x434] ;  /* 0x00010d00ff042b82 */ /* 0x000e300000000800 */
[----:B------:R-:W2:Y:S01]  /*2420*/  @P2 LDC R5, c[0x0][0x438] ;  /* 0x00010e00ff052b82 */ /* 0x000ea20000000800 */
[----:B0-----:R-:W-:-:S05]  /*2430*/  @P2 IMAD.HI.U32 R4, R13, R4, RZ ;  /* 0x000000040d042227 */ /* 0x001fca00078e00ff */
[----:B--2---:R-:W-:Y:S02]  /*2440*/  @P2 SHF.R.U32.HI R8, RZ, R5, R4 ;  /* 0x00000005ff082219 */ /* 0x004fe40000011604 */
[----:B------:R-:W-:-:S04]  /*2450*/  ISETP.GE.AND P2, PT, R7, R2, PT ;  /* 0x000000020700720c */ /* 0x000fc80003f46270 */
[----:B------:R-:W-:-:S13]  /*2460*/  ISETP.GT.OR P2, PT, R74, 0x9f, P2 ;  /* 0x0000009f4a00780c */ /* 0x000fda0001744670 */
[----:B------:R-:W0:Y:S01]  /*2470*/  @!P2 LDC.64 R6, c[0x0][0x428] ;  /* 0x00010a00ff06ab82 */ /* 0x000e220000000a00 */
[----:B------:R-:W-:-:S07]  /*2480*/  @!P2 SHF.R.S32.HI R9, RZ, 0x1f, R8 ;  /* 0x0000001fff09a819 */ /* 0x000fce0000011408 */
[----:B------:R-:W2:Y:S01]  /*2490*/  @!P2 LDC.64 R4, c[0x0][0x418] ;  /* 0x00010600ff04ab82 */ /* 0x000ea20000000a00 */
[----:B0-----:R-:W-:-:S04]  /*24a0*/  @!P2 IMAD R10, R63, R6, RZ ;  /* 0x000000063f0aa224 */ /* 0x001fc800078e02ff */
[C---:B------:R-:W-:Y:S02]  /*24b0*/  @!P2 IMAD R11, R87.reuse, R7, R10 ;  /* 0x00000007570ba224 */ /* 0x040fe400078e020a */
[----:B------:R-:W-:-:S04]  /*24c0*/  @!P2 IMAD.WIDE.U32 R6, R87, R6, R8 ;  /* 0x000000065706a225 */ /* 0x000fc800078e0008 */
[----:B------:R-:W-:Y:S01]  /*24d0*/  @!P2 IMAD.IADD R7, R7, 0x1, R11 ;  /* 0x000000010707a824 */ /* 0x000fe200078e020b */
[----:B--2---:R-:W-:-:S04]  /*24e0*/  @!P2 LEA R4, P3, R6, R4, 0x2 ;  /* 0x000000040604a211 */ /* 0x004fc800078610ff */
[----:B------:R-:W-:-:S05]  /*24f0*/  @!P2 LEA.HI.X R5, R6, R5, R7, 0x2, P3 ;  /* 0x000000050605a211 */ /* 0x000fca00018f1407 */
[----:B------:R0:W5:Y:S01]  /*2500*/  @!P2 LDG.E R100, desc[UR36][R4.64] ;  /* 0x000000240464a981 */ /* 0x000162000c1e1900 */
[----:B------:R-:W-:Y:S01]  /*2510*/  ISETP.GT.AND P2, PT, R28, R60, PT ;  /* 0x0000003c1c00720c */ /* 0x000fe20003f44270 */
[----:B------:R-:W-:Y:S01]  /*2520*/  IMAD R7, R188, 0x5000, R70 ;  /* 0x00005000bc077824 */ /* 0x000fe200078e0246 */
[----:B------:R-:W-:Y:S01]  /*2530*/  LOP3.LUT P4, RZ, R200, 0x4, RZ, 0xc0, !PT ;  /* 0x00000004c8ff7812 */ /* 0x000fe2000788c0ff */
[----:B------:R-:W-:Y:S01]  /*2540*/  IMAD.MOV R6, RZ, RZ, -R8 ;  /* 0x000000ffff067224 */ /* 0x000fe200078e0a08 */
[----:B------:R-:W-:Y:S01]  /*2550*/  P2R R90, PR, RZ, 0x4 ;  /* 0x00000004ff5a7803 */ /* 0x000fe20000000000 */
[----:B------:R-:W-:Y:S01]  /*2560*/  VIADD R91, R7, 0x40 ;  /* 0x00000040075b7836 */ /* 0x000fe20000000000 */
[----:B-1----:R-:W-:Y:S01]  /*2570*/  ISETP.GE.AND P2, PT, R105, 0x1, PT ;  /* 0x000000016900780c */ /* 0x002fe20003f46270 */
[----:B------:R-:W-:Y:S05]  /*2580*/  YIELD ;  /* 0x0000000000007946 */ /* 0x000fea0003800000 */
[----:B------:R-:W-:Y:S01]  /*2590*/  BSSY B0, `(.L_x_522) ;  /* 0x00006c7000007945 */ /* 0x000fe20003800000 */
[----:B------:R-:W-:-:S02]  /*25a0*/  IMAD R97, R97, R6, R13 ;  /* 0x0000000661617224 */ /* 0x000fc400078e020d */
[----:B------:R-:W-:Y:S02]  /*25b0*/  @P4 VIADD R91, R7, 0xffffffc0 ;  /* 0xffffffc0075b4836 */ /* 0x000fe40000000000 */
[C---:B------:R-:W-:Y:S02]  /*25c0*/  IMAD.IADD R92, R18.reuse, 0x1, R7 ;  /* 0x00000001125c7824 */ /* 0x040fe400078e0207 */
[----:B------:R-:W-:Y:S01]  /*25d0*/  IMAD.IADD R91, R18, 0x1, R91 ;  /* 0x00000001125b7824 */ /* 0x000fe200078e025b */
[----:B0--3--:R-:W-:Y:S06]  /*25e0*/  @!P2 BRA `(.L_x_523) ;  /* 0x0000006400aca947 */ /* 0x009fec0003800000 */
[----:B------:R-:W-:Y:S01]  /*25f0*/  SHF.R.S32.HI R96, RZ, 0x1f, R97 ;  /* 0x0000001fff607819 */ /* 0x000fe20000011461 */
[----:B------:R-:W-:Y:S01]  /*2600*/  ULDC.64 UR4, c[0x0][0x300] ;  /* 0x0000c00000047ab9 */ /* 0x000fe20000000a00 */
[----:B-----5:R-:W-:Y:S01]  /*2610*/  SHF.R.S32.HI R95, RZ, 0x1f, R100 ;  /* 0x0000001fff5f7819 */ /* 0x020fe20000011464 */
[----:B------:R-:W-:Y:S01]  /*2620*/  IMAD.WIDE.U32 R4, R97, UR4, RZ ;  /* 0x0000000461047c25 */ /* 0x000fe2000f8e00ff */
[----:B------:R-:W-:-:S03]  /*2630*/  ULDC.64 UR6, c[0x0][0x2e8] ;  /* 0x0000ba0000067ab9 */ /* 0x000fc60000000a00 */
[----:B------:R-:W-:Y:S02]  /*2640*/  IMAD R6, R96, UR4, RZ ;  /* 0x0000000460067c24 */ /* 0x000fe4000f8e02ff */
[----:B------:R-:W-:Y:S02]  /*2650*/  IMAD R94, R28, -0xa0, R2 ;  /* 0xffffff601c5e7824 */ /* 0x000fe400078e0202 */
[----:B------:R-:W-:Y:S01]  /*2660*/  IMAD R7, R97, UR5, R6 ;  /* 0x0000000561077c24 */ /* 0x000fe2000f8e0206 */
[----:B------:R-:W-:Y:S01]  /*2670*/  ULDC.64 UR4, c[0x0][0x310] ;  /* 0x0000c40000047ab9 */ /* 0x000fe20000000a00 */
[----:B------:R-:W-:Y:S01]  /*2680*/  IMAD R6, R71, R28, RZ ;  /* 0x0000001c47067224 */ /* 0x000fe200078e02ff */
[----:B------:R-:W-:Y:S01]  /*2690*/  VIMNMX R94, R94, 0xa0, PT ;  /* 0x000000a05e5e7848 */ /* 0x000fe20003fe0100 */
[----:B------:R-:W-:Y:S01]  /*26a0*/  IMAD R9, R95, UR4, RZ ;  /* 0x000000045f097c24 */ /* 0x000fe2000f8e02ff */
[----:B------:R-:W-:-:S03]  /*26b0*/  IADD3 R5, R5, R7, RZ ;  /* 0x0000000705057210 */ /* 0x000fc60007ffe0ff */
[C---:B------:R-:W-:Y:S02]  /*26c0*/  IMAD R9, R100.reuse, UR5, R9 ;  /* 0x0000000564097c24 */ /* 0x040fe4000f8e0209 */
[----:B------:R-:W-:Y:S01]  /*26d0*/  IMAD.WIDE.U32 R4, R100, UR4, R4 ;  /* 0x0000000464047c25 */ /* 0x000fe2000f8e0004 */
[----:B------:R-:W-:-:S03]  /*26e0*/  ULDC.64 UR4, c[0x0][0x308] ;  /* 0x0000c20000047ab9 */ /* 0x000fc60000000a00 */
[----:B------:R-:W-:Y:S02]  /*26f0*/  IMAD.IADD R5, R5, 0x1, R9 ;  /* 0x0000000105057824 */ /* 0x000fe400078e0209 */
[----:B------:R-:W-:Y:S01]  /*2700*/  IMAD.WIDE.U32 R4, R191, UR4, R4 ;  /* 0x00000004bf047c25 */ /* 0x000fe2000f8e0004 */
[----:B------:R-:W-:-:S03]  /*2710*/  ULDC.U8 UR4, c[0x0][0x410] ;  /* 0x0001040000047ab9 */ /* 0x000fc60000000000 */
[----:B------:R-:W-:Y:S01]  /*2720*/  IMAD R104, R191, UR5, R5 ;  /* 0x00000005bf687c24 */ /* 0x000fe2000f8e0205 */
[----:B------:R-:W-:Y:S01]  /*2730*/  IADD3 R103, P2, R4, UR6, RZ ;  /* 0x0000000604677c10 */ /* 0x000fe2000ff5e0ff */
[----:B------:R-:W-:Y:S01]  /*2740*/  IMAD R4, R72, R28, RZ ;  /* 0x0000001c48047224 */ /* 0x000fe200078e02ff */
[----:B------:R-:W-:Y:S02]  /*2750*/  SHF.R.S32.HI R5, RZ, 0x1f, R28 ;  /* 0x0000001fff057819 */ /* 0x000fe4000001141c */
[----:B------:R-:W-:Y:S02]  /*2760*/  IADD3.X R104, R104, UR7, RZ, P2, !PT ;  /* 0x0000000768687c10 */ /* 0x000fe400097fe4ff */
[----:B------:R-:W-:Y:S01]  /*2770*/  ISETP.NE.AND P2, PT, RZ, UR4, PT ;  /* 0x00000004ff007c0c */ /* 0x000fe2000bf45270 */
[C---:B------:R-:W-:Y:S02]  /*2780*/  IMAD R9, R5.reuse, R52, R4 ;  /* 0x0000003405097224 */ /* 0x040fe400078e0204 */
[----:B------:R-:W-:-:S02]  /*2790*/  IMAD R11, R5, R58, R6 ;  /* 0x0000003a050b7224 */ /* 0x000fc400078e0206 */
[----:B------:R-:W-:-:S04]  /*27a0*/  IMAD.WIDE.U32 R4, R52, R28, RZ ;  /* 0x0000001c34047225 */ /* 0x000fc800078e00ff */
[----:B------:R-:W-:-:S04]  /*27b0*/  IMAD.WIDE.U32 R6, R58, R28, RZ ;  /* 0x0000001c3a067225 */ /* 0x000fc800078e00ff */
[----:B------:R-:W-:Y:S02]  /*27c0*/  IMAD.IADD R88, R5, 0x1, R9 ;  /* 0x0000000105587824 */ /* 0x000fe400078e0209 */
[----:B------:R-:W-:Y:S01]  /*27d0*/  IMAD.IADD R106, R7, 0x1, R11 ;  /* 0x00000001076a7824 */ /* 0x000fe200078e020b */
[----:B------:R-:W-:Y:S06]  /*27e0*/  @!P2 BRA `(.L_x_524) ;  /* 0x000000300098a947 */ /* 0x000fec0003800000 */
[----:B------:R-:W-:Y:S01]  /*27f0*/  ISETP.GE.AND P2, PT, R190, R94, PT ;  /* 0x0000005ebe00720c */ /* 0x000fe20003f46270 */
[----:B------:R-:W-:Y:S01]  /*2800*/  BSSY B1, `(.L_x_525) ;  /* 0x000001e000017945 */ /* 0x000fe20003800000 */
        /* <DEDUP_REMOVED lines=11> */
[----:B------:R-:W-:Y:S01]  /*28c0*/  CS2R R36, SRZ ;  /* 0x0000000000247805 */ /* 0x000fe2000001ff00 */
[----:B------:R-:W-:Y:S06]  /*28d0*/  @P2 BRA `(.L_x_526) ;  /* 0x0000000000402947 */ /* 0x000fec0003800000 */
[----:B------:R-:W-:Y:S01]  /*28e0*/  ULDC.64 UR4, c[0x0][0x3e8] ;  /* 0x0000fa0000047ab9 */ /* 0x000fe20000000a00 */
[----:B------:R-:W-:Y:S02]  /*28f0*/  CS2R R50, SRZ ;  /* 0x0000000000327805 */ /* 0x000fe4000001ff00 */
[----:B------:R-:W-:Y:S02]  /*2900*/  IADD3 R10, P3, P4, R20, UR4, R4 ;  /* 0x00000004140a7c10 */ /* 0x000fe4000fc7e004 */
[----:B------:R-:W-:Y:S02]  /*2910*/  CS2R R98, SRZ ;  /* 0x0000000000627805 */ /* 0x000fe4000001ff00 */
[----:B------:R-:W-:Y:S01]  /*2920*/  IADD3.X R11, R69, UR5, R88, P3, P4 ;  /* 0x00000005450b7c10 */ /* 0x000fe20009fe8458 */
[----:B------:R-:W-:Y:S02]  /*2930*/  ULDC.64 UR4, c[0x0][0x400] ;  /* 0x0001000000047ab9 */ /* 0x000fe40000000a00 */
[----:B------:R-:W-:-:S04]  /*2940*/  IADD3 R12, P3, P4, R54, UR4, R6 ;  /* 0x00000004360c7c10 */ /* 0x000fc8000fc7e006 */
[----:B------:R-:W-:Y:S02]  /*2950*/  IADD3.X R13, R67, UR5, R106, P3, P4 ;  /* 0x00000005430d7c10 */ /* 0x000fe40009fe846a */
[----:B------:R-:W-:Y:S02]  /*2960*/  ISETP.GE.AND P3, PT, R22, R105, PT ;  /* 0x000000691600720c */ /* 0x000fe40003f66270 */
[----:B------:R-:W-:Y:S02]  /*2970*/  CS2R R46, SRZ ;  /* 0x00000000002e7805 */ /* 0x000fe4000001ff00 */
[----:B------:R-:W-:-:S09]  /*2980*/  CS2R R48, SRZ ;  /* 0x0000000000307805 */ /* 0x000fd2000001ff00 */
[----:B------:R0:W5:Y:S04]  /*2990*/  @!P3 LDG.E.64 R50, desc[UR36][R10.64] ;  /* 0x000000240a32b981 */ /* 0x000168000c1e1b00 */
[----:B------:R0:W5:Y:S01]  /*29a0*/  @!P3 LDG.E.64 R98, desc[UR36][R12.64] ;  /* 0x000000240c62b981 */ /* 0x000162000c1e1b00 */
[----:B------:R-:W-:-:S13]  /*29b0*/  ISETP.GE.AND P3, PT, R192, R105, PT ;  /* 0x00000069c000720c */ /* 0x000fda0003f66270 */
[----:B------:R0:W5:Y:S04]  /*29c0*/  @!P3 LDG.E.64 R46, desc[UR36][R10.64+0x20] ;  /* 0x000020240a2eb981 */ /* 0x000168000c1e1b00 */
[----:B------:R0:W5:Y:S02]  /*29d0*/  @!P3 LDG.E.64 R48, desc[UR36][R12.64+0x20] ;  /* 0x000020240c30b981 */ /* 0x000164000c1e1b00 */
.L_x_526:
[----:B------:R-:W-:Y:S05]  /*29e0*/  BSYNC B1 ;  /* 0x0000000000017941 */ /* 0x000fea0003800000 */
.L_x_525:
[----:B0-----:R-:W-:Y:S01]  /*29f0*/  VIADD R10, R190, 0x40 ;  /* 0x00000040be0a7836 */ /* 0x001fe20000000000 */
[----:B------:R-:W-:Y:S01]  /*2a00*/  BSSY B1, `(.L_x_527) ;  /* 0x0000019000017945 */ /* 0x000fe20003800000 */
[----:B-----5:R-:W-:Y:S01]  /*2a10*/  IMAD.MOV.U32 R113, RZ, RZ, R46 ;  /* 0x000000ffff717224 */ /* 0x020fe200078e002e */
[----:B------:R-:W-:Y:S02]  /*2a20*/  MOV R117, R50 ;  /* 0x0000003200757202 */ /* 0x000fe40000000f00 */
[----:B------:R-:W-:-:S13]  /*2a30*/  ISETP.GE.AND P3, PT, R10, R94, PT ;  /* 0x0000005e0a00720c */ /* 0x000fda0003f66270 */
[----:B------:R-:W-:Y:S05]  /*2a40*/  @P3 BRA `(.L_x_528) ;  /* 0x0000000000503947 */ /* 0x000fea0003800000 */
[----:B------:R-:W-:Y:S01]  /*2a50*/  IADD3 R10, P4, P5, R20, R4, R83 ;  /* 0x00000004140a7210 */ /* 0x000fe20007d9e053 */
[----:B------:R-:W-:Y:S01]  /*2a60*/  ULDC.64 UR4, c[0x0][0x3e8] ;  /* 0x0000fa0000047ab9 */ /* 0x000fe20000000a00 */
[----:B------:R-:W-:Y:S02]  /*2a70*/  CS2R R42, SRZ ;  /* 0x00000000002a7805 */ /* 0x000fe4000001ff00 */
[----:B------:R-:W-:Y:S02]  /*2a80*/  CS2R R44, SRZ ;  /* 0x00000000002c7805 */ /* 0x000fe4000001ff00 */
[----:B------:R-:W-:Y:S02]  /*2a90*/  IADD3.X R11, R69, R88, R85, P4, P5 ;  /* 0x00000058450b7210 */ /* 0x000fe400027ea455 */
[----:B------:R-:W-:-:S04]  /*2aa0*/  IADD3 R12, P4, P5, R54, R6, R78 ;  /* 0x00000006360c7210 */ /* 0x000fc80007d9e04e */
[----:B------:R-:W-:Y:S02]  /*2ab0*/  IADD3.X R13, R67, R106, R80, P4, P5 ;  /* 0x0000006a430d7210 */ /* 0x000fe400027ea450 */
[----:B------:R-:W-:-:S04]  /*2ac0*/  IADD3 R10, P4, R10, UR4, RZ ;  /* 0x000000040a0a7c10 */ /* 0x000fc8000ff9e0ff */
[----:B------:R-:W-:Y:S01]  /*2ad0*/  IADD3.X R11, R11, UR5, RZ, P4, !PT ;  /* 0x000000050b0b7c10 */ /* 0x000fe2000a7fe4ff */
[----:B------:R-:W-:Y:S02]  /*2ae0*/  ULDC.64 UR4, c[0x0][0x400] ;  /* 0x0001000000047ab9 */ /* 0x000fe40000000a00 */
[----:B------:R-:W-:-:S04]  /*2af0*/  IADD3 R12, P4, R12, UR4, RZ ;  /* 0x000000040c0c7c10 */ /* 0x000fc8000ff9e0ff */
[----:B------:R-:W-:Y:S02]  /*2b00*/  IADD3.X R13, R13, UR5, RZ, P4, !PT ;  /* 0x000000050d0d7c10 */ /* 0x000fe4000a7fe4ff */
        /* <DEDUP_REMOVED lines=8> */
.L_x_528:
[----:B------:R-:W-:Y:S05]  /*2b90*/  BSYNC B1 ;  /* 0x0000000000017941 */ /* 0x000fea0003800000 */
.L_x_527:
[----:B0-----:R-:W-:Y:S01]  /*2ba0*/  VIADD R10, R190, 0x80 ;  /* 0x00000080be0a7836 */ /* 0x001fe20000000000 */
[----:B------:R-:W-:Y:S04]  /*2bb0*/  BSSY B1, `(.L_x_529) ;  /* 0x0000015000017945 */ /* 0x000fe80003800000 */
[----:B------:R-:W-:-:S13]  /*2bc0*/  ISETP.GE.AND P4, PT, R10, R94, PT ;  /* 0x0000005e0a00720c */ /* 0x000fda0003f86270 */
[----:B------:R-:W-:Y:S05]  /*2bd0*/  @P4 BRA `(.L_x_530) ;  /* 0x0000000000484947 */ /* 0x000fea0003800000 */
[----:B------:R-:W-:Y:S01]  /*2be0*/  IADD3 R4, P5, P6, R20, R82, R4 ;  /* 0x0000005214047210 */ /* 0x000fe20007ebe004 */
[----:B------:R-:W-:-:S03]  /*2bf0*/  ULDC.64 UR4, c[0x0][0x3e8] ;  /* 0x0000fa0000047ab9 */ /* 0x000fc60000000a00 */
        /* <DEDUP_REMOVED lines=16> */
.L_x_530:
[----:B------:R-:W-:Y:S05]  /*2d00*/  BSYNC B1 ;  /* 0x0000000000017941 */ /* 0x000fea0003800000 */
.L_x_529:
[----:B------:R-:W-:Y:S01]  /*2d10*/  UISETP.NE.AND UP0, UPT, UR39, 0x3, UPT ;  /* 0x000000032700788c */ /* 0x000fe2000bf05270 */
[----:B------:R-:W-:Y:S01]  /*2d20*/  IMAD.MOV.U32 R116, RZ, RZ, R48 ;  /* 0x000000ffff747224 */ /* 0x000fe200078e0030 */
[----:B-----5:R-:W-:Y:S01]  /*2d30*/  MOV R112, R40 ;  /* 0x0000002800707202 */ /* 0x020fe20000000f00 */
[----:B------:R-:W-:Y:S02]  /*2d40*/  IMAD.MOV.U32 R123, RZ, RZ, R98 ;  /* 0x000000ffff7b7224 */ /* 0x000fe400078e0062 */
[----:B------:R-:W-:Y:S01]  /*2d50*/  IMAD.MOV.U32 R111, RZ, RZ, R38 ;  /* 0x000000ffff6f7224 */ /* 0x000fe200078e0026 */
[----:B------:R-:W-:Y:S01]  /*2d60*/  PLOP3.LUT P5, PT, PT, PT, UP0, 0x80, 0x0 ;  /* 0x000000000000781c */ /* 0x000fe20003faf008 */
[----:B------:R-:W-:Y:S02]  /*2d70*/  IMAD.MOV.U32 R114, RZ, RZ, R42 ;  /* 0x000000ffff727224 */ /* 0x000fe400078e002a */
[----:B------:R-:W-:Y:S02]  /*2d80*/  IMAD.MOV.U32 R115, RZ, RZ, R44 ;  /* 0x000000ffff737224 */ /* 0x000fe400078e002c */
[----:B------:R-:W-:-:S02]  /*2d90*/  IMAD.MOV.U32 R107, RZ, RZ, R8 ;  /* 0x000000ffff6b7224 */ /* 0x000fc400078e0008 */
[----:B------:R-:W-:Y:S02]  /*2da0*/  IMAD.MOV.U32 R109, RZ, RZ, R34 ;  /* 0x000000ffff6d7224 */ /* 0x000fe400078e0022 */
[----:B------:R-:W-:Y:S02]  /*2db0*/  IMAD.MOV.U32 R108, RZ, RZ, R32 ;  /* 0x000000ffff6c7224 */ /* 0x000fe400078e0020 */
[----:B------:R-:W-:Y:S02]  /*2dc0*/  IMAD.MOV.U32 R110, RZ, RZ, R36 ;  /* 0x000000ffff6e7224 */ /* 0x000fe400078e0024 */
[----:B------:R-:W-:Y:S05]  /*2dd0*/  @!P5 BRA `(.L_x_531) ;  /* 0x000000000004d947 */ /* 0x000fea0003800000 */
[----:B------:R-:W-:Y:S01]  /*2de0*/  BPT.TRAP 0x1 ;  /* 0x000000040000795c */ /* 0x000fe20000300000 */
.L_x_531:
[----:B------:R-:W-:Y:S01]  /*2df0*/  LEA R88, R188, R18, 0x3 ;  /* 0x00000012bc587211 */ /* 0x000fe200078e18ff */
[----:B------:R-:W-:Y:S01]  /*2e00*/  BSSY B1, `(.L_x_532) ;  /* 0x0000004000017945 */ /* 0x000fe20003800000 */
[----:B------:R-:W-:-:S04]  /*2e10*/  SHF.L.U32 R93, R193, 0x1f, RZ ;  /* 0x0000001fc15d7819 */ /* 0x000fc800000006ff */
[----:B------:R-:W1:Y:S02]  /*2e20*/  SYNCS.PHASECHK.TRANS64.TRYWAIT P6, [R88+URZ+0x22890], R93 ;  /* 0x0228905d580075a7 */ /* 0x000e6400080c017f */
[----:B-1----:R-:W-:Y:S05]  /*2e30*/  @!P6 BRA `(.L_x_533) ;  /* 0x000001e40038e947 */ /* 0x002fea0003800000 */
.L_x_821:
[----:B------:R-:W-:Y:S05]  /*2e40*/  BSYNC B1 ;  /* 0x0000000000017941 */ /* 0x000fea0003800000 */
.L_x_532:
[----:B------:R-:W-:-:S03]  /*2e50*/  UMOV UR4, 0xffffffff ;  /* 0xffffffff00047882 */ /* 0x000fc60000000000 */
[----:B------:R-:W-:Y:S05]  /*2e60*/  BRA.DIV UR4, `(.L_x_534) ;  /* 0x000001e604407947 */ /* 0x000fea000b800000 */
[----:B------:R2:W3:Y:S04]  /*2e70*/  SHFL.IDX PT, R106, R104, RZ, 0x1c1f ;  /* 0x001c1fff686a7589 */ /* 0x0004e800000e0000 */
[----:B------:R2:W4:Y:S02]  /*2e80*/  SHFL.IDX PT, R14, R103, RZ, 0x1c1f ;  /* 0x001c1fff670e7589 */ /* 0x00052400000e0000 */
.L_x_825:
[----:B------:R-:W-:Y:S04]  /*2e90*/  BSSY B1, `(.L_x_535) ;  /* 0x00000e5000017945 */ /* 0x000fe80003800000 */
[----:B------:R-:W-:Y:S05]  /*2ea0*/  @P2 BRA `(.L_x_536) ;  /* 0x0000000c008c2947 */ /* 0x000fea0003800000 */
[----:B------:R-:W-:Y:S04]  /*2eb0*/  BSSY B2, `(.L_x_537) ;  /* 0x0000071000027945 */ /* 0x000fe80003800000 */
[----:B------:R-:W-:Y:S05]  /*2ec0*/  @P1 BRA `(.L_x_538) ;  /* 0x0000000400bc1947 */ /* 0x000fea0003800000 */
[----:B0-----:R0:W0:Y:S01]  /*2ed0*/  LDS.128 R4, [R92+0x18400] ;  /* 0x018400005c047984 */ /* 0x0010220000000c00 */
[----:B----4-:R-:W-:Y:S01]  /*2ee0*/  IADD3 R10, P2, R16, R14, RZ ;  /* 0x0000000e100a7210 */ /* 0x010fe20007f5e0ff */
[----:B------:R-:W-:Y:S04]  /*2ef0*/  BSSY B3, `(.L_x_539) ;  /* 0x000006b000037945 */ /* 0x000fe80003800000 */
[----:B---3--:R-:W-:Y:S01]  /*2f00*/  IMAD.X R11, R106, 0x1, R17, P2 ;  /* 0x000000016a0b7824 */ /* 0x008fe200010e0611 */
[----:B------:R-:W-:-:S13]  /*2f10*/  ISETP.GE.AND P2, PT, R22, R105, PT ;  /* 0x000000691600720c */ /* 0x000fda0003f46270 */
[----:B------:R-:W-:Y:S05]  /*2f20*/  @P2 BRA `(.L_x_540) ;  /* 0x00000004009c2947 */ /* 0x000fea0003800000 */
[----:B------:R-:W-:Y:S01]  /*2f30*/  SHF.R.U32.HI R12, RZ, 0x8, R51 ;  /* 0x00000008ff0c7819 */ /* 0x000fe20000011633 */
[----:B0-----:R-:W-:Y:S01]  /*2f40*/  IMAD.MOV.U32 R13, RZ, RZ, R4 ;  /* 0x000000ffff0d7224 */ /* 0x001fe200078e0004 */
[----:B------:R-:W-:Y:S02]  /*2f50*/  SHF.R.U32.HI R50, RZ, 0x8, R99 ;  /* 0x00000008ff327819 */ /* 0x000fe40000011663 */
[----:B------:R-:W-:Y:S01]  /*2f60*/  SHF.R.U32.HI R119, RZ, 0x10, R51 ;  /* 0x00000010ff777819 */ /* 0x000fe20000011633 */
[----:B------:R-:W-:Y:S01]  /*2f70*/  IMAD.SHL.U32 R12, R12, 0x100, RZ ;  /* 0x000001000c0c7824 */ /* 0x000fe200078e00ff */
[----:B------:R-:W-:Y:S01]  /*2f80*/  LOP3.LUT R15, R51, 0xff0000ff, RZ, 0xc0, !PT ;  /* 0xff0000ff330f7812 */ /* 0x000fe200078ec0ff */
[----:B------:R-:W-:Y:S01]  /*2f90*/  IMAD.SHL.U32 R50, R50, 0x100, RZ ;  /* 0x0000010032327824 */ /* 0x000fe200078e00ff */
[----:B------:R-:W-:Y:S02]  /*2fa0*/  LOP3.LUT R51, R99, 0xff0000ff, RZ, 0xc0, !PT ;  /* 0xff0000ff63337812 */ /* 0x000fe400078ec0ff */
[----:B------:R-:W-:-:S02]  /*2fb0*/  SHF.R.U32.HI R118, RZ, 0x10, R99 ;  /* 0x00000010ff767819 */ /* 0x000fc40000011663 */
[----:B------:R-:W-:Y:S01]  /*2fc0*/  LOP3.LUT R15, R15, 0xff00, R12, 0xf8, !PT ;  /* 0x0000ff000f0f7812 */ /* 0x000fe200078ef80c */
[----:B------:R-:W-:Y:S01]  /*2fd0*/  IMAD.U32 R12, R119, 0x10000, RZ ;  /* 0x00010000770c7824 */ /* 0x000fe200078e00ff */
[----:B------:R-:W-:Y:S02]  /*2fe0*/  LOP3.LUT R98, R51, 0xff00, R50, 0xf8, !PT ;  /* 0x0000ff0033627812 */ /* 0x000fe400078ef832 */
[----:B------:R-:W-:Y:S02]  /*2ff0*/  SHF.L.U32 R51, R118, 0x10, RZ ;  /* 0x0000001076337819 */ /* 0x000fe400000006ff */
[----:B------:R-:W-:Y:S02]  /*3000*/  F2FP.F16.E4M3.UNPACK_B R4, R5 ;  /* 0x00000005ff04723e */ /* 0x000fe400020006ff */
[----:B------:R-:W-:Y:S02]  /*3010*/  F2FP.F16.E4M3.UNPACK_B R50, R123.H1 ;  /* 0x0000007bff32723e */ /* 0x000fe400030006ff */
[----:B------:R-:W-:Y:S01]  /*3020*/  LOP3.LUT R12, R15, 0xff0000, R12, 0xf8, !PT ;  /* 0x00ff00000f0c7812 */ /* 0x000fe200078ef80c */
[----:B------:R-:W-:Y:S01]  /*3030*/  HADD2.F32 R15, -RZ, R4.H1_H1 ;  /* 0x30000004ff0f7230 */ /* 0x000fe20000004100 */
[----:B------:R-:W-:Y:S01]  /*3040*/  LOP3.LUT R120, R98, 0xff0000, R51, 0xf8, !PT ;  /* 0x00ff000062787812 */ /* 0x000fe200078ef833 */
[----:B------:R-:W-:Y:S01]  /*3050*/  HADD2.F32 R118, -RZ, R50.H0_H0 ;  /* 0x20000032ff767230 */ /* 0x000fe20000004100 */
[----:B------:R-:W-:Y:S01]  /*3060*/  F2FP.F16.E4M3.UNPACK_B R98, R117.H1 ;  /* 0x00000075ff62723e */ /* 0x000fe200030006ff */
[----:B------:R-:W-:Y:S01]  /*3070*/  HADD2.F32 R4, -RZ, R4.H0_H0 ;  /* 0x20000004ff047230 */ /* 0x000fe20000004100 */
[----:B------:R-:W-:Y:S01]  /*3080*/  F2FP.F16.E4M3.UNPACK_B R5, R5.H1 ;  /* 0x00000005ff05723e */ /* 0x000fe200030006ff */
[----:B------:R-:W-:-:S02]  /*3090*/  HADD2.F32 R119, -RZ, R50.H1_H1 ;  /* 0x30000032ff777230 */ /* 0x000fc40000004100 */
[CC--:B------:R-:W-:Y:S01]  /*30a0*/  FMUL.FTZ R121, R15.reuse, R118.reuse ;  /* 0x000000760f797220 */ /* 0x0c0fe20000410000 */
[--C-:B------:R-:W-:Y:S02]  /*30b0*/  HADD2.F32 R99, -RZ, R98.reuse.H0_H0 ;  /* 0x20000062ff637230 */ /* 0x100fe40000004100 */
[C---:B------:R-:W-:Y:S01]  /*30c0*/  FMUL.FTZ R122, R4.reuse, R118 ;  /* 0x00000076047a7220 */ /* 0x040fe20000410000 */
[--C-:B------:R-:W-:Y:S01]  /*30d0*/  HADD2.F32 R51, -RZ, R5.reuse.H1_H1 ;  /* 0x30000005ff337230 */ /* 0x100fe20000004100 */
[----:B------:R-:W-:Y:S01]  /*30e0*/  F2FP.F16.E4M3.UNPACK_B R118, R123 ;  /* 0x0000007bff76723e */ /* 0x000fe200020006ff */
[----:B------:R-:W-:Y:S02]  /*30f0*/  HADD2.F32 R50, -RZ, R5.H0_H0 ;  /* 0x20000005ff327230 */ /* 0x000fe40000004100 */
[-C--:B------:R-:W-:Y:S01]  /*3100*/  FFMA.FTZ R4, R4, R99.reuse, -R121 ;  /* 0x0000006304047223 */ /* 0x080fe20000010879 */
[----:B------:R-:W-:Y:S02]  /*3110*/  HADD2.F32 R98, -RZ, R98.H1_H1 ;  /* 0x30000062ff627230 */ /* 0x000fe40000004100 */
[----:B------:R-:W-:Y:S01]  /*3120*/  FFMA.FTZ R5, R15, R99, R122 ;  /* 0x000000630f057223 */ /* 0x000fe2000001007a */
[CC--:B------:R-:W-:Y:S01]  /*3130*/  FMUL.FTZ R121, R51.reuse, R119.reuse ;  /* 0x0000007733797220 */ /* 0x0c0fe20000410000 */
[C---:B------:R-:W-:Y:S01]  /*3140*/  FMUL.FTZ R124, R50.reuse, R119 ;  /* 0x00000077327c7220 */ /* 0x040fe20000410000 */
[-C--:B------:R-:W-:Y:S01]  /*3150*/  F2FP.F16.E4M3.UNPACK_B R15, R13.reuse.H1 ;  /* 0x0000000dff0f723e */ /* 0x080fe200030006ff */
[----:B------:R-:W-:Y:S01]  /*3160*/  HADD2.F32 R99, -RZ, R118.H1_H1 ;  /* 0x30000076ff637230 */ /* 0x000fe20000004100 */
[----:B------:R-:W-:Y:S01]  /*3170*/  F2FP.F16.E4M3.UNPACK_B R13, R13 ;  /* 0x0000000dff0d723e */ /* 0x000fe200020006ff */
[-C--:B------:R-:W-:Y:S01]  /*3180*/  FFMA.FTZ R121, R50, R98.reuse, -R121 ;  /* 0x0000006232797223 */ /* 0x080fe20000010879 */
[----:B------:R-:W-:Y:S01]  /*3190*/  FFMA.FTZ R126, R51, R98, R124 ;  /* 0x00000062337e7223 */ /* 0x000fe2000001007c */
[----:B------:R-:W-:Y:S01]  /*31a0*/  F2FP.F16.E4M3.UNPACK_B R117, R117 ;  /* 0x00000075ff75723e */ /* 0x000fe200020006ff */
[----:B------:R-:W-:-:S02]  /*31b0*/  HADD2.F32 R51, -RZ, R15.H0_H0 ;  /* 0x2000000fff337230 */ /* 0x000fc40000004100 */
[----:B------:R-:W-:Y:S01]  /*31c0*/  HADD2.F32 R98, -RZ, R15.H1_H1 ;  /* 0x3000000fff627230 */ /* 0x000fe20000004100 */
[----:B------:R-:W-:Y:S01]  /*31d0*/  F2FP.SATFINITE.E4M3.F32.PACK_AB_MERGE_C R127, R126, R121, RZ ;  /* 0x000000797e7f723e */ /* 0x000fe200048070ff */
[----:B------:R-:W-:Y:S02]  /*31e0*/  HADD2.F32 R118, -RZ, R118.H0_H0 ;  /* 0x20000076ff767230 */ /* 0x000fe40000004100 */
[-C--:B------:R-:W-:Y:S01]  /*31f0*/  FMUL.FTZ R119, R51, R99.reuse ;  /* 0x0000006333777220 */ /* 0x080fe20000410000 */
[--C-:B------:R-:W-:Y:S02]  /*3200*/  HADD2.F32 R15, -RZ, R13.reuse.H0_H0 ;  /* 0x2000000dff0f7230 */ /* 0x100fe40000004100 */
[----:B------:R-:W-:Y:S01]  /*3210*/  FMUL.FTZ R124, R98, R99 ;  /* 0x00000063627c7220 */ /* 0x000fe20000410000 */
[----:B------:R-:W-:Y:S01]  /*3220*/  HADD2.F32 R50, -RZ, R13.H1_H1 ;  /* 0x3000000dff327230 */ /* 0x000fe20000004100 */
[----:B------:R-:W-:Y:S01]  /*3230*/  F2FP.SATFINITE.E4M3.F32.PACK_AB_MERGE_C R5, R5, R4, R127 ;  /* 0x000000040505723e */ /* 0x000fe2000480707f */
[----:B------:R-:W-:-:S02]  /*3240*/  HADD2.F32 R13, -RZ, R117.H1_H1 ;  /* 0x30000075ff0d7230 */ /* 0x000fc40000004100 */
[-C--:B------:R-:W-:Y:S01]  /*3250*/  FMUL.FTZ R99, R15, R118.reuse ;  /* 0x000000760f637220 */ /* 0x080fe20000410000 */
[----:B------:R-:W-:Y:S02]  /*3260*/  HADD2.F32 R117, -RZ, R117.H0_H0 ;  /* 0x20000075ff757230 */ /* 0x000fe40000004100 */
[----:B------:R-:W-:Y:S01]  /*3270*/  FMUL.FTZ R122, R50, R118 ;  /* 0x00000076327a7220 */ /* 0x000fe20000410000 */
[-C--:B------:R-:W-:Y:S01]  /*3280*/  FFMA.FTZ R51, R51, R13.reuse, -R124 ;  /* 0x0000000d33337223 */ /* 0x080fe2000001087c */
[----:B------:R-:W-:Y:S01]  /*3290*/  FFMA.FTZ R98, R98, R13, R119 ;  /* 0x0000000d62627223 */ /* 0x000fe20000010077 */
[----:B------:R-:W-:Y:S01]  /*32a0*/  FFMA.FTZ R124, R50, R117, R99 ;  /* 0x00000075327c7223 */ /* 0x000fe20000010063 */
[----:B------:R-:W-:Y:S01]  /*32b0*/  F2FP.F16.E4M3.UNPACK_B R50, R7.H1 ;  /* 0x00000007ff32723e */ /* 0x000fe200030006ff */
[----:B------:R-:W-:Y:S01]  /*32c0*/  FFMA.FTZ R13, R15, R117, -R122 ;  /* 0x000000750f0d7223 */ /* 0x000fe2000001087a */
[----:B------:R-:W-:Y:S02]  /*32d0*/  F2FP.F16.E4M3.UNPACK_B R119, R120.H1 ;  /* 0x00000078ff77723e */ /* 0x000fe400030006ff */
[----:B------:R-:W-:Y:S01]  /*32e0*/  F2FP.SATFINITE.E4M3.F32.PACK_AB_MERGE_C R126, R98, R51, RZ ;  /* 0x00000033627e723e */ /* 0x000fe200048070ff */
[--C-:B------:R-:W-:Y:S01]  /*32f0*/  HADD2.F32 R98, -RZ, R50.reuse.H1_H1 ;  /* 0x30000032ff627230 */ /* 0x100fe20000004100 */
[----:B------:R-:W-:Y:S01]  /*3300*/  F2FP.F16.E4M3.UNPACK_B R117, R12.H1 ;  /* 0x0000000cff75723e */ /* 0x000fe200030006ff */
[----:B------:R-:W-:Y:S01]  /*3310*/  HADD2.F32 R122, -RZ, R119.H1_H1 ;  /* 0x30000077ff7a7230 */ /* 0x000fe20000004100 */
[----:B------:R-:W-:Y:S01]  /*3320*/  F2FP.F16.E4M3.UNPACK_B R15, R6.H1 ;  /* 0x00000006ff0f723e */ /* 0x000fe200030006ff */
[----:B------:R-:W-:Y:S01]  /*3330*/  HADD2.F32 R51, -RZ, R50.H0_H0 ;  /* 0x20000032ff337230 */ /* 0x000fe20000004100 */
[----:B------:R-:W-:Y:S01]  /*3340*/  F2FP.F16.E4M3.UNPACK_B R120, R120 ;  /* 0x00000078ff78723e */ /* 0x000fe200020006ff */
[----:B------:R-:W-:Y:S01]  /*3350*/  HADD2.F32 R118, -RZ, R117.H1_H1 ;  /* 0x30000075ff767230 */ /* 0x000fe20000004100 */
[----:B------:R-:W-:Y:S01]  /*3360*/  F2FP.F16.E4M3.UNPACK_B R99, R12 ;  /* 0x0000000cff63723e */ /* 0x000fe200020006ff */
[----:B------:R-:W-:-:S02]  /*3370*/  HADD2.F32 R50, -RZ, R15.H1_H1 ;  /* 0x3000000fff327230 */ /* 0x000fc40000004100 */
[-C--:B------:R-:W-:Y:S01]  /*3380*/  FMUL.FTZ R12, R98, R122.reuse ;  /* 0x0000007a620c7220 */ /* 0x080fe20000410000 */
[----:B------:R-:W-:Y:S02]  /*3390*/  HADD2.F32 R121, -RZ, R120.H1_H1 ;  /* 0x30000078ff797230 */ /* 0x000fe40000004100 */
[C---:B------:R-:W-:Y:S01]  /*33a0*/  FMUL.FTZ R123, R51.reuse, R122 ;  /* 0x0000007a337b7220 */ /* 0x040fe20000410000 */
[----:B------:R-:W-:Y:S02]  /*33b0*/  HADD2.F32 R15, -RZ, R15.H0_H0 ;  /* 0x2000000fff0f7230 */ /* 0x000fe40000004100 */
[----:B------:R-:W-:Y:S01]  /*33c0*/  FFMA.FTZ R125, R51, R118, -R12 ;  /* 0x00000076337d7223 */ /* 0x000fe2000001080c */
[----:B------:R-:W-:Y:S02]  /*33d0*/  HADD2.F32 R12, -RZ, R99.H1_H1 ;  /* 0x30000063ff0c7230 */ /* 0x000fe40000004100 */
[----:B------:R-:W-:Y:S01]  /*33e0*/  FMUL.FTZ R122, R50, R121 ;  /* 0x00000079327a7220 */ /* 0x000fe20000410000 */
[----:B------:R-:W-:Y:S01]  /*33f0*/  F2FP.F16.E4M3.UNPACK_B R7, R7 ;  /* 0x00000007ff07723e */ /* 0x000fe200020006ff */
[C---:B------:R-:W-:Y:S01]  /*3400*/  FMUL.FTZ R121, R15.reuse, R121 ;  /* 0x000000790f797220 */ /* 0x040fe20000410000 */
[----:B------:R-:W-:Y:S01]  /*3410*/  F2FP.F16.E4M3.UNPACK_B R6, R6 ;  /* 0x00000006ff06723e */ /* 0x000fe200020006ff */
[----:B------:R-:W-:Y:S01]  /*3420*/  FFMA.FTZ R122, R15, R12, -R122 ;  /* 0x0000000c0f7a7223 */ /* 0x000fe2000001087a */
[----:B------:R-:W-:-:S02]  /*3430*/  HADD2.F32 R119, -RZ, R119.H0_H0 ;  /* 0x20000077ff777230 */ /* 0x000fc40000004100 */
[----:B------:R-:W-:Y:S01]  /*3440*/  FFMA.FTZ R121, R50, R12, R121 ;  /* 0x0000000c32797223 */ /* 0x000fe20000010079 */
[--C-:B------:R-:W-:Y:S02]  /*3450*/  HADD2.F32 R12, -RZ, R7.reuse.H0_H0 ;  /* 0x20000007ff0c7230 */ /* 0x100fe40000004100 */
[----:B------:R-:W-:Y:S01]  /*3460*/  FFMA.FTZ R118, R98, R118, R123 ;  /* 0x0000007662767223 */ /* 0x000fe2000001007b */
[----:B------:R-:W-:Y:S01]  /*3470*/  HADD2.F32 R15, -RZ, R7.H1_H1 ;  /* 0x30000007ff0f7230 */ /* 0x000fe20000004100 */
[----:B------:R-:W-:Y:S01]  /*3480*/  F2FP.SATFINITE.E4M3.F32.PACK_AB_MERGE_C R4, R124, R13, R126 ;  /* 0x0000000d7c04723e */ /* 0x000fe2000480707e */
[--C-:B------:R-:W-:Y:S02]  /*3490*/  HADD2.F32 R7, -RZ, R6.reuse.H0_H0 ;  /* 0x20000006ff077230 */ /* 0x100fe40000004100 */
[-C--:B------:R-:W-:Y:S01]  /*34a0*/  FMUL.FTZ R98, R12, R119.reuse ;  /* 0x000000770c627220 */ /* 0x080fe20000410000 */
[----:B------:R-:W-:Y:S02]  /*34b0*/  HADD2.F32 R6, -RZ, R6.H1_H1 ;  /* 0x30000006ff067230 */ /* 0x000fe40000004100 */
[----:B------:R-:W-:Y:S01]  /*34c0*/  FMUL.FTZ R123, R15, R119 ;  /* 0x000000770f7b7220 */ /* 0x000fe20000410000 */
[----:B------:R-:W-:Y:S01]  /*34d0*/  HADD2.F32 R120, -RZ, R120.H0_H0 ;  /* 0x20000078ff787230 */ /* 0x000fe20000004100 */
[----:B------:R-:W-:Y:S01]  /*34e0*/  F2FP.SATFINITE.E4M3.F32.PACK_AB_MERGE_C R121, R121, R122, RZ ;  /* 0x0000007a7979723e */ /* 0x000fe200048070ff */
[----:B------:R-:W-:Y:S01]  /*34f0*/  HADD2.F32 R117, -RZ, R117.H0_H0 ;  /* 0x20000075ff757230 */ /* 0x000fe20000004100 */
[----:B------:R-:W-:Y:S01]  /*3500*/  F2FP.SATFINITE.E4M3.F32.PACK_AB_MERGE_C R118, R118, R125, RZ ;  /* 0x0000007d7676723e */ /* 0x000fe200048070ff */
[----:B------:R-:W-:-:S02]  /*3510*/  HADD2.F32 R99, -RZ, R99.H0_H0 ;  /* 0x20000063ff637230 */ /* 0x000fc40000004100 */
[-C--:B------:R-:W-:Y:S01]  /*3520*/  FMUL.FTZ R50, R6, R120.reuse ;  /* 0x0000007806327220 */ /* 0x080fe20000410000 */
[----:B------:R-:W-:Y:S01]  /*3530*/  FMUL.FTZ R51, R7, R120 ;  /* 0x0000007807337220 */ /* 0x000fe20000410000 */
[-C--:B------:R-:W-:Y:S01]  /*3540*/  FFMA.FTZ R123, R12, R117.reuse, -R123 ;  /* 0x000000750c7b7223 */ /* 0x080fe2000001087b */
[----:B------:R-:W-:Y:S01]  /*3550*/  FFMA.FTZ R98, R15, R117, R98 ;  /* 0x000000750f627223 */ /* 0x000fe20000010062 */
[-C--:B------:R-:W-:Y:S01]  /*3560*/  FFMA.FTZ R50, R7, R99.reuse, -R50 ;  /* 0x0000006307327223 */ /* 0x080fe20000010832 */
[----:B------:R-:W-:-:S03]  /*3570*/  FFMA.FTZ R51, R6, R99, R51 ;  /* 0x0000006306337223 */ /* 0x000fc60000010033 */
[----:B------:R-:W-:Y:S02]  /*3580*/  F2FP.SATFINITE.E4M3.F32.PACK_AB_MERGE_C R7, R98, R123, R118 ;  /* 0x0000007b6207723e */ /* 0x000fe40004807076 */
[----:B------:R-:W-:-:S07]  /*3590*/  F2FP.SATFINITE.E4M3.F32.PACK_AB_MERGE_C R6, R51, R50, R121 ;  /* 0x000000323306723e */ /* 0x000fce0004807079 */
.L_x_540:
[----:B------:R-:W-:Y:S05]  /*35a0*/  BSYNC B3 ;  /* 0x0000000000037941 */ /* 0x000fea0003800000 */
.L_x_539:
[----:B0-----:R0:W-:Y:S02]  /*35b0*/  ST.E.128 desc[UR36][R10.64], R4 ;  /* 0x000000040a007985 */ /* 0x0011e4000c101d24 */
.L_x_538:
[----:B------:R-:W-:Y:S05]  /*35c0*/  BSYNC B2 ;  /* 0x0000000000027941 */ /* 0x000fea0003800000 */
.L_x_537:
[----:B------:R-:W-:-:S13]  /*35d0*/  ISETP.NE.AND P2, PT, R89, RZ, PT ;  /* 0x000000ff5900720c */ /* 0x000fda0003f45270 */
        /* <DEDUP_REMOVED lines=10> */
[----:B------:R-:W-:Y:S01]  /*3680*/  LOP3.LUT R13, R47, 0xff0000ff, RZ, 0xc0, !PT ;  /* 0xff0000ff2f0d7812 */ /* 0x000fe200078ec0ff */
[----:B------:R-:W-:Y:S01]  /*3690*/  IMAD.SHL.U32 R14, R14, 0x100, RZ ;  /* 0x000001000e0e7824 */ /* 0x000fe200078e00ff */
[----:B------:R-:W-:Y:S01]  /*36a0*/  SHF.R.U32.HI R48, RZ, 0x10, R47 ;  /* 0x00000010ff307819 */ /* 0x000fe2000001162f */
        /* <DEDUP_REMOVED lines=10> */
[--C-:B------:R-:W-:Y:S01]  /*3750*/  HADD2.F32 R13, -RZ, R4.reuse.H1_H1 ;  /* 0x30000004ff0d7230 */ /* 0x100fe20000004100 */
[----:B------:R-:W-:Y:S01]  /*3760*/  LOP3.LUT R51, R46, 0xff0000, R47, 0xf8, !PT ;  /* 0x00ff00002e337812 */ /* 0x000fe200078ef82f */
[--C-:B------:R-:W-:Y:S01]  /*3770*/  HADD2.F32 R49, -RZ, R15.reuse.H0_H0 ;  /* 0x2000000fff317230 */ /* 0x100fe20000004100 */
[----:B------:R-:W-:Y:S01]  /*3780*/  F2FP.F16.E4M3.UNPACK_B R46, R113.H1 ;  /* 0x00000071ff2e723e */ /* 0x000fe200030006ff */
[----:B------:R-:W-:Y:S01]  /*3790*/  HADD2.F32 R4, -RZ, R4.H0_H0 ;  /* 0x20000004ff047230 */ /* 0x000fe20000004100 */
[----:B------:R-:W-:Y:S01]  /*37a0*/  F2FP.F16.E4M3.UNPACK_B R5, R5.H1 ;  /* 0x00000005ff05723e */ /* 0x000fe200030006ff */
[----:B------:R-:W-:-:S02]  /*37b0*/  HADD2.F32 R50, -RZ, R15.H1_H1 ;  /* 0x3000000fff327230 */ /* 0x000fc40000004100 */
[CC--:B------:R-:W-:Y:S01]  /*37c0*/  FMUL.FTZ R99, R13.reuse, R49.reuse ;  /* 0x000000310d637220 */ /* 0x0c0fe20000410000 */
[--C-:B------:R-:W-:Y:S02]  /*37d0*/  HADD2.F32 R47, -RZ, R46.reuse.H0_H0 ;  /* 0x2000002eff2f7230 */ /* 0x100fe40000004100 */
[----:B------:R-:W-:Y:S01]  /*37e0*/  FMUL.FTZ R98, R4, R49 ;  /* 0x0000003104627220 */ /* 0x000fe20000410000 */
[--C-:B------:R-:W-:Y:S01]  /*37f0*/  HADD2.F32 R15, -RZ, R5.reuse.H1_H1 ;  /* 0x30000005ff0f7230 */ /* 0x100fe20000004100 */
[----:B------:R-:W-:Y:S01]  /*3800*/  F2FP.F16.E4M3.UNPACK_B R116, R116 ;  /* 0x00000074ff74723e */ /* 0x000fe200020006ff */
[----:B------:R-:W-:Y:S02]  /*3810*/  HADD2.F32 R14, -RZ, R5.H0_H0 ;  /* 0x20000005ff0e7230 */ /* 0x000fe40000004100 */
[-C--:B------:R-:W-:Y:S01]  /*3820*/  FFMA.FTZ R5, R13, R47.reuse, R98 ;  /* 0x0000002f0d057223 */ /* 0x080fe20000010062 */
[----:B------:R-:W-:Y:S02]  /*3830*/  HADD2.F32 R46, -RZ, R46.H1_H1 ;  /* 0x3000002eff2e7230 */ /* 0x000fe40000004100 */
[C---:B------:R-:W-:Y:S01]  /*3840*/  FMUL.FTZ R49, R15.reuse, R50 ;  /* 0x000000320f317220 */ /* 0x040fe20000410000 */
[----:B------:R-:W-:Y:S01]  /*3850*/  F2FP.F16.E4M3.UNPACK_B R13, R12.H1 ;  /* 0x0000000cff0d723e */ /* 0x000fe200030006ff */
[----:B------:R-:W-:Y:S01]  /*3860*/  FMUL.FTZ R50, R14, R50 ;  /* 0x000000320e327220 */ /* 0x000fe20000410000 */
[----:B------:R-:W-:Y:S01]  /*3870*/  FFMA.FTZ R4, R4, R47, -R99 ;  /* 0x0000002f04047223 */ /* 0x000fe20000010863 */
[----:B------:R-:W-:Y:S01]  /*3880*/  FFMA.FTZ R117, R14, R46, -R49 ;  /* 0x0000002e0e757223 */ /* 0x000fe20000010831 */
[----:B------:R-:W-:Y:S01]  /*3890*/  F2FP.F16.E4M3.UNPACK_B R12, R12 ;  /* 0x0000000cff0c723e */ /* 0x000fe200020006ff */
[----:B------:R-:W-:Y:S01]  /*38a0*/  FFMA.FTZ R118, R15, R46, R50 ;  /* 0x0000002e0f767223 */ /* 0x000fe20000010032 */
[----:B------:R-:W-:Y:S01]  /*38b0*/  F2FP.F16.E4M3.UNPACK_B R113, R113 ;  /* 0x00000071ff71723e */ /* 0x000fe200020006ff */
[----:B------:R-:W-:-:S02]  /*38c0*/  HADD2.F32 R47, -RZ, R116.H1_H1 ;  /* 0x30000074ff2f7230 */ /* 0x000fc40000004100 */
[--C-:B------:R-:W-:Y:S01]  /*38d0*/  HADD2.F32 R14, -RZ, R13.reuse.H0_H0 ;  /* 0x2000000dff0e7230 */ /* 0x100fe20000004100 */
[----:B------:R-:W-:Y:S01]  /*38e0*/  F2FP.SATFINITE.E4M3.F32.PACK_AB_MERGE_C R118, R118, R117, RZ ;  /* 0x000000757676723e */ /* 0x000fe200048070ff */
[----:B------:R-:W-:Y:S02]  /*38f0*/  HADD2.F32 R15, -RZ, R13.H1_H1 ;  /* 0x3000000dff0f7230 */ /* 0x000fe40000004100 */
[----:B------:R-:W-:Y:S02]  /*3900*/  HADD2.F32 R13, -RZ, R12.H0_H0 ;  /* 0x2000000cff0d7230 */ /* 0x000fe40000004100 */
[-C--:B------:R-:W-:Y:S01]  /*3910*/  FMUL.FTZ R98, R14, R47.reuse ;  /* 0x0000002f0e627220 */ /* 0x080fe20000410000 */
[----:B------:R-:W-:Y:S02]  /*3920*/  HADD2.F32 R46, -RZ, R113.H1_H1 ;  /* 0x30000071ff2e7230 */ /* 0x000fe40000004100 */
[----:B------:R-:W-:Y:S01]  /*3930*/  FMUL.FTZ R49, R15, R47 ;  /* 0x0000002f0f317220 */ /* 0x000fe20000410000 */
[----:B------:R-:W-:Y:S01]  /*3940*/  HADD2.F32 R116, -RZ, R116.H0_H0 ;  /* 0x20000074ff747230 */ /* 0x000fe20000004100 */
[----:B------:R-:W-:Y:S01]  /*3950*/  F2FP.SATFINITE.E4M3.F32.PACK_AB_MERGE_C R5, R5, R4, R118 ;  /* 0x000000040505723e */ /* 0x000fe20004807076 */
[----:B------:R-:W-:-:S02]  /*3960*/  HADD2.F32 R12, -RZ, R12.H1_H1 ;  /* 0x3000000cff0c7230 */ /* 0x000fc40000004100 */
[-C--:B------:R-:W-:Y:S01]  /*3970*/  FFMA.FTZ R49, R14, R46.reuse, -R49 ;  /* 0x0000002e0e317223 */ /* 0x080fe20000010831 */
[----:B------:R-:W-:Y:S02]  /*3980*/  HADD2.F32 R113, -RZ, R113.H0_H0 ;  /* 0x20000071ff717230 */ /* 0x000fe40000004100 */
[----:B------:R-:W-:Y:S01]  /*3990*/  FFMA.FTZ R98, R15, R46, R98 ;  /* 0x0000002e0f627223 */ /* 0x000fe20000010062 */
[CC--:B------:R-:W-:Y:S01]  /*39a0*/  FMUL.FTZ R47, R13.reuse, R116.reuse ;  /* 0x000000740d2f7220 */ /* 0x0c0fe20000410000 */
[----:B------:R-:W-:Y:S01]  /*39b0*/  FMUL.FTZ R50, R12, R116 ;  /* 0x000000740c327220 */ /* 0x000fe20000410000 */
[----:B------:R-:W-:Y:S02]  /*39c0*/  F2FP.F16.E4M3.UNPACK_B R46, R48.H1 ;  /* 0x00000030ff2e723e */ /* 0x000fe400030006ff */
[----:B------:R-:W-:Y:S01]  /*39d0*/  F2FP.SATFINITE.E4M3.F32.PACK_AB_MERGE_C R117, R98, R49, RZ ;  /* 0x000000316275723e */ /* 0x000fe200048070ff */
[----:B------:R-:W-:Y:S01]  /*39e0*/  FFMA.FTZ R99, R13, R113, -R50 ;  /* 0x000000710d637223 */ /* 0x000fe20000010832 */
[----:B------:R-:W-:Y:S01]  /*39f0*/  F2FP.F16.E4M3.UNPACK_B R13, R7.H1 ;  /* 0x00000007ff0d723e */ /* 0x000fe200030006ff */
[----:B------:R-:W-:Y:S01]  /*3a00*/  FFMA.FTZ R106, R12, R113, R47 ;  /* 0x000000710c6a7223 */ /* 0x000fe2000001002f */
[-C--:B------:R-:W-:Y:S01]  /*3a10*/  F2FP.F16.E4M3.UNPACK_B R49, R51.reuse.H1 ;  /* 0x00000033ff31723e */ /* 0x080fe200030006ff */
[----:B------:R-:W-:Y:S01]  /*3a20*/  HADD2.F32 R47, -RZ, R46.H1_H1 ;  /* 0x3000002eff2f7230 */ /* 0x000fe20000004100 */
[----:B------:R-:W-:Y:S01]  /*3a30*/  F2FP.F16.E4M3.UNPACK_B R12, R6.H1 ;  /* 0x00000006ff0c723e */ /* 0x000fe200030006ff */
[----:B------:R-:W-:Y:S01]  /*3a40*/  HADD2.F32 R15, -RZ, R13.H1_H1 ;  /* 0x3000000dff0f7230 */ /* 0x000fe20000004100 */
[----:B------:R-:W-:Y:S01]  /*3a50*/  F2FP.F16.E4M3.UNPACK_B R51, R51 ;  /* 0x00000033ff33723e */ /* 0x000fe200020006ff */
[----:B------:R-:W-:Y:S01]  /*3a60*/  HADD2.F32 R98, -RZ, R49.H1_H1 ;  /* 0x30000031ff627230 */ /* 0x000fe20000004100 */
[----:B------:R-:W-:Y:S01]  /*3a70*/  F2FP.F16.E4M3.UNPACK_B R48, R48 ;  /* 0x00000030ff30723e */ /* 0x000fe200020006ff */
[----:B------:R-:W-:Y:S01]  /*3a80*/  HADD2.F32 R14, -RZ, R13.H0_H0 ;  /* 0x2000000dff0e7230 */ /* 0x000fe20000004100 */
[----:B------:R-:W-:Y:S01]  /*3a90*/  F2FP.F16.E4M3.UNPACK_B R7, R7 ;  /* 0x00000007ff07723e */ /* 0x000fe200020006ff */
[----:B------:R-:W-:-:S02]  /*3aa0*/  HADD2.F32 R13, -RZ, R12.H1_H1 ;  /* 0x3000000cff0d7230 */ /* 0x000fc40000004100 */
[-C--:B------:R-:W-:Y:S01]  /*3ab0*/  FMUL.FTZ R113, R15, R98.reuse ;  /* 0x000000620f717220 */ /* 0x080fe20000410000 */
[--C-:B------:R-:W-:Y:S02]  /*3ac0*/  HADD2.F32 R50, -RZ, R51.reuse.H1_H1 ;  /* 0x30000033ff327230 */ /* 0x100fe40000004100 */
[C---:B------:R-:W-:Y:S01]  /*3ad0*/  FMUL.FTZ R98, R14.reuse, R98 ;  /* 0x000000620e627220 */ /* 0x040fe20000410000 */
[----:B------:R-:W-:Y:S02]  /*3ae0*/  HADD2.F32 R12, -RZ, R12.H0_H0 ;  /* 0x2000000cff0c7230 */ /* 0x000fe40000004100 */
[----:B------:R-:W-:Y:S01]  /*3af0*/  FFMA.FTZ R116, R14, R47, -R113 ;  /* 0x0000002f0e747223 */ /* 0x000fe20000010871 */
[----:B------:R-:W-:Y:S02]  /*3b00*/  HADD2.F32 R14, -RZ, R48.H1_H1 ;  /* 0x30000030ff0e7230 */ /* 0x000fe40000004100 */
[----:B------:R-:W-:Y:S01]  /*3b10*/  FMUL.FTZ R113, R13, R50 ;  /* 0x000000320d717220 */ /* 0x000fe20000410000 */
[----:B------:R-:W-:Y:S01]  /*3b20*/  F2FP.F16.E4M3.UNPACK_B R6, R6 ;  /* 0x00000006ff06723e */ /* 0x000fe200020006ff */
[----:B------:R-:W-:Y:S01]  /*3b30*/  FMUL.FTZ R50, R12, R50 ;  /* 0x000000320c327220 */ /* 0x000fe20000410000 */
[----:B------:R-:W-:-:S02]  /*3b40*/  HADD2.F32 R51, -RZ, R51.H0_H0 ;  /* 0x20000033ff337230 */ /* 0x000fc40000004100 */
[-C--:B------:R-:W-:Y:S01]  /*3b50*/  FFMA.FTZ R113, R12, R14.reuse, -R113 ;  /* 0x0000000e0c717223 */ /* 0x080fe20000010871 */
[--C-:B------:R-:W-:Y:S02]  /*3b60*/  HADD2.F32 R12, -RZ, R7.reuse.H0_H0 ;  /* 0x20000007ff0c7230 */ /* 0x100fe40000004100 */
[----:B------:R-:W-:Y:S01]  /*3b70*/  FFMA.FTZ R50, R13, R14, R50 ;  /* 0x0000000e0d327223 */ /* 0x000fe20000010032 */
[----:B------:R-:W-:Y:S02]  /*3b80*/  HADD2.F32 R13, -RZ, R7.H1_H1 ;  /* 0x30000007ff0d7230 */ /* 0x000fe40000004100 */
[----:B------:R-:W-:Y:S01]  /*3b90*/  FFMA.FTZ R47, R15, R47, R98 ;  /* 0x0000002f0f2f7223 */ /* 0x000fe20000010062 */
[--C-:B------:R-:W-:Y:S01]  /*3ba0*/  HADD2.F32 R7, -RZ, R6.reuse.H0_H0 ;  /* 0x20000006ff077230 */ /* 0x100fe20000004100 */
[----:B------:R-:W-:Y:S01]  /*3bb0*/  F2FP.SATFINITE.E4M3.F32.PACK_AB_MERGE_C R4, R106, R99, R117 ;  /* 0x000000636a04723e */ /* 0x000fe20004807075 */
[----:B------:R-:W-:Y:S01]  /*3bc0*/  HADD2.F32 R6, -RZ, R6.H1_H1 ;  /* 0x30000006ff067230 */ /* 0x000fe20000004100 */
[----:B------:R-:W-:Y:S01]  /*3bd0*/  F2FP.SATFINITE.E4M3.F32.PACK_AB_MERGE_C R50, R50, R113, RZ ;  /* 0x000000713232723e */ /* 0x000fe200048070ff */
[----:B------:R-:W-:Y:S01]  /*3be0*/  HADD2.F32 R49, -RZ, R49.H0_H0 ;  /* 0x20000031ff317230 */ /* 0x000fe20000004100 */
[----:B------:R-:W-:Y:S01]  /*3bf0*/  F2FP.SATFINITE.E4M3.F32.PACK_AB_MERGE_C R47, R47, R116, RZ ;  /* 0x000000742f2f723e */ /* 0x000fe200048070ff */
[----:B------:R-:W-:-:S02]  /*3c00*/  HADD2.F32 R46, -RZ, R46.H0_H0 ;  /* 0x2000002eff2e7230 */ /* 0x000fc40000004100 */
[----:B------:R-:W-:Y:S01]  /*3c10*/  FMUL.FTZ R14, R6, R51 ;  /* 0x00000033060e7220 */ /* 0x000fe20000410000 */
[----:B------:R-:W-:Y:S02]  /*3c20*/  HADD2.F32 R48, -RZ, R48.H0_H0 ;  /* 0x20000030ff307230 */ /* 0x000fe40000004100 */
[-C--:B------:R-:W-:Y:S01]  /*3c30*/  FMUL.FTZ R15, R13, R49.reuse ;  /* 0x000000310d0f7220 */ /* 0x080fe20000410000 */
[C---:B------:R-:W-:Y:S01]  /*3c40*/  FMUL.FTZ R98, R12.reuse, R49 ;  /* 0x000000310c627220 */ /* 0x040fe20000410000 */
[----:B------:R-:W-:Y:S02]  /*3c50*/  FMUL.FTZ R51, R7, R51 ;  /* 0x0000003307337220 */ /* 0x000fe40000410000 */
[-C--:B------:R-:W-:Y:S01]  /*3c60*/  FFMA.FTZ R15, R12, R46.reuse, -R15 ;  /* 0x0000002e0c0f7223 */ /* 0x080fe2000001080f */
[----:B------:R-:W-:Y:S01]  /*3c70*/  FFMA.FTZ R98, R13, R46, R98 ;  /* 0x0000002e0d627223 */ /* 0x000fe20000010062 */
[-C--:B------:R-:W-:Y:S01]  /*3c80*/  FFMA.FTZ R14, R7, R48.reuse, -R14 ;  /* 0x00000030070e7223 */ /* 0x080fe2000001080e */
[----:B------:R-:W-:-:S03]  /*3c90*/  FFMA.FTZ R51, R6, R48, R51 ;  /* 0x0000003006337223 */ /* 0x000fc60000010033 */
[----:B------:R-:W-:Y:S02]  /*3ca0*/  F2FP.SATFINITE.E4M3.F32.PACK_AB_MERGE_C R7, R98, R15, R47 ;  /* 0x0000000f6207723e */ /* 0x000fe4000480702f */
[----:B------:R-:W-:-:S07]  /*3cb0*/  F2FP.SATFINITE.E4M3.F32.PACK_AB_MERGE_C R6, R51, R14, R50 ;  /* 0x0000000e3306723e */ /* 0x000fce0004807032 */
.L_x_542:
[----:B------:R-:W-:Y:S05]  /*3cc0*/  BSYNC B2 ;  /* 0x0000000000027941 */ /* 0x000fea0003800000 */
.L_x_541:
[----:B0-----:R0:W-:Y:S02]  /*3cd0*/  ST.E.128 desc[UR36][R10.64], R4 ;  /* 0x000000040a007985 */ /* 0x0011e4000c101d24 */
.L_x_536:
[----:B------:R-:W-:Y:S05]  /*3ce0*/  BSYNC B1 ;  /* 0x0000000000017941 */ /* 0x000fea0003800000 */
.L_x_535:
[----:B------:R-:W-:-:S03]  /*3cf0*/  UMOV UR4, 0xffffffff ;  /* 0xffffffff00047882 */ /* 0x000fc60000000000 */
[----:B------:R-:W-:Y:S05]  /*3d00*/  BRA.DIV UR4, `(.L_x_543) ;  /* 0x000001d604e07947 */ /* 0x000fea000b800000 */
[----:B------:R0:W0:Y:S04]  /*3d10*/  SHFL.IDX PT, R46, R104, 0x1, 0x1c1f ;  /* 0x003c1f00682e7f89 */ /* 0x00002800000e0000 */
[----:B----4-:R4:W0:Y:S02]  /*3d20*/  SHFL.IDX PT, R14, R103, 0x1, 0x1c1f ;  /* 0x003c1f00670e7f89 */ /* 0x01082400000e0000 */
.L_x_829:
[----:B------:R-:W-:Y:S04]  /*3d30*/  BSSY B1, `(.L_x_544) ;  /* 0x00000e5000017945 */ /* 0x000fe80003800000 */
[----:B------:R-:W-:Y:S05]  /*3d40*/  @P3 BRA `(.L_x_545) ;  /* 0x0000000c008c3947 */ /* 0x000fea0003800000 */
[----:B------:R-:W-:Y:S04]  /*3d50*/  BSSY B2, `(.L_x_546) ;  /* 0x0000071000027945 */ /* 0x000fe80003800000 */
[----:B------:R-:W-:Y:S05]  /*3d60*/  @P1 BRA `(.L_x_547) ;  /* 0x0000000400bc1947 */ /* 0x000fea0003800000 */
[----:B0-----:R0:W0:Y:S01]  /*3d70*/  LDS.128 R4, [R92+0x1a400] ;  /* 0x01a400005c047984 */ /* 0x0010220000000c00 */
[----:B------:R-:W-:Y:S01]  /*3d80*/  IADD3 R10, P2, R16, R14, RZ ;  /* 0x0000000e100a7210 */ /* 0x000fe20007f5e0ff */
[----:B------:R-:W-:Y:S04]  /*3d90*/  BSSY B3, `(.L_x_548) ;  /* 0x000006b000037945 */ /* 0x000fe80003800000 */
[----:B------:R-:W-:Y:S01]  /*3da0*/  IMAD.X R11, R46, 0x1, R17, P2 ;  /* 0x000000012e0b7824 */ /* 0x000fe200010e0611 */
        /* <DEDUP_REMOVED lines=26> */
[----:B------:R-:W-:Y:S02]  /*3f50*/  HADD2.F32 R44, -RZ, R43.H0_H0 ;  /* 0x2000002bff2c7230 */ /* 0x000fe40000004100 */
[----:B------:R-:W-:Y:S01]  /*3f60*/  FMUL.FTZ R50, R4, R47 ;  /* 0x0000002f04327220 */ /* 0x000fe20000410000 */
[--C-:B------:R-:W-:Y:S01]  /*3f70*/  HADD2.F32 R42, -RZ, R5.reuse.H1_H1 ;  /* 0x30000005ff2a7230 */ /* 0x100fe20000004100 */
[----:B------:R-:W-:Y:S01]  /*3f80*/  F2FP.F16.E4M3.UNPACK_B R115, R115 ;  /* 0x00000073ff73723e */ /* 0x000fe200020006ff */
[----:B------:R-:W-:Y:S02]  /*3f90*/  HADD2.F32 R15, -RZ, R5.H0_H0 ;  /* 0x20000005ff0f7230 */ /* 0x000fe40000004100 */
[----:B------:R-:W-:Y:S01]  /*3fa0*/  FFMA.FTZ R5, R13, R44, R50 ;  /* 0x0000002c0d057223 */ /* 0x000fe20000010032 */
[----:B------:R-:W-:Y:S02]  /*3fb0*/  HADD2.F32 R43, -RZ, R43.H1_H1 ;  /* 0x3000002bff2b7230 */ /* 0x000fe40000004100 */
[----:B------:R-:W-:Y:S01]  /*3fc0*/  FMUL.FTZ R98, R42, R48 ;  /* 0x000000302a627220 */ /* 0x000fe20000410000 */
[----:B------:R-:W-:Y:S01]  /*3fd0*/  F2FP.F16.E4M3.UNPACK_B R13, R12.H1 ;  /* 0x0000000cff0d723e */ /* 0x000fe200030006ff */
[C---:B------:R-:W-:Y:S01]  /*3fe0*/  FMUL.FTZ R47, R15.reuse, R48 ;  /* 0x000000300f2f7220 */ /* 0x040fe20000410000 */
[----:B------:R-:W-:Y:S01]  /*3ff0*/  FFMA.FTZ R4, R4, R44, -R51 ;  /* 0x0000002c04047223 */ /* 0x000fe20000010833 */
[-C--:B------:R-:W-:Y:S01]  /*4000*/  FFMA.FTZ R98, R15, R43.reuse, -R98 ;  /* 0x0000002b0f627223 */ /* 0x080fe20000010862 */
[----:B------:R-:W-:Y:S01]  /*4010*/  F2FP.F16.E4M3.UNPACK_B R12, R12 ;  /* 0x0000000cff0c723e */ /* 0x000fe200020006ff */
[----:B------:R-:W-:Y:S01]  /*4020*/  FFMA.FTZ R99, R42, R43, R47 ;  /* 0x0000002b2a637223 */ /* 0x000fe2000001002f */
[----:B------:R-:W-:Y:S01]  /*4030*/  F2FP.F16.E4M3.UNPACK_B R114, R114 ;  /* 0x00000072ff72723e */ /* 0x000fe200020006ff */
[----:B------:R-:W-:-:S02]  /*4040*/  HADD2.F32 R44, -RZ, R115.H1_H1 ;  /* 0x30000073ff2c7230 */ /* 0x000fc40000004100 */
[--C-:B------:R-:W-:Y:S02]  /*4050*/  HADD2.F32 R15, -RZ, R13.reuse.H0_H0 ;  /* 0x2000000dff0f7230 */ /* 0x100fe40000004100 */
[----:B------:R-:W-:Y:S02]  /*4060*/  HADD2.F32 R42, -RZ, R13.H1_H1 ;  /* 0x3000000dff2a7230 */ /* 0x000fe40000004100 */
[----:B------:R-:W-:Y:S02]  /*4070*/  HADD2.F32 R13, -RZ, R12.H0_H0 ;  /* 0x2000000cff0d7230 */ /* 0x000fe40000004100 */
[-C--:B------:R-:W-:Y:S01]  /*4080*/  FMUL.FTZ R47, R15, R44.reuse ;  /* 0x0000002c0f2f7220 */ /* 0x080fe20000410000 */
[----:B------:R-:W-:Y:S02]  /*4090*/  HADD2.F32 R43, -RZ, R114.H1_H1 ;  /* 0x30000072ff2b7230 */ /* 0x000fe40000004100 */
[----:B------:R-:W-:Y:S01]  /*40a0*/  FMUL.FTZ R48, R42, R44 ;  /* 0x0000002c2a307220 */ /* 0x000fe20000410000 */
[----:B------:R-:W-:-:S02]  /*40b0*/  HADD2.F32 R115, -RZ, R115.H0_H0 ;  /* 0x20000073ff737230 */ /* 0x000fc40000004100 */
[----:B------:R-:W-:Y:S02]  /*40c0*/  HADD2.F32 R12, -RZ, R12.H1_H1 ;  /* 0x3000000cff0c7230 */ /* 0x000fe40000004100 */
[-C--:B------:R-:W-:Y:S01]  /*40d0*/  FFMA.FTZ R48, R15, R43.reuse, -R48 ;  /* 0x0000002b0f307223 */ /* 0x080fe20000010830 */
[----:B------:R-:W-:Y:S02]  /*40e0*/  HADD2.F32 R114, -RZ, R114.H0_H0 ;  /* 0x20000072ff727230 */ /* 0x000fe40000004100 */
[----:B------:R-:W-:Y:S01]  /*40f0*/  FFMA.FTZ R47, R42, R43, R47 ;  /* 0x0000002b2a2f7223 */ /* 0x000fe2000001002f */
[----:B------:R-:W-:Y:S01]  /*4100*/  F2FP.F16.E4M3.UNPACK_B R43, R45.H1 ;  /* 0x0000002dff2b723e */ /* 0x000fe200030006ff */
[CC--:B------:R-:W-:Y:S01]  /*4110*/  FMUL.FTZ R44, R12.reuse, R115.reuse ;  /* 0x000000730c2c7220 */ /* 0x0c0fe20000410000 */
[C---:B------:R-:W-:Y:S01]  /*4120*/  FMUL.FTZ R115, R13.reuse, R115 ;  /* 0x000000730d737220 */ /* 0x040fe20000410000 */
[----:B------:R-:W-:Y:S02]  /*4130*/  F2FP.F16.E4M3.UNPACK_B R45, R45 ;  /* 0x0000002dff2d723e */ /* 0x000fe400020006ff */
[----:B------:R-:W-:Y:S01]  /*4140*/  FFMA.FTZ R51, R13, R114, -R44 ;  /* 0x000000720d337223 */ /* 0x000fe2000001082c */
[----:B---3--:R-:W-:Y:S01]  /*4150*/  F2FP.SATFINITE.E4M3.F32.PACK_AB_MERGE_C R106, R47, R48, RZ ;  /* 0x000000302f6a723e */ /* 0x008fe200048070ff */
[----:B------:R-:W-:Y:S01]  /*4160*/  FFMA.FTZ R114, R12, R114, R115 ;  /* 0x000000720c727223 */ /* 0x000fe20000010073 */
[----:B------:R-:W-:Y:S01]  /*4170*/  F2FP.F16.E4M3.UNPACK_B R13, R7.H1 ;  /* 0x00000007ff0d723e */ /* 0x000fe200030006ff */
[--C-:B------:R-:W-:Y:S01]  /*4180*/  HADD2.F32 R44, -RZ, R43.reuse.H1_H1 ;  /* 0x3000002bff2c7230 */ /* 0x100fe20000004100 */
[-C--:B------:R-:W-:Y:S01]  /*4190*/  F2FP.F16.E4M3.UNPACK_B R47, R49.reuse.H1 ;  /* 0x00000031ff2f723e */ /* 0x080fe200030006ff */
[----:B------:R-:W-:Y:S01]  /*41a0*/  HADD2.F32 R43, -RZ, R43.H0_H0 ;  /* 0x2000002bff2b7230 */ /* 0x000fe20000004100 */
[----:B------:R-:W-:Y:S01]  /*41b0*/  F2FP.F16.E4M3.UNPACK_B R12, R6.H1 ;  /* 0x00000006ff0c723e */ /* 0x000fe200030006ff */
[----:B------:R-:W-:Y:S01]  /*41c0*/  HADD2.F32 R42, -RZ, R13.H1_H1 ;  /* 0x3000000dff2a7230 */ /* 0x000fe20000004100 */
[----:B------:R-:W-:Y:S01]  /*41d0*/  F2FP.F16.E4M3.UNPACK_B R49, R49 ;  /* 0x00000031ff31723e */ /* 0x000fe200020006ff */
[----:B------:R-:W-:Y:S01]  /*41e0*/  HADD2.F32 R50, -RZ, R47.H1_H1 ;  /* 0x3000002fff327230 */ /* 0x000fe20000004100 */
[----:B------:R-:W-:Y:S01]  /*41f0*/  F2FP.SATFINITE.E4M3.F32.PACK_AB_MERGE_C R115, R99, R98, RZ ;  /* 0x000000626373723e */ /* 0x000fe200048070ff */
[----:B------:R-:W-:Y:S01]  /*4200*/  HADD2.F32 R15, -RZ, R13.H0_H0 ;  /* 0x2000000dff0f7230 */ /* 0x000fe20000004100 */
        /* <DEDUP_REMOVED lines=24> */
[-C--:B------:R-:W-:Y:S01]  /*4390*/  FMUL.FTZ R42, R6, R49.reuse ;  /* 0x00000031062a7220 */ /* 0x080fe20000410000 */
[----:B------:R-:W-:Y:S01]  /*43a0*/  FMUL.FTZ R49, R7, R49 ;  /* 0x0000003107317220 */ /* 0x000fe20000410000 */
[-C--:B------:R-:W-:Y:S01]  /*43b0*/  FMUL.FTZ R15, R13, R47.reuse ;  /* 0x0000002f0d0f7220 */ /* 0x080fe20000410000 */
[----:B------:R-:W-:Y:S01]  /*43c0*/  FMUL.FTZ R44, R12, R47 ;  /* 0x0000002f0c2c7220 */ /* 0x000fe20000410000 */
[-C--:B------:R-:W-:Y:S01]  /*43d0*/  FFMA.FTZ R42, R7, R45.reuse, -R42 ;  /* 0x0000002d072a7223 */ /* 0x080fe2000001082a */
[----:B------:R-:W-:Y:S01]  /*43e0*/  FFMA.FTZ R49, R6, R45, R49 ;  /* 0x0000002d06317223 */ /* 0x000fe20000010031 */
[-C--:B------:R-:W-:Y:S01]  /*43f0*/  FFMA.FTZ R15, R12, R43.reuse, -R15 ;  /* 0x0000002b0c0f7223 */ /* 0x080fe2000001080f */
[----:B------:R-:W-:Y:S01]  /*4400*/  FFMA.FTZ R44, R13, R43, R44 ;  /* 0x0000002b0d2c7223 */ /* 0x000fe2000001002c */
[----:B------:R-:W-:Y:S02]  /*4410*/  F2FP.SATFINITE.E4M3.F32.PACK_AB_MERGE_C R4, R114, R51, R106 ;  /* 0x000000337204723e */ /* 0x000fe4000480706a */
[----:B------:R-:W-:-:S02]  /*4420*/  F2FP.SATFINITE.E4M3.F32.PACK_AB_MERGE_C R6, R49, R42, R48 ;  /* 0x0000002a3106723e */ /* 0x000fc40004807030 */
[----:B------:R-:W-:-:S07]  /*4430*/  F2FP.SATFINITE.E4M3.F32.PACK_AB_MERGE_C R7, R44, R15, R98 ;  /* 0x0000000f2c07723e */ /* 0x000fce0004807062 */
.L_x_549:
[----:B------:R-:W-:Y:S05]  /*4440*/  BSYNC B3 ;  /* 0x0000000000037941 */ /* 0x000fea0003800000 */
.L_x_548:
[----:B0-----:R0:W-:Y:S02]  /*4450*/  ST.E.128 desc[UR36][R10.64], R4 ;  /* 0x000000040a007985 */ /* 0x0011e4000c101d24 */
.L_x_547:
[----:B------:R-:W-:Y:S05]  /*4460*/  BSYNC B2 ;  /* 0x0000000000027941 */ /* 0x000fea0003800000 */
.L_x_546:
[----:B------:R-:W-:-:S13]  /*4470*/  ISETP.NE.AND P2, PT, R89, RZ, PT ;  /* 0x000000ff5900720c */ /* 0x000fda0003f45270 */
        /* <DEDUP_REMOVED lines=110> */
.L_x_551:
[----:B------:R-:W-:Y:S05]  /*4b60*/  BSYNC B2 ;  /* 0x0000000000027941 */ /* 0x000fea0003800000 */
.L_x_550:
[----:B0-----:R0:W-:Y:S02]  /*4b70*/  ST.E.128 desc[UR36][R10.64], R4 ;  /* 0x000000040a007985 */ /* 0x0011e4000c101d24 */
.L_x_545:
[----:B------:R-:W-:Y:S05]  /*4b80*/  BSYNC B1 ;  /* 0x0000000000017941 */ /* 0x000fea0003800000 */
.L_x_544:
[----:B------:R-:W-:-:S03]  /*4b90*/  UMOV UR4, 0xffffffff ;  /* 0xffffffff00047882 */ /* 0x000fc60000000000 */
[----:B------:R-:W-:Y:S05]  /*4ba0*/  BRA.DIV UR4, `(.L_x_552) ;  /* 0x000001ca04807947 */ /* 0x000fea000b800000 */
[----:B0-2---:R-:W0:Y:S04]  /*4bb0*/  SHFL.IDX PT, R104, R104, 0x2, 0x1c1f ;  /* 0x005c1f0068687f89 */ /* 0x005e2800000e0000 */
[----:B------:R2:W0:Y:S02]  /*4bc0*/  SHFL.IDX PT, R14, R103, 0x2, 0x1c1f ;  /* 0x005c1f00670e7f89 */ /* 0x00042400000e0000 */
.L_x_833:
[----:B------:R-:W-:Y:S05]  /*4bd0*/  @P4 BRA `(.L_x_553) ;  /* 0x0000004400884947 */ /* 0x000fea0003800000 */
[----:B------:R-:W-:Y:S04]  /*4be0*/  BSSY B1, `(.L_x_554) ;  /* 0x0000072000017945 */ /* 0x000fe80003800000 */
[----:B------:R-:W-:Y:S05]  /*4bf0*/  @P1 BRA `(.L_x_555) ;  /* 0x0000000400c01947 */ /* 0x000fea0003800000 */
[----:B------:R1:W1:Y:S01]  /*4c00*/  LDS.128 R4, [R92+0x1c400] ;  /* 0x01c400005c047984 */ /* 0x0002620000000c00 */
[----:B0-----:R-:W-:Y:S01]  /*4c10*/  IADD3 R10, P2, R16, R14, RZ ;  /* 0x0000000e100a7210 */ /* 0x001fe20007f5e0ff */
[----:B------:R-:W-:Y:S04]  /*4c20*/  BSSY B2, `(.L_x_556) ;  /* 0x000006c000027945 */ /* 0x000fe80003800000 */
[----:B------:R-:W-:Y:S01]  /*4c30*/  IMAD.X R11, R104, 0x1, R17, P2 ;  /* 0x00000001680b7824 */ /* 0x000fe200010e0611 */
[----:B------:R-:W-:-:S13]  /*4c40*/  ISETP.GE.AND P2, PT, R22, R105, PT ;  /* 0x000000691600720c */ /* 0x000fda0003f46270 */
[----:B------:R-:W-:Y:S05]  /*4c50*/  @P2 BRA `(.L_x_557) ;  /* 0x0000000400a02947 */ /* 0x000fea0003800000 */
[----:B------:R-:W-:Y:S01]  /*4c60*/  SHF.R.U32.HI R34, RZ, 0x8, R37 ;  /* 0x00000008ff227819 */ /* 0x000fe20000011625 */
[----:B-1----:R-:W-:Y:S01]  /*4c70*/  IMAD.MOV.U32 R15, RZ, RZ, R7 ;  /* 0x000000ffff0f7224 */ /* 0x002fe200078e0007 */
[--C-:B------:R-:W-:Y:S01]  /*4c80*/  SHF.R.U32.HI R12, RZ, 0x8, R35.reuse ;  /* 0x00000008ff0c7819 */ /* 0x100fe20000011623 */
[----:B------:R-:W-:Y:S01]  /*4c90*/  IMAD.MOV.U32 R7, RZ, RZ, R4 ;  /* 0x000000ffff077224 */ /* 0x000fe200078e0004 */
[----:B------:R-:W-:Y:S01]  /*4ca0*/  SHF.R.U32.HI R38, RZ, 0x10, R35 ;  /* 0x00000010ff267819 */ /* 0x000fe20000011623 */
[----:B------:R-:W-:Y:S01]  /*4cb0*/  IMAD.SHL.U32 R34, R34, 0x100, RZ ;  /* 0x0000010022227824 */ /* 0x000fe200078e00ff */
[----:B------:R-:W-:Y:S01]  /*4cc0*/  LOP3.LUT R13, R35, 0xff0000ff, RZ, 0xc0, !PT ;  /* 0xff0000ff230d7812 */ /* 0x000fe200078ec0ff */
[----:B------:R-:W-:Y:S01]  /*4cd0*/  IMAD.SHL.U32 R12, R12, 0x100, RZ ;  /* 0x000001000c0c7824 */ /* 0x000fe200078e00ff */
[----:B------:R-:W-:Y:S02]  /*4ce0*/  SHF.R.U32.HI R36, RZ, 0x10, R37 ;  /* 0x00000010ff247819 */ /* 0x000fe40000011625 */
[----:B------:R-:W-:-:S02]  /*4cf0*/  LOP3.LUT R35, R37, 0xff0000ff, RZ, 0xc0, !PT ;  /* 0xff0000ff25237812 */ /* 0x000fc400078ec0ff */
[----:B------:R-:W-:Y:S02]  /*4d00*/  LOP3.LUT R13, R13, 0xff00, R12, 0xf8, !PT ;  /* 0x0000ff000d0d7812 */ /* 0x000fe400078ef80c */
[----:B------:R-:W-:Y:S01]  /*4d10*/  LOP3.LUT R37, R35, 0xff00, R34, 0xf8, !PT ;  /* 0x0000ff0023257812 */ /* 0x000fe200078ef822 */
[----:B------:R-:W-:Y:S01]  /*4d20*/  IMAD.U32 R34, R36, 0x10000, RZ ;  /* 0x0001000024227824 */ /* 0x000fe200078e00ff */
[-C--:B------:R-:W-:Y:S02]  /*4d30*/  F2FP.F16.E4M3.UNPACK_B R4, R5.reuse ;  /* 0x00000005ff04723e */ /* 0x080fe400020006ff */
[----:B------:R-:W-:Y:S02]  /*4d40*/  SHF.L.U32 R12, R38, 0x10, RZ ;  /* 0x00000010260c7819 */ /* 0x000fe400000006ff */
[----:B------:R-:W-:Y:S02]  /*4d50*/  F2FP.F16.E4M3.UNPACK_B R35, R110.H1 ;  /* 0x0000006eff23723e */ /* 0x000fe400030006ff */
[----:B------:R-:W-:-:S02]  /*4d60*/  F2FP.F16.E4M3.UNPACK_B R5, R5.H1 ;  /* 0x00000005ff05723e */ /* 0x000fc400030006ff */
[----:B------:R-:W-:Y:S01]  /*4d70*/  LOP3.LUT R39, R37, 0xff0000, R34, 0xf8, !PT ;  /* 0x00ff000025277812 */ /* 0x000fe200078ef822 */
[--C-:B------:R-:W-:Y:S01]  /*4d80*/  HADD2.F32 R38, -RZ, R35.reuse.H1_H1 ;  /* 0x30000023ff267230 */ /* 0x100fe20000004100 */
[-C--:B------:R-:W-:Y:S01]  /*4d90*/  F2FP.F16.E4M3.UNPACK_B R34, R109.reuse.H1 ;  /* 0x0000006dff22723e */ /* 0x080fe200030006ff */
[----:B------:R-:W-:Y:S01]  /*4da0*/  HADD2.F32 R37, -RZ, R35.H0_H0 ;  /* 0x20000023ff257230 */ /* 0x000fe20000004100 */
[----:B------:R-:W-:Y:S01]  /*4db0*/  LOP3.LUT R36, R13, 0xff0000, R12, 0xf8, !PT ;  /* 0x00ff00000d247812 */ /* 0x000fe200078ef80c */
[--C-:B------:R-:W-:Y:S01]  /*4dc0*/  HADD2.F32 R13, -RZ, R5.reuse.H1_H1 ;  /* 0x30000005ff0d7230 */ /* 0x100fe20000004100 */
[----:B------:R-:W-:Y:S01]  /*4dd0*/  F2FP.F16.E4M3.UNPACK_B R110, R110 ;  /* 0x0000006eff6e723e */ /* 0x000fe200020006ff */
[----:B------:R-:W-:Y:S01]  /*4de0*/  HADD2.F32 R35, -RZ, R34.H0_H0 ;  /* 0x20000022ff237230 */ /* 0x000fe20000004100 */
[----:B------:R-:W-:Y:S01]  /*4df0*/  F2FP.F16.E4M3.UNPACK_B R109, R109 ;  /* 0x0000006dff6d723e */ /* 0x000fe200020006ff */
[----:B------:R-:W-:Y:S02]  /*4e00*/  HADD2.F32 R12, -RZ, R4.H1_H1 ;  /* 0x30000004ff0c7230 */ /* 0x000fe40000004100 */
[----:B------:R-:W-:Y:S01]  /*4e10*/  FMUL.FTZ R40, R13, R38 ;  /* 0x000000260d287220 */ /* 0x000fe20000410000 */
[----:B------:R-:W-:-:S02]  /*4e20*/  HADD2.F32 R5, -RZ, R5.H0_H0 ;  /* 0x20000005ff057230 */ /* 0x000fc40000004100 */
[----:B------:R-:W-:Y:S02]  /*4e30*/  HADD2.F32 R34, -RZ, R34.H1_H1 ;  /* 0x30000022ff227230 */ /* 0x000fe40000004100 */
[----:B------:R-:W-:Y:S01]  /*4e40*/  FMUL.FTZ R41, R12, R37 ;  /* 0x000000250c297220 */ /* 0x000fe20000410000 */
[----:B------:R-:W-:Y:S02]  /*4e50*/  HADD2.F32 R4, -RZ, R4.H0_H0 ;  /* 0x20000004ff047230 */ /* 0x000fe40000004100 */
[C---:B------:R-:W-:Y:S01]  /*4e60*/  FMUL.FTZ R38, R5.reuse, R38 ;  /* 0x0000002605267220 */ /* 0x040fe20000410000 */
[-C--:B------:R-:W-:Y:S01]  /*4e70*/  FFMA.FTZ R42, R5, R34.reuse, -R40 ;  /* 0x00000022052a7223 */ /* 0x080fe20000010828 */
[----:B------:R-:W-:Y:S01]  /*4e80*/  F2FP.F16.E4M3.UNPACK_B R5, R7.H1 ;  /* 0x00000007ff05723e */ /* 0x000fe200030006ff */
[C---:B------:R-:W-:Y:S01]  /*4e90*/  FMUL.FTZ R37, R4.reuse, R37 ;  /* 0x0000002504257220 */ /* 0x040fe20000410000 */
[----:B------:R-:W-:Y:S01]  /*4ea0*/  F2FP.F16.E4M3.UNPACK_B R7, R7 ;  /* 0x00000007ff07723e */ /* 0x000fe200020006ff */
[----:B------:R-:W-:Y:S01]  /*4eb0*/  FFMA.FTZ R45, R13, R34, R38 ;  /* 0x000000220d2d7223 */ /* 0x000fe20000010026 */
[-C--:B------:R-:W-:Y:S01]  /*4ec0*/  FFMA.FTZ R4, R4, R35.reuse, -R41 ;  /* 0x0000002304047223 */ /* 0x080fe20000010829 */
[----:B------:R-:W-:Y:S01]  /*4ed0*/  FFMA.FTZ R43, R12, R35, R37 ;  /* 0x000000230c2b7223 */ /* 0x000fe20000010025 */
[----:B------:R-:W-:-:S02]  /*4ee0*/  HADD2.F32 R12, -RZ, R5.H0_H0 ;  /* 0x20000005ff0c7230 */ /* 0x000fc40000004100 */
[----:B------:R-:W-:Y:S01]  /*4ef0*/  HADD2.F32 R13, -RZ, R5.H1_H1 ;  /* 0x30000005ff0d7230 */ /* 0x000fe20000004100 */
[----:B------:R-:W-:Y:S01]  /*4f00*/  F2FP.SATFINITE.E4M3.F32.PACK_AB_MERGE_C R47, R45, R42, RZ ;  /* 0x0000002a2d2f723e */ /* 0x000fe200048070ff */
[--C-:B------:R-:W-:Y:S02]  /*4f10*/  HADD2.F32 R37, -RZ, R110.reuse.H1_H1 ;  /* 0x3000006eff257230 */ /* 0x100fe40000004100 */
[--C-:B------:R-:W-:Y:S02]  /*4f20*/  HADD2.F32 R5, -RZ, R7.reuse.H0_H0 ;  /* 0x20000007ff057230 */ /* 0x100fe40000004100 */
[----:B------:R-:W-:Y:S02]  /*4f30*/  HADD2.F32 R110, -RZ, R110.H0_H0 ;  /* 0x2000006eff6e7230 */ /* 0x000fe40000004100 */
[-C--:B------:R-:W-:Y:S01]  /*4f40*/  FMUL.FTZ R41, R13, R37.reuse ;  /* 0x000000250d297220 */ /* 0x080fe20000410000 */
[----:B------:R-:W-:Y:S02]  /*4f50*/  HADD2.F32 R7, -RZ, R7.H1_H1 ;  /* 0x30000007ff077230 */ /* 0x000fe40000004100 */
[----:B------:R-:W-:Y:S01]  /*4f60*/  FMUL.FTZ R40, R12, R37 ;  /* 0x000000250c287220 */ /* 0x000fe20000410000 */
[--C-:B------:R-:W-:Y:S01]  /*4f70*/  HADD2.F32 R35, -RZ, R109.reuse.H1_H1 ;  /* 0x3000006dff237230 */ /* 0x100fe20000004100 */
[----:B------:R-:W-:Y:S01]  /*4f80*/  F2FP.F16.E4M3.UNPACK_B R37, R39.H1 ;  /* 0x00000027ff25723e */ /* 0x000fe200030006ff */
[----:B------:R-:W-:-:S02]  /*4f90*/  HADD2.F32 R34, -RZ, R109.H0_H0 ;  /* 0x2000006dff227230 */ /* 0x000fc40000004100 */
[-C--:B------:R-:W-:Y:S01]  /*4fa0*/  FMUL.FTZ R38, R7, R110.reuse ;  /* 0x0000006e07267220 */ /* 0x080fe20000410000 */
[----:B------:R-:W-:Y:S01]  /*4fb0*/  FMUL.FTZ R110, R5, R110 ;  /* 0x0000006e056e7220 */ /* 0x000fe20000410000 */
[-C--:B------:R-:W-:Y:S01]  /*4fc0*/  FFMA.FTZ R12, R12, R35.reuse, -R41 ;  /* 0x000000230c0c7223 */ /* 0x080fe20000010829 */
[----:B------:R-:W-:Y:S01]  /*4fd0*/  FFMA.FTZ R13, R13, R35, R40 ;  /* 0x000000230d0d7223 */ /* 0x000fe20000010028 */
[-C--:B------:R-:W-:Y:S01]  /*4fe0*/  FFMA.FTZ R41, R5, R34.reuse, -R38 ;  /* 0x0000002205297223 */ /* 0x080fe20000010826 */
[----:B------:R-:W-:Y:S01]  /*4ff0*/  FFMA.FTZ R110, R7, R34, R110 ;  /* 0x00000022076e7223 */ /* 0x000fe2000001006e */
[----:B------:R-:W-:Y:S01]  /*5000*/  F2FP.F16.E4M3.UNPACK_B R7, R15.H1 ;  /* 0x0000000fff07723e */ /* 0x000fe200030006ff */
[----:B------:R-:W-:Y:S01]  /*5010*/  HADD2.F32 R40, -RZ, R37.H1_H1 ;  /* 0x30000025ff287230 */ /* 0x000fe20000004100 */
[----:B------:R-:W-:Y:S02]  /*5020*/  F2FP.SATFINITE.E4M3.F32.PACK_AB_MERGE_C R46, R13, R12, RZ ;  /* 0x0000000c0d2e723e */ /* 0x000fe400048070ff */
[----:B------:R-:W-:Y:S01]  /*5030*/  F2FP.F16.E4M3.UNPACK_B R34, R36.H1 ;  /* 0x00000024ff22723e */ /* 0x000fe200030006ff */
[--C-:B------:R-:W-:Y:S01]  /*5040*/  HADD2.F32 R13, -RZ, R7.reuse.H1_H1 ;  /* 0x30000007ff0d7230 */ /* 0x100fe20000004100 */
        /* <DEDUP_REMOVED lines=12> */
[-C--:B------:R-:W-:Y:S01]  /*5110*/  FMUL.FTZ R40, R7, R38.reuse ;  /* 0x0000002607287220 */ /* 0x080fe20000410000 */
[----:B------:R-:W-:Y:S01]  /*5120*/  F2FP.F16.E4M3.UNPACK_B R15, R15 ;  /* 0x0000000fff0f723e */ /* 0x000fe200020006ff */
[----:B------:R-:W-:Y:S01]  /*5130*/  FMUL.FTZ R38, R5, R38 ;  /* 0x0000002605267220 */ /* 0x000fe20000410000 */
[----:B------:R-:W-:Y:S01]  /*5140*/  F2FP.F16.E4M3.UNPACK_B R6, R6 ;  /* 0x00000006ff06723e */ /* 0x000fe200020006ff */
[----:B------:R-:W-:Y:S01]  /*5150*/  FFMA.FTZ R44, R13, R35, R42 ;  /* 0x000000230d2c7223 */ /* 0x000fe2000001002a */
[-C--:B------:R-:W-:Y:S01]  /*5160*/  FFMA.FTZ R40, R5, R12.reuse, -R40 ;  /* 0x0000000c05287223 */ /* 0x080fe20000010828 */
[----:B------:R-:W-:Y:S01]  /*5170*/  FFMA.FTZ R13, R7, R12, R38 ;  /* 0x0000000c070d7223 */ /* 0x000fe20000010026 */
[----:B------:R-:W-:-:S02]  /*5180*/  HADD2.F32 R7, -RZ, R15.H0_H0 ;  /* 0x2000000fff077230 */ /* 0x000fc40000004100 */
[----:B------:R-:W-:Y:S01]  /*5190*/  HADD2.F32 R15, -RZ, R15.H1_H1 ;  /* 0x3000000fff0f7230 */ /* 0x000fe20000004100 */
[----:B------:R-:W-:Y:S01]  /*51a0*/  F2FP.SATFINITE.E4M3.F32.PACK_AB_MERGE_C R44, R44, R45, RZ ;  /* 0x0000002d2c2c723e */ /* 0x000fe200048070ff */
[----:B------:R-:W-:Y:S01]  /*51b0*/  HADD2.F32 R12, -RZ, R37.H0_H0 ;  /* 0x20000025ff0c7230 */ /* 0x000fe20000004100 */
[----:B------:R-:W-:Y:S01]  /*51c0*/  F2FP.SATFINITE.E4M3.F32.PACK_AB_MERGE_C R13, R13, R40, RZ ;  /* 0x000000280d0d723e */ /* 0x000fe200048070ff */
[--C-:B------:R-:W-:Y:S02]  /*51d0*/  HADD2.F32 R5, -RZ, R6.reuse.H0_H0 ;  /* 0x20000006ff057230 */ /* 0x100fe40000004100 */
[----:B------:R-:W-:Y:S02]  /*51e0*/  HADD2.F32 R6, -RZ, R6.H1_H1 ;  /* 0x30000006ff067230 */ /* 0x000fe40000004100 */
[-C--:B------:R-:W-:Y:S01]  /*51f0*/  FMUL.FTZ R38, R15, R12.reuse ;  /* 0x0000000c0f267220 */ /* 0x080fe20000410000 */
[----:B------:R-:W-:Y:S02]  /*5200*/  HADD2.F32 R39, -RZ, R39.H0_H0 ;  /* 0x20000027ff277230 */ /* 0x000fe40000004100 */
[----:B------:R-:W-:Y:S01]  /*5210*/  FMUL.FTZ R42, R7, R12 ;  /* 0x0000000c072a7220 */ /* 0x000fe20000410000 */
[----:B------:R-:W-:-:S02]  /*5220*/  HADD2.F32 R34, -RZ, R34.H0_H0 ;  /* 0x20000022ff227230 */ /* 0x000fc40000004100 */
[----:B------:R-:W-:Y:S02]  /*5230*/  HADD2.F32 R36, -RZ, R36.H0_H0 ;  /* 0x20000024ff247230 */ /* 0x000fe40000004100 */
[CC--:B------:R-:W-:Y:S01]  /*5240*/  FMUL.FTZ R12, R6.reuse, R39.reuse ;  /* 0x00000027060c7220 */ /* 0x0c0fe20000410000 */
[----:B------:R-:W-:Y:S01]  /*5250*/  FMUL.FTZ R39, R5, R39 ;  /* 0x0000002705277220 */ /* 0x000fe20000410000 */
[-C--:B------:R-:W-:Y:S01]  /*5260*/  FFMA.FTZ R38, R7, R34.reuse, -R38 ;  /* 0x0000002207267223 */ /* 0x080fe20000010826 */
[----:B------:R-:W-:Y:S01]  /*5270*/  FFMA.FTZ R15, R15, R34, R42 ;  /* 0x000000220f0f7223 */ /* 0x000fe2000001002a */
[-C--:B------:R-:W-:Y:S01]  /*5280*/  FFMA.FTZ R12, R5, R36.reuse, -R12 ;  /* 0x00000024050c7223 */ /* 0x080fe2000001080c */
[----:B------:R-:W-:Y:S01]  /*5290*/  FFMA.FTZ R39, R6, R36, R39 ;  /* 0x0000002406277223 */ /* 0x000fe20000010027 */
[----:B------:R-:W-:Y:S02]  /*52a0*/  F2FP.SATFINITE.E4M3.F32.PACK_AB_MERGE_C R5, R43, R4, R47 ;  /* 0x000000042b05723e */ /* 0x000fe4000480702f */
[----:B------:R-:W-:-:S02]  /*52b0*/  F2FP.SATFINITE.E4M3.F32.PACK_AB_MERGE_C R4, R110, R41, R46 ;  /* 0x000000296e04723e */ /* 0x000fc4000480702e */
[----:B------:R-:W-:Y:S02]  /*52c0*/  F2FP.SATFINITE.E4M3.F32.PACK_AB_MERGE_C R6, R39, R12, R13 ;  /* 0x0000000c2706723e */ /* 0x000fe4000480700d */
[----:B------:R-:W-:-:S07]  /*52d0*/  F2FP.SATFINITE.E4M3.F32.PACK_AB_MERGE_C R7, R15, R38, R44 ;  /* 0x000000260f07723e */ /* 0x000fce000480702c */
.L_x_557:
[----:B------:R-:W-:Y:S05]  /*52e0*/  BSYNC B2 ;  /* 0x0000000000027941 */ /* 0x000fea0003800000 */
.L_x_556:
[----:B-1----:R0:W-:Y:S02]  /*52f0*/  ST.E.128 desc[UR36][R10.64], R4 ;  /* 0x000000040a007985 */ /* 0x0021e4000c101d24 */
.L_x_555:
[----:B------:R-:W-:Y:S05]  /*5300*/  BSYNC B1 ;  /* 0x0000000000017941 */ /* 0x000fea0003800000 */
.L_x_554:
        /* <DEDUP_REMOVED lines=14> */
[----:B------:R-:W-:Y:S01]  /*53f0*/  IMAD.MOV.U32 R9, RZ, RZ, R6 ;  /* 0x000000ffff097224 */ /* 0x000fe200078e0006 */
[----:B------:R-:W-:Y:S02]  /*5400*/  SHF.R.U32.HI R32, RZ, 0x10, R33 ;  /* 0x00000010ff207819 */ /* 0x000fe40000011621 */
[----:B------:R-:W-:-:S02]  /*5410*/  LOP3.LUT R13, R33, 0xff0000ff, RZ, 0xc0, !PT ;  /* 0xff0000ff210d7812 */ /* 0x000fc400078ec0ff */
[----:B------:R-:W-:Y:S01]  /*5420*/  SHF.L.U32 R6, R14, 0x8, RZ ;  /* 0x000000080e067819 */ /* 0x000fe200000006ff */
[----:B------:R-:W-:Y:S01]  /*5430*/  IMAD.U32 R32, R32, 0x10000, RZ ;  /* 0x0001000020207824 */ /* 0x000fe200078e00ff */
[----:B------:R-:W-:Y:S01]  /*5440*/  LOP3.LUT R7, R8, 0xff00, R7, 0xf8, !PT ;  /* 0x0000ff0008077812 */ /* 0x000fe200078ef807 */
[----:B------:R-:W-:Y:S01]  /*5450*/  IMAD.U32 R8, R15, 0x10000, RZ ;  /* 0x000100000f087824 */ /* 0x000fe200078e00ff */
[----:B------:R-:W-:Y:S02]  /*5460*/  LOP3.LUT R13, R13, 0xff00, R6, 0xf8, !PT ;  /* 0x0000ff000d0d7812 */ /* 0x000fe400078ef806 */
[----:B------:R-:W-:Y:S02]  /*5470*/  F2FP.F16.E4M3.UNPACK_B R14, R108.H1 ;  /* 0x0000006cff0e723e */ /* 0x000fe400030006ff */
[----:B------:R-:W-:Y:S02]  /*5480*/  F2FP.F16.E4M3.UNPACK_B R6, R5 ;  /* 0x00000005ff06723e */ /* 0x000fe400020006ff */
[----:B------:R-:W-:Y:S01]  /*5490*/  LOP3.LUT R34, R13, 0xff0000, R32, 0xf8, !PT ;  /* 0x00ff00000d227812 */ /* 0x000fe200078ef820 */
[----:B------:R-:W-:Y:S01]  /*54a0*/  HADD2.F32 R32, -RZ, R14.H0_H0 ;  /* 0x2000000eff207230 */ /* 0x000fe20000004100 */
[----:B------:R-:W-:Y:S01]  /*54b0*/  LOP3.LUT R15, R7, 0xff0000, R8, 0xf8, !PT ;  /* 0x00ff0000070f7812 */ /* 0x000fe200078ef808 */
[----:B------:R-:W-:Y:S01]  /*54c0*/  HADD2.F32 R7, -RZ, R6.H1_H1 ;  /* 0x30000006ff077230 */ /* 0x000fe20000004100 */
[----:B------:R-:W-:Y:S01]  /*54d0*/  F2FP.F16.E4M3.UNPACK_B R13, R107.H1 ;  /* 0x0000006bff0d723e */ /* 0x000fe200030006ff */
[----:B------:R-:W-:Y:S01]  /*54e0*/  HADD2.F32 R33, -RZ, R14.H1_H1 ;  /* 0x3000000eff217230 */ /* 0x000fe20000004100 */
[----:B------:R-:W-:Y:S01]  /*54f0*/  F2FP.F16.E4M3.UNPACK_B R5, R5.H1 ;  /* 0x00000005ff05723e */ /* 0x000fe200030006ff */
[----:B------:R-:W-:-:S02]  /*5500*/  HADD2.F32 R6, -RZ, R6.H0_H0 ;  /* 0x20000006ff067230 */ /* 0x000fc40000004100 */
[C---:B------:R-:W-:Y:S01]  /*5510*/  FMUL.FTZ R35, R7.reuse, R32 ;  /* 0x0000002007237220 */ /* 0x040fe20000410000 */
[----:B------:R-:W-:Y:S01]  /*5520*/  HADD2.F32 R14, -RZ, R13.H0_H0 ;  /* 0x2000000dff0e7230 */ /* 0x000fe20000004100 */
[----:B------:R-:W-:Y:S01]  /*5530*/  F2FP.F16.E4M3.UNPACK_B R108, R108 ;  /* 0x0000006cff6c723e */ /* 0x000fe200020006ff */
[--C-:B------:R-:W-:Y:S02]  /*5540*/  HADD2.F32 R8, -RZ, R5.reuse.H1_H1 ;  /* 0x30000005ff087230 */ /* 0x100fe40000004100 */
[C---:B------:R-:W-:Y:S01]  /*5550*/  FMUL.FTZ R32, R6.reuse, R32 ;  /* 0x0000002006207220 */ /* 0x040fe20000410000 */
[----:B------:R-:W-:Y:S02]  /*5560*/  HADD2.F32 R5, -RZ, R5.H0_H0 ;  /* 0x20000005ff057230 */ /* 0x000fe40000004100 */
[-C--:B------:R-:W-:Y:S01]  /*5570*/  FFMA.FTZ R37, R6, R14.reuse, -R35 ;  /* 0x0000000e06257223 */ /* 0x080fe20000010823 */
[----:B------:R-:W-:Y:S02]  /*5580*/  HADD2.F32 R13, -RZ, R13.H1_H1 ;  /* 0x3000000dff0d7230 */ /* 0x000fe40000004100 */
[CC--:B------:R-:W-:Y:S01]  /*5590*/  FMUL.FTZ R6, R8.reuse, R33.reuse ;  /* 0x0000002108067220 */ /* 0x0c0fe20000410000 */
[----:B------:R-:W-:Y:S01]  /*55a0*/  FFMA.FTZ R38, R7, R14, R32 ;  /* 0x0000000e07267223 */ /* 0x000fe20000010020 */
[C---:B------:R-:W-:Y:S01]  /*55b0*/  FMUL.FTZ R33, R5.reuse, R33 ;  /* 0x0000002105217220 */ /* 0x040fe20000410000 */
[----:B------:R-:W-:Y:S01]  /*55c0*/  F2FP.F16.E4M3.UNPACK_B R107, R107 ;  /* 0x0000006bff6b723e */ /* 0x000fe200020006ff */
[-C--:B------:R-:W-:Y:S01]  /*55d0*/  FFMA.FTZ R39, R5, R13.reuse, -R6 ;  /* 0x0000000d05277223 */ /* 0x080fe20000010806 */
[-C--:B------:R-:W-:Y:S01]  /*55e0*/  F2FP.F16.E4M3.UNPACK_B R5, R4.reuse.H1 ;  /* 0x00000004ff05723e */ /* 0x080fe200030006ff */
        /* <DEDUP_REMOVED lines=8> */
[----:B------:R-:W-:Y:S02]  /*5670*/  HADD2.F32 R108, -RZ, R108.H0_H0 ;  /* 0x2000006cff6c7230 */ /* 0x000fe40000004100 */
[----:B------:R-:W-:Y:S01]  /*5680*/  FMUL.FTZ R33, R7, R13 ;  /* 0x0000000d07217220 */ /* 0x000fe20000410000 */
[----:B------:R-:W-:-:S02]  /*5690*/  HADD2.F32 R4, -RZ, R4.H1_H1 ;  /* 0x30000004ff047230 */ /* 0x000fc40000004100 */
[--C-:B------:R-:W-:Y:S02]  /*56a0*/  HADD2.F32 R8, -RZ, R107.reuse.H1_H1 ;  /* 0x3000006bff087230 */ /* 0x100fe40000004100 */
[-C--:B------:R-:W-:Y:S01]  /*56b0*/  FMUL.FTZ R13, R5, R108.reuse ;  /* 0x0000006c050d7220 */ /* 0x080fe20000410000 */
[----:B------:R-:W-:Y:S02]  /*56c0*/  HADD2.F32 R107, -RZ, R107.H0_H0 ;  /* 0x2000006bff6b7230 */ /* 0x000fe40000004100 */
[----:B------:R-:W-:Y:S01]  /*56d0*/  FMUL.FTZ R14, R4, R108 ;  /* 0x0000006c040e7220 */ /* 0x000fe20000410000 */
[-C--:B------:R-:W-:Y:S01]  /*56e0*/  FFMA.FTZ R33, R6, R8.reuse, -R33 ;  /* 0x0000000806217223 */ /* 0x080fe20000010821 */
[----:B------:R-:W-:Y:S02]  /*56f0*/  FFMA.FTZ R32, R7, R8, R32 ;  /* 0x0000000807207223 */ /* 0x000fe40000010020 */
[-C--:B------:R-:W-:Y:S01]  /*5700*/  FFMA.FTZ R35, R5, R107.reuse, -R14 ;  /* 0x0000006b05237223 */ /* 0x080fe2000001080e */
[----:B------:R-:W-:Y:S01]  /*5710*/  F2FP.F16.E4M3.UNPACK_B R5, R12.H1 ;  /* 0x0000000cff05723e */ /* 0x000fe200030006ff */
[----:B------:R-:W-:Y:S01]  /*5720*/  FFMA.FTZ R36, R4, R107, R13 ;  /* 0x0000006b04247223 */ /* 0x000fe2000001000d */
[----:B------:R-:W-:-:S02]  /*5730*/  F2FP.F16.E4M3.UNPACK_B R14, R34.H1 ;  /* 0x00000022ff0e723e */ /* 0x000fc400030006ff */
        /* <DEDUP_REMOVED lines=9> */
[----:B------:R-:W-:Y:S01]  /*57d0*/  FMUL.FTZ R39, R7, R33 ;  /* 0x0000002107277220 */ /* 0x000fe20000410000 */
[----:B------:R-:W-:-:S02]  /*57e0*/  HADD2.F32 R5, -RZ, R4.H1_H1 ;  /* 0x30000004ff057230 */ /* 0x000fc40000004100 */
[C---:B------:R-:W-:Y:S01]  /*57f0*/  FMUL.FTZ R40, R6.reuse, R33 ;  /* 0x0000002106287220 */ /* 0x040fe20000410000 */
[----:B------:R-:W-:Y:S02]  /*5800*/  HADD2.F32 R32, -RZ, R34.H1_H1 ;  /* 0x30000022ff207230 */ /* 0x000fe40000004100 */
[----:B------:R-:W-:Y:S01]  /*5810*/  FFMA.FTZ R39, R6, R13, -R39 ;  /* 0x0000000d06277223 */ /* 0x000fe20000010827 */
[----:B------:R-:W-:Y:S01]  /*5820*/  HADD2.F32 R4, -RZ, R4.H0_H0 ;  /* 0x20000004ff047230 */ /* 0x000fe20000004100 */
[----:B------:R-:W-:Y:S01]  /*5830*/  F2FP.F16.E4M3.UNPACK_B R9, R9 ;  /* 0x00000009ff09723e */ /* 0x000fe200020006ff */
        /* <DEDUP_REMOVED lines=10> */
[--C-:B------:R-:W-:Y:S02]  /*58e0*/  HADD2.F32 R5, -RZ, R12.reuse.H0_H0 ;  /* 0x2000000cff057230 */ /* 0x100fe40000004100 */
[----:B------:R-:W-:Y:S02]  /*58f0*/  HADD2.F32 R12, -RZ, R12.H1_H1 ;  /* 0x3000000cff0c7230 */ /* 0x000fe40000004100 */
[----:B------:R-:W-:Y:S01]  /*5900*/  FMUL.FTZ R7, R9, R34 ;  /* 0x0000002209077220 */ /* 0x000fe20000410000 */
[----:B------:R-:W-:-:S02]  /*5910*/  HADD2.F32 R14, -RZ, R14.H0_H0 ;  /* 0x2000000eff0e7230 */ /* 0x000fc40000004100 */
[----:B------:R-:W-:Y:S01]  /*5920*/  FMUL.FTZ R34, R4, R34 ;  /* 0x0000002204227220 */ /* 0x000fe20000410000 */
[----:B------:R-:W-:Y:S01]  /*5930*/  HADD2.F32 R15, -RZ, R15.H0_H0 ;  /* 0x2000000fff0f7230 */ /* 0x000fe20000004100 */
[----:B------:R-:W-:Y:S01]  /*5940*/  F2FP.SATFINITE.E4M3.F32.PACK_AB_MERGE_C R32, R32, R33, RZ ;  /* 0x000000212020723e */ /* 0x000fe200048070ff */
[----:B------:R-:W-:Y:S02]  /*5950*/  HADD2.F32 R8, -RZ, R8.H0_H0 ;  /* 0x20000008ff087230 */ /* 0x000fe40000004100 */
[-C--:B------:R-:W-:Y:S01]  /*5960*/  FMUL.FTZ R6, R12, R14.reuse ;  /* 0x0000000e0c067220 */ /* 0x080fe20000410000 */
[----:B------:R-:W-:Y:S01]  /*5970*/  FMUL.FTZ R13, R5, R14 ;  /* 0x0000000e050d7220 */ /* 0x000fe20000410000 */
[-C--:B------:R-:W-:Y:S01]  /*5980*/  FFMA.FTZ R7, R4, R15.reuse, -R7 ;  /* 0x0000000f04077223 */ /* 0x080fe20000010807 */
[----:B------:R-:W-:Y:S01]  /*5990*/  FFMA.FTZ R34, R9, R15, R34 ;  /* 0x0000000f09227223 */ /* 0x000fe20000010022 */
[-C--:B------:R-:W-:Y:S01]  /*59a0*/  FFMA.FTZ R6, R5, R8.reuse, -R6 ;  /* 0x0000000805067223 */ /* 0x080fe20000010806 */
[----:B------:R-:W-:Y:S01]  /*59b0*/  FFMA.FTZ R13, R12, R8, R13 ;  /* 0x000000080c0d7223 */ /* 0x000fe2000001000d */
[----:B------:R-:W-:-:S02]  /*59c0*/  F2FP.SATFINITE.E4M3.F32.PACK_AB_MERGE_C R39, R40, R39, RZ ;  /* 0x000000272827723e */ /* 0x000fc400048070ff */
[----:B------:R-:W-:Y:S02]  /*59d0*/  F2FP.SATFINITE.E4M3.F32.PACK_AB_MERGE_C R32, R34, R7, R32 ;  /* 0x000000072220723e */ /* 0x000fe40004807020 */
[----:B------:R-:W-:Y:S02]  /*59e0*/  F2FP.SATFINITE.E4M3.F32.PACK_AB_MERGE_C R7, R13, R6, R39 ;  /* 0x000000060d07723e */ /* 0x000fe40004807027 */
[----:B------:R-:W-:Y:S01]  /*59f0*/  F2FP.SATFINITE.E4M3.F32.PACK_AB_MERGE_C R5, R38, R37, R42 ;  /* 0x000000252605723e */ /* 0x000fe2000480702a */
[----:B------:R-:W-:Y:S01]  /*5a00*/  IMAD.MOV.U32 R6, RZ, RZ, R32 ;  /* 0x000000ffff067224 */ /* 0x000fe200078e0020 */
[----:B------:R-:W-:-:S07]  /*5a10*/  F2FP.SATFINITE.E4M3.F32.PACK_AB_MERGE_C R4, R36, R35, R41 ;  /* 0x000000232404723e */ /* 0x000fce0004807029 */
.L_x_559:
[----:B------:R-:W-:Y:S05]  /*5a20*/  BSYNC B1 ;  /* 0x0000000000017941 */ /* 0x000fea0003800000 */
.L_x_558:
[----:B0-----:R0:W-:Y:S01]  /*5a30*/  ST.E.128 desc[UR36][R10.64], R4 ;  /* 0x000000040a007985 */ /* 0x0011e2000c101d24 */
[----:B------:R-:W-:Y:S05]  /*5a40*/  BRA `(.L_x_553) ;  /* 0x0000003400ec7947 */ /* 0x000fea0003800000 */
.L_x_524:
[----:B------:R-:W-:Y:S01]  /*5a50*/  VIADD R8, R190, 0x40 ;  /* 0x00000040be087836 */ /* 0x000fe20000000000 */
[----:B------:R-:W-:Y:S02]  /*5a60*/  CS2R R34, SRZ ;  /* 0x0000000000227805 */ /* 0x000fe4000001ff00 */
[----:B------:R-:W-:Y:S02]  /*5a70*/  CS2R R32, SRZ ;  /* 0x0000000000207805 */ /* 0x000fe4000001ff00 */
[----:B------:R-:W-:Y:S01]  /*5a80*/  ISETP.GE.AND P3, PT, R8, R94, PT ;  /* 0x0000005e0800720c */ /* 0x000fe20003f66270 */
[----:B------:R-:W-:-:S03]  /*5a90*/  VIADD R8, R190, 0x80 ;  /* 0x00000080be087836 */ /* 0x000fc60000000000 */
[----:B------:R-:W-:-:S13]  /*5aa0*/  ISETP.GE.OR P3, PT, R16, R105, P3 ;  /* 0x000000691000720c */ /* 0x000fda0001f66670 */
[----:B------:R-:W-:Y:S01]  /*5ab0*/  @!P3 IADD3 R11, P2, P4, R30, R4, R83 ;  /* 0x000000041e0bb210 */ /* 0x000fe20007c5e053 */
[----:B------:R-:W0:Y:S03]  /*5ac0*/  @!P3 LDC.64 R12, c[0x0][0x3e8] ;  /* 0x0000fa00ff0cbb82 */ /* 0x000e260000000a00 */
[----:B------:R-:W-:Y:S02]  /*5ad0*/  @!P3 IADD3.X R14, R68, R88, R85, P2, P4 ;  /* 0x00000058440eb210 */ /* 0x000fe400017e8455 */
[----:B------:R-:W-:-:S04]  /*5ae0*/  ISETP.GE.AND P4, PT, R190, R94, PT ;  /* 0x0000005ebe00720c */ /* 0x000fc80003f86270 */
[----:B------:R-:W-:-:S13]  /*5af0*/  ISETP.GE.OR P4, PT, R16, R105, P4 ;  /* 0x000000691000720c */ /* 0x000fda0002786670 */
[----:B------:R-:W1:Y:S08]  /*5b00*/  @!P4 LDC.64 R36, c[0x0][0x3e8] ;  /* 0x0000fa00ff24cb82 */ /* 0x000e700000000a00 */
[----:B------:R-:W2:Y:S01]  /*5b10*/  @!P4 LDC.64 R38, c[0x0][0x400] ;  /* 0x00010000ff26cb82 */ /* 0x000ea20000000a00 */
[----:B-1----:R-:W-:-:S04]  /*5b20*/  @!P4 IADD3 R36, P2, P5, R30, R36, R4 ;  /* 0x000000241e24c210 */ /* 0x002fc80007d5e004 */
[----:B------:R-:W-:Y:S02]  /*5b30*/  @!P4 IADD3.X R37, R68, R37, R88, P2, P5 ;  /* 0x000000254425c210 */ /* 0x000fe400017ea458 */
[----:B--2---:R-:W-:-:S04]  /*5b40*/  @!P4 IADD3 R38, P2, P5, R56, R38, R6 ;  /* 0x000000263826c210 */ /* 0x004fc80007d5e006 */
[----:B------:R-:W-:Y:S02]  /*5b50*/  @!P4 IADD3.X R39, R66, R39, R106, P2, P5 ;  /* 0x000000274227c210 */ /* 0x000fe400017ea46a */
[----:B------:R-:W-:Y:S02]  /*5b60*/  ISETP.GE.AND P2, PT, R8, R94, PT ;  /* 0x0000005e0800720c */ /* 0x000fe40003f46270 */
[----:B------:R-:W-:Y:S02]  /*5b70*/  CS2R R42, SRZ ;  /* 0x00000000002a7805 */ /* 0x000fe4000001ff00 */
[----:B------:R-:W-:Y:S01]  /*5b80*/  CS2R R40, SRZ ;  /* 0x0000000000287805 */ /* 0x000fe2000001ff00 */
[----:B------:R1:W2:Y:S01]  /*5b90*/  @!P4 LDG.E.128 R32, desc[UR36][R38.64] ;  /* 0x000000242620c981 */ /* 0x0002a2000c1e1d00 */
[----:B------:R-:W-:-:S13]  /*5ba0*/  ISETP.GE.OR P2, PT, R16, R105, P2 ;  /* 0x000000691000720c */ /* 0x000fda0001746670 */
[----:B------:R-:W-:-:S04]  /*5bb0*/  @!P2 IADD3 R5, P5, P6, R30, R82, R4 ;  /* 0x000000521e05a210 */ /* 0x000fc80007ebe004 */
[----:B------:R-:W-:Y:S02]  /*5bc0*/  @!P2 IADD3.X R10, R68, R84, R88, P5, P6 ;  /* 0x00000054440aa210 */ /* 0x000fe40002fec458 */
[----:B------:R-:W-:-:S04]  /*5bd0*/  @!P3 IADD3 R9, P5, P6, R56, R6, R78 ;  /* 0x000000063809b210 */ /* 0x000fc80007ebe04e */
[----:B------:R-:W-:Y:S02]  /*5be0*/  @!P3 IADD3.X R8, R66, R106, R80, P5, P6 ;  /* 0x0000006a4208b210 */ /* 0x000fe40002fec450 */
[----:B------:R-:W-:-:S04]  /*5bf0*/  @!P2 IADD3 R7, P5, P6, R56, R77, R6 ;  /* 0x0000004d3807a210 */ /* 0x000fc80007ebe006 */
[----:B------:R-:W-:Y:S02]  /*5c00*/  @!P2 IADD3.X R4, R66, R79, R106, P5, P6 ;  /* 0x0000004f4204a210 */ /* 0x000fe40002fec46a */
[----:B0-----:R-:W-:-:S04]  /*5c10*/  @!P3 IADD3 R12, P5, R11, R12, RZ ;  /* 0x0000000c0b0cb210 */ /* 0x001fc80007fbe0ff */
[----:B------:R-:W-:Y:S02]  /*5c20*/  @!P3 IADD3.X R13, R14, R13, RZ, P5, !PT ;  /* 0x0000000d0e0db210 */ /* 0x000fe40002ffe4ff */
[----:B------:R-:W0:Y:S02]  /*5c30*/  @!P3 LDC.64 R14, c[0x0][0x400] ;  /* 0x00010000ff0ebb82 */ /* 0x000e240000000a00 */
[----:B0-----:R-:W-:-:S05]  /*5c40*/  @!P3 IADD3 R14, P5, R9, R14, RZ ;  /* 0x0000000e090eb210 */ /* 0x001fca0007fbe0ff */
[----:B------:R-:W-:Y:S02]  /*5c50*/  @!P3 IMAD.X R15, R8, 0x1, R15, P5 ;  /* 0x00000001080fb824 */ /* 0x000fe400028e060f */
[----:B------:R-:W0:Y:S01]  /*5c60*/  @!P2 LDC.64 R8, c[0x0][0x3e8] ;  /* 0x0000fa00ff08ab82 */ /* 0x000e220000000a00 */
[----:B-1----:R-:W-:Y:S02]  /*5c70*/  CS2R R38, SRZ ;  /* 0x0000000000267805 */ /* 0x002fe4000001ff00 */
[----:B------:R-:W-:Y:S02]  /*5c80*/  CS2R R46, SRZ ;  /* 0x00000000002e7805 */ /* 0x000fe4000001ff00 */
[----:B------:R-:W-:Y:S02]  /*5c90*/  CS2R R44, SRZ ;  /* 0x00000000002c7805 */ /* 0x000fe4000001ff00 */
[----:B------:R-:W-:Y:S02]  /*5ca0*/  CS2R R50, SRZ ;  /* 0x0000000000327805 */ /* 0x000fe4000001ff00 */
[----:B------:R-:W-:Y:S01]  /*5cb0*/  CS2R R48, SRZ ;  /* 0x0000000000307805 */ /* 0x000fe2000001ff00 */
[----:B------:R-:W3:Y:S01]  /*5cc0*/  @!P3 LDG.E.128 R40, desc[UR36][R14.64] ;  /* 0x000000240e28b981 */ /* 0x000ee2000c1e1d00 */
[----:B0-----:R-:W-:-:S05]  /*5cd0*/  @!P2 IADD3 R8, P5, R5, R8, RZ ;  /* 0x000000080508a210 */ /* 0x001fca0007fbe0ff */
[----:B------:R-:W-:Y:S02]  /*5ce0*/  @!P2 IMAD.X R9, R10, 0x1, R9, P5 ;  /* 0x000000010a09a824 */ /* 0x000fe400028e0609 */
[----:B------:R-:W0:Y:S03]  /*5cf0*/  @!P2 LDC.64 R10, c[0x0][0x400] ;  /* 0x00010000ff0aab82 */ /* 0x000e260000000a00 */
[----:B------:R-:W4:Y:S01]  /*5d00*/  @!P2 LDG.E.128 R44, desc[UR36][R8.64] ;  /* 0x00000024082ca981 */ /* 0x000f22000c1e1d00 */
[----:B0-----:R-:W-:Y:S02]  /*5d10*/  @!P2 IADD3 R10, P5, R7, R10, RZ ;  /* 0x0000000a070aa210 */ /* 0x001fe40007fbe0ff */
[----:B------:R-:W-:-:S03]  /*5d20*/  CS2R R6, SRZ ;  /* 0x0000000000067805 */ /* 0x000fc6000001ff00 */
[----:B------:R-:W-:Y:S01]  /*5d30*/  @!P2 IMAD.X R11, R4, 0x1, R11, P5 ;  /* 0x00000001040ba824 */ /* 0x000fe200028e060b */
[----:B------:R-:W-:-:S04]  /*5d40*/  CS2R R4, SRZ ;  /* 0x0000000000047805 */ /* 0x000fc8000001ff00 */
[----:B------:R-:W5:Y:S04]  /*5d50*/  @!P2 LDG.E.128 R48, desc[UR36][R10.64] ;  /* 0x000000240a30a981 */ /* 0x000f68000c1e1d00 */
[----:B------:R0:W5:Y:S02]  /*5d60*/  @!P4 LDG.E.128 R4, desc[UR36][R36.64] ;  /* 0x000000242404c981 */ /* 0x000164000c1e1d00 */
[----:B0-----:R-:W-:-:S06]  /*5d70*/  CS2R R36, SRZ ;  /* 0x0000000000247805 */ /* 0x001fcc000001ff00 */
[----:B------:R-:W5:Y:S01]  /*5d80*/  @!P3 LDG.E.128 R36, desc[UR36][R12.64] ;  /* 0x000000240c24b981 */ /* 0x000f62000c1e1d00 */
[----:B------:R-:W-:-:S06]  /*5d90*/  UISETP.NE.AND UP0, UPT, UR39, 0x3, UPT ;  /* 0x000000032700788c */ /* 0x000fcc000bf05270 */
[----:B------:R-:W-:Y:S02]  /*5da0*/  PLOP3.LUT P5, PT, PT, PT, UP0, 0x80, 0x0 ;  /* 0x000000000000781c */ /* 0x000fe40003faf008 */
[----:B------:R-:W-:Y:S02]  /*5db0*/  ISETP.GE.AND P2, PT, R16, R105, PT ;  /* 0x000000691000720c */ /* 0x000fe40003f46270 */
[----:B--2---:R-:W-:Y:S01]  /*5dc0*/  MOV R119, R34 ;  /* 0x0000002200777202 */ /* 0x004fe20000000f00 */
[----:B------:R-:W-:Y:S02]  /*5dd0*/  IMAD.MOV.U32 R121, RZ, RZ, R32 ;  /* 0x000000ffff797224 */ /* 0x000fe400078e0020 */
[----:B---3--:R-:W-:Y:S02]  /*5de0*/  IMAD.MOV.U32 R115, RZ, RZ, R42 ;  /* 0x000000ffff737224 */ /* 0x008fe400078e002a */
[----:B------:R-:W-:Y:S01]  /*5df0*/  IMAD.MOV.U32 R116, RZ, RZ, R40 ;  /* 0x000000ffff747224 */ /* 0x000fe200078e0028 */
[----:B----4-:R-:W-:Y:S01]  /*5e00*/  MOV R106, R46 ;  /* 0x0000002e006a7202 */ /* 0x010fe20000000f00 */
[----:B------:R-:W-:-:S02]  /*5e10*/  IMAD.MOV.U32 R108, RZ, RZ, R44 ;  /* 0x000000ffff6c7224 */ /* 0x000fc400078e002c */
[----:B-----5:R-:W-:Y:S02]  /*5e20*/  IMAD.MOV.U32 R109, RZ, RZ, R50 ;  /* 0x000000ffff6d7224 */ /* 0x020fe400078e0032 */
[----:B------:R-:W-:Y:S02]  /*5e30*/  IMAD.MOV.U32 R110, RZ, RZ, R48 ;  /* 0x000000ffff6e7224 */ /* 0x000fe400078e0030 */
[----:B------:R-:W-:Y:S02]  /*5e40*/  IMAD.MOV.U32 R117, RZ, RZ, R6 ;  /* 0x000000ffff757224 */ /* 0x000fe400078e0006 */
[----:B------:R-:W-:Y:S02]  /*5e50*/  IMAD.MOV.U32 R120, RZ, RZ, R4 ;  /* 0x000000ffff787224 */ /* 0x000fe400078e0004 */
[----:B------:R-:W-:Y:S02]  /*5e60*/  IMAD.MOV.U32 R111, RZ, RZ, R38 ;  /* 0x000000ffff6f7224 */ /* 0x000fe400078e0026 */
[----:B------:R-:W-:Y:S01]  /*5e70*/  IMAD.MOV.U32 R113, RZ, RZ, R36 ;  /* 0x000000ffff717224 */ /* 0x000fe200078e0024 */
[----:B------:R-:W-:Y:S06]  /*5e80*/  @!P5 BRA `(.L_x_560) ;  /* 0x000000000004d947 */ /* 0x000fec0003800000 */
[----:B------:R-:W-:Y:S01]  /*5e90*/  BPT.TRAP 0x1 ;  /* 0x000000040000795c */ /* 0x000fe20000300000 */
.L_x_560:
[----:B------:R-:W-:Y:S01]  /*5ea0*/  IMAD R88, R188, 0x8, R18 ;  /* 0x00000008bc587824 */ /* 0x000fe200078e0212 */
[----:B------:R-:W-:Y:S01]  /*5eb0*/  SHF.L.U32 R93, R193, 0x1f, RZ ;  /* 0x0000001fc15d7819 */ /* 0x000fe200000006ff */
[----:B------:R-:W0:Y:S01]  /*5ec0*/  LDC R112, c[0x0][0x2f4] ;  /* 0x0000bd00ff707b82 */ /* 0x000e220000000800 */
[----:B------:R-:W-:Y:S02]  /*5ed0*/  BSSY B1, `(.L_x_561) ;  /* 0x0000003000017945 */ /* 0x000fe40003800000 */
[----:B------:R-:W1:Y:S02]  /*5ee0*/  SYNCS.PHASECHK.TRANS64.TRYWAIT P3, [R88+URZ+0x22890], R93 ;  /* 0x0228905d580075a7 */ /* 0x000e64000806017f */
[----:B-1----:R-:W-:Y:S05]  /*5ef0*/  @!P3 BRA `(.L_x_562) ;  /* 0x000001b400f4b947 */ /* 0x002fea0003800000 */
.L_x_834:
[----:B------:R-:W-:Y:S05]  /*5f00*/  BSYNC B1 ;  /* 0x0000000000017941 */ /* 0x000fea0003800000 */
.L_x_561:
[----:B------:R-:W-:Y:S01]  /*5f10*/  UMOV UR4, 0xffffffff ;  /* 0xffffffff00047882 */ /* 0x000fe20000000000 */
[----:B0-----:R-:W-:Y:S02]  /*5f20*/  IMAD.IADD R114, R112, 0x1, -R73 ;  /* 0x0000000170727824 */ /* 0x001fe400078e0a49 */
[----:B------:R-:W-:Y:S05]  /*5f30*/  BRA.DIV UR4, `(.L_x_563) ;  /* 0x000001b604f87947 */ /* 0x000fea000b800000 */
[----:B------:R0:W2:Y:S04]  /*5f40*/  SHFL.IDX PT, R105, R104, RZ, 0x1c1f ;  /* 0x001c1fff68697589 */ /* 0x0000a800000e0000 */
[----:B------:R0:W3:Y:S02]  /*5f50*/  SHFL.IDX PT, R107, R103, RZ, 0x1c1f ;  /* 0x001c1fff676b7589 */ /* 0x0000e400000e0000 */
.L_x_838:
[----:B------:R-:W-:Y:S01]  /*5f60*/  ISETP.GE.OR P3, PT, R190, R94, P1 ;  /* 0x0000005ebe00720c */ /* 0x000fe20000f66670 */
[----:B------:R-:W-:-:S12]  /*5f70*/  BSSY B1, `(.L_x_564) ;  /* 0x00000e8000017945 */ /* 0x000fd80003800000 */
[----:B------:R-:W-:Y:S05]  /*5f80*/  @P3 BRA `(.L_x_565) ;  /* 0x0000000c00983947 */ /* 0x000fea0003800000 */
[----:B------:R-:W-:Y:S01]  /*5f90*/  SEL R8, R73, R114, !P0 ;  /* 0x0000007249087207 */ /* 0x000fe20004000000 */
[----:B------:R-:W-:Y:S01]  /*5fa0*/  BSSY B2, `(.L_x_566) ;  /* 0x00000df000027945 */ /* 0x000fe20003800000 */
[----:B---3--:R-:W-:Y:S02]  /*5fb0*/  IADD3 R98, P3, R64, R107, RZ ;  /* 0x0000006b40627210 */ /* 0x008fe40007f7e0ff */
[----:B------:R-:W-:Y:S02]  /*5fc0*/  SHF.R.S32.HI R9, RZ, 0x1f, R8 ;  /* 0x0000001fff097819 */ /* 0x000fe40000011408 */
[----:B--2---:R-:W-:Y:S02]  /*5fd0*/  IADD3.X R99, R105, R62, RZ, P3, !PT ;  /* 0x0000003e69637210 */ /* 0x004fe40001ffe4ff */
[----:B------:R-:W-:-:S04]  /*5fe0*/  LEA.HI R8, R9, R8, RZ, 0x5 ;  /* 0x0000000809087211 */ /* 0x000fc800078f28ff */
[----:B------:R-:W-:-:S05]  /*5ff0*/  LEA.HI.SX32 R8, R8, R65, 0x1b ;  /* 0x0000004108087211 */ /* 0x000fca00078fdaff */
[----:B------:R-:W-:-:S05]  /*6000*/  IMAD.SHL.U32 R118, R8, 0x10, RZ ;  /* 0x0000001008767824 */ /* 0x000fca00078e00ff */
[----:B------:R-:W-:-:S04]  /*6010*/  LOP3.LUT R9, R81, 0x70, R118, 0xf8, !PT ;  /* 0x0000007051097812 */ /* 0x000fc800078ef876 */
[----:B------:R-:W-:Y:S01]  /*6020*/  LOP3.LUT R8, R9, R76, RZ, 0x3c, !PT ;  /* 0x0000004c09087212 */ /* 0x000fe200078e3cff */
[----:B------:R-:W-:-:S04]  /*6030*/  IMAD R9, R188, 0x5000, R61 ;  /* 0x00005000bc097824 */ /* 0x000fc800078e023d */
[----:B------:R-:W-:Y:S02]  /*6040*/  IMAD.IADD R11, R199, 0x1, R8 ;  /* 0x00000001c70b7824 */ /* 0x000fe400078e0208 */
[----:B------:R-:W-:Y:S02]  /*6050*/  IMAD.IADD R9, R18, 0x1, R9 ;  /* 0x0000000112097824 */ /* 0x000fe400078e0209 */
[----:B------:R-:W-:-:S04]  /*6060*/  IMAD R11, R188, 0x5000, R11 ;  /* 0x00005000bc0b7824 */ /* 0x000fc800078e020b */
[----:B------:R-:W-:Y:S02]  /*6070*/  IMAD.IADD R12, R18, 0x1, R11 ;  /* 0x00000001120c7824 */ /* 0x000fe400078e020b */
[----:B------:R-:W2:Y:S04]  /*6080*/  LDS.128 R8, [R9+0x18400] ;  /* 0x0184000009087984 */ /* 0x000ea80000000c00 */
[----:B------:R-:W3:Y:S01]  /*6090*/  LDS.128 R12, [R12+0x18400] ;  /* 0x018400000c0c7984 */ /* 0x000ee20000000c00 */
[----:B------:R-:W-:Y:S05]  /*60a0*/  @P2 BRA `(.L_x_567) ;  /* 0x0000000c00382947 */ /* 0x000fea0003800000 */
[--C-:B------:R-:W-:Y:S01]  /*60b0*/  SHF.R.U32.HI R131, RZ, 0x8, R5.reuse ;  /* 0x00000008ff837819 */ /* 0x100fe20000011605 */
[----:B--2---:R-:W-:Y:S01]  /*60c0*/  IMAD.MOV.U32 R32, RZ, RZ, R8 ;  /* 0x000000ffff207224 */ /* 0x004fe200078e0008 */
[----:B------:R-:W-:Y:S02]  /*60d0*/  LOP3.LUT R4, R5, 0xff0000ff, RZ, 0xc0, !PT ;  /* 0xff0000ff05047812 */ /* 0x000fe400078ec0ff */
[----:B------:R-:W-:Y:S01]  /*60e0*/  SHF.R.U32.HI R130, RZ, 0x10, R5 ;  /* 0x00000010ff827819 */ /* 0x000fe20000011605 */
[----:B------:R-:W-:Y:S01]  /*60f0*/  IMAD.SHL.U32 R5, R131, 0x100, RZ ;  /* 0x0000010083057824 */ /* 0x000fe200078e00ff */
[----:B------:R-:W-:Y:S02]  /*6100*/  SHF.R.U32.HI R125, RZ, 0x8, R33 ;  /* 0x00000008ff7d7819 */ /* 0x000fe40000011621 */
[----:B------:R-:W-:Y:S02]  /*6110*/  SHF.R.U32.HI R126, RZ, 0x8, R7 ;  /* 0x00000008ff7e7819 */ /* 0x000fe40000011607 */
[----:B------:R-:W-:-:S02]  /*6120*/  LOP3.LUT R122, R33, 0xff0000ff, RZ, 0xc0, !PT ;  /* 0xff0000ff217a7812 */ /* 0x000fc400078ec0ff */
[----:B------:R-:W-:Y:S01]  /*6130*/  SHF.R.U32.HI R128, RZ, 0x10, R33 ;  /* 0x00000010ff807819 */ /* 0x000fe20000011621 */
[----:B------:R-:W-:Y:S01]  /*6140*/  IMAD.SHL.U32 R33, R125, 0x100, RZ ;  /* 0x000001007d217824 */ /* 0x000fe200078e00ff */
[----:B------:R-:W-:Y:S02]  /*6150*/  SHF.R.U32.HI R124, RZ, 0x8, R35 ;  /* 0x00000008ff7c7819 */ /* 0x000fe40000011623 */
[----:B------:R-:W-:Y:S02]  /*6160*/  LOP3.LUT R6, R7, 0xff0000ff, RZ, 0xc0, !PT ;  /* 0xff0000ff07067812 */ /* 0x000fe400078ec0ff */
[----:B------:R-:W-:Y:S01]  /*6170*/  SHF.R.U32.HI R129, RZ, 0x10, R7 ;  /* 0x00000010ff817819 */ /* 0x000fe20000011607 */
[----:B------:R-:W-:Y:S01]  /*6180*/  IMAD.SHL.U32 R7, R126, 0x100, RZ ;  /* 0x000001007e077824 */ /* 0x000fe200078e00ff */
[----:B------:R-:W-:Y:S01]  /*6190*/  LOP3.LUT R4, R4, 0xff00, R5, 0xf8, !PT ;  /* 0x0000ff0004047812 */ /* 0x000fe200078ef805 */
[----:B------:R-:W-:Y:S01]  /*61a0*/  IMAD.U32 R5, R130, 0x10000, RZ ;  /* 0x0001000082057824 */ /* 0x000fe200078e00ff */
[----:B---3--:R-:W-:Y:S01]  /*61b0*/  MOV R34, R12 ;  /* 0x0000000c00227202 */ /* 0x008fe20000000f00 */
[----:B------:R-:W-:Y:S01]  /*61c0*/  IMAD.SHL.U32 R8, R124, 0x100, RZ ;  /* 0x000001007c087824 */ /* 0x000fe200078e00ff */
[----:B------:R-:W-:-:S02]  /*61d0*/  LOP3.LUT R123, R35, 0xff0000ff, RZ, 0xc0, !PT ;  /* 0xff0000ff237b7812 */ /* 0x000fc400078ec0ff */
[----:B------:R-:W-:Y:S02]  /*61e0*/  SHF.R.U32.HI R127, RZ, 0x10, R35 ;  /* 0x00000010ff7f7819 */ /* 0x000fe40000011623 */
[----:B------:R-:W-:Y:S02]  /*61f0*/  LOP3.LUT R124, R122, 0xff00, R33, 0xf8, !PT ;  /* 0x0000ff007a7c7812 */ /* 0x000fe400078ef821 */
[----:B------:R-:W-:Y:S01]  /*6200*/  LOP3.LUT R7, R6, 0xff00, R7, 0xf8, !PT ;  /* 0x0000ff0006077812 */ /* 0x000fe200078ef807 */
[----:B------:R-:W-:Y:S01]  /*6210*/  IMAD.U32 R127, R127, 0x10000, RZ ;  /* 0x000100007f7f7824 */ /* 0x000fe200078e00ff */
[----:B------:R-:W-:Y:S02]  /*6220*/  F2FP.F16.E4M3.UNPACK_B R125, R121.H1 ;  /* 0x00000079ff7d723e */ /* 0x000fe400030006ff */
[----:B------:R-:W-:Y:S02]  /*6230*/  F2FP.F16.E4M3.UNPACK_B R35, R34.H1 ;  /* 0x00000022ff23723e */ /* 0x000fe400030006ff */
[----:B------:R-:W-:-:S02]  /*6240*/  F2FP.F16.E4M3.UNPACK_B R33, R32.H1 ;  /* 0x00000020ff21723e */ /* 0x000fc400030006ff */
[----:B------:R-:W-:Y:S01]  /*6250*/  LOP3.LUT R6, R4, 0xff0000, R5, 0xf8, !PT ;  /* 0x00ff000004067812 */ /* 0x000fe200078ef805 */
[----:B------:R-:W-:Y:S01]  /*6260*/  HADD2.F32 R5, -RZ, R125.H0_H0 ;  /* 0x2000007dff057230 */ /* 0x000fe20000004100 */
[----:B------:R-:W-:Y:S01]  /*6270*/  SHF.L.U32 R4, R129, 0x10, RZ ;  /* 0x0000001081047819 */ /* 0x000fe200000006ff */
[----:B------:R-:W-:Y:S01]  /*6280*/  HADD2.F32 R12, -RZ, R35.H0_H0 ;  /* 0x20000023ff0c7230 */ /* 0x000fe20000004100 */
[----:B------:R-:W-:Y:S01]  /*6290*/  LOP3.LUT R126, R123, 0xff00, R8, 0xf8, !PT ;  /* 0x0000ff007b7e7812 */ /* 0x000fe200078ef808 */
[----:B------:R-:W-:Y:S01]  /*62a0*/  HADD2.F32 R8, -RZ, R33.H0_H0 ;  /* 0x20000021ff087230 */ /* 0x000fe20000004100 */
[----:B------:R-:W-:Y:S01]  /*62b0*/  F2FP.F16.E4M3.UNPACK_B R122, R120.H1 ;  /* 0x00000078ff7a723e */ /* 0x000fe200030006ff */
[----:B------:R-:W-:Y:S01]  /*62c0*/  HADD2.F32 R35, -RZ, R35.H1_H1 ;  /* 0x30000023ff237230 */ /* 0x000fe20000004100 */
[----:B------:R-:W-:Y:S01]  /*62d0*/  LOP3.LUT R4, R7, 0xff0000, R4, 0xf8, !PT ;  /* 0x00ff000007047812 */ /* 0x000fe200078ef804 */
[----:B------:R-:W-:Y:S02]  /*62e0*/  IMAD.U32 R7, R128, 0x10000, RZ ;  /* 0x0001000080077824 */ /* 0x000fe400078e00ff */
[----:B------:R-:W-:Y:S01]  /*62f0*/  FMUL.FTZ R129, R12, R5 ;  /* 0x000000050c817220 */ /* 0x000fe20000410000 */
[----:B------:R-:W-:-:S02]  /*6300*/  HADD2.F32 R123, -RZ, R122.H0_H0 ;  /* 0x2000007aff7b7230 */ /* 0x000fc40000004100 */
[----:B------:R-:W-:Y:S01]  /*6310*/  FMUL.FTZ R131, R8, R5 ;  /* 0x0000000508837220 */ /* 0x000fe20000410000 */
[----:B------:R-:W-:Y:S01]  /*6320*/  LOP3.LUT R5, R126, 0xff0000, R127, 0xf8, !PT ;  /* 0x00ff00007e057812 */ /* 0x000fe200078ef87f */
[----:B------:R-:W-:Y:S01]  /*6330*/  HADD2.F32 R126, -RZ, R125.H1_H1 ;  /* 0x3000007dff7e7230 */ /* 0x000fe20000004100 */
[----:B------:R-:W-:Y:S01]  /*6340*/  LOP3.LUT R7, R124, 0xff0000, R7, 0xf8, !PT ;  /* 0x00ff00007c077812 */ /* 0x000fe200078ef807 */
[----:B------:R-:W-:Y:S02]  /*6350*/  HADD2.F32 R124, -RZ, R122.H1_H1 ;  /* 0x3000007aff7c7230 */ /* 0x000fe40000004100 */
[-C--:B------:R-:W-:Y:S01]  /*6360*/  FFMA.FTZ R8, R8, R123.reuse, -R129 ;  /* 0x0000007b08087223 */ /* 0x080fe20000010881 */
[----:B------:R-:W-:Y:S01]  /*6370*/  FFMA.FTZ R12, R12, R123, R131 ;  /* 0x0000007b0c0c7223 */ /* 0x000fe20000010083 */
[----:B------:R-:W-:Y:S01]  /*6380*/  F2FP.F16.E4M3.UNPACK_B R122, R120 ;  /* 0x00000078ff7a723e */ /* 0x000fe200020006ff */
[----:B------:R-:W-:Y:S01]  /*6390*/  HADD2.F32 R33, -RZ, R33.H1_H1 ;  /* 0x30000021ff217230 */ /* 0x000fe20000004100 */
[----:B------:R-:W-:Y:S01]  /*63a0*/  F2FP.F16.E4M3.UNPACK_B R123, R121 ;  /* 0x00000079ff7b723e */ /* 0x000fe200020006ff */
[----:B------:R-:W-:Y:S01]  /*63b0*/  FMUL.FTZ R128, R35, R126 ;  /* 0x0000007e23807220 */ /* 0x000fe20000410000 */
[----:B------:R-:W-:-:S02]  /*63c0*/  F2FP.F16.E4M3.UNPACK_B R34, R34 ;  /* 0x00000022ff22723e */ /* 0x000fc400020006ff */
[----:B------:R-:W-:Y:S01]  /*63d0*/  F2FP.F16.E4M3.UNPACK_B R120, R32 ;  /* 0x00000020ff78723e */ /* 0x000fe200020006ff */
[----:B------:R-:W-:Y:S02]  /*63e0*/  HADD2.F32 R125, -RZ, R123.H0_H0 ;  /* 0x2000007bff7d7230 */ /* 0x000fe40000004100 */
[C---:B------:R-:W-:Y:S01]  /*63f0*/  FMUL.FTZ R126, R33.reuse, R126 ;  /* 0x0000007e217e7220 */ /* 0x040fe20000410000 */
[----:B------:R-:W-:Y:S02]  /*6400*/  HADD2.F32 R121, -RZ, R34.H0_H0 ;  /* 0x20000022ff797230 */ /* 0x000fe40000004100 */
[-C--:B------:R-:W-:Y:S01]  /*6410*/  FFMA.FTZ R33, R33, R124.reuse, -R128 ;  /* 0x0000007c21217223 */ /* 0x080fe20000010880 */
[----:B------:R-:W-:Y:S02]  /*6420*/  HADD2.F32 R32, -RZ, R120.H0_H0 ;  /* 0x20000078ff207230 */ /* 0x000fe40000004100 */
[----:B------:R-:W-:Y:S01]  /*6430*/  FFMA.FTZ R35, R35, R124, R126 ;  /* 0x0000007c23237223 */ /* 0x000fe2000001007e */
[----:B------:R-:W-:-:S02]  /*6440*/  HADD2.F32 R124, -RZ, R122.H0_H0 ;  /* 0x2000007aff7c7230 */ /* 0x000fc40000004100 */
[CC--:B------:R-:W-:Y:S01]  /*6450*/  FMUL.FTZ R127, R121.reuse, R125.reuse ;  /* 0x0000007d797f7220 */ /* 0x0c0fe20000410000 */
[----:B------:R-:W-:Y:S02]  /*6460*/  HADD2.F32 R120, -RZ, R120.H1_H1 ;  /* 0x30000078ff787230 */ /* 0x000fe40000004100 */
[C---:B------:R-:W-:Y:S01]  /*6470*/  FMUL.FTZ R126, R32.reuse, R125 ;  /* 0x0000007d207e7220 */ /* 0x040fe20000410000 */
[----:B------:R-:W-:Y:S02]  /*6480*/  HADD2.F32 R125, -RZ, R123.H1_H1 ;  /* 0x3000007bff7d7230 */ /* 0x000fe40000004100 */
[-C--:B------:R-:W-:Y:S01]  /*6490*/  FFMA.FTZ R32, R32, R124.reuse, -R127 ;  /* 0x0000007c20207223 */ /* 0x080fe2000001087f */
[----:B------:R-:W-:Y:S02]  /*64a0*/  HADD2.F32 R123, -RZ, R34.H1_H1 ;  /* 0x30000022ff7b7230 */ /* 0x000fe40000004100 */
[----:B------:R-:W-:Y:S01]  /*64b0*/  FFMA.FTZ R34, R121, R124, R126 ;  /* 0x0000007c79227223 */ /* 0x000fe2000001007e */
[----:B------:R-:W-:Y:S01]  /*64c0*/  HADD2.F32 R122, -RZ, R122.H1_H1 ;  /* 0x3000007aff7a7230 */ /* 0x000fe20000004100 */
[----:B------:R-:W-:Y:S01]  /*64d0*/  F2FP.F16.E4M3.UNPACK_B R127, R119.H1 ;  /* 0x00000077ff7f723e */ /* 0x000fe200030006ff */
[-C--:B------:R-:W-:Y:S01]  /*64e0*/  FMUL.FTZ R130, R120, R125.reuse ;  /* 0x0000007d78827220 */ /* 0x080fe20000410000 */
[----:B------:R-:W-:Y:S01]  /*64f0*/  FMUL.FTZ R121, R123, R125 ;  /* 0x0000007d7b797220 */ /* 0x000fe20000410000 */
[----:B------:R-:W-:-:S02]  /*6500*/  F2FP.F16.E4M3.UNPACK_B R124, R14.H1 ;  /* 0x0000000eff7c723e */ /* 0x000fc400030006ff */
[----:B------:R-:W-:Y:S01]  /*6510*/  F2FP.F16.E4M3.UNPACK_B R126, R117.H1 ;  /* 0x00000075ff7e723e */ /* 0x000fe200030006ff */
[----:B------:R-:W-:Y:S01]  /*6520*/  FFMA.FTZ R121, R120, R122, -R121 ;  /* 0x0000007a78797223 */ /* 0x000fe20000010879 */
[----:B------:R-:W-:Y:S01]  /*6530*/  F2FP.F16.E4M3.UNPACK_B R120, R10.H1 ;  /* 0x0000000aff78723e */ /* 0x000fe200030006ff */
[--C-:B------:R-:W-:Y:S02]  /*6540*/  HADD2.F32 R128, -RZ, R127.reuse.H0_H0 ;  /* 0x2000007fff807230 */ /* 0x100fe40000004100 */
[----:B------:R-:W-:Y:S01]  /*6550*/  FFMA.FTZ R123, R123, R122, R130 ;  /* 0x0000007a7b7b7223 */ /* 0x000fe20000010082 */
[----:B------:R-:W-:Y:S01]  /*6560*/  HADD2.F32 R125, -RZ, R124.H0_H0 ;  /* 0x2000007cff7d7230 */ /* 0x000fe20000004100 */
[----:B------:R-:W-:Y:S01]  /*6570*/  F2FP.F16.E4M3.UNPACK_B R10, R10 ;  /* 0x0000000aff0a723e */ /* 0x000fe200020006ff */
[----:B------:R-:W-:Y:S01]  /*6580*/  HADD2.F32 R131, -RZ, R127.H1_H1 ;  /* 0x3000007fff837230 */ /* 0x000fe20000004100 */
[----:B------:R-:W-:Y:S01]  /*6590*/  F2FP.SATFINITE.E4M3.F32.PACK_AB_MERGE_C R8, R33, R8, RZ ;  /* 0x000000082108723e */ /* 0x000fe200048070ff */
[----:B------:R-:W-:-:S02]  /*65a0*/  HADD2.F32 R122, -RZ, R120.H0_H0 ;  /* 0x20000078ff7a7230 */ /* 0x000fc40000004100 */
[----:B------:R-:W-:Y:S01]  /*65b0*/  FMUL.FTZ R129, R125, R128 ;  /* 0x000000807d817220 */ /* 0x000fe20000410000 */
[----:B------:R-:W-:Y:S01]  /*65c0*/  HADD2.F32 R127, -RZ, R126.H0_H0 ;  /* 0x2000007eff7f7230 */ /* 0x000fe20000004100 */
[----:B------:R-:W-:Y:S01]  /*65d0*/  F2FP.SATFINITE.E4M3.F32.PACK_AB_MERGE_C R12, R35, R12, RZ ;  /* 0x0000000c230c723e */ /* 0x000fe200048070ff */
[----:B------:R-:W-:Y:S02]  /*65e0*/  HADD2.F32 R124, -RZ, R124.H1_H1 ;  /* 0x3000007cff7c7230 */ /* 0x000fe40000004100 */
[C---:B------:R-:W-:Y:S01]  /*65f0*/  FMUL.FTZ R130, R122.reuse, R128 ;  /* 0x000000807a827220 */ /* 0x040fe20000410000 */
[----:B------:R-:W-:Y:S02]  /*6600*/  HADD2.F32 R120, -RZ, R120.H1_H1 ;  /* 0x30000078ff787230 */ /* 0x000fe40000004100 */
[----:B------:R-:W-:Y:S01]  /*6610*/  FFMA.FTZ R128, R122, R127, -R129 ;  /* 0x0000007f7a807223 */ /* 0x000fe20000010881 */
[----:B------:R-:W-:Y:S02]  /*6620*/  HADD2.F32 R129, -RZ, R126.H1_H1 ;  /* 0x3000007eff817230 */ /* 0x000fe40000004100 */
[----:B------:R-:W-:Y:S01]  /*6630*/  FMUL.FTZ R133, R124, R131 ;  /* 0x000000837c857220 */ /* 0x000fe20000410000 */
[----:B------:R-:W-:Y:S01]  /*6640*/  F2FP.F16.E4M3.UNPACK_B R122, R119 ;  /* 0x00000077ff7a723e */ /* 0x000fe200020006ff */
[C---:B------:R-:W-:Y:S01]  /*6650*/  FMUL.FTZ R131, R120.reuse, R131 ;  /* 0x0000008378837220 */ /* 0x040fe20000410000 */
[----:B------:R-:W-:Y:S01]  /*6660*/  F2FP.F16.E4M3.UNPACK_B R119, R14 ;  /* 0x0000000eff77723e */ /* 0x000fe200020006ff */
[----:B------:R-:W-:Y:S01]  /*6670*/  FFMA.FTZ R133, R120, R129, -R133 ;  /* 0x0000008178857223 */ /* 0x000fe20000010885 */
[----:B------:R-:W-:Y:S01]  /*6680*/  F2FP.F16.E4M3.UNPACK_B R120, R117 ;  /* 0x00000075ff78723e */ /* 0x000fe200020006ff */
[----:B------:R-:W-:Y:S01]  /*6690*/  FFMA.FTZ R131, R124, R129, R131 ;  /* 0x000000817c837223 */ /* 0x000fe20000010083 */
[----:B------:R-:W-:-:S02]  /*66a0*/  HADD2.F32 R124, -RZ, R122.H0_H0 ;  /* 0x2000007aff7c7230 */ /* 0x000fc40000004100 */
[----:B------:R-:W-:Y:S01]  /*66b0*/  FFMA.FTZ R130, R125, R127, R130 ;  /* 0x0000007f7d827223 */ /* 0x000fe20000010082 */
[--C-:B------:R-:W-:Y:S01]  /*66c0*/  HADD2.F32 R117, -RZ, R119.reuse.H0_H0 ;  /* 0x20000077ff757230 */ /* 0x100fe20000004100 */
[----:B------:R-:W-:Y:S01]  /*66d0*/  F2FP.F16.E4M3.UNPACK_B R35, R13 ;  /* 0x0000000dff23723e */ /* 0x000fe200020006ff */
[----:B------:R-:W-:Y:S01]  /*66e0*/  HADD2.F32 R14, -RZ, R10.H0_H0 ;  /* 0x2000000aff0e7230 */ /* 0x000fe20000004100 */
[----:B------:R-:W-:Y:S01]  /*66f0*/  F2FP.F16.E4M3.UNPACK_B R33, R9 ;  /* 0x00000009ff21723e */ /* 0x000fe200020006ff */
[----:B------:R-:W-:Y:S02]  /*6700*/  HADD2.F32 R125, -RZ, R122.H1_H1 ;  /* 0x3000007aff7d7230 */ /* 0x000fe40000004100 */
[-C--:B------:R-:W-:Y:S01]  /*6710*/  FMUL.FTZ R127, R117, R124.reuse ;  /* 0x0000007c757f7220 */ /* 0x080fe20000410000 */
[----:B------:R-:W-:Y:S02]  /*6720*/  HADD2.F32 R122, -RZ, R120.H0_H0 ;  /* 0x20000078ff7a7230 */ /* 0x000fe40000004100 */
[----:B------:R-:W-:Y:S01]  /*6730*/  FMUL.FTZ R124, R14, R124 ;  /* 0x0000007c0e7c7220 */ /* 0x000fe20000410000 */
[----:B------:R-:W-:Y:S01]  /*6740*/  HADD2.F32 R10, -RZ, R10.H1_H1 ;  /* 0x3000000aff0a7230 */ /* 0x000fe20000004100 */
[----:B------:R-:W-:Y:S01]  /*6750*/  F2FP.SATFINITE.E4M3.F32.PACK_AB_MERGE_C R8, R121, R32, R8 ;  /* 0x000000207908723e */ /* 0x000fe20004807008 */
[----:B------:R-:W-:-:S02]  /*6760*/  HADD2.F32 R119, -RZ, R119.H1_H1 ;  /* 0x30000077ff777230 */ /* 0x000fc40000004100 */
[-C--:B------:R-:W-:Y:S01]  /*6770*/  FFMA.FTZ R127, R14, R122.reuse, -R127 ;  /* 0x0000007a0e7f7223 */ /* 0x080fe2000001087f */
[----:B------:R-:W-:Y:S02]  /*6780*/  HADD2.F32 R120, -RZ, R120.H1_H1 ;  /* 0x30000078ff787230 */ /* 0x000fe40000004100 */
[CC--:B------:R-:W-:Y:S01]  /*6790*/  FMUL.FTZ R126, R10.reuse, R125.reuse ;  /* 0x0000007d0a7e7220 */ /* 0x0c0fe20000410000 */
[----:B------:R-:W-:Y:S01]  /*67a0*/  FFMA.FTZ R14, R117, R122, R124 ;  /* 0x0000007a750e7223 */ /* 0x000fe2000001007c */
[C---:B------:R-:W-:Y:S01]  /*67b0*/  FMUL.FTZ R129, R119.reuse, R125 ;  /* 0x0000007d77817220 */ /* 0x040fe20000410000 */
[----:B------:R-:W-:Y:S01]  /*67c0*/  F2FP.F16.E4M3.UNPACK_B R122, R7 ;  /* 0x00000007ff7a723e */ /* 0x000fe200020006ff */
[----:B------:R-:W-:Y:S01]  /*67d0*/  FFMA.FTZ R119, R119, R120, R126 ;  /* 0x0000007877777223 */ /* 0x000fe2000001007e */
[----:B------:R-:W-:Y:S01]  /*67e0*/  F2FP.SATFINITE.E4M3.F32.PACK_AB_MERGE_C R12, R123, R34, R12 ;  /* 0x000000227b0c723e */ /* 0x000fe2000480700c */
[----:B------:R-:W-:Y:S01]  /*67f0*/  FFMA.FTZ R10, R10, R120, -R129 ;  /* 0x000000780a0a7223 */ /* 0x000fe20000010881 */
[----:B------:R-:W-:Y:S01]  /*6800*/  F2FP.F16.E4M3.UNPACK_B R120, R6 ;  /* 0x00000006ff78723e */ /* 0x000fe200020006ff */
[----:B------:R-:W-:Y:S01]  /*6810*/  HADD2.F32 R117, -RZ, R35.H0_H0 ;  /* 0x20000023ff757230 */ /* 0x000fe20000004100 */
[----:B------:R-:W-:Y:S01]  /*6820*/  F2FP.SATFINITE.E4M3.F32.PACK_AB_MERGE_C R130, R131, R130, RZ ;  /* 0x000000828382723e */ /* 0x000fe200048070ff */
[----:B------:R-:W-:Y:S01]  /*6830*/  HADD2.F32 R34, -RZ, R122.H0_H0 ;  /* 0x2000007aff227230 */ /* 0x000fe20000004100 */
[----:B------:R-:W-:Y:S01]  /*6840*/  F2FP.F16.E4M3.UNPACK_B R13, R13.H1 ;  /* 0x0000000dff0d723e */ /* 0x000fe200030006ff */
[----:B------:R-:W-:Y:S01]  /*6850*/  HADD2.F32 R32, -RZ, R33.H0_H0 ;  /* 0x20000021ff207230 */ /* 0x000fe20000004100 */
[----:B------:R-:W-:Y:S01]  /*6860*/  F2FP.SATFINITE.E4M3.F32.PACK_AB_MERGE_C R14, R119, R14, R130 ;  /* 0x0000000e770e723e */ /* 0x000fe20004807082 */
        /* <DEDUP_REMOVED lines=8> */
[----:B------:R-:W-:-:S02]  /*68f0*/  HADD2.F32 R120, -RZ, R120.H1_H1 ;  /* 0x30000078ff787230 */ /* 0x000fc40000004100 */
[CC--:B------:R-:W-:Y:S01]  /*6900*/  FMUL.FTZ R117, R119.reuse, R122.reuse ;  /* 0x0000007a77757220 */ /* 0x0c0fe20000410000 */
[----:B------:R-:W-:Y:S01]  /*6910*/  F2FP.F16.E4M3.UNPACK_B R35, R9.H1 ;  /* 0x00000009ff23723e */ /* 0x000fe200030006ff */
[C---:B------:R-:W-:Y:S01]  /*6920*/  FMUL.FTZ R122, R34.reuse, R122 ;  /* 0x0000007a227a7220 */ /* 0x040fe20000410000 */
[----:B------:R-:W-:Y:S01]  /*6930*/  F2FP.F16.E4M3.UNPACK_B R121, R7.H1 ;  /* 0x00000007ff79723e */ /* 0x000fe200030006ff */
[----:B------:R-:W-:Y:S01]  /*6940*/  FFMA.FTZ R9, R34, R120, -R117 ;  /* 0x0000007822097223 */ /* 0x000fe20000010875 */
[----:B------:R-:W-:Y:S01]  /*6950*/  F2FP.F16.E4M3.UNPACK_B R6, R6.H1 ;  /* 0x00000006ff06723e */ /* 0x000fe200030006ff */
[----:B------:R-:W-:Y:S01]  /*6960*/  FFMA.FTZ R34, R119, R120, R122 ;  /* 0x0000007877227223 */ /* 0x000fe2000001007a */
[----:B------:R-:W-:Y:S01]  /*6970*/  F2FP.SATFINITE.E4M3.F32.PACK_AB_MERGE_C R128, R133, R128, RZ ;  /* 0x000000808580723e */ /* 0x000fe200048070ff */
[----:B------:R-:W-:Y:S01]  /*6980*/  HADD2.F32 R7, -RZ, R35.H0_H0 ;  /* 0x20000023ff077230 */ /* 0x000fe20000004100 */
[----:B------:R-:W-:Y:S01]  /*6990*/  F2FP.F16.E4M3.UNPACK_B R125, R5.H1 ;  /* 0x00000005ff7d723e */ /* 0x000fe200030006ff */
[----:B------:R-:W-:Y:S01]  /*69a0*/  HADD2.F32 R117, -RZ, R13.H0_H0 ;  /* 0x2000000dff757230 */ /* 0x000fe20000004100 */
[----:B------:R-:W-:Y:S01]  /*69b0*/  F2FP.SATFINITE.E4M3.F32.PACK_AB_MERGE_C R10, R10, R127, R128 ;  /* 0x0000007f0a0a723e */ /* 0x000fe20004807080 */
[----:B------:R-:W-:-:S02]  /*69c0*/  HADD2.F32 R122, -RZ, R121.H0_H0 ;  /* 0x20000079ff7a7230 */ /* 0x000fc40000004100 */
[----:B------:R-:W-:Y:S01]  /*69d0*/  HADD2.F32 R119, -RZ, R13.H1_H1 ;  /* 0x3000000dff777230 */ /* 0x000fe20000004100 */
[----:B------:R-:W-:Y:S01]  /*69e0*/  F2FP.F16.E4M3.UNPACK_B R13, R11 ;  /* 0x0000000bff0d723e */ /* 0x000fe200020006ff */
[----:B------:R-:W-:Y:S02]  /*69f0*/  HADD2.F32 R124, -RZ, R121.H1_H1 ;  /* 0x30000079ff7c7230 */ /* 0x000fe40000004100 */
[-C--:B------:R-:W-:Y:S01]  /*6a00*/  FMUL.FTZ R126, R117, R122.reuse ;  /* 0x0000007a757e7220 */ /* 0x080fe20000410000 */
[----:B------:R-:W-:Y:S02]  /*6a10*/  HADD2.F32 R35, -RZ, R35.H1_H1 ;  /* 0x30000023ff237230 */ /* 0x000fe40000004100 */
[----:B------:R-:W-:Y:S01]  /*6a20*/  FMUL.FTZ R128, R7, R122 ;  /* 0x0000007a07807220 */ /* 0x000fe20000410000 */
[--C-:B------:R-:W-:Y:S02]  /*6a30*/  HADD2.F32 R120, -RZ, R6.reuse.H0_H0 ;  /* 0x20000006ff787230 */ /* 0x100fe40000004100 */
[----:B------:R-:W-:Y:S01]  /*6a40*/  FMUL.FTZ R130, R119, R124 ;  /* 0x0000007c77827220 */ /* 0x000fe20000410000 */
[----:B------:R-:W-:-:S02]  /*6a50*/  HADD2.F32 R122, -RZ, R6.H1_H1 ;  /* 0x30000006ff7a7230 */ /* 0x000fc40000004100 */
[----:B------:R-:W-:Y:S01]  /*6a60*/  FMUL.FTZ R124, R35, R124 ;  /* 0x0000007c237c7220 */ /* 0x000fe20000410000 */
[----:B------:R-:W-:Y:S01]  /*6a70*/  F2FP.F16.E4M3.UNPACK_B R11, R11.H1 ;  /* 0x0000000bff0b723e */ /* 0x000fe200030006ff */
[-C--:B------:R-:W-:Y:S01]  /*6a80*/  FFMA.FTZ R6, R7, R120.reuse, -R126 ;  /* 0x0000007807067223 */ /* 0x080fe2000001087e */
[----:B------:R-:W-:Y:S01]  /*6a90*/  FFMA.FTZ R7, R117, R120, R128 ;  /* 0x0000007875077223 */ /* 0x000fe20000010080 */
[-C--:B------:R-:W-:Y:S01]  /*6aa0*/  FFMA.FTZ R128, R119, R122.reuse, R124 ;  /* 0x0000007a77807223 */ /* 0x080fe2000001007c */
[----:B------:R-:W-:Y:S01]  /*6ab0*/  F2FP.F16.E4M3.UNPACK_B R117, R15 ;  /* 0x0000000fff75723e */ /* 0x000fe200020006ff */
[----:B------:R-:W-:Y:S01]  /*6ac0*/  FFMA.FTZ R129, R35, R122, -R130 ;  /* 0x0000007a23817223 */ /* 0x000fe20000010882 */
[----:B------:R-:W-:Y:S01]  /*6ad0*/  F2FP.F16.E4M3.UNPACK_B R124, R5 ;  /* 0x00000005ff7c723e */ /* 0x000fe200020006ff */
[----:B------:R-:W-:Y:S01]  /*6ae0*/  HADD2.F32 R127, -RZ, R125.H0_H0 ;  /* 0x2000007dff7f7230 */ /* 0x000fe20000004100 */
[----:B------:R-:W-:Y:S01]  /*6af0*/  F2FP.F16.E4M3.UNPACK_B R119, R15.H1 ;  /* 0x0000000fff77723e */ /* 0x000fe200030006ff */
[----:B------:R-:W-:Y:S01]  /*6b00*/  HADD2.F32 R15, -RZ, R13.H0_H0 ;  /* 0x2000000dff0f7230 */ /* 0x000fe20000004100 */
[-C--:B------:R-:W-:Y:S01]  /*6b10*/  F2FP.F16.E4M3.UNPACK_B R5, R4.reuse ;  /* 0x00000004ff05723e */ /* 0x080fe200020006ff */
[----:B------:R-:W-:Y:S01]  /*6b20*/  HADD2.F32 R120, -RZ, R117.H0_H0 ;  /* 0x20000075ff787230 */ /* 0x000fe20000004100 */
[----:B------:R-:W-:Y:S01]  /*6b30*/  F2FP.F16.E4M3.UNPACK_B R121, R4.H1 ;  /* 0x00000004ff79723e */ /* 0x000fe200030006ff */
[----:B------:R-:W-:Y:S01]  /*6b40*/  HADD2.F32 R126, -RZ, R124.H0_H0 ;  /* 0x2000007cff7e7230 */ /* 0x000fe20000004100 */
[----:B------:R-:W-:Y:S01]  /*6b50*/  F2FP.SATFINITE.E4M3.F32.PACK_AB_MERGE_C R6, R129, R6, RZ ;  /* 0x000000068106723e */ /* 0x000fe200048070ff */
[----:B------:R-:W-:Y:S01]  /*6b60*/  HADD2.F32 R122, -RZ, R5.H0_H0 ;  /* 0x20000005ff7a7230 */ /* 0x000fe20000004100 */
[----:B------:R-:W-:Y:S01]  /*6b70*/  F2FP.SATFINITE.E4M3.F32.PACK_AB_MERGE_C R7, R128, R7, RZ ;  /* 0x000000078007723e */ /* 0x000fe200048070ff */
[----:B------:R-:W-:-:S02]  /*6b80*/  HADD2.F32 R4, -RZ, R119.H0_H0 ;  /* 0x20000077ff047230 */ /* 0x000fc40000004100 */
[CC--:B------:R-:W-:Y:S01]  /*6b90*/  FMUL.FTZ R130, R120.reuse, R126.reuse ;  /* 0x0000007e78827220 */ /* 0x0c0fe20000410000 */
[----:B------:R-:W-:Y:S01]  /*6ba0*/  FMUL.FTZ R131, R15, R126 ;  /* 0x0000007e0f837220 */ /* 0x000fe20000410000 */
[----:B------:R-:W-:Y:S01]  /*6bb0*/  HADD2.F32 R35, -RZ, R11.H0_H0 ;  /* 0x2000000bff237230 */ /* 0x000fe20000004100 */
[----:B------:R-:W-:Y:S01]  /*6bc0*/  F2FP.SATFINITE.E4M3.F32.PACK_AB_MERGE_C R9, R9, R32, R6 ;  /* 0x000000200909723e */ /* 0x000fe20004807006 */
[-C--:B------:R-:W-:Y:S01]  /*6bd0*/  FFMA.FTZ R130, R15, R122.reuse, -R130 ;  /* 0x0000007a0f827223 */ /* 0x080fe20000010882 */
[----:B------:R-:W-:Y:S01]  /*6be0*/  FFMA.FTZ R131, R120, R122, R131 ;  /* 0x0000007a78837223 */ /* 0x000fe20000010083 */
[----:B------:R-:W-:Y:S02]  /*6bf0*/  HADD2.F32 R119, -RZ, R119.H1_H1 ;  /* 0x30000077ff777230 */ /* 0x000fe40000004100 */
[-C--:B------:R-:W-:Y:S01]  /*6c00*/  FMUL.FTZ R126, R4, R127.reuse ;  /* 0x0000007f047e7220 */ /* 0x080fe20000410000 */
[----:B------:R-:W-:Y:S02]  /*6c10*/  HADD2.F32 R122, -RZ, R125.H1_H1 ;  /* 0x3000007dff7a7230 */ /* 0x000fe40000004100 */
[----:B------:R-:W-:Y:S01]  /*6c20*/  FMUL.FTZ R127, R35, R127 ;  /* 0x0000007f237f7220 */ /* 0x000fe20000410000 */
[----:B------:R-:W-:-:S02]  /*6c30*/  HADD2.F32 R11, -RZ, R11.H1_H1 ;  /* 0x3000000bff0b7230 */ /* 0x000fc40000004100 */
[----:B------:R-:W-:Y:S02]  /*6c40*/  HADD2.F32 R123, -RZ, R121.H0_H0 ;  /* 0x20000079ff7b7230 */ /* 0x000fe40000004100 */
[-C--:B------:R-:W-:Y:S01]  /*6c50*/  FMUL.FTZ R132, R119, R122.reuse ;  /* 0x0000007a77847220 */ /* 0x080fe20000410000 */
[----:B------:R-:W-:Y:S02]  /*6c60*/  HADD2.F32 R117, -RZ, R117.H1_H1 ;  /* 0x30000075ff757230 */ /* 0x000fe40000004100 */
[----:B------:R-:W-:Y:S01]  /*6c70*/  FMUL.FTZ R134, R11, R122 ;  /* 0x0000007a0b867220 */ /* 0x000fe20000410000 */
[----:B------:R-:W-:Y:S02]  /*6c80*/  HADD2.F32 R124, -RZ, R124.H1_H1 ;  /* 0x3000007cff7c7230 */ /* 0x000fe40000004100 */
[-C--:B------:R-:W-:Y:S01]  /*6c90*/  FFMA.FTZ R127, R4, R123.reuse, R127 ;  /* 0x0000007b047f7223 */ /* 0x080fe2000001007f */
[----:B------:R-:W-:Y:S02]  /*6ca0*/  HADD2.F32 R120, -RZ, R121.H1_H1 ;  /* 0x30000079ff787230 */ /* 0x000fe40000004100 */
[----:B------:R-:W-:Y:S01]  /*6cb0*/  FFMA.FTZ R126, R35, R123, -R126 ;  /* 0x0000007b237e7223 */ /* 0x000fe2000001087e */
[----:B------:R-:W-:-:S02]  /*6cc0*/  HADD2.F32 R13, -RZ, R13.H1_H1 ;  /* 0x3000000dff0d7230 */ /* 0x000fc40000004100 */
[----:B------:R-:W-:Y:S01]  /*6cd0*/  FMUL.FTZ R122, R117, R124 ;  /* 0x0000007c757a7220 */ /* 0x000fe20000410000 */
[----:B------:R-:W-:Y:S02]  /*6ce0*/  HADD2.F32 R4, -RZ, R5.H1_H1 ;  /* 0x30000005ff047230 */ /* 0x000fe40000004100 */
[-C--:B------:R-:W-:Y:S01]  /*6cf0*/  FFMA.FTZ R11, R11, R120.reuse, -R132 ;  /* 0x000000780b0b7223 */ /* 0x080fe20000010884 */
[----:B------:R-:W-:Y:S01]  /*6d00*/  FFMA.FTZ R134, R119, R120, R134 ;  /* 0x0000007877867223 */ /* 0x000fe20000010086 */
[C---:B------:R-:W-:Y:S01]  /*6d10*/  FMUL.FTZ R124, R13.reuse, R124 ;  /* 0x0000007c0d7c7220 */ /* 0x040fe20000410000 */
[----:B------:R-:W-:Y:S02]  /*6d20*/  FFMA.FTZ R13, R13, R4, -R122 ;  /* 0x000000040d0d7223 */ /* 0x000fe4000001087a */
[----:B------:R-:W-:Y:S01]  /*6d30*/  F2FP.SATFINITE.E4M3.F32.PACK_AB_MERGE_C R11, R11, R126, RZ ;  /* 0x0000007e0b0b723e */ /* 0x000fe200048070ff */
[----:B------:R-:W-:Y:S01]  /*6d40*/  FFMA.FTZ R124, R117, R4, R124 ;  /* 0x00000004757c7223 */ /* 0x000fe2000001007c */
[----:B------:R-:W-:-:S02]  /*6d50*/  F2FP.SATFINITE.E4M3.F32.PACK_AB_MERGE_C R127, R134, R127, RZ ;  /* 0x0000007f867f723e */ /* 0x000fc400048070ff */
[----:B------:R-:W-:Y:S02]  /*6d60*/  F2FP.SATFINITE.E4M3.F32.PACK_AB_MERGE_C R11, R13, R130, R11 ;  /* 0x000000820d0b723e */ /* 0x000fe4000480700b */
[----:B------:R-:W-:Y:S02]  /*6d70*/  F2FP.SATFINITE.E4M3.F32.PACK_AB_MERGE_C R13, R34, R33, R7 ;  /* 0x00000021220d723e */ /* 0x000fe40004807007 */
[----:B------:R-:W-:-:S07]  /*6d80*/  F2FP.SATFINITE.E4M3.F32.PACK_AB_MERGE_C R15, R124, R131, R127 ;  /* 0x000000837c0f723e */ /* 0x000fce000480707f */
.L_x_567:
[----:B------:R-:W-:Y:S05]  /*6d90*/  BSYNC B2 ;  /* 0x0000000000027941 */ /* 0x000fea0003800000 */
.L_x_566:
[----:B------:R-:W-:Y:S01]  /*6da0*/  ISETP.GE.AND P3, PT, R118, R112, PT ;  /* 0x000000707600720c */ /* 0x000fe20003f66270 */
[----:B--2---:R4:W-:-:S12]  /*6db0*/  ST.E.128 desc[UR36][R98.64], R8 ;  /* 0x0000000862007985 */ /* 0x0049d8000c101d24 */
[----:B------:R-:W-:-:S04]  /*6dc0*/  @!P3 IADD3 R4, P4, R107, R118, RZ ;  /* 0x000000766b04b210 */ /* 0x000fc80007f9e0ff */
[----:B------:R-:W-:-:S05]  /*6dd0*/  @!P3 LEA.HI.X.SX32 R5, R118, R105, 0x1, P4 ;  /* 0x000000697605b211 */ /* 0x000fca00020f0eff */
[----:B---3--:R4:W-:Y:S04]  /*6de0*/  @!P3 ST.E.128 desc[UR36][R4.64], R12 ;  /* 0x0000000c0400b985 */ /* 0x0089e8000c101d24 */
.L_x_565:
[----:B------:R-:W-:Y:S05]  /*6df0*/  BSYNC B1 ;  /* 0x0000000000017941 */ /* 0x000fea0003800000 */
.L_x_564:
[----:B------:R-:W-:-:S03]  /*6e00*/  UMOV UR4, 0xffffffff ;  /* 0xffffffff00047882 */ /* 0x000fc60000000000 */
[----:B------:R-:W-:Y:S05]  /*6e10*/  BRA.DIV UR4, `(.L_x_568) ;  /* 0x000001aa048c7947 */ /* 0x000fea000b800000 */
[----:B------:R0:W0:Y:S04]  /*6e20*/  SHFL.IDX PT, R33, R104, 0x1, 0x1c1f ;  /* 0x003c1f0068217f89 */ /* 0x00002800000e0000 */
[----:B----4-:R4:W0:Y:S02]  /*6e30*/  SHFL.IDX PT, R14, R103, 0x1, 0x1c1f ;  /* 0x003c1f00670e7f89 */ /* 0x01082400000e0000 */
.L_x_842:
[----:B------:R-:W-:Y:S01]  /*6e40*/  VIADD R4, R190, 0x40 ;  /* 0x00000040be047836 */ /* 0x000fe20000000000 */
[----:B------:R-:W-:Y:S04]  /*6e50*/  BSSY B1, `(.L_x_569) ;  /* 0x00000ef000017945 */ /* 0x000fe80003800000 */
[----:B------:R-:W-:-:S13]  /*6e60*/  ISETP.GE.OR P3, PT, R4, R94, P1 ;  /* 0x0000005e0400720c */ /* 0x000fda0000f66670 */
[----:B------:R-:W-:Y:S05]  /*6e70*/  @P3 BRA `(.L_x_570) ;  /* 0x0000000c00b03947 */ /* 0x000fea0003800000 */
[----:B------:R-:W-:Y:S01]  /*6e80*/  SEL R4, R73, R114, !P0 ;  /* 0x0000007249047207 */ /* 0x000fe20004000000 */
[----:B------:R-:W-:Y:S01]  /*6e90*/  BSSY B2, `(.L_x_571) ;  /* 0x00000e5000027945 */ /* 0x000fe20003800000 */
[----:B------:R-:W-:Y:S02]  /*6ea0*/  SHF.R.U32.HI R6, RZ, 0x3, R196 ;  /* 0x00000003ff067819 */ /* 0x000fe400000116c4 */
[----:B------:R-:W-:Y:S02]  /*6eb0*/  SHF.R.S32.HI R5, RZ, 0x1f, R4 ;  /* 0x0000001fff057819 */ /* 0x000fe40000011404 */
[----:B0-----:R-:W-:Y:S02]  /*6ec0*/  IADD3 R12, P3, R64, R14, RZ ;  /* 0x0000000e400c7210 */ /* 0x001fe40007f7e0ff */
[----:B------:R-:W-:Y:S01]  /*6ed0*/  LEA.HI R4, R5, R4, RZ, 0x5 ;  /* 0x0000000405047211 */ /* 0x000fe200078f28ff */
[----:B------:R-:W-:Y:S02]  /*6ee0*/  IMAD R5, R188, 0x5000, R3 ;  /* 0x00005000bc057824 */ /* 0x000fe400078e0203 */
[----:B------:R-:W-:Y:S01]  /*6ef0*/  IMAD.X R13, R33, 0x1, R62, P3 ;  /* 0x00000001210d7824 */ /* 0x000fe200018e063e */
[----:B------:R-:W-:Y:S01]  /*6f00*/  LEA.HI.SX32 R4, R4, R65, 0x1b ;  /* 0x0000004104047211 */ /* 0x000fe200078fdaff */
[----:B------:R-:W-:-:S04]  /*6f10*/  IMAD.IADD R5, R18, 0x1, R5 ;  /* 0x0000000112057824 */ /* 0x000fc800078e0205 */
[----:B------:R-:W-:-:S05]  /*6f20*/  IMAD.SHL.U32 R15, R4, 0x10, RZ ;  /* 0x00000010040f7824 */ /* 0x000fca00078e00ff */
[----:B------:R-:W-:-:S04]  /*6f30*/  LOP3.LUT R4, R196, 0x70, R15, 0xf8, !PT ;  /* 0x00000070c4047812 */ /* 0x000fc800078ef80f */
[----:B------:R-:W-:-:S04]  /*6f40*/  LOP3.LUT R4, R4, R6, RZ, 0x3c, !PT ;  /* 0x0000000604047212 */ /* 0x000fc800078e3cff */
[----:B------:R-:W-:-:S05]  /*6f50*/  IADD3 R7, R203, R4, RZ ;  /* 0x00000004cb077210 */ /* 0x000fca0007ffe0ff */
[----:B------:R-:W-:-:S04]  /*6f60*/  IMAD R7, R188, 0x5000, R7 ;  /* 0x00005000bc077824 */ /* 0x000fc800078e0207 */
[----:B------:R-:W-:Y:S02]  /*6f70*/  IMAD.IADD R8, R18, 0x1, R7 ;  /* 0x0000000112087824 */ /* 0x000fe400078e0207 */
[----:B------:R-:W0:Y:S04]  /*6f80*/  LDS.128 R4, [R5+0x18400] ;  /* 0x0184000005047984 */ /* 0x000e280000000c00 */
[----:B------:R-:W0:Y:S01]  /*6f90*/  LDS.128 R8, [R8+0x18400] ;  /* 0x0184000008087984 */ /* 0x000e220000000c00 */
[----:B------:R-:W-:Y:S05]  /*6fa0*/  @P2 BRA `(.L_x_572) ;  /* 0x0000000c004c2947 */ /* 0x000fea0003800000 */
[----:B------:R-:W-:Y:S01]  /*6fb0*/  SHF.R.U32.HI R34, RZ, 0x8, R37 ;  /* 0x00000008ff227819 */ /* 0x000fe20000011625 */
[----:B0-----:R-:W-:Y:S01]  /*6fc0*/  IMAD.MOV.U32 R32, RZ, RZ, R5 ;  /* 0x000000ffff207224 */ /* 0x001fe200078e0005 */
[----:B------:R-:W-:Y:S02]  /*6fd0*/  SHF.R.U32.HI R117, RZ, 0x10, R37 ;  /* 0x00000010ff757819 */ /* 0x000fe40000011625 */
[----:B------:R-:W-:Y:S01]  /*6fe0*/  LOP3.LUT R35, R37, 0xff0000ff, RZ, 0xc0, !PT ;  /* 0xff0000ff25237812 */ /* 0x000fe200078ec0ff */
[----:B------:R-:W-:Y:S01]  /*6ff0*/  IMAD.MOV.U32 R37, RZ, RZ, R4 ;  /* 0x000000ffff257224 */ /* 0x000fe200078e0004 */
[----:B--2---:R-:W-:Y:S02]  /*7000*/  SHF.R.U32.HI R105, RZ, 0x8, R39 ;  /* 0x00000008ff697819 */ /* 0x004fe40000011627 */
[----:B------:R-:W-:Y:S01]  /*7010*/  SHF.L.U32 R4, R34, 0x8, RZ ;  /* 0x0000000822047819 */ /* 0x000fe200000006ff */
[----:B------:R-:W-:Y:S01]  /*7020*/  IMAD.MOV.U32 R34, RZ, RZ, R6 ;  /* 0x000000ffff227224 */ /* 0x000fe200078e0006 */
[----:B------:R-:W-:Y:S01]  /*7030*/  SHF.R.U32.HI R40, RZ, 0x8, R41 ;  /* 0x00000008ff287819 */ /* 0x000fe20000011629 */
[----:B------:R-:W-:Y:S01]  /*7040*/  IMAD.U32 R6, R117, 0x10000, RZ ;  /* 0x0001000075067824 */ /* 0x000fe200078e00ff */
[----:B------:R-:W-:Y:S01]  /*7050*/  LOP3.LUT R35, R35, 0xff00, R4, 0xf8, !PT ;  /* 0x0000ff0023237812 */ /* 0x000fe200078ef804 */
[----:B------:R-:W-:Y:S01]  /*7060*/  IMAD.SHL.U32 R4, R105, 0x100, RZ ;  /* 0x0000010069047824 */ /* 0x000fe200078e00ff */
[----:B------:R-:W-:Y:S01]  /*7070*/  SHF.R.U32.HI R38, RZ, 0x8, R43 ;  /* 0x00000008ff267819 */ /* 0x000fe2000001162b */
[----:B------:R-:W-:Y:S01]  /*7080*/  IMAD.SHL.U32 R5, R40, 0x100, RZ ;  /* 0x0000010028057824 */ /* 0x000fe200078e00ff */
[----:B---3--:R-:W-:-:S02]  /*7090*/  SHF.R.U32.HI R107, RZ, 0x10, R39 ;  /* 0x00000010ff6b7819 */ /* 0x008fc40000011627 */
[----:B------:R-:W-:Y:S01]  /*70a0*/  LOP3.LUT R99, R39, 0xff0000ff, RZ, 0xc0, !PT ;  /* 0xff0000ff27637812 */ /* 0x000fe200078ec0ff */
[----:B------:R-:W-:Y:S01]  /*70b0*/  IMAD.MOV.U32 R39, RZ, RZ, R8 ;  /* 0x000000ffff277224 */ /* 0x000fe200078e0008 */
[----:B------:R-:W-:Y:S01]  /*70c0*/  LOP3.LUT R36, R41, 0xff0000ff, RZ, 0xc0, !PT ;  /* 0xff0000ff29247812 */ /* 0x000fe200078ec0ff */
[----:B------:R-:W-:Y:S01]  /*70d0*/  IMAD.SHL.U32 R8, R38, 0x100, RZ ;  /* 0x0000010026087824 */ /* 0x000fe200078e00ff */
[----:B------:R-:W-:Y:S02]  /*70e0*/  SHF.R.U32.HI R42, RZ, 0x10, R41 ;  /* 0x00000010ff2a7819 */ /* 0x000fe40000011629 */
[----:B------:R-:W-:Y:S02]  /*70f0*/  LOP3.LUT R4, R99, 0xff00, R4, 0xf8, !PT ;  /* 0x0000ff0063047812 */ /* 0x000fe400078ef804 */
[----:B------:R-:W-:Y:S02]  /*7100*/  SHF.R.U32.HI R98, RZ, 0x10, R43 ;  /* 0x00000010ff627819 */ /* 0x000fe4000001162b */
[----:B------:R-:W-:-:S02]  /*7110*/  LOP3.LUT R41, R43, 0xff0000ff, RZ, 0xc0, !PT ;  /* 0xff0000ff2b297812 */ /* 0x000fc400078ec0ff */
[----:B------:R-:W-:Y:S01]  /*7120*/  LOP3.LUT R99, R36, 0xff00, R5, 0xf8, !PT ;  /* 0x0000ff0024637812 */ /* 0x000fe200078ef805 */
[----:B------:R-:W-:Y:S01]  /*7130*/  IMAD.U32 R98, R98, 0x10000, RZ ;  /* 0x0001000062627824 */ /* 0x000fe200078e00ff */
[----:B------:R-:W-:Y:S02]  /*7140*/  SHF.L.U32 R5, R107, 0x10, RZ ;  /* 0x000000106b057819 */ /* 0x000fe400000006ff */
[-C--:B------:R-:W-:Y:S02]  /*7150*/  F2FP.F16.E4M3.UNPACK_B R43, R116.reuse.H1 ;  /* 0x00000074ff2b723e */ /* 0x080fe400030006ff */
[----:B------:R-:W-:Y:S02]  /*7160*/  F2FP.F16.E4M3.UNPACK_B R40, R39.H1 ;  /* 0x00000027ff28723e */ /* 0x000fe400030006ff */
[----:B------:R-:W-:Y:S02]  /*7170*/  F2FP.F16.E4M3.UNPACK_B R38, R37.H1 ;  /* 0x00000025ff26723e */ /* 0x000fe400030006ff */
[----:B------:R-:W-:Y:S01]  /*7180*/  LOP3.LUT R105, R41, 0xff00, R8, 0xf8, !PT ;  /* 0x0000ff0029697812 */ /* 0x000fe200078ef808 */
[----:B------:R-:W-:Y:S01]  /*7190*/  HADD2.F32 R36, -RZ, R40.H0_H0 ;  /* 0x20000028ff247230 */ /* 0x000fe20000004100 */
[----:B------:R-:W-:Y:S01]  /*71a0*/  LOP3.LUT R6, R35, 0xff0000, R6, 0xf8, !PT ;  /* 0x00ff000023067812 */ /* 0x000fe200078ef806 */
[--C-:B------:R-:W-:Y:S01]  /*71b0*/  HADD2.F32 R35, -RZ, R38.reuse.H0_H0 ;  /* 0x20000026ff237230 */ /* 0x100fe20000004100 */
[----:B------:R-:W-:Y:S01]  /*71c0*/  LOP3.LUT R5, R4, 0xff0000, R5, 0xf8, !PT ;  /* 0x00ff000004057812 */ /* 0x000fe200078ef805 */
[----:B------:R-:W-:Y:S01]  /*71d0*/  HADD2.F32 R4, -RZ, R43.H0_H0 ;  /* 0x2000002bff047230 */ /* 0x000fe20000004100 */
[----:B------:R-:W-:Y:S01]  /*71e0*/  F2FP.F16.E4M3.UNPACK_B R41, R113.H1 ;  /* 0x00000071ff29723e */ /* 0x000fe200030006ff */
[----:B------:R-:W-:Y:S01]  /*71f0*/  IMAD.U32 R8, R42, 0x10000, RZ ;  /* 0x000100002a087824 */ /* 0x000fe200078e00ff */
[----:B------:R-:W-:Y:S01]  /*7200*/  F2FP.F16.E4M3.UNPACK_B R116, R116 ;  /* 0x00000074ff74723e */ /* 0x000fe200020006ff */
[----:B------:R-:W-:-:S02]  /*7210*/  HADD2.F32 R38, -RZ, R38.H1_H1 ;  /* 0x30000026ff267230 */ /* 0x000fc40000004100 */
[CC--:B------:R-:W-:Y:S01]  /*7220*/  FMUL.FTZ R118, R36.reuse, R4.reuse ;  /* 0x0000000424767220 */ /* 0x0c0fe20000410000 */
[--C-:B------:R-:W-:Y:S02]  /*7230*/  HADD2.F32 R42, -RZ, R41.reuse.H0_H0 ;  /* 0x20000029ff2a7230 */ /* 0x100fe40000004100 */
[----:B------:R-:W-:Y:S01]  /*7240*/  FMUL.FTZ R107, R35, R4 ;  /* 0x00000004236b7220 */ /* 0x000fe20000410000 */
[----:B------:R-:W-:Y:S01]  /*7250*/  LOP3.LUT R4, R105, 0xff0000, R98, 0xf8, !PT ;  /* 0x00ff000069047812 */ /* 0x000fe200078ef862 */
[----:B------:R-:W-:Y:S01]  /*7260*/  HADD2.F32 R98, -RZ, R41.H1_H1 ;  /* 0x30000029ff627230 */ /* 0x000fe20000004100 */
[----:B------:R-:W-:Y:S01]  /*7270*/  F2FP.F16.E4M3.UNPACK_B R41, R37 ;  /* 0x00000025ff29723e */ /* 0x000fe200020006ff */
[-C--:B------:R-:W-:Y:S01]  /*7280*/  FFMA.FTZ R35, R35, R42.reuse, -R118 ;  /* 0x0000002a23237223 */ /* 0x080fe20000010876 */
[----:B------:R-:W-:Y:S01]  /*7290*/  FFMA.FTZ R36, R36, R42, R107 ;  /* 0x0000002a24247223 */ /* 0x000fe2000001006b */
[----:B------:R-:W-:Y:S01]  /*72a0*/  HADD2.F32 R42, -RZ, R43.H1_H1 ;  /* 0x3000002bff2a7230 */ /* 0x000fe20000004100 */
[----:B------:R-:W-:Y:S01]  /*72b0*/  LOP3.LUT R8, R99, 0xff0000, R8, 0xf8, !PT ;  /* 0x00ff000063087812 */ /* 0x000fe200078ef808 */
[----:B------:R-:W-:Y:S01]  /*72c0*/  HADD2.F32 R43, -RZ, R40.H1_H1 ;  /* 0x30000028ff2b7230 */ /* 0x000fe20000004100 */
[----:B------:R-:W-:Y:S01]  /*72d0*/  F2FP.F16.E4M3.UNPACK_B R40, R39 ;  /* 0x00000027ff28723e */ /* 0x000fe200020006ff */
[----:B------:R-:W-:-:S02]  /*72e0*/  HADD2.F32 R99, -RZ, R116.H0_H0 ;  /* 0x20000074ff637230 */ /* 0x000fc40000004100 */
[CC--:B------:R-:W-:Y:S01]  /*72f0*/  FMUL.FTZ R118, R38.reuse, R42.reuse ;  /* 0x0000002a26767220 */ /* 0x0c0fe20000410000 */
[----:B------:R-:W-:Y:S01]  /*7300*/  F2FP.F16.E4M3.UNPACK_B R113, R113 ;  /* 0x00000071ff71723e */ /* 0x000fe200020006ff */
[C---:B------:R-:W-:Y:S01]  /*7310*/  FMUL.FTZ R37, R43.reuse, R42 ;  /* 0x0000002a2b257220 */ /* 0x040fe20000410000 */
[----:B------:R-:W-:Y:S01]  /*7320*/  HADD2.F32 R42, -RZ, R40.H0_H0 ;  /* 0x20000028ff2a7230 */ /* 0x000fe20000004100 */
[----:B------:R-:W-:Y:S01]  /*7330*/  F2FP.F16.E4M3.UNPACK_B R107, R115.H1 ;  /* 0x00000073ff6b723e */ /* 0x000fe200030006ff */
[----:B------:R-:W-:Y:S02]  /*7340*/  HADD2.F32 R39, -RZ, R41.H0_H0 ;  /* 0x20000029ff277230 */ /* 0x000fe40000004100 */
[-C--:B------:R-:W-:Y:S01]  /*7350*/  FFMA.FTZ R38, R38, R98.reuse, -R37 ;  /* 0x0000006226267223 */ /* 0x080fe20000010825 */
[----:B------:R-:W-:Y:S01]  /*7360*/  FFMA.FTZ R37, R43, R98, R118 ;  /* 0x000000622b257223 */ /* 0x000fe20000010076 */
[----:B------:R-:W-:Y:S02]  /*7370*/  HADD2.F32 R98, -RZ, R113.H0_H0 ;  /* 0x20000071ff627230 */ /* 0x000fe40000004100 */
[-C--:B------:R-:W-:Y:S01]  /*7380*/  FMUL.FTZ R118, R42, R99.reuse ;  /* 0x000000632a767220 */ /* 0x080fe20000410000 */
[----:B------:R-:W-:Y:S01]  /*7390*/  FMUL.FTZ R99, R39, R99 ;  /* 0x0000006327637220 */ /* 0x000fe20000410000 */
[----:B------:R-:W-:Y:S01]  /*73a0*/  HADD2.F32 R116, -RZ, R116.H1_H1 ;  /* 0x30000074ff747230 */ /* 0x000fe20000004100 */
[----:B------:R-:W-:Y:S01]  /*73b0*/  F2FP.F16.E4M3.UNPACK_B R105, R111.H1 ;  /* 0x0000006fff69723e */ /* 0x000fe200030006ff */
[----:B------:R-:W-:-:S02]  /*73c0*/  HADD2.F32 R43, -RZ, R40.H1_H1 ;  /* 0x30000028ff2b7230 */ /* 0x000fc40000004100 */
[-C--:B------:R-:W-:Y:S01]  /*73d0*/  FFMA.FTZ R40, R42, R98.reuse, R99 ;  /* 0x000000622a287223 */ /* 0x080fe20000010063 */
[----:B------:R-:W-:Y:S01]  /*73e0*/  FFMA.FTZ R39, R39, R98, -R118 ;  /* 0x0000006227277223 */ /* 0x000fe20000010876 */
[----:B------:R-:W-:Y:S01]  /*73f0*/  HADD2.F32 R41, -RZ, R41.H1_H1 ;  /* 0x30000029ff297230 */ /* 0x000fe20000004100 */
[----:B------:R-:W-:Y:S01]  /*7400*/  F2FP.F16.E4M3.UNPACK_B R98, R10.H1 ;  /* 0x0000000aff62723e */ /* 0x000fe200030006ff */
[----:B------:R-:W-:Y:S02]  /*7410*/  HADD2.F32 R42, -RZ, R113.H1_H1 ;  /* 0x30000071ff2a7230 */ /* 0x000fe40000004100 */
[-C--:B------:R-:W-:Y:S01]  /*7420*/  FMUL.FTZ R118, R43, R116.reuse ;  /* 0x000000742b767220 */ /* 0x080fe20000410000 */
[----:B------:R-:W-:Y:S02]  /*7430*/  HADD2.F32 R113, -RZ, R107.H0_H0 ;  /* 0x2000006bff717230 */ /* 0x000fe40000004100 */
[----:B------:R-:W-:Y:S01]  /*7440*/  FMUL.FTZ R116, R41, R116 ;  /* 0x0000007429747220 */ /* 0x000fe20000410000 */
[----:B------:R-:W-:-:S02]  /*7450*/  HADD2.F32 R99, -RZ, R98.H0_H0 ;  /* 0x20000062ff637230 */ /* 0x000fc40000004100 */
[----:B------:R-:W-:Y:S01]  /*7460*/  FFMA.FTZ R118, R41, R42, -R118 ;  /* 0x0000002a29767223 */ /* 0x000fe20000010876 */
[----:B------:R-:W-:Y:S01]  /*7470*/  F2FP.F16.E4M3.UNPACK_B R41, R34.H1 ;  /* 0x00000022ff29723e */ /* 0x000fe200030006ff */
[----:B------:R-:W-:Y:S01]  /*7480*/  FFMA.FTZ R117, R43, R42, R116 ;  /* 0x0000002a2b757223 */ /* 0x000fe20000010074 */
[----:B------:R-:W-:Y:S02]  /*7490*/  HADD2.F32 R43, -RZ, R105.H0_H0 ;  /* 0x20000069ff2b7230 */ /* 0x000fe40000004100 */
[----:B------:R-:W-:Y:S01]  /*74a0*/  FMUL.FTZ R119, R99, R113 ;  /* 0x0000007163777220 */ /* 0x000fe20000410000 */
[----:B------:R-:W-:Y:S01]  /*74b0*/  HADD2.F32 R107, -RZ, R107.H1_H1 ;  /* 0x3000006bff6b7230 */ /* 0x000fe20000004100 */
[----:B------:R-:W-:Y:S01]  /*74c0*/  F2FP.F16.E4M3.UNPACK_B R115, R115 ;  /* 0x00000073ff73723e */ /* 0x000fe200020006ff */
[--C-:B------:R-:W-:Y:S01]  /*74d0*/  HADD2.F32 R42, -RZ, R41.reuse.H0_H0 ;  /* 0x20000029ff2a7230 */ /* 0x100fe20000004100 */
[----:B------:R-:W-:Y:S01]  /*74e0*/  F2FP.F16.E4M3.UNPACK_B R34, R34 ;  /* 0x00000022ff22723e */ /* 0x000fe200020006ff */
[----:B------:R-:W-:Y:S01]  /*74f0*/  HADD2.F32 R98, -RZ, R98.H1_H1 ;  /* 0x30000062ff627230 */ /* 0x000fe20000004100 */
[----:B------:R-:W-:Y:S01]  /*7500*/  F2FP.F16.E4M3.UNPACK_B R111, R111 ;  /* 0x0000006fff6f723e */ /* 0x000fe200020006ff */
[----:B------:R-:W-:-:S02]  /*7510*/  HADD2.F32 R41, -RZ, R41.H1_H1 ;  /* 0x30000029ff297230 */ /* 0x000fc40000004100 */
[C---:B------:R-:W-:Y:S01]  /*7520*/  FMUL.FTZ R116, R42.reuse, R113 ;  /* 0x000000712a747220 */ /* 0x040fe20000410000 */
[----:B------:R-:W-:Y:S01]  /*7530*/  FFMA.FTZ R119, R42, R43, -R119 ;  /* 0x0000002b2a777223 */ /* 0x000fe20000010877 */
[----:B------:R-:W-:Y:S02]  /*7540*/  HADD2.F32 R105, -RZ, R105.H1_H1 ;  /* 0x30000069ff697230 */ /* 0x000fe40000004100 */
[-C--:B------:R-:W-:Y:S01]  /*7550*/  FMUL.FTZ R42, R98, R107.reuse ;  /* 0x0000006b622a7220 */ /* 0x080fe20000410000 */
[----:B------:R-:W-:Y:S01]  /*7560*/  FMUL.FTZ R107, R41, R107 ;  /* 0x0000006b296b7220 */ /* 0x000fe20000410000 */
[----:B------:R-:W-:Y:S01]  /*7570*/  FFMA.FTZ R116, R99, R43, R116 ;  /* 0x0000002b63747223 */ /* 0x000fe20000010074 */
[--C-:B------:R-:W-:Y:S02]  /*7580*/  HADD2.F32 R99, -RZ, R115.reuse.H0_H0 ;  /* 0x20000073ff637230 */ /* 0x100fe40000004100 */
[----:B------:R-:W-:Y:S01]  /*7590*/  FFMA.FTZ R120, R41, R105, -R42 ;  /* 0x0000006929787223 */ /* 0x000fe2000001082a */
[----:B------:R-:W-:Y:S01]  /*75a0*/  F2FP.F16.E4M3.UNPACK_B R41, R10 ;  /* 0x0000000aff29723e */ /* 0x000fe200020006ff */
[----:B------:R-:W-:-:S02]  /*75b0*/  HADD2.F32 R115, -RZ, R115.H1_H1 ;  /* 0x30000073ff737230 */ /* 0x000fc40000004100 */
[----:B------:R-:W-:Y:S01]  /*75c0*/  FFMA.FTZ R113, R98, R105, R107 ;  /* 0x0000006962717223 */ /* 0x000fe2000001006b */
[--C-:B------:R-:W-:Y:S01]  /*75d0*/  HADD2.F32 R10, -RZ, R34.reuse.H0_H0 ;  /* 0x20000022ff0a7230 */ /* 0x100fe20000004100 */
[----:B------:R-:W-:Y:S01]  /*75e0*/  F2FP.SATFINITE.E4M3.F32.PACK_AB_MERGE_C R35, R38, R35, RZ ;  /* 0x000000232623723e */ /* 0x000fe200048070ff */
[--C-:B------:R-:W-:Y:S01]  /*75f0*/  HADD2.F32 R42, -RZ, R41.reuse.H0_H0 ;  /* 0x20000029ff2a7230 */ /* 0x100fe20000004100 */
[----:B------:R-:W-:Y:S01]  /*7600*/  F2FP.SATFINITE.E4M3.F32.PACK_AB_MERGE_C R37, R37, R36, RZ ;  /* 0x000000242525723e */ /* 0x000fe200048070ff */
[----:B------:R-:W-:Y:S01]  /*7610*/  HADD2.F32 R41, -RZ, R41.H1_H1 ;  /* 0x30000029ff297230 */ /* 0x000fe20000004100 */
[----:B------:R-:W-:Y:S01]  /*7620*/  F2FP.F16.E4M3.UNPACK_B R38, R32 ;  /* 0x00000020ff26723e */ /* 0x000fe200020006ff */
[----:B------:R-:W-:Y:S02]  /*7630*/  HADD2.F32 R34, -RZ, R34.H1_H1 ;  /* 0x30000022ff227230 */ /* 0x000fe40000004100 */
[----:B------:R-:W-:Y:S01]  /*7640*/  FMUL.FTZ R105, R42, R99 ;  /* 0x000000632a697220 */ /* 0x000fe20000410000 */
[----:B------:R-:W-:-:S02]  /*7650*/  HADD2.F32 R43, -RZ, R111.H0_H0 ;  /* 0x2000006fff2b7230 */ /* 0x000fc40000004100 */
[C---:B------:R-:W-:Y:S01]  /*7660*/  FMUL.FTZ R107, R41.reuse, R115 ;  /* 0x00000073296b7220 */ /* 0x040fe20000410000 */
[----:B------:R-:W-:Y:S02]  /*7670*/  HADD2.F32 R111, -RZ, R111.H1_H1 ;  /* 0x3000006fff6f7230 */ /* 0x000fe40000004100 */
[----:B------:R-:W-:Y:S01]  /*7680*/  FMUL.FTZ R99, R10, R99 ;  /* 0x000000630a637220 */ /* 0x000fe20000410000 */
[----:B------:R-:W-:Y:S01]  /*7690*/  FMUL.FTZ R98, R34, R115 ;  /* 0x0000007322627220 */ /* 0x000fe20000410000 */
[----:B------:R-:W-:Y:S01]  /*76a0*/  FFMA.FTZ R105, R10, R43, -R105 ;  /* 0x0000002b0a697223 */ /* 0x000fe20000010869 */
[----:B------:R-:W-:Y:S01]  /*76b0*/  F2FP.SATFINITE.E4M3.F32.PACK_AB_MERGE_C R36, R118, R39, R35 ;  /* 0x000000277624723e */ /* 0x000fe20004807023 */
[----:B------:R-:W-:Y:S01]  /*76c0*/  FFMA.FTZ R34, R34, R111, -R107 ;  /* 0x0000006f22227223 */ /* 0x000fe2000001086b */
[----:B------:R-:W-:Y:S01]  /*76d0*/  FFMA.FTZ R10, R42, R43, R99 ;  /* 0x0000002b2a0a7223 */ /* 0x000fe20000010063 */
[----:B------:R-:W-:Y:S01]  /*76e0*/  FFMA.FTZ R111, R41, R111, R98 ;  /* 0x0000006f296f7223 */ /* 0x000fe20000010062 */
[----:B------:R-:W-:-:S02]  /*76f0*/  F2FP.F16.E4M3.UNPACK_B R41, R9 ;  /* 0x00000009ff29723e */ /* 0x000fc400020006ff */
[----:B------:R-:W-:Y:S02]  /*7700*/  F2FP.F16.E4M3.UNPACK_B R99, R8 ;  /* 0x00000008ff63723e */ /* 0x000fe400020006ff */
[----:B------:R-:W-:Y:S01]  /*7710*/  F2FP.SATFINITE.E4M3.F32.PACK_AB_MERGE_C R35, R117, R40, R37 ;  /* 0x000000287523723e */ /* 0x000fe20004807025 */
[----:B------:R-:W-:Y:S01]  /*7720*/  HADD2.F32 R39, -RZ, R41.H0_H0 ;  /* 0x20000029ff277230 */ /* 0x000fe20000004100 */
[----:B------:R-:W-:Y:S01]  /*7730*/  F2FP.F16.E4M3.UNPACK_B R43, R6 ;  /* 0x00000006ff2b723e */ /* 0x000fe200020006ff */
[----:B------:R-:W-:Y:S01]  /*7740*/  HADD2.F32 R40, -RZ, R99.H0_H0 ;  /* 0x20000063ff287230 */ /* 0x000fe20000004100 */
[----:B------:R-:W-:Y:S01]  /*7750*/  F2FP.SATFINITE.E4M3.F32.PACK_AB_MERGE_C R113, R113, R116, RZ ;  /* 0x000000747171723e */ /* 0x000fe200048070ff */
[----:B------:R-:W-:Y:S01]  /*7760*/  HADD2.F32 R37, -RZ, R38.H0_H0 ;  /* 0x20000026ff257230 */ /* 0x000fe20000004100 */
[----:B------:R-:W-:Y:S01]  /*7770*/  F2FP.SATFINITE.E4M3.F32.PACK_AB_MERGE_C R119, R120, R119, RZ ;  /* 0x000000777877723e */ /* 0x000fe200048070ff */
[----:B------:R-:W-:Y:S02]  /*7780*/  HADD2.F32 R98, -RZ, R43.H0_H0 ;  /* 0x2000002bff627230 */ /* 0x000fe40000004100 */
[----:B------:R-:W-:Y:S01]  /*7790*/  FMUL.FTZ R116, R39, R40 ;  /* 0x0000002827747220 */ /* 0x000fe20000410000 */
[----:B------:R-:W-:-:S02]  /*77a0*/  HADD2.F32 R42, -RZ, R41.H1_H1 ;  /* 0x30000029ff2a7230 */ /* 0x000fc40000004100 */
[C---:B------:R-:W-:Y:S01]  /*77b0*/  FMUL.FTZ R118, R37.reuse, R40 ;  /* 0x0000002825767220 */ /* 0x040fe20000410000 */
[----:B------:R-:W-:Y:S01]  /*77c0*/  HADD2.F32 R99, -RZ, R99.H1_H1 ;  /* 0x30000063ff637230 */ /* 0x000fe20000004100 */
[----:B------:R-:W-:Y:S01]  /*77d0*/  F2FP.SATFINITE.E4M3.F32.PACK_AB_MERGE_C R34, R34, R105, R119 ;  /* 0x000000692222723e */ /* 0x000fe20004807077 */
[----:B------:R-:W-:Y:S02]  /*77e0*/  HADD2.F32 R40, -RZ, R38.H1_H1 ;  /* 0x30000026ff287230 */ /* 0x000fe40000004100 */
[-C--:B------:R-:W-:Y:S01]  /*77f0*/  FFMA.FTZ R37, R37, R98.reuse, -R116 ;  /* 0x0000006225257223 */ /* 0x080fe20000010874 */
[----:B------:R-:W-:Y:S01]  /*7800*/  FFMA.FTZ R38, R39, R98, R118 ;  /* 0x0000006227267223 */ /* 0x000fe20000010076 */
[----:B------:R-:W-:Y:S02]  /*7810*/  HADD2.F32 R43, -RZ, R43.H1_H1 ;  /* 0x3000002bff2b7230 */ /* 0x000fe40000004100 */
[-C--:B------:R-:W-:Y:S01]  /*7820*/  FMUL.FTZ R105, R42, R99.reuse ;  /* 0x000000632a697220 */ /* 0x080fe20000410000 */
[----:B------:R-:W-:Y:S01]  /*7830*/  FMUL.FTZ R99, R40, R99 ;  /* 0x0000006328637220 */ /* 0x000fe20000410000 */
[----:B------:R-:W-:-:S02]  /*7840*/  F2FP.F16.E4M3.UNPACK_B R41, R9.H1 ;  /* 0x00000009ff29723e */ /* 0x000fc400030006ff */
[----:B------:R-:W-:Y:S01]  /*7850*/  F2FP.F16.E4M3.UNPACK_B R98, R8.H1 ;  /* 0x00000008ff62723e */ /* 0x000fe200030006ff */
[-C--:B------:R-:W-:Y:S01]  /*7860*/  FFMA.FTZ R9, R42, R43.reuse, R99 ;  /* 0x0000002b2a097223 */ /* 0x080fe20000010063 */
[----:B------:R-:W-:Y:S01]  /*7870*/  F2FP.F16.E4M3.UNPACK_B R39, R32.H1 ;  /* 0x00000020ff27723e */ /* 0x000fe200030006ff */
[----:B------:R-:W-:Y:S01]  /*7880*/  FFMA.FTZ R32, R40, R43, -R105 ;  /* 0x0000002b28207223 */ /* 0x000fe20000010869 */
[----:B------:R-:W-:Y:S01]  /*7890*/  HADD2.F32 R40, -RZ, R41.H0_H0 ;  /* 0x20000029ff287230 */ /* 0x000fe20000004100 */
[----:B------:R-:W-:Y:S01]  /*78a0*/  F2FP.F16.E4M3.UNPACK_B R6, R6.H1 ;  /* 0x00000006ff06723e */ /* 0x000fe200030006ff */
[----:B------:R-:W-:Y:S01]  /*78b0*/  HADD2.F32 R99, -RZ, R98.H0_H0 ;  /* 0x20000062ff637230 */ /* 0x000fe20000004100 */
[----:B------:R-:W-:Y:S01]  /*78c0*/  F2FP.SATFINITE.E4M3.F32.PACK_AB_MERGE_C R10, R111, R10, R113 ;  /* 0x0000000a6f0a723e */ /* 0x000fe20004807071 */
[----:B------:R-:W-:Y:S02]  /*78d0*/  HADD2.F32 R8, -RZ, R39.H0_H0 ;  /* 0x20000027ff087230 */ /* 0x000fe40000004100 */
[----:B------:R-:W-:-:S02]  /*78e0*/  HADD2.F32 R41, -RZ, R41.H1_H1 ;  /* 0x30000029ff297230 */ /* 0x000fc40000004100 */
[-C--:B------:R-:W-:Y:S01]  /*78f0*/  FMUL.FTZ R105, R40, R99.reuse ;  /* 0x0000006328697220 */ /* 0x080fe20000410000 */
[----:B------:R-:W-:Y:S02]  /*7900*/  HADD2.F32 R98, -RZ, R98.H1_H1 ;  /* 0x30000062ff627230 */ /* 0x000fe40000004100 */
[----:B------:R-:W-:Y:S01]  /*7910*/  FMUL.FTZ R99, R8, R99 ;  /* 0x0000006308637220 */ /* 0x000fe20000410000 */
[----:B------:R-:W-:Y:S02]  /*7920*/  HADD2.F32 R39, -RZ, R39.H1_H1 ;  /* 0x30000027ff277230 */ /* 0x000fe40000004100 */
[--C-:B------:R-:W-:Y:S02]  /*7930*/  HADD2.F32 R43, -RZ, R6.reuse.H0_H0 ;  /* 0x20000006ff2b7230 */ /* 0x100fe40000004100 */
[----:B------:R-:W-:Y:S02]  /*7940*/  HADD2.F32 R42, -RZ, R6.H1_H1 ;  /* 0x30000006ff2a7230 */ /* 0x000fe40000004100 */
[-C--:B------:R-:W-:Y:S01]  /*7950*/  FMUL.FTZ R6, R41, R98.reuse ;  /* 0x0000006229067220 */ /* 0x080fe20000410000 */
[C---:B------:R-:W-:Y:S01]  /*7960*/  FMUL.FTZ R98, R39.reuse, R98 ;  /* 0x0000006227627220 */ /* 0x040fe20000410000 */
[----:B------:R-:W-:Y:S01]  /*7970*/  FFMA.FTZ R115, R40, R43, R99 ;  /* 0x0000002b28737223 */ /* 0x000fe20000010063 */
[----:B------:R-:W-:Y:S01]  /*7980*/  F2FP.F16.E4M3.UNPACK_B R99, R4 ;  /* 0x00000004ff63723e */ /* 0x000fe200020006ff */
[-C--:B------:R-:W-:Y:S01]  /*7990*/  FFMA.FTZ R116, R39, R42.reuse, -R6 ;  /* 0x0000002a27747223 */ /* 0x080fe20000010806 */
[----:B------:R-:W-:Y:S01]  /*79a0*/  F2FP.F16.E4M3.UNPACK_B R39, R11 ;  /* 0x0000000bff27723e */ /* 0x000fe200020006ff */
[----:B------:R-:W-:Y:S01]  /*79b0*/  FFMA.FTZ R113, R8, R43, -R105 ;  /* 0x0000002b08717223 */ /* 0x000fe20000010869 */
[----:B------:R-:W-:Y:S01]  /*79c0*/  FFMA.FTZ R118, R41, R42, R98 ;  /* 0x0000002a29767223 */ /* 0x000fe20000010062 */
[----:B------:R-:W-:Y:S01]  /*79d0*/  F2FP.F16.E4M3.UNPACK_B R6, R7 ;  /* 0x00000007ff06723e */ /* 0x000fe200020006ff */
[----:B------:R-:W-:Y:S01]  /*79e0*/  HADD2.F32 R107, -RZ, R99.H0_H0 ;  /* 0x20000063ff6b7230 */ /* 0x000fe20000004100 */
[----:B------:R-:W-:Y:S01]  /*79f0*/  F2FP.F16.E4M3.UNPACK_B R40, R11.H1 ;  /* 0x0000000bff28723e */ /* 0x000fe200030006ff */
[----:B------:R-:W-:Y:S01]  /*7a00*/  HADD2.F32 R41, -RZ, R39.H0_H0 ;  /* 0x20000027ff297230 */ /* 0x000fe20000004100 */
[----:B------:R-:W-:Y:S01]  /*7a10*/  F2FP.F16.E4M3.UNPACK_B R105, R4.H1 ;  /* 0x00000004ff69723e */ /* 0x000fe200030006ff */
[----:B------:R-:W-:Y:S01]  /*7a20*/  HADD2.F32 R8, -RZ, R6.H0_H0 ;  /* 0x20000006ff087230 */ /* 0x000fe20000004100 */
[----:B------:R-:W-:Y:S01]  /*7a30*/  F2FP.F16.E4M3.UNPACK_B R42, R5 ;  /* 0x00000005ff2a723e */ /* 0x000fe200020006ff */
[----:B------:R-:W-:Y:S01]  /*7a40*/  HADD2.F32 R4, -RZ, R40.H0_H0 ;  /* 0x20000028ff047230 */ /* 0x000fe20000004100 */
[----:B------:R-:W-:Y:S01]  /*7a50*/  F2FP.F16.E4M3.UNPACK_B R7, R7.H1 ;  /* 0x00000007ff07723e */ /* 0x000fe200030006ff */
[----:B------:R-:W-:Y:S01]  /*7a60*/  HADD2.F32 R111, -RZ, R105.H0_H0 ;  /* 0x20000069ff6f7230 */ /* 0x000fe20000004100 */
[----:B------:R-:W-:Y:S01]  /*7a70*/  F2FP.F16.E4M3.UNPACK_B R5, R5.H1 ;  /* 0x00000005ff05723e */ /* 0x000fe200030006ff */
[----:B------:R-:W-:-:S02]  /*7a80*/  HADD2.F32 R43, -RZ, R42.H0_H0 ;  /* 0x2000002aff2b7230 */ /* 0x000fc40000004100 */
[-C--:B------:R-:W-:Y:S01]  /*7a90*/  FMUL.FTZ R117, R41, R107.reuse ;  /* 0x0000006b29757220 */ /* 0x080fe20000410000 */
[----:B------:R-:W-:Y:S02]  /*7aa0*/  HADD2.F32 R11, -RZ, R7.H0_H0 ;  /* 0x20000007ff0b7230 */ /* 0x000fe40000004100 */
[----:B------:R-:W-:Y:S01]  /*7ab0*/  FMUL.FTZ R120, R8, R107 ;  /* 0x0000006b08787220 */ /* 0x000fe20000410000 */
[----:B------:R-:W-:Y:S02]  /*7ac0*/  HADD2.F32 R40, -RZ, R40.H1_H1 ;  /* 0x30000028ff287230 */ /* 0x000fe40000004100 */
[----:B------:R-:W-:Y:S01]  /*7ad0*/  FMUL.FTZ R122, R4, R111 ;  /* 0x0000006f047a7220 */ /* 0x000fe20000410000 */
[----:B------:R-:W-:Y:S02]  /*7ae0*/  HADD2.F32 R105, -RZ, R105.H1_H1 ;  /* 0x30000069ff697230 */ /* 0x000fe40000004100 */
[----:B------:R-:W-:Y:S01]  /*7af0*/  FFMA.FTZ R117, R8, R43, -R117 ;  /* 0x0000002b08757223 */ /* 0x000fe20000010875 */
[----:B------:R-:W-:-:S02]  /*7b00*/  HADD2.F32 R7, -RZ, R7.H1_H1 ;  /* 0x30000007ff077230 */ /* 0x000fc40000004100 */
[----:B------:R-:W-:Y:S01]  /*7b10*/  FMUL.FTZ R111, R11, R111 ;  /* 0x0000006f0b6f7220 */ /* 0x000fe20000410000 */
[----:B------:R-:W-:Y:S02]  /*7b20*/  HADD2.F32 R98, -RZ, R5.H0_H0 ;  /* 0x20000005ff627230 */ /* 0x000fe40000004100 */
[-C--:B------:R-:W-:Y:S01]  /*7b30*/  FMUL.FTZ R8, R40, R105.reuse ;  /* 0x0000006928087220 */ /* 0x080fe20000410000 */
[----:B------:R-:W-:Y:S02]  /*7b40*/  HADD2.F32 R39, -RZ, R39.H1_H1 ;  /* 0x30000027ff277230 */ /* 0x000fe40000004100 */
[----:B------:R-:W-:Y:S01]  /*7b50*/  FMUL.FTZ R105, R7, R105 ;  /* 0x0000006907697220 */ /* 0x000fe20000410000 */
[----:B------:R-:W-:Y:S02]  /*7b60*/  HADD2.F32 R99, -RZ, R99.H1_H1 ;  /* 0x30000063ff637230 */ /* 0x000fe40000004100 */
[----:B------:R-:W-:Y:S01]  /*7b70*/  FFMA.FTZ R122, R11, R98, -R122 ;  /* 0x000000620b7a7223 */ /* 0x000fe2000001087a */
[----:B------:R-:W-:-:S02]  /*7b80*/  HADD2.F32 R5, -RZ, R5.H1_H1 ;  /* 0x30000005ff057230 */ /* 0x000fc40000004100 */
[----:B------:R-:W-:Y:S01]  /*7b90*/  FFMA.FTZ R111, R4, R98, R111 ;  /* 0x00000062046f7223 */ /* 0x000fe2000001006f */
[----:B------:R-:W-:Y:S02]  /*7ba0*/  HADD2.F32 R6, -RZ, R6.H1_H1 ;  /* 0x30000006ff067230 */ /* 0x000fe40000004100 */
[----:B------:R-:W-:Y:S01]  /*7bb0*/  FMUL.FTZ R11, R39, R99 ;  /* 0x00000063270b7220 */ /* 0x000fe20000410000 */
[----:B------:R-:W-:Y:S02]  /*7bc0*/  HADD2.F32 R42, -RZ, R42.H1_H1 ;  /* 0x3000002aff2a7230 */ /* 0x000fe40000004100 */
[-C--:B------:R-:W-:Y:S01]  /*7bd0*/  FFMA.FTZ R7, R7, R5.reuse, -R8 ;  /* 0x0000000507077223 */ /* 0x080fe20000010808 */
[----:B------:R-:W-:Y:S01]  /*7be0*/  FFMA.FTZ R40, R40, R5, R105 ;  /* 0x0000000528287223 */ /* 0x000fe20000010069 */
[C---:B------:R-:W-:Y:S01]  /*7bf0*/  FMUL.FTZ R4, R6.reuse, R99 ;  /* 0x0000006306047220 */ /* 0x040fe20000410000 */
[----:B------:R-:W-:Y:S01]  /*7c00*/  FFMA.FTZ R120, R41, R43, R120 ;  /* 0x0000002b29787223 */ /* 0x000fe20000010078 */
[----:B------:R-:W-:Y:S01]  /*7c10*/  FFMA.FTZ R6, R6, R42, -R11 ;  /* 0x0000002a06067223 */ /* 0x000fe2000001080b */
[----:B------:R-:W-:Y:S01]  /*7c20*/  F2FP.SATFINITE.E4M3.F32.PACK_AB_MERGE_C R7, R7, R122, RZ ;  /* 0x0000007a0707723e */ /* 0x000fe200048070ff */
[----:B------:R-:W-:Y:S01]  /*7c30*/  FFMA.FTZ R39, R39, R42, R4 ;  /* 0x0000002a27277223 */ /* 0x000fe20000010004 */
[----:B------:R-:W-:Y:S01]  /*7c40*/  F2FP.SATFINITE.E4M3.F32.PACK_AB_MERGE_C R113, R116, R113, RZ ;  /* 0x000000717471723e */ /* 0x000fe200048070ff */
[----:B------:R-:W-:Y:S01]  /*7c50*/  IMAD.MOV.U32 R4, RZ, RZ, R36 ;  /* 0x000000ffff047224 */ /* 0x000fe200078e0024 */
[----:B------:R-:W-:Y:S01]  /*7c60*/  F2FP.SATFINITE.E4M3.F32.PACK_AB_MERGE_C R115, R118, R115, RZ ;  /* 0x000000737673723e */ /* 0x000fe200048070ff */
[----:B------:R-:W-:Y:S01]  /*7c70*/  IMAD.MOV.U32 R8, RZ, RZ, R35 ;  /* 0x000000ffff087224 */ /* 0x000fe200078e0023 */
[----:B------:R-:W-:-:S02]  /*7c80*/  F2FP.SATFINITE.E4M3.F32.PACK_AB_MERGE_C R40, R40, R111, RZ ;  /* 0x0000006f2828723e */ /* 0x000fc400048070ff */
[----:B------:R-:W-:Y:S01]  /*7c90*/  F2FP.SATFINITE.E4M3.F32.PACK_AB_MERGE_C R7, R6, R117, R7 ;  /* 0x000000750607723e */ /* 0x000fe20004807007 */
[----:B------:R-:W-:Y:S01]  /*7ca0*/  IMAD.MOV.U32 R6, RZ, RZ, R34 ;  /* 0x000000ffff067224 */ /* 0x000fe200078e0022 */
[----:B------:R-:W-:Y:S02]  /*7cb0*/  F2FP.SATFINITE.E4M3.F32.PACK_AB_MERGE_C R5, R32, R37, R113 ;  /* 0x000000252005723e */ /* 0x000fe40004807071 */
[----:B------:R-:W-:Y:S02]  /*7cc0*/  F2FP.SATFINITE.E4M3.F32.PACK_AB_MERGE_C R9, R9, R38, R115 ;  /* 0x000000260909723e */ /* 0x000fe40004807073 */
[----:B------:R-:W-:-:S07]  /*7cd0*/  F2FP.SATFINITE.E4M3.F32.PACK_AB_MERGE_C R11, R39, R120, R40 ;  /* 0x00000078270b723e */ /* 0x000fce0004807028 */
.L_x_572:
[----:B------:R-:W-:Y:S05]  /*7ce0*/  BSYNC B2 ;  /* 0x0000000000027941 */ /* 0x000fea0003800000 */
.L_x_571:
[----:B------:R-:W-:Y:S01]  /*7cf0*/  ISETP.GE.AND P3, PT, R15, R112, PT ;  /* 0x000000700f00720c */ /* 0x000fe20003f66270 */
[----:B0-----:R0:W-:-:S12]  /*7d00*/  ST.E.128 desc[UR36][R12.64], R4 ;  /* 0x000000040c007985 */ /* 0x0011d8000c101d24 */
[----:B------:R-:W-:-:S04]  /*7d10*/  @!P3 IADD3 R14, P4, R15, R14, RZ ;  /* 0x0000000e0f0eb210 */ /* 0x000fc80007f9e0ff */
[----:B------:R-:W-:-:S05]  /*7d20*/  @!P3 LEA.HI.X.SX32 R15, R15, R33, 0x1, P4 ;  /* 0x000000210f0fb211 */ /* 0x000fca00020f0eff */
[----:B------:R0:W-:Y:S04]  /*7d30*/  @!P3 ST.E.128 desc[UR36][R14.64], R8 ;  /* 0x000000080e00b985 */ /* 0x0001e8000c101d24 */
.L_x_570:
[----:B------:R-:W-:Y:S05]  /*7d40*/  BSYNC B1 ;  /* 0x0000000000017941 */ /* 0x000fea0003800000 */
.L_x_569:
[----:B------:R-:W-:-:S03]  /*7d50*/  UMOV UR4, 0xffffffff ;  /* 0xffffffff00047882 */ /* 0x000fc60000000000 */
[----:B------:R-:W-:Y:S05]  /*7d60*/  BRA.DIV UR4, `(.L_x_573) ;  /* 0x0000019e04007947 */ /* 0x000fea000b800000 */
[----:B0-----:R0:W0:Y:S04]  /*7d70*/  SHFL.IDX PT, R33, R104, 0x2, 0x1c1f ;  /* 0x005c1f0068217f89 */ /* 0x00102800000e0000 */
[----:B------:R0:W0:Y:S02]  /*7d80*/  SHFL.IDX PT, R14, R103, 0x2, 0x1c1f ;  /* 0x005c1f00670e7f89 */ /* 0x00002400000e0000 */
.L_x_846:
[----:B------:R-:W-:-:S04]  /*7d90*/  IADD3 R4, R190, 0x80, RZ ;  /* 0x00000080be047810 */ /* 0x000fc80007ffe0ff */
[----:B------:R-:W-:-:S13]  /*7da0*/  ISETP.GE.OR P3, PT, R4, R94, P1 ;  /* 0x0000005e0400720c */ /* 0x000fda0000f66670 */
[----:B------:R-:W-:Y:S05]  /*7db0*/  @P3 BRA `(.L_x_553) ;  /* 0x0000001400103947 */ /* 0x000fea0003800000 */
[----:B------:R-:W-:Y:S01]  /*7dc0*/  SEL R114, R73, R114, !P0 ;  /* 0x0000007249727207 */ /* 0x000fe20004000000 */
[----:B------:R-:W-:Y:S01]  /*7dd0*/  BSSY B1, `(.L_x_574) ;  /* 0x00000e5000017945 */ /* 0x000fe20003800000 */
[----:B0-----:R-:W-:Y:S02]  /*7de0*/  IADD3 R12, P3, R64, R14, RZ ;  /* 0x0000000e400c7210 */ /* 0x001fe40007f7e0ff */
[----:B------:R-:W-:-:S03]  /*7df0*/  SHF.R.S32.HI R5, RZ, 0x1f, R114 ;  /* 0x0000001fff057819 */ /* 0x000fc60000011472 */
[----:B------:R-:W-:Y:S01]  /*7e00*/  IMAD.X R13, R33, 0x1, R62, P3 ;  /* 0x00000001210d7824 */ /* 0x000fe200018e063e */
[----:B------:R-:W-:-:S04]  /*7e10*/  LEA.HI R114, R5, R114, RZ, 0x5 ;  /* 0x0000007205727211 */ /* 0x000fc800078f28ff */
[----:B------:R-:W-:-:S05]  /*7e20*/  LEA.HI.SX32 R15, R114, R65, 0x1b ;  /* 0x00000041720f7211 */ /* 0x000fca00078fdaff */
[----:B------:R-:W-:-:S05]  /*7e30*/  IMAD.SHL.U32 R15, R15, 0x10, RZ ;  /* 0x000000100f0f7824 */ /* 0x000fca00078e00ff */
[----:B------:R-:W-:-:S04]  /*7e40*/  LOP3.LUT R5, R197, 0x70, R15, 0xf8, !PT ;  /* 0x00000070c5057812 */ /* 0x000fc800078ef80f */
[----:B------:R-:W-:-:S05]  /*7e50*/  LOP3.LUT R5, R5, R102, RZ, 0x3c, !PT ;  /* 0x0000006605057212 */ /* 0x000fca00078e3cff */
[----:B------:R-:W-:Y:S02]  /*7e60*/  IMAD.IADD R7, R204, 0x1, R5 ;  /* 0x00000001cc077824 */ /* 0x000fe400078e0205 */
[C---:B------:R-:W-:Y:S02]  /*7e70*/  IMAD R5, R188.reuse, 0x5000, R0 ;  /* 0x00005000bc057824 */ /* 0x040fe400078e0200 */
[----:B------:R-:W-:Y:S02]  /*7e80*/  IMAD R7, R188, 0x5000, R7 ;  /* 0x00005000bc077824 */ /* 0x000fe400078e0207 */
[C---:B------:R-:W-:Y:S02]  /*7e90*/  IMAD.IADD R5, R18.reuse, 0x1, R5 ;  /* 0x0000000112057824 */ /* 0x040fe400078e0205 */
[----:B------:R-:W-:-:S04]  /*7ea0*/  IMAD.IADD R8, R18, 0x1, R7 ;  /* 0x0000000112087824 */ /* 0x000fc800078e0207 */
[----:B------:R-:W0:Y:S04]  /*7eb0*/  LDS.128 R4, [R5+0x18400] ;  /* 0x0184000005047984 */ /* 0x000e280000000c00 */
[----:B------:R-:W0:Y:S01]  /*7ec0*/  LDS.128 R8, [R8+0x18400] ;  /* 0x0184000008087984 */ /* 0x000e220000000c00 */
[----:B------:R-:W-:Y:S05]  /*7ed0*/  @P2 BRA `(.L_x_575) ;  /* 0x0000000c00502947 */ /* 0x000fea0003800000 */
[--C-:B------:R-:W-:Y:S01]  /*7ee0*/  SHF.R.U32.HI R32, RZ, 0x8, R45.reuse ;  /* 0x00000008ff207819 */ /* 0x100fe2000001162d */
[----:B0-----:R-:W-:Y:S01]  /*7ef0*/  IMAD.MOV.U32 R40, RZ, RZ, R8 ;  /* 0x000000ffff287224 */ /* 0x001fe200078e0008 */
[----:B------:R-:W-:Y:S01]  /*7f00*/  MOV R37, R4 ;  /* 0x0000000400257202 */ /* 0x000fe20000000f00 */
[----:B------:R-:W-:Y:S01]  /*7f10*/  IMAD.MOV.U32 R34, RZ, RZ, R10 ;  /* 0x000000ffff227224 */ /* 0x000fe200078e000a */
[----:B------:R-:W-:Y:S01]  /*7f20*/  LOP3.LUT R35, R45, 0xff0000ff, RZ, 0xc0, !PT ;  /* 0xff0000ff2d237812 */ /* 0x000fe200078ec0ff */
[----:B------:R-:W-:Y:S01]  /*7f30*/  IMAD.SHL.U32 R4, R32, 0x100, RZ ;  /* 0x0000010020047824 */ /* 0x000fe200078e00ff */
[----:B------:R-:W-:Y:S01]  /*7f40*/  SHF.R.U32.HI R45, RZ, 0x10, R45 ;  /* 0x00000010ff2d7819 */ /* 0x000fe2000001162d */
[----:B------:R-:W-:Y:S01]  /*7f50*/  IMAD.MOV.U32 R32, RZ, RZ, R6 ;  /* 0x000000ffff207224 */ /* 0x000fe200078e0006 */
[----:B------:R-:W-:Y:S02]  /*7f60*/  SHF.R.U32.HI R39, RZ, 0x8, R47 ;  /* 0x00000008ff277819 */ /* 0x000fe4000001162f */
[----:B------:R-:W-:-:S02]  /*7f70*/  SHF.R.U32.HI R41, RZ, 0x8, R49 ;  /* 0x00000008ff297819 */ /* 0x000fc40000011631 */
[----:B------:R-:W-:Y:S01]  /*7f80*/  LOP3.LUT R4, R35, 0xff00, R4, 0xf8, !PT ;  /* 0x0000ff0023047812 */ /* 0x000fe200078ef804 */
[----:B------:R-:W-:Y:S01]  /*7f90*/  IMAD.U32 R35, R45, 0x10000, RZ ;  /* 0x000100002d237824 */ /* 0x000fe200078e00ff */
[----:B------:R-:W-:Y:S01]  /*7fa0*/  SHF.R.U32.HI R44, RZ, 0x10, R47 ;  /* 0x00000010ff2c7819 */ /* 0x000fe2000001162f */
[----:B------:R-:W-:Y:S01]  /*7fb0*/  IMAD.SHL.U32 R39, R39, 0x100, RZ ;  /* 0x0000010027277824 */ /* 0x000fe200078e00ff */
[----:B------:R-:W-:Y:S02]  /*7fc0*/  LOP3.LUT R38, R49, 0xff0000ff, RZ, 0xc0, !PT ;  /* 0xff0000ff31267812 */ /* 0x000fe400078ec0ff */
[----:B------:R-:W-:Y:S02]  /*7fd0*/  SHF.L.U32 R41, R41, 0x8, RZ ;  /* 0x0000000829297819 */ /* 0x000fe400000006ff */
[----:B------:R-:W-:Y:S02]  /*7fe0*/  LOP3.LUT R36, R47, 0xff0000ff, RZ, 0xc0, !PT ;  /* 0xff0000ff2f247812 */ /* 0x000fe400078ec0ff */
[----:B------:R-:W-:-:S02]  /*7ff0*/  SHF.R.U32.HI R43, RZ, 0x8, R51 ;  /* 0x00000008ff2b7819 */ /* 0x000fc40000011633 */
[----:B------:R-:W-:Y:S01]  /*8000*/  LOP3.LUT R8, R4, 0xff0000, R35, 0xf8, !PT ;  /* 0x00ff000004087812 */ /* 0x000fe200078ef823 */
[----:B------:R-:W-:Y:S01]  /*8010*/  IMAD.U32 R35, R44, 0x10000, RZ ;  /* 0x000100002c237824 */ /* 0x000fe200078e00ff */
[----:B------:R-:W-:Y:S01]  /*8020*/  LOP3.LUT R10, R38, 0xff00, R41, 0xf8, !PT ;  /* 0x0000ff00260a7812 */ /* 0x000fe200078ef829 */
[----:B------:R-:W-:Y:S01]  /*8030*/  IMAD.SHL.U32 R43, R43, 0x100, RZ ;  /* 0x000001002b2b7824 */ /* 0x000fe200078e00ff */
[----:B------:R-:W-:Y:S02]  /*8040*/  LOP3.LUT R36, R36, 0xff00, R39, 0xf8, !PT ;  /* 0x0000ff0024247812 */ /* 0x000fe400078ef827 */
[----:B------:R-:W-:Y:S02]  /*8050*/  F2FP.F16.E4M3.UNPACK_B R44, R110.H1 ;  /* 0x0000006eff2c723e */ /* 0x000fe400030006ff */
[----:B------:R-:W-:Y:S02]  /*8060*/  F2FP.F16.E4M3.UNPACK_B R41, R40.H1 ;  /* 0x00000028ff29723e */ /* 0x000fe400030006ff */
[----:B------:R-:W-:Y:S01]  /*8070*/  F2FP.F16.E4M3.UNPACK_B R38, R37.H1 ;  /* 0x00000025ff26723e */ /* 0x000fe200030006ff */
[----:B------:R-:W-:Y:S01]  /*8080*/  HADD2.F32 R6, -RZ, R44.H0_H0 ;  /* 0x2000002cff067230 */ /* 0x000fe20000004100 */
[----:B------:R-:W-:-:S02]  /*8090*/  SHF.R.U32.HI R47, RZ, 0x10, R49 ;  /* 0x00000010ff2f7819 */ /* 0x000fc40000011631 */
[----:B------:R-:W-:Y:S02]  /*80a0*/  LOP3.LUT R42, R51, 0xff0000ff, RZ, 0xc0, !PT ;  /* 0xff0000ff332a7812 */ /* 0x000fe400078ec0ff */
[----:B------:R-:W-:Y:S02]  /*80b0*/  SHF.R.U32.HI R46, RZ, 0x10, R51 ;  /* 0x00000010ff2e7819 */ /* 0x000fe40000011633 */
[----:B------:R-:W-:Y:S01]  /*80c0*/  LOP3.LUT R4, R36, 0xff0000, R35, 0xf8, !PT ;  /* 0x00ff000024047812 */ /* 0x000fe200078ef823 */
[----:B------:R-:W-:Y:S01]  /*80d0*/  HADD2.F32 R36, -RZ, R41.H0_H0 ;  /* 0x20000029ff247230 */ /* 0x000fe20000004100 */
[----:B------:R-:W-:Y:S01]  /*80e0*/  F2FP.F16.E4M3.UNPACK_B R39, R108.H1 ;  /* 0x0000006cff27723e */ /* 0x000fe200030006ff */
[----:B------:R-:W-:Y:S01]  /*80f0*/  HADD2.F32 R35, -RZ, R38.H0_H0 ;  /* 0x20000026ff237230 */ /* 0x000fe20000004100 */
[----:B------:R-:W-:Y:S01]  /*8100*/  LOP3.LUT R45, R42, 0xff00, R43, 0xf8, !PT ;  /* 0x0000ff002a2d7812 */ /* 0x000fe200078ef82b */
[----:B------:R-:W-:Y:S02]  /*8110*/  IMAD.U32 R43, R47, 0x10000, RZ ;  /* 0x000100002f2b7824 */ /* 0x000fe400078e00ff */
[----:B------:R-:W-:Y:S01]  /*8120*/  FMUL.FTZ R48, R36, R6 ;  /* 0x0000000624307220 */ /* 0x000fe20000410000 */
[----:B------:R-:W-:-:S02]  /*8130*/  IMAD.U32 R46, R46, 0x10000, RZ ;  /* 0x000100002e2e7824 */ /* 0x000fc400078e00ff */
[----:B------:R-:W-:Y:S01]  /*8140*/  FMUL.FTZ R47, R35, R6 ;  /* 0x00000006232f7220 */ /* 0x000fe20000410000 */
[--C-:B------:R-:W-:Y:S01]  /*8150*/  HADD2.F32 R42, -RZ, R39.reuse.H0_H0 ;  /* 0x20000027ff2a7230 */ /* 0x100fe20000004100 */
[----:B------:R-:W-:Y:S01]  /*8160*/  LOP3.LUT R10, R10, 0xff0000, R43, 0xf8, !PT ;  /* 0x00ff00000a0a7812 */ /* 0x000fe200078ef82b */
[----:B------:R-:W-:Y:S01]  /*8170*/  HADD2.F32 R43, -RZ, R39.H1_H1 ;  /* 0x30000027ff2b7230 */ /* 0x000fe20000004100 */
[----:B------:R-:W-:Y:S01]  /*8180*/  LOP3.LUT R6, R45, 0xff0000, R46, 0xf8, !PT ;  /* 0x00ff00002d067812 */ /* 0x000fe200078ef82e */
[----:B------:R-:W-:Y:S02]  /*8190*/  HADD2.F32 R45, -RZ, R44.H1_H1 ;  /* 0x3000002cff2d7230 */ /* 0x000fe40000004100 */
[-C--:B------:R-:W-:Y:S01]  /*81a0*/  FFMA.FTZ R35, R35, R42.reuse, -R48 ;  /* 0x0000002a23237223 */ /* 0x080fe20000010830 */
[----:B------:R-:W-:Y:S01]  /*81b0*/  FFMA.FTZ R36, R36, R42, R47 ;  /* 0x0000002a24247223 */ /* 0x000fe2000001002f */
[----:B------:R-:W-:Y:S01]  /*81c0*/  HADD2.F32 R42, -RZ, R41.H1_H1 ;  /* 0x30000029ff2a7230 */ /* 0x000fe20000004100 */
[----:B------:R-:W-:Y:S01]  /*81d0*/  F2FP.F16.E4M3.UNPACK_B R110, R110 ;  /* 0x0000006eff6e723e */ /* 0x000fe200020006ff */
[----:B------:R-:W-:Y:S01]  /*81e0*/  HADD2.F32 R39, -RZ, R38.H1_H1 ;  /* 0x30000026ff277230 */ /* 0x000fe20000004100 */
[----:B------:R-:W-:-:S02]  /*81f0*/  F2FP.F16.E4M3.UNPACK_B R40, R40 ;  /* 0x00000028ff28723e */ /* 0x000fc400020006ff */
[----:B------:R-:W-:Y:S01]  /*8200*/  F2FP.F16.E4M3.UNPACK_B R37, R37 ;  /* 0x00000025ff25723e */ /* 0x000fe200020006ff */
[CC--:B------:R-:W-:Y:S01]  /*8210*/  FMUL.FTZ R46, R42.reuse, R45.reuse ;  /* 0x0000002d2a2e7220 */ /* 0x0c0fe20000410000 */
        /* <DEDUP_REMOVED lines=17> */
[-C--:B------:R-:W-:Y:S01]  /*8330*/  F2FP.F16.E4M3.UNPACK_B R38, R109.reuse.H1 ;  /* 0x0000006dff26723e */ /* 0x080fe200030006ff */
[C---:B------:R-:W-:Y:S01]  /*8340*/  FMUL.FTZ R47, R37.reuse, R110 ;  /* 0x0000006e252f7220 */ /* 0x040fe20000410000 */
[----:B------:R-:W-:Y:S01]  /*8350*/  F2FP.F16.E4M3.UNPACK_B R39, R34.H1 ;  /* 0x00000022ff27723e */ /* 0x000fe200030006ff */
[----:B------:R-:W-:Y:S01]  /*8360*/  FFMA.FTZ R48, R37, R108, -R42 ;  /* 0x0000006c25307223 */ /* 0x000fe2000001082a */
[----:B------:R-:W-:Y:S01]  /*8370*/  F2FP.F16.E4M3.UNPACK_B R42, R106.H1 ;  /* 0x0000006aff2a723e */ /* 0x000fe200030006ff */
[--C-:B------:R-:W-:Y:S01]  /*8380*/  HADD2.F32 R43, -RZ, R38.reuse.H0_H0 ;  /* 0x20000026ff2b7230 */ /* 0x100fe20000004100 */
[----:B------:R-:W-:Y:S01]  /*8390*/  F2FP.F16.E4M3.UNPACK_B R37, R32.H1 ;  /* 0x00000020ff25723e */ /* 0x000fe200030006ff */
[----:B------:R-:W-:Y:S02]  /*83a0*/  HADD2.F32 R41, -RZ, R39.H0_H0 ;  /* 0x20000027ff297230 */ /* 0x000fe40000004100 */
[----:B------:R-:W-:Y:S01]  /*83b0*/  FFMA.FTZ R47, R40, R108, R47 ;  /* 0x0000006c282f7223 */ /* 0x000fe2000001002f */
[----:B------:R-:W-:Y:S01]  /*83c0*/  HADD2.F32 R44, -RZ, R38.H1_H1 ;  /* 0x30000026ff2c7230 */ /* 0x000fe20000004100 */
[----:B------:R-:W-:Y:S01]  /*83d0*/  F2FP.F16.E4M3.UNPACK_B R109, R109 ;  /* 0x0000006dff6d723e */ /* 0x000fe200020006ff */
[----:B------:R-:W-:-:S02]  /*83e0*/  HADD2.F32 R38, -RZ, R37.H0_H0 ;  /* 0x20000025ff267230 */ /* 0x000fc40000004100 */
[-C--:B------:R-:W-:Y:S01]  /*83f0*/  FMUL.FTZ R51, R41, R43.reuse ;  /* 0x0000002b29337220 */ /* 0x080fe20000410000 */
[--C-:B------:R-:W-:Y:S01]  /*8400*/  HADD2.F32 R40, -RZ, R42.reuse.H0_H0 ;  /* 0x2000002aff287230 */ /* 0x100fe20000004100 */
[----:B------:R-:W-:Y:S01]  /*8410*/  F2FP.F16.E4M3.UNPACK_B R32, R32 ;  /* 0x00000020ff20723e */ /* 0x000fe200020006ff */
[----:B------:R-:W-:Y:S02]  /*8420*/  HADD2.F32 R39, -RZ, R39.H1_H1 ;  /* 0x30000027ff277230 */ /* 0x000fe40000004100 */
[C---:B------:R-:W-:Y:S01]  /*8430*/  FMUL.FTZ R104, R38.reuse, R43 ;  /* 0x0000002b26687220 */ /* 0x040fe20000410000 */
[----:B------:R-:W-:Y:S02]  /*8440*/  HADD2.F32 R37, -RZ, R37.H1_H1 ;  /* 0x30000025ff257230 */ /* 0x000fe40000004100 */
[----:B------:R-:W-:Y:S01]  /*8450*/  FFMA.FTZ R98, R38, R40, -R51 ;  /* 0x0000002826627223 */ /* 0x000fe20000010833 */
[----:B------:R-:W-:Y:S02]  /*8460*/  HADD2.F32 R42, -RZ, R42.H1_H1 ;  /* 0x3000002aff2a7230 */ /* 0x000fe40000004100 */
[----:B------:R-:W-:Y:S01]  /*8470*/  FMUL.FTZ R38, R39, R44 ;  /* 0x0000002c27267220 */ /* 0x000fe20000410000 */
[----:B------:R-:W-:Y:S01]  /*8480*/  FFMA.FTZ R104, R41, R40, R104 ;  /* 0x0000002829687223 */ /* 0x000fe20000010068 */
[----:B------:R-:W-:Y:S01]  /*8490*/  FMUL.FTZ R44, R37, R44 ;  /* 0x0000002c252c7220 */ /* 0x000fe20000410000 */
[----:B------:R-:W-:-:S02]  /*84a0*/  HADD2.F32 R41, -RZ, R109.H0_H0 ;  /* 0x2000006dff297230 */ /* 0x000fc40000004100 */
[----:B------:R-:W-:Y:S01]  /*84b0*/  FFMA.FTZ R99, R37, R42, -R38 ;  /* 0x0000002a25637223 */ /* 0x000fe20000010826 */
[----:B------:R-:W-:Y:S01]  /*84c0*/  F2FP.F16.E4M3.UNPACK_B R37, R34 ;  /* 0x00000022ff25723e */ /* 0x000fe200020006ff */
[----:B------:R-:W-:Y:S01]  /*84d0*/  HADD2.F32 R34, -RZ, R32.H0_H0 ;  /* 0x20000020ff227230 */ /* 0x000fe20000004100 */
[----:B------:R-:W-:Y:S01]  /*84e0*/  F2FP.F16.E4M3.UNPACK_B R106, R106 ;  /* 0x0000006aff6a723e */ /* 0x000fe200020006ff */
[----:B----4-:R-:W-:Y:S01]  /*84f0*/  FFMA.FTZ R103, R39, R42, R44 ;  /* 0x0000002a27677223 */ /* 0x010fe2000001002c */
[----:B------:R-:W-:Y:S01]  /*8500*/  HADD2.F32 R109, -RZ, R109.H1_H1 ;  /* 0x3000006dff6d7230 */ /* 0x000fe20000004100 */
[----:B------:R-:W-:Y:S01]  /*8510*/  F2FP.SATFINITE.E4M3.F32.PACK_AB_MERGE_C R35, R50, R35, RZ ;  /* 0x000000233223723e */ /* 0x000fe200048070ff */
[--C-:B------:R-:W-:Y:S01]  /*8520*/  HADD2.F32 R38, -RZ, R37.reuse.H0_H0 ;  /* 0x20000025ff267230 */ /* 0x100fe20000004100 */
[----:B------:R-:W-:Y:S01]  /*8530*/  F2FP.F16.E4M3.UNPACK_B R44, R10 ;  /* 0x0000000aff2c723e */ /* 0x000fe200020006ff */
[----:B------:R-:W-:Y:S01]  /*8540*/  HADD2.F32 R37, -RZ, R37.H1_H1 ;  /* 0x30000025ff257230 */ /* 0x000fe20000004100 */
[----:B------:R-:W-:Y:S01]  /*8550*/  F2FP.SATFINITE.E4M3.F32.PACK_AB_MERGE_C R49, R49, R36, RZ ;  /* 0x000000243131723e */ /* 0x000fe200048070ff */
[----:B------:R-:W-:-:S02]  /*8560*/  HADD2.F32 R39, -RZ, R106.H0_H0 ;  /* 0x2000006aff277230 */ /* 0x000fc40000004100 */
[-C--:B------:R-:W-:Y:S01]  /*8570*/  FMUL.FTZ R43, R38, R41.reuse ;  /* 0x00000029262b7220 */ /* 0x080fe20000410000 */
[----:B------:R-:W-:Y:S02]  /*8580*/  HADD2.F32 R32, -RZ, R32.H1_H1 ;  /* 0x30000020ff207230 */ /* 0x000fe40000004100 */
[C---:B------:R-:W-:Y:S01]  /*8590*/  FMUL.FTZ R41, R34.reuse, R41 ;  /* 0x0000002922297220 */ /* 0x040fe20000410000 */
[----:B------:R-:W-:Y:S02]  /*85a0*/  HADD2.F32 R106, -RZ, R106.H1_H1 ;  /* 0x3000006aff6a7230 */ /* 0x000fe40000004100 */
[C---:B------:R-:W-:Y:S01]  /*85b0*/  FMUL.FTZ R51, R37.reuse, R109 ;  /* 0x0000006d25337220 */ /* 0x040fe20000410000 */
[-C--:B------:R-:W-:Y:S01]  /*85c0*/  FFMA.FTZ R34, R34, R39.reuse, -R43 ;  /* 0x0000002722227223 */ /* 0x080fe2000001082b */
[----:B------:R-:W-:Y:S01]  /*85d0*/  FFMA.FTZ R41, R38, R39, R41 ;  /* 0x0000002726297223 */ /* 0x000fe20000010029 */
[C---:B------:R-:W-:Y:S01]  /*85e0*/  FMUL.FTZ R40, R32.reuse, R109 ;  /* 0x0000006d20287220 */ /* 0x040fe20000410000 */
[----:B------:R-:W-:Y:S01]  /*85f0*/  F2FP.F16.E4M3.UNPACK_B R39, R9 ;  /* 0x00000009ff27723e */ /* 0x000fe200020006ff */
[-C--:B------:R-:W-:Y:S01]  /*8600*/  FFMA.FTZ R51, R32, R106.reuse, -R51 ;  /* 0x0000006a20337223 */ /* 0x080fe20000010833 */
[----:B------:R-:W-:Y:S01]  /*8610*/  F2FP.F16.E4M3.UNPACK_B R38, R5 ;  /* 0x00000005ff26723e */ /* 0x000fe200020006ff */
[----:B------:R-:W-:Y:S01]  /*8620*/  FFMA.FTZ R32, R37, R106, R40 ;  /* 0x0000006a25207223 */ /* 0x000fe20000010028 */
[----:B------:R-:W-:Y:S01]  /*8630*/  F2FP.SATFINITE.E4M3.F32.PACK_AB_MERGE_C R36, R48, R45, R35 ;  /* 0x0000002d3024723e */ /* 0x000fe20004807023 */
[--C-:B------:R-:W-:Y:S01]  /*8640*/  HADD2.F32 R40, -RZ, R39.reuse.H0_H0 ;  /* 0x20000027ff287230 */ /* 0x100fe20000004100 */
[----:B------:R-:W-:Y:S01]  /*8650*/  F2FP.F16.E4M3.UNPACK_B R42, R8 ;  /* 0x00000008ff2a723e */ /* 0x000fe200020006ff */
[----:B------:R-:W-:Y:S01]  /*8660*/  HADD2.F32 R45, -RZ, R44.H0_H0 ;  /* 0x2000002cff2d7230 */ /* 0x000fe20000004100 */
[----:B------:R-:W-:Y:S01]  /*8670*/  F2FP.SATFINITE.E4M3.F32.PACK_AB_MERGE_C R103, R103, R104, RZ ;  /* 0x000000686767723e */ /* 0x000fe200048070ff */
[----:B------:R-:W-:Y:S01]  /*8680*/  HADD2.F32 R37, -RZ, R38.H0_H0 ;  /* 0x20000026ff257230 */ /* 0x000fe20000004100 */
[----:B------:R-:W-:Y:S01]  /*8690*/  F2FP.SATFINITE.E4M3.F32.PACK_AB_MERGE_C R35, R47, R46, R49 ;  /* 0x0000002e2f23723e */ /* 0x000fe20004807031 */
[----:B------:R-:W-:Y:S01]  /*86a0*/  HADD2.F32 R43, -RZ, R42.H0_H0 ;  /* 0x2000002aff2b7230 */ /* 0x000fe20000004100 */
[----:B------:R-:W-:Y:S01]  /*86b0*/  F2FP.SATFINITE.E4M3.F32.PACK_AB_MERGE_C R32, R32, R41, R103 ;  /* 0x000000292020723e */ /* 0x000fe20004807067 */
[----:B------:R-:W-:Y:S01]  /*86c0*/  FMUL.FTZ R46, R40, R45 ;  /* 0x0000002d282e7220 */ /* 0x000fe20000410000 */
[----:B------:R-:W-:-:S02]  /*86d0*/  HADD2.F32 R41, -RZ, R39.H1_H1 ;  /* 0x30000027ff297230 */ /* 0x000fc40000004100 */
[C---:B------:R-:W-:Y:S01]  /*86e0*/  FMUL.FTZ R45, R37.reuse, R45 ;  /* 0x0000002d252d7220 */ /* 0x040fe20000410000 */
[----:B------:R-:W-:Y:S02]  /*86f0*/  HADD2.F32 R44, -RZ, R44.H1_H1 ;  /* 0x3000002cff2c7230 */ /* 0x000fe40000004100 */
[-C--:B------:R-:W-:Y:S01]  /*8700*/  FFMA.FTZ R37, R37, R43.reuse, -R46 ;  /* 0x0000002b25257223 */ /* 0x080fe2000001082e */
[----:B------:R-:W-:Y:S02]  /*8710*/  HADD2.F32 R38, -RZ, R38.H1_H1 ;  /* 0x30000026ff267230 */ /* 0x000fe40000004100 */
[----:B------:R-:W-:Y:S01]  /*8720*/  FFMA.FTZ R46, R40, R43, R45 ;  /* 0x0000002b282e7223 */ /* 0x000fe2000001002d */
[----:B------:R-:W-:Y:S02]  /*8730*/  HADD2.F32 R42, -RZ, R42.H1_H1 ;  /* 0x3000002aff2a7230 */ /* 0x000fe40000004100 */
[CC--:B------:R-:W-:Y:S01]  /*8740*/  FMUL.FTZ R43, R41.reuse, R44.reuse ;  /* 0x0000002c292b7220 */ /* 0x0c0fe20000410000 */
[----:B------:R-:W-:Y:S01]  /*8750*/  F2FP.F16.E4M3.UNPACK_B R5, R5.H1 ;  /* 0x00000005ff05723e */ /* 0x000fe200030006ff */
[C---:B------:R-:W-:Y:S01]  /*8760*/  FMUL.FTZ R44, R38.reuse, R44 ;  /* 0x0000002c262c7220 */ /* 0x040fe20000410000 */
[----:B------:R-:W-:Y:S01]  /*8770*/  F2FP.F16.E4M3.UNPACK_B R39, R9.H1 ;  /* 0x00000009ff27723e */ /* 0x000fe200030006ff */
[----:B------:R-:W-:Y:S01]  /*8780*/  FFMA.FTZ R48, R38, R42, -R43 ;  /* 0x0000002a26307223 */ /* 0x000fe2000001082b */
[----:B------:R-:W-:Y:S01]  /*8790*/  F2FP.F16.E4M3.UNPACK_B R38, R10.H1 ;  /* 0x0000000aff26723e */ /* 0x000fe200030006ff */
[----:B------:R-:W-:Y:S01]  /*87a0*/  FFMA.FTZ R47, R41, R42, R44 ;  /* 0x0000002a292f7223 */ /* 0x000fe2000001002c */
[----:B------:R-:W-:Y:S01]  /*87b0*/  HADD2.F32 R9, -RZ, R5.H0_H0 ;  /* 0x20000005ff097230 */ /* 0x000fe20000004100 */
[----:B------:R-:W-:Y:S01]  /*87c0*/  F2FP.F16.E4M3.UNPACK_B R8, R8.H1 ;  /* 0x00000008ff08723e */ /* 0x000fe200030006ff */
[--C-:B------:R-:W-:Y:S01]  /*87d0*/  HADD2.F32 R10, -RZ, R39.reuse.H0_H0 ;  /* 0x20000027ff0a7230 */ /* 0x100fe20000004100 */
[----:B------:R-:W-:Y:S01]  /*87e0*/  F2FP.SATFINITE.E4M3.F32.PACK_AB_MERGE_C R98, R99, R98, RZ ;  /* 0x000000626362723e */ /* 0x000fe200048070ff */
[--C-:B------:R-:W-:Y:S01]  /*87f0*/  HADD2.F32 R40, -RZ, R38.reuse.H0_H0 ;  /* 0x20000026ff287230 */ /* 0x100fe20000004100 */
[----:B------:R-:W-:Y:S01]  /*8800*/  F2FP.F16.E4M3.UNPACK_B R43, R6.H1 ;  /* 0x00000006ff2b723e */ /* 0x000fe200030006ff */
[----:B------:R-:W-:Y:S01]  /*8810*/  HADD2.F32 R39, -RZ, R39.H1_H1 ;  /* 0x30000027ff277230 */ /* 0x000fe20000004100 */
[----:B------:R-:W-:Y:S01]  /*8820*/  F2FP.SATFINITE.E4M3.F32.PACK_AB_MERGE_C R34, R51, R34, R98 ;  /* 0x000000223322723e */ /* 0x000fe20004807062 */
[----:B------:R-:W-:-:S02]  /*8830*/  HADD2.F32 R42, -RZ, R38.H1_H1 ;  /* 0x30000026ff2a7230 */ /* 0x000fc40000004100 */
[CC--:B------:R-:W-:Y:S01]  /*8840*/  FMUL.FTZ R44, R10.reuse, R40.reuse ;  /* 0x000000280a2c7220 */ /* 0x0c0fe20000410000 */
[----:B------:R-:W-:Y:S02]  /*8850*/  HADD2.F32 R5, -RZ, R5.H1_H1 ;  /* 0x30000005ff057230 */ /* 0x000fe40000004100 */
[----:B------:R-:W-:Y:S01]  /*8860*/  FMUL.FTZ R41, R9, R40 ;  /* 0x0000002809297220 */ /* 0x000fe20000410000 */
[--C-:B------:R-:W-:Y:S02]  /*8870*/  HADD2.F32 R38, -RZ, R8.reuse.H0_H0 ;  /* 0x20000008ff267230 */ /* 0x100fe40000004100 */
[-C--:B------:R-:W-:Y:S01]  /*8880*/  FMUL.FTZ R40, R39, R42.reuse ;  /* 0x0000002a27287220 */ /* 0x080fe20000410000 */
[----:B------:R-:W-:Y:S02]  /*8890*/  HADD2.F32 R8, -RZ, R8.H1_H1 ;  /* 0x30000008ff087230 */ /* 0x000fe40000004100 */
[----:B------:R-:W-:Y:S01]  /*88a0*/  FMUL.FTZ R42, R5, R42 ;  /* 0x0000002a052a7220 */ /* 0x000fe20000410000 */
[----:B------:R-:W-:Y:S01]  /*88b0*/  FFMA.FTZ R50, R10, R38, R41 ;  /* 0x000000260a327223 */ /* 0x000fe20000010029 */
[----:B------:R-:W-:-:S02]  /*88c0*/  F2FP.F16.E4M3.UNPACK_B R10, R11 ;  /* 0x0000000bff0a723e */ /* 0x000fc400020006ff */
[----:B------:R-:W-:Y:S01]  /*88d0*/  FFMA.FTZ R51, R39, R8, R42 ;  /* 0x0000000827337223 */ /* 0x000fe2000001002a */
[----:B------:R-:W-:Y:S01]  /*88e0*/  F2FP.F16.E4M3.UNPACK_B R42, R6 ;  /* 0x00000006ff2a723e */ /* 0x000fe200020006ff */
[----:B------:R-:W-:Y:S01]  /*88f0*/  FFMA.FTZ R98, R5, R8, -R40 ;  /* 0x0000000805627223 */ /* 0x000fe20000010828 */
[-C--:B------:R-:W-:Y:S01]  /*8900*/  F2FP.F16.E4M3.UNPACK_B R5, R7.reuse ;  /* 0x00000007ff05723e */ /* 0x080fe200020006ff */
[----:B------:R-:W-:Y:S01]  /*8910*/  FFMA.FTZ R49, R9, R38, -R44 ;  /* 0x0000002609317223 */ /* 0x000fe2000001082c */
[----:B------:R-:W-:Y:S01]  /*8920*/  F2FP.F16.E4M3.UNPACK_B R7, R7.H1 ;  /* 0x00000007ff07723e */ /* 0x000fe200030006ff */
[----:B------:R-:W-:Y:S01]  /*8930*/  HADD2.F32 R38, -RZ, R10.H0_H0 ;  /* 0x2000000aff267230 */ /* 0x000fe20000004100 */
[-C--:B------:R-:W-:Y:S01]  /*8940*/  F2FP.F16.E4M3.UNPACK_B R6, R4.reuse ;  /* 0x00000004ff06723e */ /* 0x080fe200020006ff */
        /* <DEDUP_REMOVED lines=8> */
[----:B------:R-:W-:Y:S01]  /*89d0*/  HADD2.F32 R41, -RZ, R6.H0_H0 ;  /* 0x20000006ff297230 */ /* 0x000fe20000004100 */
[----:B------:R-:W-:Y:S01]  /*89e0*/  F2FP.SATFINITE.E4M3.F32.PACK_AB_MERGE_C R49, R98, R49, RZ ;  /* 0x000000316231723e */ /* 0x000fe200048070ff */
[----:B------:R-:W-:Y:S02]  /*89f0*/  HADD2.F32 R4, -RZ, R11.H0_H0 ;  /* 0x2000000bff047230 */ /* 0x000fe40000004100 */
[----:B------:R-:W-:Y:S01]  /*8a00*/  FMUL.FTZ R103, R9, R44 ;  /* 0x0000002c09677220 */ /* 0x000fe20000410000 */
[----:B------:R-:W-:Y:S02]  /*8a10*/  HADD2.F32 R40, -RZ, R39.H0_H0 ;  /* 0x20000027ff287230 */ /* 0x000fe40000004100 */
[----:B------:R-:W-:Y:S01]  /*8a20*/  FFMA.FTZ R99, R8, R41, -R99 ;  /* 0x0000002908637223 */ /* 0x000fe20000010863 */
[----:B------:R-:W-:-:S02]  /*8a30*/  HADD2.F32 R11, -RZ, R11.H1_H1 ;  /* 0x3000000bff0b7230 */ /* 0x000fc40000004100 */
[C---:B------:R-:W-:Y:S01]  /*8a40*/  FMUL.FTZ R104, R4.reuse, R44 ;  /* 0x0000002c04687220 */ /* 0x040fe20000410000 */
[----:B------:R-:W-:Y:S02]  /*8a50*/  HADD2.F32 R8, -RZ, R43.H1_H1 ;  /* 0x3000002bff087230 */ /* 0x000fe40000004100 */
[-C--:B------:R-:W-:Y:S01]  /*8a60*/  FFMA.FTZ R103, R4, R40.reuse, R103 ;  /* 0x0000002804677223 */ /* 0x080fe20000010067 */
[----:B------:R-:W-:Y:S02]  /*8a70*/  HADD2.F32 R7, -RZ, R7.H1_H1 ;  /* 0x30000007ff077230 */ /* 0x000fe40000004100 */
[----:B------:R-:W-:Y:S01]  /*8a80*/  FFMA.FTZ R45, R38, R41, R45 ;  /* 0x00000029262d7223 */ /* 0x000fe2000001002d */
[----:B------:R-:W-:Y:S02]  /*8a90*/  HADD2.F32 R10, -RZ, R10.H1_H1 ;  /* 0x3000000aff0a7230 */ /* 0x000fe40000004100 */
[----:B------:R-:W-:Y:S01]  /*8aa0*/  FFMA.FTZ R104, R9, R40, -R104 ;  /* 0x0000002809687223 */ /* 0x000fe20000010868 */
[----:B------:R-:W-:-:S02]  /*8ab0*/  HADD2.F32 R42, -RZ, R42.H1_H1 ;  /* 0x3000002aff2a7230 */ /* 0x000fc40000004100 */
[-C--:B------:R-:W-:Y:S01]  /*8ac0*/  FMUL.FTZ R38, R11, R8.reuse ;  /* 0x000000080b267220 */ /* 0x080fe20000410000 */
[----:B------:R-:W-:Y:S02]  /*8ad0*/  HADD2.F32 R5, -RZ, R5.H1_H1 ;  /* 0x30000005ff057230 */ /* 0x000fe40000004100 */
[----:B------:R-:W-:Y:S01]  /*8ae0*/  FMUL.FTZ R40, R7, R8 ;  /* 0x0000000807287220 */ /* 0x000fe20000410000 */
[----:B------:R-:W-:Y:S02]  /*8af0*/  HADD2.F32 R4, -RZ, R39.H1_H1 ;  /* 0x30000027ff047230 */ /* 0x000fe40000004100 */
[CC--:B------:R-:W-:Y:S01]  /*8b00*/  FMUL.FTZ R8, R10.reuse, R42.reuse ;  /* 0x0000002a0a087220 */ /* 0x0c0fe20000410000 */
[----:B------:R-:W-:Y:S02]  /*8b10*/  HADD2.F32 R6, -RZ, R6.H1_H1 ;  /* 0x30000006ff067230 */ /* 0x000fe40000004100 */
[----:B------:R-:W-:Y:S01]  /*8b20*/  FMUL.FTZ R9, R5, R42 ;  /* 0x0000002a05097220 */ /* 0x000fe20000410000 */
[----:B------:R-:W-:Y:S01]  /*8b30*/  F2FP.SATFINITE.E4M3.F32.PACK_AB_MERGE_C R50, R51, R50, RZ ;  /* 0x000000323332723e */ /* 0x000fe200048070ff */
[-C--:B------:R-:W-:Y:S01]  /*8b40*/  FFMA.FTZ R7, R7, R4.reuse, -R38 ;  /* 0x0000000407077223 */ /* 0x080fe20000010826 */
[----:B------:R-:W-:Y:S01]  /*8b50*/  FFMA.FTZ R40, R11, R4, R40 ;  /* 0x000000040b287223 */ /* 0x000fe20000010028 */
[-C--:B------:R-:W-:Y:S01]  /*8b60*/  FFMA.FTZ R8, R5, R6.reuse, -R8 ;  /* 0x0000000605087223 */ /* 0x080fe20000010808 */
[----:B------:R-:W-:Y:S01]  /*8b70*/  FFMA.FTZ R6, R10, R6, R9 ;  /* 0x000000060a067223 */ /* 0x000fe20000010009 */
[----:B------:R-:W-:Y:S01]  /*8b80*/  F2FP.SATFINITE.E4M3.F32.PACK_AB_MERGE_C R5, R48, R37, R49 ;  /* 0x000000253005723e */ /* 0x000fe20004807031 */
[----:B------:R-:W-:Y:S01]  /*8b90*/  IMAD.MOV.U32 R10, RZ, RZ, R32 ;  /* 0x000000ffff0a7224 */ /* 0x000fe200078e0020 */
[----:B------:R-:W-:-:S02]  /*8ba0*/  F2FP.SATFINITE.E4M3.F32.PACK_AB_MERGE_C R7, R7, R104, RZ ;  /* 0x000000680707723e */ /* 0x000fc400048070ff */
[----:B------:R-:W-:Y:S02]  /*8bb0*/  F2FP.SATFINITE.E4M3.F32.PACK_AB_MERGE_C R40, R40, R103, RZ ;  /* 0x000000672828723e */ /* 0x000fe400048070ff */
[----:B------:R-:W-:Y:S01]  /*8bc0*/  F2FP.SATFINITE.E4M3.F32.PACK_AB_MERGE_C R7, R8, R99, R7 ;  /* 0x000000630807723e */ /* 0x000fe20004807007 */
[----:B------:R-:W-:Y:S01]  /*8bd0*/  IMAD.MOV.U32 R8, RZ, RZ, R35 ;  /* 0x000000ffff087224 */ /* 0x000fe200078e0023 */
[----:B------:R-:W-:Y:S01]  /*8be0*/  F2FP.SATFINITE.E4M3.F32.PACK_AB_MERGE_C R11, R6, R45, R40 ;  /* 0x0000002d060b723e */ /* 0x000fe20004807028 */
[----:B------:R-:W-:Y:S01]  /*8bf0*/  IMAD.MOV.U32 R6, RZ, RZ, R34 ;  /* 0x000000ffff067224 */ /* 0x000fe200078e0022 */
[----:B------:R-:W-:Y:S02]  /*8c00*/  F2FP.SATFINITE.E4M3.F32.PACK_AB_MERGE_C R9, R47, R46, R50 ;  /* 0x0000002e2f09723e */ /* 0x000fe40004807032 */
[----:B------:R-:W-:-:S07]  /*8c10*/  MOV R4, R36 ;  /* 0x0000002400047202 */ /* 0x000fce0000000f00 */
.L_x_575:
[----:B------:R-:W-:Y:S05]  /*8c20*/  BSYNC B1 ;  /* 0x0000000000017941 */ /* 0x000fea0003800000 */
.L_x_574:
[----:B0-----:R0:W-:Y:S01]  /*8c30*/  ST.E.128 desc[UR36][R12.64], R4 ;  /* 0x000000040c007985 */ /* 0x0011e2000c101d24 */
[----:B------:R-:W-:-:S13]  /*8c40*/  ISETP.GE.AND P2, PT, R15, R112, PT ;  /* 0x000000700f00720c */ /* 0x000fda0003f46270 */
[----:B------:R-:W-:Y:S05]  /*8c50*/  @P2 BRA `(.L_x_553) ;  /* 0x0000000400682947 */ /* 0x000fea0003800000 */
[----:B0-----:R-:W-:-:S04]  /*8c60*/  IADD3 R4, P2, R15, R14, RZ ;  /* 0x0000000e0f047210 */ /* 0x001fc80007f5e0ff */
[----:B------:R-:W-:-:S05]  /*8c70*/  LEA.HI.X.SX32 R5, R15, R33, 0x1, P2 ;  /* 0x000000210f057211 */ /* 0x000fca00010f0eff */
[----:B------:R0:W-:Y:S01]  /*8c80*/  ST.E.128 desc[UR36][R4.64], R8 ;  /* 0x0000000804007985 */ /* 0x0001e2000c101d24 */
[----:B------:R-:W-:Y:S05]  /*8c90*/  BRA `(.L_x_553) ;  /* 0x0000000400587947 */ /* 0x000fea0003800000 */
.L_x_523:
[----:B------:R-:W-:-:S06]  /*8ca0*/  UISETP.NE.AND UP0, UPT, UR39, 0x3, UPT ;  /* 0x000000032700788c */ /* 0x000fcc000bf05270 */
[----:B------:R-:W-:-:S13]  /*8cb0*/  PLOP3.LUT P5, PT, PT, PT, UP0, 0x80, 0x0 ;  /* 0x000000000000781c */ /* 0x000fda0003faf008 */
[----:B------:R-:W-:Y:S05]  /*8cc0*/  @!P5 BRA `(.L_x_576) ;  /* 0x000000000004d947 */ /* 0x000fea0003800000 */
[----:B------:R-:W-:Y:S01]  /*8cd0*/  BPT.TRAP 0x1 ;  /* 0x000000040000795c */ /* 0x000fe20000300000 */
.L_x_576:
[----:B------:R-:W-:Y:S01]  /*8ce0*/  IMAD R88, R188, 0x8, R18 ;  /* 0x00000008bc587824 */ /* 0x000fe200078e0212 */
[----:B------:R-:W-:Y:S01]  /*8cf0*/  SHF.L.U32 R93, R193, 0x1f, RZ ;  /* 0x0000001fc15d7819 */ /* 0x000fe200000006ff */
[----:B------:R-:W-:Y:S01]  /*8d00*/  BSSY B1, `(.L_x_577) ;  /* 0x0000004000017945 */ /* 0x000fe20003800000 */
[----:B------:R-:W-:Y:S02]  /*8d10*/  SHF.R.S32.HI R96, RZ, 0x1f, R97 ;  /* 0x0000001fff607819 */ /* 0x000fe40000011461 */
[----:B------:R-:W0:Y:S02]  /*8d20*/  SYNCS.PHASECHK.TRANS64.TRYWAIT P2, [R88+URZ+0x22890], R93 ;  /* 0x0228905d580075a7 */ /* 0x000e24000804017f */
[----:B0-----:R-:W-:Y:S05]  /*8d30*/  @!P2 BRA `(.L_x_578) ;  /* 0x0000018c0054a947 */ /* 0x001fea0003800000 */
.L_x_847:
[----:B------:R-:W-:Y:S05]  /*8d40*/  BSYNC B1 ;  /* 0x0000000000017941 */ /* 0x000fea0003800000 */
.L_x_577:
[----:B------:R-:W-:Y:S01]  /*8d50*/  ULDC.64 UR4, c[0x0][0x300] ;  /* 0x0000c00000047ab9 */ /* 0x000fe20000000a00 */
[----:B-----5:R-:W-:Y:S01]  /*8d60*/  SHF.R.S32.HI R95, RZ, 0x1f, R100 ;  /* 0x0000001fff5f7819 */ /* 0x020fe20000011464 */
[----:B------:R-:W-:Y:S01]  /*8d70*/  IMAD R6, R96, UR4, RZ ;  /* 0x0000000460067c24 */ /* 0x000fe2000f8e02ff */
[----:B------:R-:W-:Y:S01]  /*8d80*/  ULDC.64 UR6, c[0x0][0x2e8] ;  /* 0x0000ba0000067ab9 */ /* 0x000fe20000000a00 */
[----:B------:R-:W-:-:S04]  /*8d90*/  IMAD.WIDE.U32 R4, R97, UR4, RZ ;  /* 0x0000000461047c25 */ /* 0x000fc8000f8e00ff */
[----:B------:R-:W-:Y:S01]  /*8da0*/  IMAD R7, R97, UR5, R6 ;  /* 0x0000000561077c24 */ /* 0x000fe2000f8e0206 */
[----:B------:R-:W-:Y:S01]  /*8db0*/  ULDC.64 UR4, c[0x0][0x310] ;  /* 0x0000c40000047ab9 */ /* 0x000fe20000000a00 */
[----:B------:R-:W-:Y:S02]  /*8dc0*/  IMAD R94, R28, -0xa0, R2 ;  /* 0xffffff601c5e7824 */ /* 0x000fe400078e0202 */
[----:B------:R-:W-:Y:S02]  /*8dd0*/  IMAD R9, R95, UR4, RZ ;  /* 0x000000045f097c24 */ /* 0x000fe4000f8e02ff */
[----:B------:R-:W-:Y:S01]  /*8de0*/  IMAD.IADD R5, R5, 0x1, R7 ;  /* 0x0000000105057824 */ /* 0x000fe200078e0207 */
[----:B------:R-:W-:Y:S01]  /*8df0*/  VIMNMX R94, R94, 0xa0, PT ;  /* 0x000000a05e5e7848 */ /* 0x000fe20003fe0100 */
[C---:B------:R-:W-:Y:S02]  /*8e00*/  IMAD R9, R100.reuse, UR5, R9 ;  /* 0x0000000564097c24 */ /* 0x040fe4000f8e0209 */
[----:B------:R-:W-:Y:S01]  /*8e10*/  IMAD.WIDE.U32 R4, R100, UR4, R4 ;  /* 0x0000000464047c25 */ /* 0x000fe2000f8e0004 */
[----:B------:R-:W-:-:S03]  /*8e20*/  ULDC.64 UR4, c[0x0][0x308] ;  /* 0x0000c20000047ab9 */ /* 0x000fc60000000a00 */
[----:B------:R-:W-:Y:S01]  /*8e30*/  IMAD.IADD R34, R94, 0x1, -R190 ;  /* 0x000000015e227824 */ /* 0x000fe200078e0abe */
[----:B------:R-:W-:-:S03]  /*8e40*/  IADD3 R5, R5, R9, RZ ;  /* 0x0000000905057210 */ /* 0x000fc60007ffe0ff */
[----:B------:R-:W-:Y:S01]  /*8e50*/  IMAD.WIDE.U32 R4, R191, UR4, R4 ;  /* 0x00000004bf047c25 */ /* 0x000fe2000f8e0004 */
[----:B------:R-:W-:-:S03]  /*8e60*/  UMOV UR4, 0xffffffff ;  /* 0xffffffff00047882 */ /* 0x000fc60000000000 */
[----:B------:R-:W-:Y:S01]  /*8e70*/  IMAD R33, R191, UR5, R5 ;  /* 0x00000005bf217c24 */ /* 0x000fe2000f8e0205 */
[----:B------:R-:W-:-:S04]  /*8e80*/  IADD3 R32, P2, R4, UR6, RZ ;  /* 0x0000000604207c10 */ /* 0x000fc8000ff5e0ff */
[----:B------:R-:W-:Y:S02]  /*8e90*/  IADD3.X R33, R33, UR7, RZ, P2, !PT ;  /* 0x0000000721217c10 */ /* 0x000fe400097fe4ff */
[----:B------:R-:W-:Y:S01]  /*8ea0*/  ISETP.GE.AND P2, PT, R34, 0x1, PT ;  /* 0x000000012200780c */ /* 0x000fe20003f46270 */
[----:B------:R-:W-:-:S12]  /*8eb0*/  BRA.DIV UR4, `(.L_x_579) ;  /* 0x0000018e04087947 */ /* 0x000fd8000b800000 */
[----:B------:R1:W2:Y:S04]  /*8ec0*/  SHFL.IDX PT, R4, R33, RZ, 0x1c1f ;  /* 0x001c1fff21047589 */ /* 0x0002a800000e0000 */
[----:B------:R1:W3:Y:S02]  /*8ed0*/  SHFL.IDX PT, R14, R32, RZ, 0x1c1f ;  /* 0x001c1fff200e7589 */ /* 0x0002e400000e0000 */
.L_x_851:
[----:B------:R-:W-:Y:S04]  /*8ee0*/  BSSY B1, `(.L_x_580) ;  /* 0x000000d000017945 */ /* 0x000fe80003800000 */
[----:B------:R-:W-:Y:S05]  /*8ef0*/  @!P2 BRA `(.L_x_581) ;  /* 0x00000000002ca947 */ /* 0x000fea0003800000 */
[----:B------:R-:W-:Y:S02]  /*8f00*/  ULDC UR4, c[0x0][0x2f4] ;  /* 0x0000bd0000047ab9 */ /* 0x000fe40000000800 */
[----:B------:R-:W-:-:S13]  /*8f10*/  ISETP.GE.AND P2, PT, R16, UR4, PT ;  /* 0x0000000410007c0c */ /* 0x000fda000bf46270 */
[----:B---3--:R-:W-:-:S05]  /*8f20*/  @!P2 IADD3 R10, P3, R16, R14, RZ ;  /* 0x0000000e100aa210 */ /* 0x008fca0007f7e0ff */
[----:B--2---:R-:W-:Y:S01]  /*8f30*/  @!P2 IMAD.X R11, R4, 0x1, R17, P3 ;  /* 0x00000001040ba824 */ /* 0x004fe200018e0611 */
[----:B------:R-:W-:-:S13]  /*8f40*/  ISETP.GE.AND P3, PT, R19, UR4, PT ;  /* 0x0000000413007c0c */ /* 0x000fda000bf66270 */
[----:B------:R-:W-:-:S05]  /*8f50*/  @!P3 IADD3 R8, P4, R19, R14, RZ ;  /* 0x0000000e1308b210 */ /* 0x000fca0007f9e0ff */
[----:B------:R-:W-:Y:S02]  /*8f60*/  @!P3 IMAD.X R9, R4, 0x1, R189, P4 ;  /* 0x000000010409b824 */ /* 0x000fe400020e06bd */
[----:B------:R-:W2:Y:S04]  /*8f70*/  @!P2 LDS.128 R4, [R92+0x18400] ;  /* 0x018400005c04a984 */ /* 0x000ea80000000c00 */
[----:B--2---:R-:W-:Y:S04]  /*8f80*/  @!P2 ST.E.128 desc[UR36][R10.64], R4 ;  /* 0x000000040a00a985 */ /* 0x004fe8000c101d24 */
[----:B------:R-:W2:Y:S04]  /*8f90*/  @!P3 LDS.128 R4, [R91+0x18400] ;  /* 0x018400005b04b984 */ /* 0x000ea80000000c00 */
[----:B--2---:R4:W-:Y:S02]  /*8fa0*/  @!P3 ST.E.128 desc[UR36][R8.64], R4 ;  /* 0x000000040800b985 */ /* 0x0049e4000c101d24 */
.L_x_581:
[----:B------:R-:W-:Y:S05]  /*8fb0*/  BSYNC B1 ;  /* 0x0000000000017941 */ /* 0x000fea0003800000 */
.L_x_580:
[----:B------:R-:W-:-:S03]  /*8fc0*/  UMOV UR4, 0xffffffff ;  /* 0xffffffff00047882 */ /* 0x000fc60000000000 */
[----:B------:R-:W-:Y:S05]  /*8fd0*/  BRA.DIV UR4, `(.L_x_582) ;  /* 0x0000018e04087947 */ /* 0x000fea000b800000 */
[----:B--2-4-:R2:W4:Y:S04]  /*8fe0*/  SHFL.IDX PT, R4, R33, 0x1, 0x1c1f ;  /* 0x003c1f0021047f89 */ /* 0x01452800000e0000 */
[----:B---3--:R2:W3:Y:S02]  /*8ff0*/  SHFL.IDX PT, R14, R32, 0x1, 0x1c1f ;  /* 0x003c1f00200e7f89 */ /* 0x0084e400000e0000 */
.L_x_855:
[----:B------:R-:W-:Y:S01]  /*9000*/  ISETP.GE.AND P2, PT, R34, 0x41, PT ;  /* 0x000000412200780c */ /* 0x000fe20003f46270 */
[----:B------:R-:W-:-:S12]  /*9010*/  BSSY B1, `(.L_x_583) ;  /* 0x000000d000017945 */ /* 0x000fd80003800000 */
[----:B------:R-:W-:Y:S05]  /*9020*/  @!P2 BRA `(.L_x_584) ;  /* 0x00000000002ca947 */ /* 0x000fea0003800000 */
[----:B------:R-:W-:Y:S02]  /*9030*/  ULDC UR4, c[0x0][0x2f4] ;  /* 0x0000bd0000047ab9 */ /* 0x000fe40000000800 */
[----:B------:R-:W-:-:S13]  /*9040*/  ISETP.GE.AND P2, PT, R16, UR4, PT ;  /* 0x0000000410007c0c */ /* 0x000fda000bf46270 */
[----:B---3--:R-:W-:-:S05]  /*9050*/  @!P2 IADD3 R10, P3, R16, R14, RZ ;  /* 0x0000000e100aa210 */ /* 0x008fca0007f7e0ff */
[----:B----4-:R-:W-:Y:S01]  /*9060*/  @!P2 IMAD.X R11, R4, 0x1, R17, P3 ;  /* 0x00000001040ba824 */ /* 0x010fe200018e0611 */
[----:B------:R-:W-:-:S13]  /*9070*/  ISETP.GE.AND P3, PT, R19, UR4, PT ;  /* 0x0000000413007c0c */ /* 0x000fda000bf66270 */
[----:B------:R-:W-:-:S05]  /*9080*/  @!P3 IADD3 R8, P4, R19, R14, RZ ;  /* 0x0000000e1308b210 */ /* 0x000fca0007f9e0ff */
[----:B------:R-:W-:Y:S02]  /*9090*/  @!P3 IMAD.X R9, R4, 0x1, R189, P4 ;  /* 0x000000010409b824 */ /* 0x000fe400020e06bd */
[----:B------:R-:W3:Y:S04]  /*90a0*/  @!P2 LDS.128 R4, [R92+0x1a400] ;  /* 0x01a400005c04a984 */ /* 0x000ee80000000c00 */
[----:B---3--:R-:W-:Y:S04]  /*90b0*/  @!P2 ST.E.128 desc[UR36][R10.64], R4 ;  /* 0x000000040a00a985 */ /* 0x008fe8000c101d24 */
[----:B------:R-:W3:Y:S04]  /*90c0*/  @!P3 LDS.128 R4, [R91+0x1a400] ;  /* 0x01a400005b04b984 */ /* 0x000ee80000000c00 */
[----:B---3--:R3:W-:Y:S02]  /*90d0*/  @!P3 ST.E.128 desc[UR36][R8.64], R4 ;  /* 0x000000040800b985 */ /* 0x0087e4000c101d24 */
.L_x_584:
[----:B------:R-:W-:Y:S05]  /*90e0*/  BSYNC B1 ;  /* 0x0000000000017941 */ /* 0x000fea0003800000 */
.L_x_583:
[----:B------:R-:W-:-:S03]  /*90f0*/  UMOV UR4, 0xffffffff ;  /* 0xffffffff00047882 */ /* 0x000fc60000000000 */
[----:B------:R-:W-:Y:S05]  /*9100*/  BRA.DIV UR4, `(.L_x_585) ;  /* 0x0000018e04047947 */ /* 0x000fea000b800000 */
[----:B---34-:R3:W4:Y:S04]  /*9110*/  SHFL.IDX PT, R4, R33, 0x2, 0x1c1f ;  /* 0x005c1f0021047f89 */ /* 0x01872800000e0000 */
[----:B------:R3:W0:Y:S02]  /*9120*/  SHFL.IDX PT, R14, R32, 0x2, 0x1c1f ;  /* 0x005c1f00200e7f89 */ /* 0x00062400000e0000 */
.L_x_859:
[----:B------:R-:W-:-:S13]  /*9130*/  ISETP.GE.AND P2, PT, R34, 0x81, PT ;  /* 0x000000812200780c */ /* 0x000fda0003f46270 */
[----:B------:R-:W-:Y:S05]  /*9140*/  @!P2 BRA `(.L_x_553) ;  /* 0x00000000002ca947 */ /* 0x000fea0003800000 */
[----:B------:R-:W-:Y:S02]  /*9150*/  ULDC UR4, c[0x0][0x2f4] ;  /* 0x0000bd0000047ab9 */ /* 0x000fe40000000800 */
[----:B------:R-:W-:-:S13]  /*9160*/  ISETP.GE.AND P2, PT, R16, UR4, PT ;  /* 0x0000000410007c0c */ /* 0x000fda000bf46270 */
[----:B0-----:R-:W-:-:S04]  /*9170*/  @!P2 IADD3 R10, P3, R16, R14, RZ ;  /* 0x0000000e100aa210 */ /* 0x001fc80007f7e0ff */
[----:B----4-:R-:W-:Y:S02]  /*9180*/  @!P2 IADD3.X R11, R4, R17, RZ, P3, !PT ;  /* 0x00000011040ba210 */ /* 0x010fe40001ffe4ff */
[----:B------:R-:W-:-:S13]  /*9190*/  ISETP.GE.AND P3, PT, R19, UR4, PT ;  /* 0x0000000413007c0c */ /* 0x000fda000bf66270 */
[----:B------:R-:W-:-:S05]  /*91a0*/  @!P3 IADD3 R8, P4, R19, R14, RZ ;  /* 0x0000000e1308b210 */ /* 0x000fca0007f9e0ff */
[----:B------:R-:W-:Y:S02]  /*91b0*/  @!P3 IMAD.X R9, R4, 0x1, R189, P4 ;  /* 0x000000010409b824 */ /* 0x000fe400020e06bd */
[----:B------:R-:W0:Y:S04]  /*91c0*/  @!P2 LDS.128 R4, [R92+0x1c400] ;  /* 0x01c400005c04a984 */ /* 0x000e280000000c00 */
[----:B0-----:R-:W-:Y:S04]  /*91d0*/  @!P2 ST.E.128 desc[UR36][R10.64], R4 ;  /* 0x000000040a00a985 */ /* 0x001fe8000c101d24 */
[----:B------:R-:W0:Y:S04]  /*91e0*/  @!P3 LDS.128 R4, [R91+0x1c400] ;  /* 0x01c400005b04b984 */ /* 0x000e280000000c00 */
[----:B0-----:R0:W-:Y:S02]  /*91f0*/  @!P3 ST.E.128 desc[UR36][R8.64], R4 ;  /* 0x000000040800b985 */ /* 0x0011e4000c101d24 */
.L_x_553:
[----:B------:R-:W-:Y:S05]  /*9200*/  BSYNC B0 ;  /* 0x0000000000007941 */ /* 0x000fea0003800000 */
.L_x_522:
[----:B0---4-:R-:W0:Y:S01]  /*9210*/  S2R R4, SR_TID.X ;  /* 0x0000000000047919 */ /* 0x011e220000002100 */
[----:B------:R-:W-:Y:S01]  /*9220*/  @!PT LDS RZ, [RZ] ;  /* 0x00000000fffff984 */ /* 0x000fe20000000800 */
[----:B------:R-:W-:Y:S01]  /*9230*/  @!PT LDS RZ, [RZ] ;  /* 0x00000000fffff984 */ /* 0x000fe20000000800 */
[----:B------:R-:W-:Y:S01]  /*9240*/  @!PT LDS RZ, [RZ] ;  /* 0x00000000fffff984 */ /* 0x000fe20000000800 */
[----:B------:R-:W-:Y:S01]  /*9250*/  @!PT LDS RZ, [RZ] ;  /* 0x00000000fffff984 */ /* 0x000fe20000000800 */
[----:B------:R4:W-:Y:S06]  /*9260*/  MEMBAR.ALL.CTA ;  /* 0x0000000000007992 */ /* 0x0009ec0000008000 */
[----:B----4-:R-:W4:Y:S01]  /*9270*/  FENCE.VIEW.ASYNC.S ;  /* 0x00000000000073c6 */ /* 0x010f220000000000 */
[----:B------:R-:W-:Y:S05]  /*9280*/  WARPSYNC.ALL ;  /* 0x0000000000007948 */ /* 0x000fea0003800000 */
[----:B------:R-:W-:Y:S01]  /*9290*/  BSSY B0, `(.L_x_586) ;  /* 0x0000008000007945 */ /* 0x000fe20003800000 */
[----:B----4-:R4:W-:Y:S01]  /*92a0*/  BAR.SYNC.DEFER_BLOCKING R75, 0x80 ;  /* 0x0002004b0000751d */ /* 0x0109e20000010000 */
[----:B0-----:R-:W-:-:S13]  /*92b0*/  LOP3.LUT P2, RZ, R4, 0x7f, RZ, 0xc0, !PT ;  /* 0x0000007f04ff7812 */ /* 0x001fda000784c0ff */
[----:B------:R-:W-:-:S05]  /*92c0*/  @!P2 VIADD R4, R88, 0x228a0 ;  /* 0x000228a05804a836 */ /* 0x000fca0000000000 */
[----:B------:R-:W-:-:S04]  /*92d0*/  @!P2 PRMT R4, RZ, 0x654, R4 ;  /* 0x00000654ff04a816 */ /* 0x000fc80000000004 */
[----:B------:R4:W-:Y:S01]  /*92e0*/  @!P2 SYNCS.ARRIVE.TRANS64.RED.A1T0 RZ, [R4+URZ], RZ ;  /* 0x000000ff04ffa9a7 */ /* 0x0009e2000810043f */
[----:B------:R-:W-:Y:S05]  /*92f0*/  @!P5 BRA `(.L_x_587) ;  /* 0x000000000004d947 */ /* 0x000fea0003800000 */
[----:B------:R-:W-:Y:S01]  /*9300*/  BPT.TRAP 0x1 ;  /* 0x000000040000795c */ /* 0x000fe20000300000 */
.L_x_587:
[----:B------:R-:W-:Y:S05]  /*9310*/  BSYNC B0 ;  /* 0x0000000000007941 */ /* 0x000fea0003800000 */
.L_x_586:
[----:B------:R-:W0:Y:S01]  /*9320*/  SYNCS.PHASECHK.TRANS64.TRYWAIT P3, [R88+URZ+0x228b0], R93 ;  /* 0x0228b05d580075a7 */ /* 0x000e22000806017f */
[----:B------:R-:W-:Y:S01]  /*9330*/  ULDC UR60, c[0x0][0x2f4] ;  /* 0x0000bd00003c7ab9 */ /* 0x000fe20000000800 */
[----:B------:R-:W-:Y:S04]  /*9340*/  BSSY B0, `(.L_x_588) ;  /* 0x0000002000007945 */ /* 0x000fe80003800000 */
[----:B0-----:R-:W-:Y:S05]  /*9350*/  @!P3 BRA `(.L_x_589) ;  /* 0x0000018800b8b947 */ /* 0x001fea0003800000 */
.L_x_860:
[----:B------:R-:W-:Y:S05]  /*9360*/  BSYNC B0 ;  /* 0x0000000000007941 */ /* 0x000fea0003800000 */
.L_x_588:
[----:B------:R-:W-:Y:S01]  /*9370*/  ULDC.64 UR4, c[0x0][0x328] ;  /* 0x0000ca0000047ab9 */ /* 0x000fe20000000a00 */
[----:B------:R-:W-:Y:S01]  /*9380*/  ULDC.64 UR6, c[0x0][0x318] ;  /* 0x0000c60000067ab9 */ /* 0x000fe20000000a00 */
[----:B------:R-:W-:Y:S01]  /*9390*/  IMAD R96, R96, UR4, RZ ;  /* 0x0000000460607c24 */ /* 0x000fe2000f8e02ff */
[----:B------:R-:W-:Y:S01]  /*93a0*/  BSSY B0, `(.L_x_590) ;  /* 0x000001d000007945 */ /* 0x000fe20003800000 */
[----:B----4-:R-:W-:-:S04]  /*93b0*/  IMAD.WIDE.U32 R4, R97, UR4, RZ ;  /* 0x0000000461047c25 */ /* 0x010fc8000f8e00ff */
[----:B------:R-:W-:Y:S01]  /*93c0*/  IMAD R97, R97, UR5, R96 ;  /* 0x0000000561617c24 */ /* 0x000fe2000f8e0260 */
[----:B------:R-:W-:Y:S01]  /*93d0*/  ULDC.64 UR4, c[0x0][0x338] ;  /* 0x0000ce0000047ab9 */ /* 0x000fe20000000a00 */
[----:B------:R-:W-:Y:S02]  /*93e0*/  IMAD.IADD R94, R94, 0x1, -R190 ;  /* 0x000000015e5e7824 */ /* 0x000fe400078e0abe */
[----:B------:R-:W-:Y:S02]  /*93f0*/  IMAD R95, R95, UR4, RZ ;  /* 0x000000045f5f7c24 */ /* 0x000fe4000f8e02ff */
[----:B------:R-:W-:Y:S02]  /*9400*/  IMAD.IADD R5, R5, 0x1, R97 ;  /* 0x0000000105057824 */ /* 0x000fe400078e0261 */
[C---:B------:R-:W-:Y:S02]  /*9410*/  IMAD R95, R100.reuse, UR5, R95 ;  /* 0x00000005645f7c24 */ /* 0x040fe4000f8e025f */
[----:B------:R-:W-:Y:S01]  /*9420*/  IMAD.WIDE.U32 R4, R100, UR4, R4 ;  /* 0x0000000464047c25 */ /* 0x000fe2000f8e0004 */
[----:B------:R-:W-:-:S03]  /*9430*/  ULDC.64 UR4, c[0x0][0x330] ;  /* 0x0000cc0000047ab9 */ /* 0x000fc60000000a00 */
[----:B------:R-:W-:Y:S02]  /*9440*/  IMAD.IADD R5, R5, 0x1, R95 ;  /* 0x0000000105057824 */ /* 0x000fe400078e025f */
[----:B------:R-:W-:-:S04]  /*9450*/  IMAD.WIDE.U32 R4, R191, UR4, R4 ;  /* 0x00000004bf047c25 */ /* 0x000fc8000f8e0004 */
[----:B------:R-:W-:Y:S01]  /*9460*/  IMAD R5, R191, UR5, R5 ;  /* 0x00000005bf057c24 */ /* 0x000fe2000f8e0205 */
[----:B------:R-:W-:-:S04]  /*9470*/  IADD3 R12, P3, R4, UR6, RZ ;  /* 0x00000006040c7c10 */ /* 0x000fc8000ff7e0ff */
[----:B------:R-:W-:Y:S01]  /*9480*/  IADD3.X R13, R5, UR7, RZ, P3, !PT ;  /* 0x00000007050d7c10 */ /* 0x000fe20009ffe4ff */
[----:B------:R0:W4:Y:S01]  /*9490*/  SHFL.IDX PT, R8, R12, RZ, 0x1c1f ;  /* 0x001c1fff0c087589 */ /* 0x00012200000e0000 */
[----:B------:R-:W-:-:S03]  /*94a0*/  ISETP.GE.AND P3, PT, R94, 0x1, PT ;  /* 0x000000015e00780c */ /* 0x000fc60003f66270 */
[----:B------:R0:W0:Y:S10]  /*94b0*/  SHFL.IDX PT, R4, R13, RZ, 0x1c1f ;  /* 0x001c1fff0d047589 */ /* 0x00003400000e0000 */
[----:B------:R-:W-:Y:S05]  /*94c0*/  @!P3 BRA `(.L_x_591) ;  /* 0x000000000028b947 */ /* 0x000fea0003800000 */
[----:B------:R-:W-:-:S13]  /*94d0*/  ISETP.GE.AND P3, PT, R16, UR60, PT ;  /* 0x0000003c10007c0c */ /* 0x000fda000bf66270 */
[----:B----4-:R-:W-:-:S04]  /*94e0*/  @!P3 IADD3 R10, P4, R16, R8, RZ ;  /* 0x00000008100ab210 */ /* 0x010fc80007f9e0ff */
[----:B0-----:R-:W-:Y:S02]  /*94f0*/  @!P3 IADD3.X R11, R4, R17, RZ, P4, !PT ;  /* 0x00000011040bb210 */ /* 0x001fe400027fe4ff */
[----:B------:R-:W-:-:S13]  /*9500*/  ISETP.GE.AND P4, PT, R19, UR60, PT ;  /* 0x0000003c13007c0c */ /* 0x000fda000bf86270 */
[----:B------:R-:W-:-:S05]  /*9510*/  @!P4 IADD3 R8, P5, R19, R8, RZ ;  /* 0x000000081308c210 */ /* 0x000fca0007fbe0ff */
[----:B------:R-:W-:Y:S02]  /*9520*/  @!P4 IMAD.X R9, R4, 0x1, R189, P5 ;  /* 0x000000010409c824 */ /* 0x000fe400028e06bd */
[----:B------:R-:W0:Y:S04]  /*9530*/  @!P3 LDS.128 R4, [R92+0xa400] ;  /* 0x00a400005c04b984 */ /* 0x000e280000000c00 */
[----:B0-----:R-:W-:Y:S04]  /*9540*/  @!P3 ST.E.128 desc[UR36][R10.64], R4 ;  /* 0x000000040a00b985 */ /* 0x001fe8000c101d24 */
[----:B------:R-:W0:Y:S04]  /*9550*/  @!P4 LDS.128 R4, [R91+0xa400] ;  /* 0x00a400005b04c984 */ /* 0x000e280000000c00 */
[----:B0-----:R0:W-:Y:S02]  /*9560*/  @!P4 ST.E.128 desc[UR36][R8.64], R4 ;  /* 0x000000040800c985 */ /* 0x0011e4000c101d24 */
.L_x_591:
[----:B------:R-:W-:Y:S05]  /*9570*/  BSYNC B0 ;  /* 0x0000000000007941 */ /* 0x000fea0003800000 */
.L_x_590:
[----:B------:R-:W-:Y:S01]  /*9580*/  ISETP.GE.AND P3, PT, R94, 0x41, PT ;  /* 0x000000415e00780c */ /* 0x000fe20003f66270 */
[----:B0-----:R0:W0:Y:S01]  /*9590*/  SHFL.IDX PT, R4, R13, 0x1, 0x1c1f ;  /* 0x003c1f000d047f89 */ /* 0x00102200000e0000 */
[----:B------:R-:W-:Y:S03]  /*95a0*/  BSSY B0, `(.L_x_592) ;  /* 0x000000d000007945 */ /* 0x000fe60003800000 */
[----:B----4-:R4:W0:Y:S08]  /*95b0*/  SHFL.IDX PT, R8, R12, 0x1, 0x1c1f ;  /* 0x003c1f000c087f89 */ /* 0x01083000000e0000 */
[----:B----4-:R-:W-:Y:S05]  /*95c0*/  @!P3 BRA `(.L_x_593) ;  /* 0x000000000028b947 */ /* 0x010fea0003800000 */
[----:B------:R-:W-:-:S13]  /*95d0*/  ISETP.GE.AND P3, PT, R16, UR60, PT ;  /* 0x0000003c10007c0c */ /* 0x000fda000bf66270 */
[----:B0-----:R-:W-:-:S05]  /*95e0*/  @!P3 IADD3 R10, P4, R16, R8, RZ ;  /* 0x00000008100ab210 */ /* 0x001fca0007f9e0ff */
[----:B------:R-:W-:Y:S01]  /*95f0*/  @!P3 IMAD.X R11, R4, 0x1, R17, P4 ;  /* 0x00000001040bb824 */ /* 0x000fe200020e0611 */
[----:B------:R-:W-:-:S13]  /*9600*/  ISETP.GE.AND P4, PT, R19, UR60, PT ;  /* 0x0000003c13007c0c */ /* 0x000fda000bf86270 */
[----:B------:R-:W-:-:S05]  /*9610*/  @!P4 IADD3 R8, P5, R19, R8, RZ ;  /* 0x000000081308c210 */ /* 0x000fca0007fbe0ff */
[----:B------:R-:W-:Y:S02]  /*9620*/  @!P4 IMAD.X R9, R4, 0x1, R189, P5 ;  /* 0x000000010409c824 */ /* 0x000fe400028e06bd */
[----:B------:R-:W0:Y:S04]  /*9630*/  @!P3 LDS.128 R4, [R92+0xc400] ;  /* 0x00c400005c04b984 */ /* 0x000e280000000c00 */
[----:B0-----:R-:W-:Y:S04]  /*9640*/  @!P3 ST.E.128 desc[UR36][R10.64], R4 ;  /* 0x000000040a00b985 */ /* 0x001fe8000c101d24 */
[----:B------:R-:W0:Y:S04]  /*9650*/  @!P4 LDS.128 R4, [R91+0xc400] ;  /* 0x00c400005b04c984 */ /* 0x000e280000000c00 */
[----:B0-----:R4:W-:Y:S02]  /*9660*/  @!P4 ST.E.128 desc[UR36][R8.64], R4 ;  /* 0x000000040800c985 */ /* 0x0019e4000c101d24 */
.L_x_593:
[----:B------:R-:W-:Y:S05]  /*9670*/  BSYNC B0 ;  /* 0x0000000000007941 */ /* 0x000fea0003800000 */
.L_x_592:
[----:B------:R-:W-:Y:S01]  /*9680*/  ISETP.GE.AND P3, PT, R94, 0x81, PT ;  /* 0x000000815e00780c */ /* 0x000fe20003f66270 */
[----:B0-----:R-:W0:Y:S01]  /*9690*/  SHFL.IDX PT, R13, R13, 0x2, 0x1c1f ;  /* 0x005c1f000d0d7f89 */ /* 0x001e2200000e0000 */
[----:B------:R-:W-:Y:S03]  /*96a0*/  BSSY B0, `(.L_x_594) ;  /* 0x000000d000007945 */ /* 0x000fe60003800000 */
[----:B----4-:R4:W0:Y:S08]  /*96b0*/  SHFL.IDX PT, R8, R12, 0x2, 0x1c1f ;  /* 0x005c1f000c087f89 */ /* 0x01083000000e0000 */
[----:B----4-:R-:W-:Y:S05]  /*96c0*/  @!P3 BRA `(.L_x_595) ;  /* 0x000000000028b947 */ /* 0x010fea0003800000 */
[----:B------:R-:W-:-:S13]  /*96d0*/  ISETP.GE.AND P3, PT, R16, UR60, PT ;  /* 0x0000003c10007c0c */ /* 0x000fda000bf66270 */
[----:B------:R-:W4:Y:S01]  /*96e0*/  @!P3 LDS.128 R4, [R92+0xe400] ;  /* 0x00e400005c04b984 */ /* 0x000f220000000c00 */
[----:B0-----:R-:W-:-:S05]  /*96f0*/  @!P3 IADD3 R10, P4, R16, R8, RZ ;  /* 0x00000008100ab210 */ /* 0x001fca0007f9e0ff */
[----:B------:R-:W-:Y:S01]  /*9700*/  @!P3 IMAD.X R11, R13, 0x1, R17, P4 ;  /* 0x000000010d0bb824 */ /* 0x000fe200020e0611 */
[----:B------:R-:W-:-:S13]  /*9710*/  ISETP.GE.AND P4, PT, R19, UR60, PT ;  /* 0x0000003c13007c0c */ /* 0x000fda000bf86270 */
[----:B------:R-:W-:-:S05]  /*9720*/  @!P4 IADD3 R8, P5, R19, R8, RZ ;  /* 0x000000081308c210 */ /* 0x000fca0007fbe0ff */
[----:B------:R-:W-:Y:S01]  /*9730*/  @!P4 IMAD.X R9, R13, 0x1, R189, P5 ;  /* 0x000000010d09c824 */ /* 0x000fe200028e06bd */
[----:B----4-:R-:W-:Y:S04]  /*9740*/  @!P3 ST.E.128 desc[UR36][R10.64], R4 ;  /* 0x000000040a00b985 */ /* 0x010fe8000c101d24 */
[----:B------:R-:W0:Y:S04]  /*9750*/  @!P4 LDS.128 R4, [R91+0xe400] ;  /* 0x00e400005b04c984 */ /* 0x000e280000000c00 */
[----:B0-----:R4:W-:Y:S02]  /*9760*/  @!P4 ST.E.128 desc[UR36][R8.64], R4 ;  /* 0x000000040800c985 */ /* 0x0019e4000c101d24 */
.L_x_595:
[----:B------:R-:W-:Y:S05]  /*9770*/  BSYNC B0 ;  /* 0x0000000000007941 */ /* 0x000fea0003800000 */
.L_x_594:
[----:B------:R-:W-:Y:S01]  /*9780*/  @!PT LDS RZ, [RZ] ;  /* 0x00000000fffff984 */ /* 0x000fe20000000800 */
[----:B------:R-:W-:Y:S01]  /*9790*/  @!PT LDS RZ, [RZ] ;  /* 0x00000000fffff984 */ /* 0x000fe20000000800 */
[----:B------:R-:W-:Y:S01]  /*97a0*/  @!PT LDS RZ, [RZ] ;  /* 0x00000000fffff984 */ /* 0x000fe20000000800 */
[----:B------:R-:W-:Y:S01]  /*97b0*/  @!PT LDS RZ, [RZ] ;  /* 0x00000000fffff984 */ /* 0x000fe20000000800 */
[----:B------:R5:W-:Y:S06]  /*97c0*/  MEMBAR.ALL.CTA ;  /* 0x0000000000007992 */ /* 0x000bec0000008000 */
[----:B-----5:R-:W5:Y:S01]  /*97d0*/  FENCE.VIEW.ASYNC.S ;  /* 0x00000000000073c6 */ /* 0x020f620000000000 */
[----:B-1----:R-:W-:Y:S01]  /*97e0*/  @!P2 IADD3 R88, R88, 0x228c0, RZ ;  /* 0x000228c05858a810 */ /* 0x002fe20007ffe0ff */
[----:B------:R-:W-:Y:S01]  /*97f0*/  VIADD R188, R188, 0x1 ;  /* 0x00000001bcbc7836 */ /* 0x000fe20000000000 */
[----:B-----5:R1:W-:Y:S01]  /*9800*/  BAR.SYNC.DEFER_BLOCKING R75, 0x80 ;  /* 0x0002004b0000751d */ /* 0x0203e20000010000 */
[----:B------:R-:W-:-:S02]  /*9810*/  ISETP.NE.AND P3, PT, R90, RZ, PT ;  /* 0x000000ff5a00720c */ /* 0x000fc40003f65270 */
[----:B------:R-:W-:-:S04]  /*9820*/  @!P2 PRMT R88, RZ, 0x654, R88 ;  /* 0x00000654ff58a816 */ /* 0x000fc80000000058 */
[----:B------:R1:W-:Y:S01]  /*9830*/  @!P2 SYNCS.ARRIVE.TRANS64.RED.A1T0 RZ, [R88+URZ], RZ ;  /* 0x000000ff58ffa9a7 */ /* 0x0003e2000810043f */
[----:B------:R-:W-:-:S04]  /*9840*/  ISETP.NE.AND P2, PT, R188, 0x2, PT ;  /* 0x00000002bc00780c */ /* 0x000fc80003f45270 */
[----:B----4-:R-:W-:Y:S02]  /*9850*/  SEL R4, RZ, 0x1, P2 ;  /* 0x00000001ff047807 */ /* 0x010fe40001000000 */
[----:B------:R-:W-:Y:S02]  /*9860*/  SEL R188, R188, RZ, P2 ;  /* 0x000000ffbcbc7207 */ /* 0x000fe40001000000 */
[----:B------:R-:W-:Y:S01]  /*9870*/  LOP3.LUT R193, R193, R4, RZ, 0x3c, !PT ;  /* 0x00000004c1c17212 */ /* 0x000fe200078e3cff */
[----:B-1----:R-:W-:Y:S06]  /*9880*/  @P3 BRA `(.L_x_596) ;  /* 0xffffff8800c03947 */ /* 0x002fec000383ffff */
[----:B------:R-:W1:Y:S01]  /*9890*/  S2R R5, SR_TID.X ;  /* 0x0000000000057919 */ /* 0x000e620000002100 */
[----:B------:R-:W-:Y:S02]  /*98a0*/  PLOP3.LUT P0, PT, PT, PT, PT, 0x8, 0x0 ;  /* 0x000000000000781c */ /* 0x000fe40003f0e170 */
[----:B-1----:R-:W-:-:S04]  /*98b0*/  SHF.R.U32.HI R5, RZ, 0x7, R5 ;  /* 0x00000007ff057819 */ /* 0x002fc80000011605 */
[----:B------:R-:W-:-:S13]  /*98c0*/  ISETP.NE.AND P3, PT, R5, 0x1, PT ;  /* 0x000000010500780c */ /* 0x000fda0003f65270 */
[----:B------:R-:W-:Y:S06]  /*98d0*/  @!P3 BAR.ARV 0x9, 0x100 ;  /* 0x024400000000bb1d */ /* 0x000fec0000002000 */
.L_x_517:
[----:B------:R-:W-:Y:S05]  /*98e0*/  @P0 BRA `(.L_x_597) ;  /* 0x00000000000c0947 */ /* 0x000fea0003800000 */
[----:B------:R-:W1:Y:S01]  /*98f0*/  FENCE.VIEW.ASYNC.G ;  /* 0x00000000000073c6 */ /* 0x000e620000000100 */
[----:B------:R-:W-:Y:S05]  /*9900*/  WARPSYNC.ALL ;  /* 0x0000000000007948 */ /* 0x000fea0003800000 */
[----:B-1----:R-:W-:Y:S06]  /*9910*/  BAR.ARV 0xc, 0x180 ;  /* 0x0306000000007b1d */ /* 0x002fec0000002000 */
.L_x_597:
[----:B------:R-:W-:Y:S01]  /*9920*/  ULDC.64 UR6, c[0x0][0x998] ;  /* 0x0002660000067ab9 */ /* 0x000fe20000000a00 */
[----:B------:R-:W-:Y:S01]  /*9930*/  ULDC.64 UR4, c[0x0][0x990] ;  /* 0x0002640000047ab9 */ /* 0x000fe20000000a00 */
[----:B------:R-:W-:Y:S02]  /*9940*/  ISETP.NE.U32.AND P1, PT, RZ, UR6, PT ;  /* 0x00000006ff007c0c */ /* 0x000fe4000bf25070 */
[----:B------:R-:W-:Y:S02]  /*9950*/  ISETP.NE.U32.AND P0, PT, RZ, UR4, PT ;  /* 0x00000004ff007c0c */ /* 0x000fe4000bf05070 */
[----:B------:R-:W-:Y:S02]  /*9960*/  ISETP.NE.AND.EX P1, PT, RZ, UR7, PT, P1 ;  /* 0x00000007ff007c0c */ /* 0x000fe4000bf25310 */
[----:B------:R-:W-:Y:S02]  /*9970*/  ISETP.NE.AND.EX P0, PT, RZ, UR5, PT, P0 ;  /* 0x00000005ff007c0c */ /* 0x000fe4000bf05300 */
[----:B------:R-:W-:-:S09]  /*9980*/  ISETP.NE.AND P4, PT, R101, RZ, PT ;  /* 0x000000ff6500720c */ /* 0x000fd20003f85270 */
[----:B0-----:R-:W0:Y:S08]  /*9990*/  @P1 LDC.64 R8, c[0x0][0x9b8] ;  /* 0x00026e00ff081b82 */ /* 0x001e300000000a00 */
[----:B------:R-:W1:Y:S08]  /*99a0*/  @P0 LDC.64 R6, c[0x0][0x9a8] ;  /* 0x00026a00ff060b82 */ /* 0x000e700000000a00 */
[----:B------:R-:W4:Y:S08]  /*99b0*/  @P0 LDC.64 R10, c[0x0][0x9b0] ;  /* 0x00026c00ff0a0b82 */ /* 0x000f300000000a00 */
[----:B------:R-:W2:Y:S01]  /*99c0*/  @P1 LDC.64 R12, c[0x0][0x9c0] ;  /* 0x00027000ff0c1b82 */ /* 0x000ea20000000a00 */
[----:B0-----:R-:W-:-:S02]  /*99d0*/  @P1 IMAD R2, R212, R8, RZ ;  /* 0x00000008d4021224 */ /* 0x001fc400078e02ff */
[----:B------:R-:W-:-:S04]  /*99e0*/  @P1 IMAD.WIDE.U32 R4, R205, R8, RZ ;  /* 0x00000008cd041225 */ /* 0x000fc800078e00ff */
[C---:B------:R-:W-:Y:S02]  /*99f0*/  @P1 IMAD R9, R205.reuse, R9, R2 ;  /* 0x00000009cd091224 */ /* 0x040fe400078e0202 */
[-C--:B-1----:R-:W-:Y:S02]  /*9a00*/  @P0 IMAD R0, R212, R6.reuse, RZ ;  /* 0x00000006d4000224 */ /* 0x082fe400078e02ff */
[----:B------:R-:W-:-:S04]  /*9a10*/  @P0 IMAD.WIDE.U32 R2, R205, R6, RZ ;  /* 0x00000006cd020225 */ /* 0x000fc800078e00ff */
[----:B------:R-:W-:Y:S02]  /*9a20*/  @P0 IMAD R7, R205, R7, R0 ;  /* 0x00000007cd070224 */ /* 0x000fe400078e0200 */
[----:B------:R-:W-:Y:S02]  /*9a30*/  @P1 IMAD.IADD R5, R5, 0x1, R9 ;  /* 0x0000000105051824 */ /* 0x000fe400078e0209 */
[----:B------:R-:W-:Y:S02]  /*9a40*/  @P0 IMAD.IADD R3, R3, 0x1, R7 ;  /* 0x0000000103030824 */ /* 0x000fe400078e0207 */
[----:B------:R-:W-:Y:S02]  /*9a50*/  IMAD.MOV.U32 R0, RZ, RZ, 0x3f800000 ;  /* 0x3f800000ff007424 */ /* 0x000fe400078e00ff */
[----:B----4-:R-:W-:-:S04]  /*9a60*/  @P0 IMAD.WIDE.U32 R2, R191, R10, R2 ;  /* 0x0000000abf020225 */ /* 0x010fc800078e0002 */
[C---:B--2---:R-:W-:Y:S01]  /*9a70*/  @P1 IMAD.WIDE.U32 R6, R191.reuse, R12, R4 ;  /* 0x0000000cbf061225 */ /* 0x044fe200078e0004 */
[----:B------:R-:W-:Y:S01]  /*9a80*/  @P0 LEA R4, P2, R2, UR4, 0x2 ;  /* 0x0000000402040c11 */ /* 0x000fe2000f8410ff */
[----:B------:R-:W-:Y:S02]  /*9a90*/  ULDC UR4, c[0x0][0x988] ;  /* 0x0002620000047ab9 */ /* 0x000fe40000000800 */
[C---:B------:R-:W-:Y:S01]  /*9aa0*/  @P0 IMAD R5, R191.reuse, R11, R3 ;  /* 0x0000000bbf050224 */ /* 0x040fe200078e0203 */
[----:B------:R-:W-:Y:S01]  /*9ab0*/  @P1 LEA R8, P3, R6, UR6, 0x2 ;  /* 0x0000000606081c11 */ /* 0x000fe2000f8610ff */
[----:B------:R-:W-:-:S03]  /*9ac0*/  @P1 IMAD R3, R191, R13, R7 ;  /* 0x0000000dbf031224 */ /* 0x000fc600078e0207 */
[----:B------:R-:W-:Y:S02]  /*9ad0*/  @P0 LEA.HI.X R5, R2, UR5, R5, 0x2, P2 ;  /* 0x0000000502050c11 */ /* 0x000fe400090f1405 */
[----:B------:R-:W-:Y:S01]  /*9ae0*/  @P1 LEA.HI.X R9, R6, UR7, R3, 0x2, P3 ;  /* 0x0000000706091c11 */ /* 0x000fe200098f1403 */
[----:B------:R-:W-:-:S04]  /*9af0*/  IMAD.MOV.U32 R3, RZ, RZ, 0x3f800000 ;  /* 0x3f800000ff037424 */ /* 0x000fc800078e00ff */
[----:B------:R-:W2:Y:S04]  /*9b00*/  @P1 LDG.E R0, desc[UR36][R8.64] ;  /* 0x0000002408001981 */ /* 0x000ea8000c1e1900 */
[----:B------:R-:W2:Y:S01]  /*9b10*/  @P0 LDG.E R3, desc[UR36][R4.64] ;  /* 0x0000002404030981 */ /* 0x000ea2000c1e1900 */
[----:B------:R-:W-:Y:S01]  /*9b20*/  BSSY B0, `(.L_x_598) ;  /* 0x0000022000007945 */ /* 0x000fe20003800000 */
[----:B------:R-:W-:Y:S01]  /*9b30*/  MOV R6, RZ ;  /* 0x000000ff00067202 */ /* 0x000fe20000000f00 */
[----:B--2---:R-:W-:-:S04]  /*9b40*/  FMUL.FTZ R0, R3, R0 ;  /* 0x0000000003007220 */ /* 0x004fc80000410000 */
[----:B------:R-:W-:Y:S01]  /*9b50*/  FMUL.FTZ R2, R0, UR4 ;  /* 0x0000000400027c20 */ /* 0x000fe20008410000 */
[----:B------:R-:W-:Y:S06]  /*9b60*/  @!P4 BRA `(.L_x_599) ;  /* 0x000000000074c947 */ /* 0x000fec0003800000 */
[----:B------:R-:W-:Y:S01]  /*9b70*/  ISETP.NE.AND P0, PT, R208, RZ, PT ;  /* 0x000000ffd000720c */ /* 0x000fe20003f05270 */
[----:B------:R-:W-:-:S03]  /*9b80*/  ULDC UR4, c[0x0][0x9f0] ;  /* 0x00027c0000047ab9 */ /* 0x000fc60000000800 */
[----:B------:R-:W-:-:S04]  /*9b90*/  SEL R9, R208, UR4, P0 ;  /* 0x00000004d0097c07 */ /* 0x000fc80008000000 */
[-C--:B------:R-:W-:Y:S02]  /*9ba0*/  IABS R6, R9.reuse ;  /* 0x0000000900067213 */ /* 0x080fe40000000000 */
[----:B------:R-:W-:Y:S02]  /*9bb0*/  IADD3 R0, R27, -0x1, R9 ;  /* 0xffffffff1b007810 */ /* 0x000fe40007ffe009 */
[----:B------:R-:W0:Y:S01]  /*9bc0*/  I2F.RP R3, R6 ;  /* 0x0000000600037306 */ /* 0x000e220000209400 */
[-C--:B------:R-:W-:Y:S02]  /*9bd0*/  IABS R10, R9.reuse ;  /* 0x00000009000a7213 */ /* 0x080fe40000000000 */
[----:B------:R-:W-:Y:S02]  /*9be0*/  IABS R8, R0 ;  /* 0x0000000000087213 */ /* 0x000fe40000000000 */
[----:B------:R-:W-:-:S04]  /*9bf0*/  LOP3.LUT R0, R0, R9, RZ, 0x3c, !PT ;  /* 0x0000000900007212 */ /* 0x000fc800078e3cff */
[----:B------:R-:W-:Y:S01]  /*9c00*/  ISETP.GE.AND P2, PT, R0, RZ, PT ;  /* 0x000000ff0000720c */ /* 0x000fe20003f46270 */
[----:B0-----:R-:W0:Y:S02]  /*9c10*/  MUFU.RCP R3, R3 ;  /* 0x0000000300037308 */ /* 0x001e240000001000 */
[----:B0-----:R-:W-:Y:S02]  /*9c20*/  VIADD R4, R3, 0xffffffe ;  /* 0x0ffffffe03047836 */ /* 0x001fe40000000000 */
[----:B------:R-:W-:-:S04]  /*9c30*/  IMAD.MOV R3, RZ, RZ, -R10 ;  /* 0x000000ffff037224 */ /* 0x000fc800078e0a0a */
        /* <DEDUP_REMOVED lines=8> */
[----:B------:R-:W-:Y:S01]  /*9cc0*/  @!P1 IMAD.IADD R3, R3, 0x1, -R6 ;  /* 0x0000000103039824 */ /* 0x000fe200078e0a06 */
[----:B------:R-:W-:Y:S02]  /*9cd0*/  @!P1 IADD3 R5, R5, 0x1, RZ ;  /* 0x0000000105059810 */ /* 0x000fe40007ffe0ff */
[----:B------:R-:W-:Y:S02]  /*9ce0*/  ISETP.NE.AND P1, PT, R9, RZ, PT ;  /* 0x000000ff0900720c */ /* 0x000fe40003f25270 */
[----:B------:R-:W-:-:S13]  /*9cf0*/  ISETP.GE.U32.AND P0, PT, R3, R6, PT ;  /* 0x000000060300720c */ /* 0x000fda0003f06070 */
[----:B------:R-:W-:-:S04]  /*9d00*/  @P0 VIADD R5, R5, 0x1 ;  /* 0x0000000105050836 */ /* 0x000fc80000000000 */
[----:B------:R-:W-:Y:S01]  /*9d10*/  @!P2 IMAD.MOV R5, RZ, RZ, -R5 ;  /* 0x000000ffff05a224 */ /* 0x000fe200078e0a05 */
[----:B------:R-:W-:-:S05]  /*9d20*/  @!P1 LOP3.LUT R5, RZ, R9, RZ, 0x33, !PT ;  /* 0x00000009ff059212 */ /* 0x000fca00078e33ff */
[----:B------:R-:W-:-:S07]  /*9d30*/  IMAD.MOV.U32 R6, RZ, RZ, R5 ;  /* 0x000000ffff067224 */ /* 0x000fce00078e0005 */
.L_x_599:
[----:B------:R-:W-:Y:S05]  /*9d40*/  BSYNC B0 ;  /* 0x0000000000007941 */ /* 0x000fea0003800000 */
.L_x_598:
[-C--:B------:R-:W-:Y:S01]  /*9d50*/  IMAD R201, R214, R6.reuse, RZ ;  /* 0x00000006d6c97224 */ /* 0x080fe200078e02ff */
[----:B------:R-:W-:Y:S02]  /*9d60*/  PLOP3.LUT P0, PT, PT, PT, PT, 0x80, 0x0 ;  /* 0x000000000000781c */ /* 0x000fe40003f0f070 */
[----:B------:R-:W-:Y:S02]  /*9d70*/  CS2R R14, SRZ ;  /* 0x00000000000e7805 */ /* 0x000fe4000001ff00 */
[----:B------:R-:W-:Y:S02]  /*9d80*/  CS2R R88, SRZ ;  /* 0x0000000000587805 */ /* 0x000fe4000001ff00 */
[----:B------:R-:W-:Y:S02]  /*9d90*/  CS2R R10, SRZ ;  /* 0x00000000000a7805 */ /* 0x000fe4000001ff00 */
[----:B------:R-:W-:Y:S01]  /*9da0*/  VIADDMNMX R27, R201, R6, R27, PT ;  /* 0x00000006c91b7246 */ /* 0x000fe2000380011b */
[----:B------:R-:W-:Y:S01]  /*9db0*/  IMAD.MOV.U32 R58, RZ, RZ, RZ ;  /* 0x000000ffff3a7224 */ /* 0x000fe200078e00ff */
[----:B------:R-:W-:Y:S01]  /*9dc0*/  CS2R R44, SRZ ;  /* 0x00000000002c7805 */ /* 0x000fe2000001ff00 */
[----:B------:R-:W-:Y:S01]  /*9dd0*/  IMAD.MOV.U32 R85, RZ, RZ, RZ ;  /* 0x000000ffff557224 */ /* 0x000fe200078e00ff */
[----:B------:R-:W-:-:S02]  /*9de0*/  ISETP.GT.AND P1, PT, R27, R201, PT ;  /* 0x000000c91b00720c */ /* 0x000fc40003f24270 */
        /* <DEDUP_REMOVED lines=9> */
[----:B------:R-:W-:Y:S01]  /*9e80*/  MOV R0, RZ ;  /* 0x000000ff00007202 */ /* 0x000fe20000000f00 */
[----:B------:R-:W-:Y:S01]  /*9e90*/  IMAD.MOV.U32 R55, RZ, RZ, RZ ;  /* 0x000000ffff377224 */ /* 0x000fe200078e00ff */
[----:B------:R-:W-:Y:S01]  /*9ea0*/  CS2R R98, SRZ ;  /* 0x0000000000627805 */ /* 0x000fe2000001ff00 */
[----:B------:R-:W-:Y:S01]  /*9eb0*/  IMAD.MOV.U32 R40, RZ, RZ, RZ ;  /* 0x000000ffff287224 */ /* 0x000fe200078e00ff */
[----:B------:R-:W-:-:S02]  /*9ec0*/  CS2R R72, SRZ ;  /* 0x0000000000487805 */ /* 0x000fc4000001ff00 */
[----:B------:R-:W-:Y:S02]  /*9ed0*/  CS2R R38, SRZ ;  /* 0x0000000000267805 */ /* 0x000fe4000001ff00 */
[----:B------:R-:W-:Y:S01]  /*9ee0*/  CS2R R92, SRZ ;  /* 0x00000000005c7805 */ /* 0x000fe2000001ff00 */
[----:B------:R-:W-:Y:S01]  /*9ef0*/  IMAD.MOV.U32 R119, RZ, RZ, RZ ;  /* 0x000000ffff777224 */ /* 0x000fe200078e00ff */
[----:B------:R-:W-:Y:S02]  /*9f00*/  CS2R R36, SRZ ;  /* 0x0000000000247805 */ /* 0x000fe4000001ff00 */
[----:B---3--:R-:W-:Y:S02]  /*9f10*/  CS2R R32, SRZ ;  /* 0x0000000000207805 */ /* 0x008fe4000001ff00 */
[----:B------:R-:W-:Y:S02]  /*9f20*/  CS2R R56, SRZ ;  /* 0x0000000000387805 */ /* 0x000fe4000001ff00 */
[----:B------:R-:W-:Y:S01]  /*9f30*/  CS2R R70, SRZ ;  /* 0x0000000000467805 */ /* 0x000fe2000001ff00 */
[----:B------:R-:W-:Y:S01]  /*9f40*/  IMAD.MOV.U32 R48, RZ, RZ, RZ ;  /* 0x000000ffff307224 */ /* 0x000fe200078e00ff */
[----:B------:R-:W-:Y:S01]  /*9f50*/  MOV R121, RZ ;  /* 0x000000ff00797202 */ /* 0x000fe20000000f00 */
[----:B------:R-:W-:Y:S01]  /*9f60*/  IMAD.MOV.U32 R111, RZ, RZ, RZ ;  /* 0x000000ffff6f7224 */ /* 0x000fe200078e00ff */
[----:B------:R-:W-:Y:S01]  /*9f70*/  CS2R R64, SRZ ;  /* 0x0000000000407805 */ /* 0x000fe2000001ff00 */
        /* <DEDUP_REMOVED lines=9> */
[----:B------:R-:W-:Y:S06]  /*a010*/  @!P1 BRA `(.L_x_600) ;  /* 0x000000ac00d09947 */ /* 0x000fec0003800000 */
[----:B------:R-:W-:-:S03]  /*a020*/  UMOV UR4, 0xffffffff ;  /* 0xffffffff00047882 */ /* 0x000fc60000000000 */
[----:B------:R-:W-:Y:S05]  /*a030*/  BRA.DIV UR4, `(.L_x_601) ;  /* 0x0000017e04947947 */ /* 0x000fea000b800000 */
[----:B------:R-:W0:Y:S02]  /*a040*/  S2R R0, SR_TID.X ;  /* 0x0000000000007919 */ /* 0x000e240000002100 */
[----:B0-----:R-:W-:-:S04]  /*a050*/  IADD3 R3, R0, -0x80, RZ ;  /* 0xffffff8000037810 */ /* 0x001fc80007ffe0ff */
[----:B------:R-:W-:-:S04]  /*a060*/  SHF.R.S32.HI R0, RZ, 0x1f, R3 ;  /* 0x0000001fff007819 */ /* 0x000fc80000011403 */
[----:B------:R-:W-:-:S04]  /*a070*/  LEA.HI R0, R0, R3, RZ, 0x7 ;  /* 0x0000000300007211 */ /* 0x000fc800078f38ff */
[----:B------:R-:W-:-:S05]  /*a080*/  SHF.R.S32.HI R0, RZ, 0x7, R0 ;  /* 0x00000007ff007819 */ /* 0x000fca0000011400 */
[----:B------:R0:W1:Y:S02]  /*a090*/  SHFL.IDX PT, R202, R0, RZ, 0x1f ;  /* 0x00001fff00ca7589 */ /* 0x00006400000e0000 */
.L_x_863:
[----:B01----:R-:W-:Y:S01]  /*a0a0*/  LEA.HI R0, R202, R202, RZ, 0x1 ;  /* 0x000000caca007211 */ /* 0x003fe200078f08ff */
[----:B------:R-:W-:Y:S01]  /*a0b0*/  VIADD R28, R18, 0x14400 ;  /* 0x00014400121c7836 */ /* 0x000fe20000000000 */
[----:B------:R-:W-:Y:S02]  /*a0c0*/  BSSY B6, `(.L_x_602) ;  /* 0x0000018000067945 */ /* 0x000fe40003800000 */
[----:B------:R-:W-:Y:S02]  /*a0d0*/  LOP3.LUT R3, R0, 0x1e, RZ, 0xc0, !PT ;  /* 0x0000001e00037812 */ /* 0x000fe400078ec0ff */
[----:B------:R-:W-:-:S03]  /*a0e0*/  LOP3.LUT P0, RZ, R28, 0x9f, RZ, 0xc0, !PT ;  /* 0x0000009f1cff7812 */ /* 0x000fc6000780c0ff */
[----:B------:R-:W-:-:S04]  /*a0f0*/  IMAD.IADD R3, R202, 0x1, -R3 ;  /* 0x00000001ca037824 */ /* 0x000fc800078e0a03 */
[----:B------:R-:W-:-:S05]  /*a100*/  IMAD R3, R3, 0x2000, R28 ;  /* 0x0000200003037824 */ /* 0x000fca00078e021c */
[----:B------:R-:W-:-:S04]  /*a110*/  SHF.R.U32.HI R3, RZ, 0x4, R3 ;  /* 0x00000004ff037819 */ /* 0x000fc80000011603 */
[----:B------:R-:W-:Y:S01]  /*a120*/  LOP3.LUT R34, R3, 0x3fff, RZ, 0xc0, !PT ;  /* 0x00003fff03227812 */ /* 0x000fe200078ec0ff */
[----:B------:R-:W-:Y:S06]  /*a130*/  @!P0 BRA `(.L_x_603) ;  /* 0x0000000000408947 */ /* 0x000fec0003800000 */
        /* <DEDUP_REMOVED lines=8> */
[----:B------:R-:W-:Y:S01]  /*a1c0*/  IMAD.U32 R7, RZ, RZ, UR7 ;  /* 0x00000007ff077e24 */ /* 0x000fe2000f8e00ff */
[----:B------:R-:W-:Y:S01]  /*a1d0*/  MOV R13, RZ ;  /* 0x000000ff000d7202 */ /* 0x000fe20000000f00 */
[----:B------:R-:W-:-:S02]  /*a1e0*/  IMAD.U32 R10, RZ, RZ, UR4 ;  /* 0x00000004ff0a7e24 */ /* 0x000fc4000f8e00ff */
[----:B------:R-:W-:Y:S02]  /*a1f0*/  IMAD.U32 R11, RZ, RZ, UR5 ;  /* 0x00000005ff0b7e24 */ /* 0x000fe4000f8e00ff */
[----:B------:R-:W-:Y:S02]  /*a200*/  IMAD.MOV.U32 R8, RZ, RZ, 0x70 ;  /* 0x00000070ff087424 */ /* 0x000fe400078e00ff */
[----:B0-----:R-:W-:-:S07]  /*a210*/  IMAD.MOV.U32 R12, RZ, RZ, 0x1 ;  /* 0x00000001ff0c7424 */ /* 0x001fce00078e00ff */
[----:B------:R-:W-:-:S07]  /*a220*/  LEPC R20, `(.L_x_603) ;  /* 0x000000001014794e */ /* 0x000fce0000000000 */
[----:B-1---5:R-:W-:Y:S05]  /*a230*/  CALL.ABS.NOINC R14 ;  /* 0x000000000e007343 */ /* 0x022fea0003c00000 */
.L_x_603:
[----:B------:R-:W-:Y:S05]  /*a240*/  BSYNC B6 ;  /* 0x0000000000067941 */ /* 0x000fea0003800000 */
.L_x_602:
[----:B------:R-:W-:Y:S02]  /*a250*/  ULDC UR4, c[0x0][0x3f4] ;  /* 0x0000fd0000047ab9 */ /* 0x000fe40000000800 */
[----:B------:R-:W-:-:S13]  /*a260*/  ISETP.LT.AND P0, PT, RZ, UR4, PT ;  /* 0x00000004ff007c0c */ /* 0x000fda000bf01270 */
[----:B------:R-:W-:Y:S05]  /*a270*/  @P0 BRA `(.L_x_604) ;  /* 0x0000000000400947 */ /* 0x000fea0003800000 */
[----:B------:R-:W-:-:S04]  /*a280*/  ULEA.HI UR4, UR61, UR61, URZ, 0x1 ;  /* 0x0000003d3d047291 */ /* 0x000fc8000f8f083f */
[----:B------:R-:W-:-:S04]  /*a290*/  ULOP3.LUT UR4, UR4, 0xfffffffe, URZ, 0xc0, !UPT ;  /* 0xfffffffe04047892 */ /* 0x000fc8000f8ec03f */
[----:B------:R-:W-:-:S06]  /*a2a0*/  UIADD3 UR4, UR61, -UR4, URZ ;  /* 0x800000043d047290 */ /* 0x000fcc000fffe03f */
[----:B------:R-:W-:-:S05]  /*a2b0*/  IMAD.U32 R3, RZ, RZ, UR4 ;  /* 0x00000004ff037e24 */ /* 0x000fca000f8e00ff */
[----:B------:R-:W-:-:S04]  /*a2c0*/  SHF.L.U32 R3, R3, 0x1f, RZ ;  /* 0x0000001f03037819 */ /* 0x000fc800000006ff */
[----:B------:R0:W1:Y:S03]  /*a2d0*/  SYNCS.PHASECHK.TRANS64.TRYWAIT P0, [R18+URZ+0x22800], R3 ;  /* 0x02280003120075a7 */ /* 0x000066000800017f */
[----:B-1----:R-:W-:Y:S05]  /*a2e0*/  @!P0 NANOSLEEP.SYNCS 0x989680 ;  /* 0x009896800000895d */ /* 0x002fea0003900000 */
[----:B------:R-:W1:Y:S01]  /*a2f0*/  @!P0 SYNCS.PHASECHK.TRANS64 P0, [R18+URZ+0x22800], R3 ;  /* 0x02280003120085a7 */ /* 0x000e62000800007f */
[----:B------:R-:W-:Y:S04]  /*a300*/  BSSY B0, `(.L_x_605) ;  /* 0x0000006000007945 */ /* 0x000fe80003800000 */
[----:B-1----:R-:W-:Y:S05]  /*a310*/  @P0 BRA `(.L_x_606) ;  /* 0x0000000000100947 */ /* 0x002fea0003800000 */
.L_x_607:
[----:B-1----:R1:W2:Y:S02]  /*a320*/  SYNCS.PHASECHK.TRANS64.TRYWAIT P0, [R18+URZ+0x22800], R3 ;  /* 0x02280003120075a7 */ /* 0x0022a4000800017f */
[----:B--2---:R-:W-:Y:S05]  /*a330*/  @!P0 NANOSLEEP.SYNCS 0x989680 ;  /* 0x009896800000895d */ /* 0x004fea0003900000 */
[----:B------:R-:W2:Y:S02]  /*a340*/  @!P0 SYNCS.PHASECHK.TRANS64 P0, [R18+URZ+0x22800], R3 ;  /* 0x02280003120085a7 */ /* 0x000ea4000800007f */
[----:B--2---:R-:W-:Y:S05]  /*a350*/  @!P0 BRA `(.L_x_607) ;  /* 0xfffffffc00f08947 */ /* 0x004fea000383ffff */
.L_x_606:
[----:B------:R-:W-:Y:S05]  /*a360*/  BSYNC B0 ;  /* 0x0000000000007941 */ /* 0x000fea0003800000 */
.L_x_605:
[----:B------:R-:W-:Y:S05]  /*a370*/  BRA `(.L_x_608) ;  /* 0x0000003c00f47947 */ /* 0x000fea0003800000 */
.L_x_604:
[----:B------:R-:W0:Y:S01]  /*a380*/  LDC.64 R30, c[0x0][0x3e8] ;  /* 0x0000fa00ff1e7b82 */ /* 0x000e220000000a00 */
[----:B------:R-:W-:Y:S01]  /*a390*/  LOP3.LUT P0, RZ, R28, 0x3ff, RZ, 0xc0, !PT ;  /* 0x000003ff1cff7812 */ /* 0x000fe2000780c0ff */
[----:B------:R-:W-:Y:S01]  /*a3a0*/  ULDC.64 UR4, c[0x0][0x3f8] ;  /* 0x0000fe0000047ab9 */ /* 0x000fe20000000a00 */
[----:B-----5:R-:W-:Y:S01]  /*a3b0*/  SHF.R.S32.HI R0, RZ, 0x1f, R26 ;  /* 0x0000001fff007819 */ /* 0x020fe2000001141a */
[----:B------:R-:W-:Y:S01]  /*a3c0*/  ULDC.64 UR6, c[0x0][0x408] ;  /* 0x0001020000067ab9 */ /* 0x000fe20000000a00 */
[----:B------:R-:W-:Y:S03]  /*a3d0*/  BSSY B6, `(.L_x_609) ;  /* 0x000001b000067945 */ /* 0x000fe60003800000 */
[----:B------:R-:W1:Y:S01]  /*a3e0*/  LDC.64 R32, c[0x0][0x400] ;  /* 0x00010000ff207b82 */ /* 0x000e620000000a00 */
[C---:B------:R-:W-:Y:S02]  /*a3f0*/  IMAD R3, R0.reuse, UR4, RZ ;  /* 0x0000000400037c24 */ /* 0x040fe4000f8e02ff */
[----:B------:R-:W-:-:S02]  /*a400*/  IMAD R5, R0, UR6, RZ ;  /* 0x0000000600057c24 */ /* 0x000fc4000f8e02ff */
[C---:B------:R-:W-:Y:S02]  /*a410*/  IMAD R3, R26.reuse, UR5, R3 ;  /* 0x000000051a037c24 */ /* 0x040fe4000f8e0203 */
[C---:B------:R-:W-:Y:S02]  /*a420*/  IMAD R5, R26.reuse, UR7, R5 ;  /* 0x000000071a057c24 */ /* 0x040fe4000f8e0205 */
[----:B0-----:R-:W-:-:S04]  /*a430*/  IMAD.WIDE.U32 R30, R26, UR4, R30 ;  /* 0x000000041a1e7c25 */ /* 0x001fc8000f8e001e */
[----:B-1----:R-:W-:-:S04]  /*a440*/  IMAD.WIDE.U32 R32, R26, UR6, R32 ;  /* 0x000000061a207c25 */ /* 0x002fc8000f8e0020 */
[----:B------:R-:W-:Y:S02]  /*a450*/  IMAD.IADD R26, R3, 0x1, R31 ;  /* 0x00000001031a7824 */ /* 0x000fe400078e021f */
[----:B------:R-:W-:Y:S01]  /*a460*/  IMAD.IADD R28, R5, 0x1, R33 ;  /* 0x00000001051c7824 */ /* 0x000fe200078e0221 */
        /* <DEDUP_REMOVED lines=16> */
[----:B-1----:R-:W-:Y:S05]  /*a570*/  CALL.ABS.NOINC R14 ;  /* 0x000000000e007343 */ /* 0x002fea0003c00000 */
.L_x_610:
[----:B------:R-:W-:Y:S05]  /*a580*/  BSYNC B6 ;  /* 0x0000000000067941 */ /* 0x000fea0003800000 */
.L_x_609:
[----:B------:R-:W-:Y:S01]  /*a590*/  ULDC.U8 UR4, c[0x0][0x410] ;  /* 0x0001040000047ab9 */ /* 0x000fe20000000000 */
[----:B------:R-:W-:Y:S01]  /*a5a0*/  BSSY B0, `(.L_x_611) ;  /* 0x00003d2000007945 */ /* 0x000fe20003800000 */
[----:B------:R-:W-:Y:S01]  /*a5b0*/  ISETP.NE.AND P0, PT, RZ, UR4, PT ;  /* 0x00000004ff007c0c */ /* 0x000fe2000bf05270 */
[----:B------:R-:W-:-:S12]  /*a5c0*/  IMAD R5, R29, 0x80, R190 ;  /* 0x000000801d057824 */ /* 0x000fd800078e02be */
[----:B------:R-:W-:Y:S05]  /*a5d0*/  @!P0 BRA `(.L_x_612) ;  /* 0x0000001c00c08947 */ /* 0x000fea0003800000 */
[----:B------:R-:W-:-:S03]  /*a5e0*/  UMOV UR4, 0xffffffff ;  /* 0xffffffff00047882 */ /* 0x000fc60000000000 */
[----:B------:R-:W-:Y:S05]  /*a5f0*/  BRA.DIV UR4, `(.L_x_613) ;  /* 0x0000017a04647947 */ /* 0x000fea000b800000 */
[----:B------:R0:W1:Y:S04]  /*a600*/  SHFL.IDX PT, R3, R30, RZ, 0x1c1f ;  /* 0x001c1fff1e037589 */ /* 0x00006800000e0000 */
[----:B------:R0:W2:Y:S04]  /*a610*/  SHFL.IDX PT, R14, R32, RZ, 0x1c1f ;  /* 0x001c1fff200e7589 */ /* 0x0000a800000e0000 */
[----:B------:R0:W3:Y:S04]  /*a620*/  SHFL.IDX PT, R0, R26, RZ, 0x1c1f ;  /* 0x001c1fff1a007589 */ /* 0x0000e800000e0000 */
[----:B------:R0:W4:Y:S02]  /*a630*/  SHFL.IDX PT, R4, R28, RZ, 0x1c1f ;  /* 0x001c1fff1c047589 */ /* 0x00012400000e0000 */
.L_x_869:
[----:B------:R-:W-:Y:S01]  /*a640*/  ULDC UR4, c[0x0][0x448] ;  /* 0x0001120000047ab9 */ /* 0x000fe20000000800 */
[C---:B------:R-:W-:Y:S01]  /*a650*/  IMAD.SHL.U32 R6, R200.reuse, 0x80, RZ ;  /* 0x00000080c8067824 */ /* 0x040fe200078e00ff */
[----:B------:R-:W-:Y:S01]  /*a660*/  BSSY B1, `(.L_x_614) ;  /* 0x0000024000017945 */ /* 0x000fe20003800000 */
[----:B0-----:R-:W-:Y:S01]  /*a670*/  IMAD R32, R25, UR4, RZ ;  /* 0x0000000419207c24 */ /* 0x001fe2000f8e02ff */
[----:B------:R-:W-:Y:S02]  /*a680*/  LOP3.LUT P0, RZ, R200, 0x4, RZ, 0xc0, !PT ;  /* 0x00000004c8ff7812 */ /* 0x000fe4000780c0ff */
[----:B------:R-:W-:Y:S02]  /*a690*/  CS2R R12, SRZ ;  /* 0x00000000000c7805 */ /* 0x000fe4000001ff00 */
[----:B------:R-:W-:Y:S02]  /*a6a0*/  LOP3.LUT R7, R6, 0x380, RZ, 0xc0, !PT ;  /* 0x0000038006077812 */ /* 0x000fe400078ec0ff */
[----:B------:R-:W-:-:S02]  /*a6b0*/  CS2R R8, SRZ ;  /* 0x0000000000087805 */ /* 0x000fc4000001ff00 */
[----:B------:R-:W-:Y:S01]  /*a6c0*/  ISETP.GE.AND P1, PT, R5, R32, PT ;  /* 0x000000200500720c */ /* 0x000fe20003f26270 */
[----:B------:R-:W-:Y:S01]  /*a6d0*/  IMAD R32, R29, -0x80, R32 ;  /* 0xffffff801d207824 */ /* 0x000fe200078e0220 */
[----:B------:R-:W-:Y:S02]  /*a6e0*/  LOP3.LUT R6, R7, 0x30, R16, 0xf8, !PT ;  /* 0x0000003007067812 */ /* 0x000fe400078ef810 */
[----:B------:R-:W-:Y:S02]  /*a6f0*/  CS2R R10, SRZ ;  /* 0x00000000000a7805 */ /* 0x000fe4000001ff00 */
[----:B------:R-:W-:-:S04]  /*a700*/  SHF.R.U32.HI R7, RZ, 0x3, R7 ;  /* 0x00000003ff077819 */ /* 0x000fc80000011607 */
[----:B------:R-:W-:Y:S02]  /*a710*/  LOP3.LUT R15, R6, R7, RZ, 0x3c, !PT ;  /* 0x00000007060f7212 */ /* 0x000fe400078e3cff */
[----:B------:R-:W-:Y:S02]  /*a720*/  CS2R R6, SRZ ;  /* 0x0000000000067805 */ /* 0x000fe4000001ff00 */
[----:B------:R-:W-:Y:S01]  /*a730*/  IADD3 R15, R18, R15, R199 ;  /* 0x0000000f120f7210 */ /* 0x000fe20007ffe0c7 */
[----:B------:R-:W-:Y:S06]  /*a740*/  @P1 BRA `(.L_x_615) ;  /* 0x0000000000541947 */ /* 0x000fec0003800000 */
[----:B------:R-:W-:Y:S01]  /*a750*/  ULDC UR4, c[0x0][0x3f4] ;  /* 0x0000fd0000047ab9 */ /* 0x000fe20000000800 */
[----:B------:R-:W-:Y:S02]  /*a760*/  SHF.R.S32.HI R7, RZ, 0x1f, R192 ;  /* 0x0000001fff077819 */ /* 0x000fe400000114c0 */
[----:B------:R-:W-:Y:S02]  /*a770*/  CS2R R10, SRZ ;  /* 0x00000000000a7805 */ /* 0x000fe4000001ff00 */
[----:B------:R-:W-:Y:S02]  /*a780*/  ISETP.GE.AND P1, PT, R22, UR4, PT ;  /* 0x0000000416007c0c */ /* 0x000fe4000bf26270 */
[----:B------:R-:W-:-:S11]  /*a790*/  ISETP.GE.AND P2, PT, R192, UR4, PT ;  /* 0x00000004c0007c0c */ /* 0x000fd6000bf46270 */
[-C--:B-1----:R-:W-:Y:S02]  /*a7a0*/  @!P1 IADD3 R20, P5, R22, R3.reuse, RZ ;  /* 0x0000000316149210 */ /* 0x082fe40007fbe0ff */
[----:B------:R-:W-:Y:S02]  /*a7b0*/  @!P1 SHF.R.S32.HI R5, RZ, 0x1f, R22 ;  /* 0x0000001fff059819 */ /* 0x000fe40000011416 */
[----:B------:R-:W-:Y:S02]  /*a7c0*/  @!P2 IADD3 R28, P4, R192, R3, RZ ;  /* 0x00000003c01ca210 */ /* 0x000fe40007f9e0ff */
[-C--:B--2---:R-:W-:Y:S01]  /*a7d0*/  @!P1 IADD3 R36, P3, R22, R14.reuse, RZ ;  /* 0x0000000e16249210 */ /* 0x084fe20007f7e0ff */
[----:B---3--:R-:W-:Y:S01]  /*a7e0*/  @!P1 IMAD.X R21, R0, 0x1, R5, P5 ;  /* 0x0000000100159824 */ /* 0x008fe200028e0605 */
[----:B------:R-:W-:Y:S01]  /*a7f0*/  @!P2 IADD3 R30, P5, R192, R14, RZ ;  /* 0x0000000ec01ea210 */ /* 0x000fe20007fbe0ff */
[----:B------:R-:W-:Y:S01]  /*a800*/  @!P2 IMAD.X R29, R0, 0x1, R7, P4 ;  /* 0x00000001001da824 */ /* 0x000fe200020e0607 */
[----:B------:R-:W-:-:S02]  /*a810*/  CS2R R12, SRZ ;  /* 0x00000000000c7805 */ /* 0x000fc4000001ff00 */
[----:B------:R-:W-:Y:S02]  /*a820*/  CS2R R8, SRZ ;  /* 0x0000000000087805 */ /* 0x000fe4000001ff00 */
[C---:B----4-:R-:W-:Y:S02]  /*a830*/  @!P2 IADD3.X R31, R4.reuse, R7, RZ, P5, !PT ;  /* 0x00000007041fa210 */ /* 0x050fe40002ffe4ff */
[----:B------:R-:W-:Y:S01]  /*a840*/  CS2R R6, SRZ ;  /* 0x0000000000067805 */ /* 0x000fe2000001ff00 */
[----:B------:R-:W-:Y:S01]  /*a850*/  @!P1 IMAD.X R37, R4, 0x1, R5, P3 ;  /* 0x0000000104259824 */ /* 0x000fe200018e0605 */
[----:B------:R0:W5:Y:S04]  /*a860*/  @!P2 LD.E.64 R10, desc[UR36][R28.64] ;  /* 0x000000241c0aa980 */ /* 0x000168000c101b00 */
[----:B------:R0:W5:Y:S04]  /*a870*/  @!P2 LD.E.64 R6, desc[UR36][R30.64] ;  /* 0x000000241e06a980 */ /* 0x000168000c101b00 */
[----:B------:R0:W5:Y:S04]  /*a880*/  @!P1 LD.E.64 R12, desc[UR36][R20.64] ;  /* 0x00000024140c9980 */ /* 0x000168000c101b00 */
[----:B------:R0:W5:Y:S02]  /*a890*/  @!P1 LD.E.64 R8, desc[UR36][R36.64] ;  /* 0x0000002424089980 */ /* 0x000164000c101b00 */
.L_x_615:
[----:B------:R-:W-:Y:S05]  /*a8a0*/  BSYNC B1 ;  /* 0x0000000000017941 */ /* 0x000fea0003800000 */
.L_x_614:
[----:B------:R-:W-:Y:S01]  /*a8b0*/  ULEA.HI UR4, UR61, UR61, URZ, 0x1 ;  /* 0x0000003d3d047291 */ /* 0x000fe2000f8f083f */
[C---:B------:R-:W-:Y:S01]  /*a8c0*/  VIADD R5, R15.reuse, 0x14400 ;  /* 0x000144000f057836 */ /* 0x040fe20000000000 */
[----:B-1---5:R-:W-:Y:S01]  /*a8d0*/  SHF.R.U32.HI R3, RZ, 0x8, R12 ;  /* 0x00000008ff037819 */ /* 0x022fe2000001160c */
[----:B---3--:R-:W-:Y:S01]  /*a8e0*/  VIADD R0, R15, 0x14440 ;  /* 0x000144400f007836 */ /* 0x008fe20000000000 */
[----:B------:R-:W-:Y:S01]  /*a8f0*/  ULOP3.LUT UR4, UR4, 0xfffffffe, URZ, 0xc0, !UPT ;  /* 0xfffffffe04047892 */ /* 0x000fe2000f8ec03f */
[----:B------:R-:W-:Y:S01]  /*a900*/  @P0 VIADD R0, R5, 0xffffffc0 ;  /* 0xffffffc005000836 */ /* 0x000fe20000000000 */
[----:B0-----:R-:W-:Y:S01]  /*a910*/  SHF.R.U32.HI R21, RZ, 0x8, R13 ;  /* 0x00000008ff157819 */ /* 0x001fe2000001160d */
[----:B------:R-:W-:Y:S01]  /*a920*/  BSSY B1, `(.L_x_616) ;  /* 0x000003c000017945 */ /* 0x000fe20003800000 */
[----:B------:R-:W-:Y:S01]  /*a930*/  UIADD3 UR4, UR61, -UR4, URZ ;  /* 0x800000043d047290 */ /* 0x000fe2000fffe03f */
[----:B----4-:R-:W-:Y:S02]  /*a940*/  LOP3.LUT R4, R12, 0xff, RZ, 0xc0, !PT ;  /* 0x000000ff0c047812 */ /* 0x010fe400078ec0ff */
[----:B------:R-:W-:-:S02]  /*a950*/  LOP3.LUT R3, R3, 0xff, RZ, 0xc0, !PT ;  /* 0x000000ff03037812 */ /* 0x000fc400078ec0ff */
[----:B--2---:R-:W-:Y:S01]  /*a960*/  LOP3.LUT R14, R13, 0xff, RZ, 0xc0, !PT ;  /* 0x000000ff0d0e7812 */ /* 0x004fe200078ec0ff */
[----:B------:R-:W-:Y:S01]  /*a970*/  IMAD.U32 R39, RZ, RZ, UR4 ;  /* 0x00000004ff277e24 */ /* 0x000fe2000f8e00ff */
[----:B------:R-:W-:Y:S02]  /*a980*/  LOP3.LUT R21, R21, 0xff, RZ, 0xc0, !PT ;  /* 0x000000ff15157812 */ /* 0x000fe400078ec0ff */
[----:B------:R-:W-:Y:S02]  /*a990*/  SHF.R.U32.HI R26, RZ, 0x8, R11 ;  /* 0x00000008ff1a7819 */ /* 0x000fe4000001160b */
[----:B------:R-:W-:Y:S02]  /*a9a0*/  SHF.L.U32 R39, R39, 0x1f, RZ ;  /* 0x0000001f27277819 */ /* 0x000fe400000006ff */
[----:B------:R-:W-:Y:S02]  /*a9b0*/  PRMT R5, R3, 0x7604, R4 ;  /* 0x0000760403057816 */ /* 0x000fe40000000004 */
[----:B------:R-:W0:Y:S01]  /*a9c0*/  SYNCS.PHASECHK.TRANS64.TRYWAIT P0, [R18+URZ+0x22800], R39 ;  /* 0x02280027120075a7 */ /* 0x000e22000800017f */
[----:B------:R-:W-:-:S02]  /*a9d0*/  PRMT R14, R21, 0x7604, R14 ;  /* 0x00007604150e7816 */ /* 0x000fc4000000000e */
[----:B------:R-:W-:Y:S02]  /*a9e0*/  SHF.R.U32.HI R4, RZ, 0x8, R8 ;  /* 0x00000008ff047819 */ /* 0x000fe40000011608 */
[----:B------:R-:W-:Y:S02]  /*a9f0*/  LOP3.LUT R21, R11, 0xff, RZ, 0xc0, !PT ;  /* 0x000000ff0b157812 */ /* 0x000fe400078ec0ff */
[----:B------:R-:W-:Y:S02]  /*aa00*/  LOP3.LUT R26, R26, 0xff, RZ, 0xc0, !PT ;  /* 0x000000ff1a1a7812 */ /* 0x000fe400078ec0ff */
[----:B------:R-:W-:Y:S02]  /*aa10*/  SHF.R.U32.HI R3, RZ, 0x8, R10 ;  /* 0x00000008ff037819 */ /* 0x000fe4000001160a */
[----:B------:R-:W-:Y:S02]  /*aa20*/  LOP3.LUT R28, R8, 0xff, RZ, 0xc0, !PT ;  /* 0x000000ff081c7812 */ /* 0x000fe400078ec0ff */
[----:B------:R-:W-:-:S02]  /*aa30*/  LOP3.LUT R29, R4, 0xff, RZ, 0xc0, !PT ;  /* 0x000000ff041d7812 */ /* 0x000fc400078ec0ff */
[----:B------:R-:W-:Y:S02]  /*aa40*/  PRMT R26, R26, 0x7604, R21 ;  /* 0x000076041a1a7816 */ /* 0x000fe40000000015 */
[----:B------:R-:W-:Y:S02]  /*aa50*/  LOP3.LUT R20, R10, 0xff, RZ, 0xc0, !PT ;  /* 0x000000ff0a147812 */ /* 0x000fe400078ec0ff */
[----:B------:R-:W-:Y:S02]  /*aa60*/  LOP3.LUT R3, R3, 0xff, RZ, 0xc0, !PT ;  /* 0x000000ff03037812 */ /* 0x000fe400078ec0ff */
[----:B------:R-:W-:Y:S02]  /*aa70*/  SHF.R.U32.HI R21, RZ, 0x8, R9 ;  /* 0x00000008ff157819 */ /* 0x000fe40000011609 */
[----:B------:R-:W-:Y:S02]  /*aa80*/  PRMT R31, R29, 0x7604, R28 ;  /* 0x000076041d1f7816 */ /* 0x000fe4000000001c */
[----:B------:R-:W-:-:S02]  /*aa90*/  SHF.R.U32.HI R29, RZ, 0x8, R7 ;  /* 0x00000008ff1d7819 */ /* 0x000fc40000011607 */
[----:B------:R-:W-:Y:S02]  /*aaa0*/  PRMT R25, R3, 0x7604, R20 ;  /* 0x0000760403197816 */ /* 0x000fe40000000014 */
        /* <DEDUP_REMOVED lines=9> */
[----:B------:R-:W-:Y:S02]  /*ab40*/  SHF.R.U32.HI R33, RZ, 0x10, R9 ;  /* 0x00000010ff217819 */ /* 0x000fe40000011609 */
[----:B------:R-:W-:-:S02]  /*ab50*/  PRMT R28, R29, 0x7604, R28 ;  /* 0x000076041d1c7816 */ /* 0x000fc4000000001c */
[----:B------:R-:W-:Y:S01]  /*ab60*/  SHF.R.U32.HI R29, RZ, 0x10, R11 ;  /* 0x00000010ff1d7819 */ /* 0x000fe2000001160b */
[----:B------:R-:W-:Y:S01]  /*ab70*/  IMAD.U32 R33, R33, 0x10000, RZ ;  /* 0x0001000021217824 */ /* 0x000fe200078e00ff */
[----:B------:R-:W-:Y:S01]  /*ab80*/  PRMT R35, R3, 0x7604, R20 ;  /* 0x0000760403237816 */ /* 0x000fe20000000014 */
[----:B------:R-:W-:Y:S01]  /*ab90*/  IMAD.U32 R3, R21, 0x10000, RZ ;  /* 0x0001000015037824 */ /* 0x000fe200078e00ff */
[----:B------:R-:W-:Y:S02]  /*aba0*/  SHF.R.U32.HI R37, RZ, 0x10, R7 ;  /* 0x00000010ff257819 */ /* 0x000fe40000011607 */
[----:B------:R-:W-:Y:S02]  /*abb0*/  SHF.L.U32 R29, R29, 0x10, RZ ;  /* 0x000000101d1d7819 */ /* 0x000fe400000006ff */
[----:B------:R-:W-:Y:S01]  /*abc0*/  LOP3.LUT R21, R14, 0xff0000, R3, 0xf8, !PT ;  /* 0x00ff00000e157812 */ /* 0x000fe200078ef803 */
[----:B------:R-:W-:Y:S01]  /*abd0*/  IMAD.U32 R37, R37, 0x10000, RZ ;  /* 0x0001000025257824 */ /* 0x000fe200078e00ff */
[----:B------:R-:W-:-:S02]  /*abe0*/  LOP3.LUT R29, R26, 0xff0000, R29, 0xf8, !PT ;  /* 0x00ff00001a1d7812 */ /* 0x000fc400078ef81d */
[----:B------:R-:W-:Y:S02]  /*abf0*/  VIMNMX R3, R32, 0x80, PT ;  /* 0x0000008020037848 */ /* 0x000fe40003fe0100 */
[----:B------:R-:W-:Y:S02]  /*ac00*/  LOP3.LUT R33, R4, 0xff0000, R33, 0xf8, !PT ;  /* 0x00ff000004217812 */ /* 0x000fe400078ef821 */
[----:B------:R-:W-:Y:S02]  /*ac10*/  LOP3.LUT R5, R5, 0xff0000, R12, 0xf8, !PT ;  /* 0x00ff000005057812 */ /* 0x000fe400078ef80c */
[----:B------:R-:W-:Y:S02]  /*ac20*/  LOP3.LUT R25, R25, 0xff0000, R10, 0xf8, !PT ;  /* 0x00ff000019197812 */ /* 0x000fe400078ef80a */
[----:B------:R-:W-:Y:S02]  /*ac30*/  LOP3.LUT R31, R31, 0xff0000, R8, 0xf8, !PT ;  /* 0x00ff00001f1f7812 */ /* 0x000fe400078ef808 */
[----:B------:R-:W-:-:S02]  /*ac40*/  LOP3.LUT R37, R28, 0xff0000, R37, 0xf8, !PT ;  /* 0x00ff00001c257812 */ /* 0x000fc400078ef825 */
[----:B------:R-:W-:Y:S02]  /*ac50*/  ISETP.GE.AND P1, PT, R190, R3, PT ;  /* 0x00000003be00720c */ /* 0x000fe40003f26270 */
[----:B------:R-:W-:Y:S02]  /*ac60*/  LOP3.LUT R12, R5, 0xff000000, R12, 0xf8, !PT ;  /* 0xff000000050c7812 */ /* 0x000fe400078ef80c */
[----:B------:R-:W-:Y:S02]  /*ac70*/  LOP3.LUT R13, R21, 0xff000000, R13, 0xf8, !PT ;  /* 0xff000000150d7812 */ /* 0x000fe400078ef80d */
[----:B------:R-:W-:Y:S02]  /*ac80*/  LOP3.LUT R10, R25, 0xff000000, R10, 0xf8, !PT ;  /* 0xff000000190a7812 */ /* 0x000fe400078ef80a */
[----:B------:R-:W-:Y:S02]  /*ac90*/  LOP3.LUT R11, R29, 0xff000000, R11, 0xf8, !PT ;  /* 0xff0000001d0b7812 */ /* 0x000fe400078ef80b */
[----:B------:R-:W-:-:S02]  /*aca0*/  LOP3.LUT R14, R31, 0xff000000, R8, 0xf8, !PT ;  /* 0xff0000001f0e7812 */ /* 0x000fc400078ef808 */
[----:B------:R-:W-:Y:S02]  /*acb0*/  LOP3.LUT R20, R33, 0xff000000, R9, 0xf8, !PT ;  /* 0xff00000021147812 */ /* 0x000fe400078ef809 */
[----:B------:R-:W-:Y:S01]  /*acc0*/  LOP3.LUT R35, R35, 0xff0000, R6, 0xf8, !PT ;  /* 0x00ff000023237812 */ /* 0x000fe200078ef806 */
[----:B0-----:R-:W-:Y:S06]  /*acd0*/  @!P0 BRA `(.L_x_617) ;  /* 0x00000174001c8947 */ /* 0x001fec0003800000 */
.L_x_870:
[----:B------:R-:W-:Y:S05]  /*ace0*/  BSYNC B1 ;  /* 0x0000000000017941 */ /* 0x000fea0003800000 */
.L_x_616:
[----:B------:R-:W-:Y:S01]  /*acf0*/  BSSY B1, `(.L_x_618) ;  /* 0x00000bf000017945 */ /* 0x000fe20003800000 */
[----:B------:R-:W-:Y:S02]  /*ad00*/  LOP3.LUT R8, R35, 0xff000000, R6, 0xf8, !PT ;  /* 0xff00000023087812 */ /* 0x000fe400078ef806 */
[----:B------:R-:W-:Y:S01]  /*ad10*/  LOP3.LUT R9, R37, 0xff000000, R7, 0xf8, !PT ;  /* 0xff00000025097812 */ /* 0x000fe200078ef807 */
[----:B------:R-:W-:Y:S06]  /*ad20*/  @P1 BRA `(.L_x_619) ;  /* 0x0000000800ec1947 */ /* 0x000fec0003800000 */
[----:B------:R-:W1:Y:S01]  /*ad30*/  LDC R5, c[0x0][0x3f4] ;  /* 0x0000fd00ff057b82 */ /* 0x000e620000000800 */
[----:B------:R-:W-:Y:S01]  /*ad40*/  BSSY B2, `(.L_x_620) ;  /* 0x000005e000027945 */ /* 0x000fe20003800000 */
[-C--:B-1----:R-:W-:Y:S02]  /*ad50*/  ISETP.GE.AND P0, PT, R22, R5.reuse, PT ;  /* 0x000000051600720c */ /* 0x082fe40003f06270 */
[----:B------:R-:W-:-:S11]  /*ad60*/  ISETP.GE.AND P1, PT, R192, R5, PT ;  /* 0x00000005c000720c */ /* 0x000fd60003f26270 */
[----:B------:R-:W-:Y:S05]  /*ad70*/  @P0 BRA `(.L_x_621) ;  /* 0x0000000400680947 */ /* 0x000fea0003800000 */
[----:B------:R-:W1:Y:S01]  /*ad80*/  LDS.128 R4, [R15+0x14400] ;  /* 0x014400000f047984 */ /* 0x000e620000000c00 */
[----:B------:R-:W-:Y:S02]  /*ad90*/  F2FP.F16.E4M3.UNPACK_B R30, R12 ;  /* 0x0000000cff1e723e */ /* 0x000fe400020006ff */
[----:B------:R-:W-:-:S03]  /*ada0*/  F2FP.F16.E4M3.UNPACK_B R31, R14 ;  /* 0x0000000eff1f723e */ /* 0x000fc600020006ff */
[--C-:B------:R-:W-:Y:S02]  /*adb0*/  HADD2.F32 R32, -RZ, R30.reuse.H1_H1 ;  /* 0x3000001eff207230 */ /* 0x100fe40000004100 */
[----:B------:R-:W-:Y:S02]  /*adc0*/  HADD2.F32 R36, -RZ, R31.H1_H1 ;  /* 0x3000001fff247230 */ /* 0x000fe40000004100 */
[----:B------:R-:W-:Y:S01]  /*add0*/  HADD2.F32 R30, -RZ, R30.H0_H0 ;  /* 0x2000001eff1e7230 */ /* 0x000fe20000004100 */
[-C--:B-1----:R-:W-:Y:S02]  /*ade0*/  F2FP.F16.E4M3.UNPACK_B R21, R4.reuse.H1 ;  /* 0x00000004ff15723e */ /* 0x082fe400030006ff */
[-C--:B------:R-:W-:Y:S02]  /*adf0*/  F2FP.F16.E4M3.UNPACK_B R26, R5.reuse ;  /* 0x00000005ff1a723e */ /* 0x080fe400020006ff */
[----:B------:R-:W-:Y:S01]  /*ae00*/  F2FP.F16.E4M3.UNPACK_B R28, R5.H1 ;  /* 0x00000005ff1c723e */ /* 0x000fe200030006ff */
[--C-:B------:R-:W-:Y:S01]  /*ae10*/  HADD2.F32 R25, -RZ, R21.reuse.H0_H0 ;  /* 0x20000015ff197230 */ /* 0x100fe20000004100 */
[----:B------:R-:W-:Y:S01]  /*ae20*/  F2FP.F16.E4M3.UNPACK_B R4, R4 ;  /* 0x00000004ff04723e */ /* 0x000fe200020006ff */
[----:B------:R-:W-:Y:S01]  /*ae30*/  HADD2.F32 R21, -RZ, R21.H1_H1 ;  /* 0x30000015ff157230 */ /* 0x000fe20000004100 */
[----:B------:R-:W-:-:S02]  /*ae40*/  F2FP.F16.E4M3.UNPACK_B R29, R6 ;  /* 0x00000006ff1d723e */ /* 0x000fc400020006ff */
[----:B------:R-:W-:Y:S02]  /*ae50*/  F2FP.F16.E4M3.UNPACK_B R6, R6.H1 ;  /* 0x00000006ff06723e */ /* 0x000fe400030006ff */
[C---:B------:R-:W-:Y:S01]  /*ae60*/  FMUL.FTZ R38, R21.reuse, R36 ;  /* 0x0000002415267220 */ /* 0x040fe20000410000 */
[-C--:B------:R-:W-:Y:S01]  /*ae70*/  FMUL.FTZ R5, R21, R32.reuse ;  /* 0x0000002015057220 */ /* 0x080fe20000410000 */
[-C--:B------:R-:W-:Y:S02]  /*ae80*/  F2FP.F16.E4M3.UNPACK_B R21, R7.reuse ;  /* 0x00000007ff15723e */ /* 0x080fe400020006ff */
[C---:B------:R-:W-:Y:S01]  /*ae90*/  FFMA.FTZ R38, R25.reuse, R32, -R38 ;  /* 0x0000002019267223 */ /* 0x040fe20000010826 */
[----:B0-----:R-:W-:Y:S01]  /*aea0*/  FFMA.FTZ R39, R25, R36, R5 ;  /* 0x0000002419277223 */ /* 0x001fe20000010005 */
[----:B------:R-:W-:Y:S01]  /*aeb0*/  HADD2.F32 R32, -RZ, R31.H0_H0 ;  /* 0x2000001fff207230 */ /* 0x000fe20000004100 */
[----:B------:R-:W-:Y:S01]  /*aec0*/  F2FP.F16.E4M3.UNPACK_B R31, R14.H1 ;  /* 0x0000000eff1f723e */ /* 0x000fe200030006ff */
[--C-:B------:R-:W-:Y:S01]  /*aed0*/  HADD2.F32 R5, -RZ, R4.reuse.H1_H1 ;  /* 0x30000004ff057230 */ /* 0x100fe20000004100 */
[----:B------:R-:W-:Y:S01]  /*aee0*/  F2FP.F16.E4M3.UNPACK_B R25, R12.H1 ;  /* 0x0000000cff19723e */ /* 0x000fe200030006ff */
[----:B------:R-:W-:Y:S01]  /*aef0*/  HADD2.F32 R4, -RZ, R4.H0_H0 ;  /* 0x20000004ff047230 */ /* 0x000fe20000004100 */
[----:B------:R-:W-:Y:S01]  /*af00*/  F2FP.F16.E4M3.UNPACK_B R7, R7.H1 ;  /* 0x00000007ff07723e */ /* 0x000fe200030006ff */
[----:B------:R-:W-:-:S02]  /*af10*/  HADD2.F32 R33, -RZ, R31.H1_H1 ;  /* 0x3000001fff217230 */ /* 0x000fc40000004100 */
[C---:B------:R-:W-:Y:S01]  /*af20*/  FMUL.FTZ R35, R5.reuse, R32 ;  /* 0x0000002005237220 */ /* 0x040fe20000410000 */
[-C--:B------:R-:W-:Y:S01]  /*af30*/  FMUL.FTZ R37, R5, R30.reuse ;  /* 0x0000001e05257220 */ /* 0x080fe20000410000 */
[--C-:B------:R-:W-:Y:S02]  /*af40*/  HADD2.F32 R5, -RZ, R28.reuse.H1_H1 ;  /* 0x3000001cff057230 */ /* 0x100fe40000004100 */
[C---:B------:R-:W-:Y:S01]  /*af50*/  FFMA.FTZ R35, R4.reuse, R30, -R35 ;  /* 0x0000001e04237223 */ /* 0x040fe20000010823 */
[----:B------:R-:W-:Y:S01]  /*af60*/  FFMA.FTZ R36, R4, R32, R37 ;  /* 0x0000002004247223 */ /* 0x000fe20000010025 */
[----:B------:R-:W-:Y:S02]  /*af70*/  HADD2.F32 R30, -RZ, R25.H1_H1 ;  /* 0x30000019ff1e7230 */ /* 0x000fe40000004100 */
[----:B------:R-:W-:Y:S01]  /*af80*/  FMUL.FTZ R37, R5, R33 ;  /* 0x0000002105257220 */ /* 0x000fe20000410000 */
[----:B------:R-:W-:Y:S02]  /*af90*/  HADD2.F32 R28, -RZ, R28.H0_H0 ;  /* 0x2000001cff1c7230 */ /* 0x000fe40000004100 */
[----:B------:R-:W-:-:S02]  /*afa0*/  HADD2.F32 R31, -RZ, R31.H0_H0 ;  /* 0x2000001fff1f7230 */ /* 0x000fc40000004100 */
[-C--:B------:R-:W-:Y:S01]  /*afb0*/  FMUL.FTZ R41, R5, R30.reuse ;  /* 0x0000001e05297220 */ /* 0x080fe20000410000 */
[--C-:B------:R-:W-:Y:S02]  /*afc0*/  HADD2.F32 R4, -RZ, R26.reuse.H1_H1 ;  /* 0x3000001aff047230 */ /* 0x100fe40000004100 */
[----:B------:R-:W-:Y:S01]  /*afd0*/  FFMA.FTZ R37, R28, R30, -R37 ;  /* 0x0000001e1c257223 */ /* 0x000fe20000010825 */
[----:B------:R-:W-:Y:S01]  /*afe0*/  HADD2.F32 R25, -RZ, R25.H0_H0 ;  /* 0x20000019ff197230 */ /* 0x000fe20000004100 */
[----:B------:R-:W-:Y:S01]  /*aff0*/  F2FP.F16.E4M3.UNPACK_B R30, R20 ;  /* 0x00000014ff1e723e */ /* 0x000fe200020006ff */
[----:B------:R-:W-:Y:S02]  /*b000*/  HADD2.F32 R26, -RZ, R26.H0_H0 ;  /* 0x2000001aff1a7230 */ /* 0x000fe40000004100 */
[----:B------:R-:W-:Y:S01]  /*b010*/  FMUL.FTZ R5, R4, R31 ;  /* 0x0000001f04057220 */ /* 0x000fe20000410000 */
[----:B------:R-:W-:Y:S01]  /*b020*/  FFMA.FTZ R42, R28, R33, R41 ;  /* 0x000000211c2a7223 */ /* 0x000fe20000010029 */
[----:B------:R-:W-:Y:S01]  /*b030*/  F2FP.F16.E4M3.UNPACK_B R28, R13 ;  /* 0x0000000dff1c723e */ /* 0x000fe200020006ff */
[-C--:B------:R-:W-:Y:S01]  /*b040*/  FMUL.FTZ R4, R4, R25.reuse ;  /* 0x0000001904047220 */ /* 0x080fe20000410000 */
[----:B------:R-:W-:Y:S01]  /*b050*/  FFMA.FTZ R33, R26, R25, -R5 ;  /* 0x000000191a217223 */ /* 0x000fe20000010805 */
[----:B------:R-:W-:Y:S01]  /*b060*/  HADD2.F32 R32, -RZ, R30.H1_H1 ;  /* 0x3000001eff207230 */ /* 0x000fe20000004100 */
[----:B------:R-:W-:Y:S01]  /*b070*/  F2FP.SATFINITE.E4M3.F32.PACK_AB_MERGE_C R37, R42, R37, RZ ;  /* 0x000000252a25723e */ /* 0x000fe200048070ff */
[----:B------:R-:W-:-:S02]  /*b080*/  HADD2.F32 R5, -RZ, R6.H1_H1 ;  /* 0x30000006ff057230 */ /* 0x000fc40000004100 */
[----:B------:R-:W-:Y:S01]  /*b090*/  FFMA.FTZ R40, R26, R31, R4 ;  /* 0x0000001f1a287223 */ /* 0x000fe20000010004 */
[----:B------:R-:W-:Y:S02]  /*b0a0*/  HADD2.F32 R25, -RZ, R28.H1_H1 ;  /* 0x3000001cff197230 */ /* 0x000fe40000004100 */
[----:B------:R-:W-:Y:S02]  /*b0b0*/  HADD2.F32 R6, -RZ, R6.H0_H0 ;  /* 0x20000006ff067230 */ /* 0x000fe40000004100 */
[C---:B------:R-:W-:Y:S01]  /*b0c0*/  FMUL.FTZ R31, R5.reuse, R32 ;  /* 0x00000020051f7220 */ /* 0x040fe20000410000 */
[----:B------:R-:W-:Y:S02]  /*b0d0*/  HADD2.F32 R28, -RZ, R28.H0_H0 ;  /* 0x2000001cff1c7230 */ /* 0x000fe40000004100 */
[-C--:B------:R-:W-:Y:S01]  /*b0e0*/  FMUL.FTZ R43, R5, R25.reuse ;  /* 0x00000019052b7220 */ /* 0x080fe20000410000 */
[----:B------:R-:W-:Y:S02]  /*b0f0*/  HADD2.F32 R30, -RZ, R30.H0_H0 ;  /* 0x2000001eff1e7230 */ /* 0x000fe40000004100 */
[----:B------:R-:W-:Y:S01]  /*b100*/  FFMA.FTZ R41, R6, R25, -R31 ;  /* 0x0000001906297223 */ /* 0x000fe2000001081f */
[--C-:B------:R-:W-:Y:S01]  /*b110*/  HADD2.F32 R4, -RZ, R29.reuse.H1_H1 ;  /* 0x3000001dff047230 */ /* 0x100fe20000004100 */
[----:B------:R-:W-:Y:S01]  /*b120*/  F2FP.F16.E4M3.UNPACK_B R5, R13.H1 ;  /* 0x0000000dff05723e */ /* 0x000fe200030006ff */
[----:B------:R-:W-:-:S02]  /*b130*/  HADD2.F32 R29, -RZ, R29.H0_H0 ;  /* 0x2000001dff1d7230 */ /* 0x000fc40000004100 */
[----:B------:R-:W-:Y:S01]  /*b140*/  FFMA.FTZ R32, R6, R32, R43 ;  /* 0x0000002006207223 */ /* 0x000fe2000001002b */
[C---:B------:R-:W-:Y:S01]  /*b150*/  FMUL.FTZ R26, R4.reuse, R30 ;  /* 0x0000001e041a7220 */ /* 0x040fe20000410000 */
[----:B------:R-:W-:Y:S01]  /*b160*/  FMUL.FTZ R25, R4, R28 ;  /* 0x0000001c04197220 */ /* 0x000fe20000410000 */
[----:B------:R-:W-:Y:S01]  /*b170*/  F2FP.F16.E4M3.UNPACK_B R4, R20.H1 ;  /* 0x00000014ff04723e */ /* 0x000fe200030006ff */
[--C-:B------:R-:W-:Y:S02]  /*b180*/  HADD2.F32 R6, -RZ, R5.reuse.H0_H0 ;  /* 0x20000005ff067230 */ /* 0x100fe40000004100 */
[C---:B------:R-:W-:Y:S01]  /*b190*/  FFMA.FTZ R31, R29.reuse, R28, -R26 ;  /* 0x0000001c1d1f7223 */ /* 0x040fe2000001081a */
[----:B------:R-:W-:Y:S02]  /*b1a0*/  HADD2.F32 R26, -RZ, R5.H1_H1 ;  /* 0x30000005ff1a7230 */ /* 0x000fe40000004100 */
[----:B------:R-:W-:Y:S01]  /*b1b0*/  FFMA.FTZ R30, R29, R30, R25 ;  /* 0x0000001e1d1e7223 */ /* 0x000fe20000010019 */
[----:B------:R-:W-:-:S02]  /*b1c0*/  HADD2.F32 R28, -RZ, R4.H1_H1 ;  /* 0x30000004ff1c7230 */ /* 0x000fc40000004100 */
[----:B------:R-:W-:Y:S02]  /*b1d0*/  HADD2.F32 R5, -RZ, R7.H1_H1 ;  /* 0x30000007ff057230 */ /* 0x000fe40000004100 */
[----:B------:R-:W-:Y:S02]  /*b1e0*/  HADD2.F32 R25, -RZ, R4.H0_H0 ;  /* 0x20000004ff197230 */ /* 0x000fe40000004100 */
[----:B------:R-:W-:Y:S02]  /*b1f0*/  HADD2.F32 R4, -RZ, R21.H1_H1 ;  /* 0x30000015ff047230 */ /* 0x000fe40000004100 */
[C---:B------:R-:W-:Y:S01]  /*b200*/  FMUL.FTZ R46, R5.reuse, R28 ;  /* 0x0000001c052e7220 */ /* 0x040fe20000410000 */
[----:B------:R-:W-:Y:S02]  /*b210*/  HADD2.F32 R7, -RZ, R7.H0_H0 ;  /* 0x20000007ff077230 */ /* 0x000fe40000004100 */
[----:B------:R-:W-:Y:S01]  /*b220*/  FMUL.FTZ R5, R5, R26 ;  /* 0x0000001a05057220 */ /* 0x000fe20000410000 */
[----:B------:R-:W-:-:S02]  /*b230*/  HADD2.F32 R21, -RZ, R21.H0_H0 ;  /* 0x20000015ff157230 */ /* 0x000fc40000004100 */
[CC--:B------:R-:W-:Y:S01]  /*b240*/  FMUL.FTZ R44, R4.reuse, R25.reuse ;  /* 0x00000019042c7220 */ /* 0x0c0fe20000410000 */
[----:B------:R-:W-:Y:S01]  /*b250*/  FMUL.FTZ R4, R4, R6 ;  /* 0x0000000604047220 */ /* 0x000fe20000410000 */
[C---:B------:R-:W-:Y:S01]  /*b260*/  FFMA.FTZ R46, R7.reuse, R26, -R46 ;  /* 0x0000001a072e7223 */ /* 0x040fe2000001082e */
[----:B------:R-:W-:Y:S01]  /*b270*/  FFMA.FTZ R5, R7, R28, R5 ;  /* 0x0000001c07057223 */ /* 0x000fe20000010005 */
[C---:B------:R-:W-:Y:S01]  /*b280*/  FFMA.FTZ R7, R21.reuse, R6, -R44 ;  /* 0x0000000615077223 */ /* 0x040fe2000001082c */
[----:B------:R-:W-:Y:S01]  /*b290*/  FFMA.FTZ R26, R21, R25, R4 ;  /* 0x00000019151a7223 */ /* 0x000fe20000010004 */
[----:B------:R-:W-:Y:S02]  /*b2a0*/  F2FP.SATFINITE.E4M3.F32.PACK_AB_MERGE_C R4, R39, R38, RZ ;  /* 0x000000262704723e */ /* 0x000fe400048070ff */
[----:B------:R-:W-:Y:S02]  /*b2b0*/  F2FP.SATFINITE.E4M3.F32.PACK_AB_MERGE_C R6, R32, R41, RZ ;  /* 0x000000292006723e */ /* 0x000fe400048070ff */
[----:B------:R-:W-:-:S02]  /*b2c0*/  F2FP.SATFINITE.E4M3.F32.PACK_AB_MERGE_C R46, R5, R46, RZ ;  /* 0x0000002e052e723e */ /* 0x000fc400048070ff */
[----:B------:R-:W-:Y:S02]  /*b2d0*/  F2FP.SATFINITE.E4M3.F32.PACK_AB_MERGE_C R4, R36, R35, R4 ;  /* 0x000000232404723e */ /* 0x000fe40004807004 */
[----:B------:R-:W-:Y:S02]  /*b2e0*/  F2FP.SATFINITE.E4M3.F32.PACK_AB_MERGE_C R5, R40, R33, R37 ;  /* 0x000000212805723e */ /* 0x000fe40004807025 */
[----:B------:R-:W-:Y:S02]  /*b2f0*/  F2FP.SATFINITE.E4M3.F32.PACK_AB_MERGE_C R6, R30, R31, R6 ;  /* 0x0000001f1e06723e */ /* 0x000fe40004807006 */
[----:B------:R-:W-:-:S05]  /*b300*/  F2FP.SATFINITE.E4M3.F32.PACK_AB_MERGE_C R7, R26, R7, R46 ;  /* 0x000000071a07723e */ /* 0x000fca000480702e */
[----:B------:R1:W-:Y:S02]  /*b310*/  STS.128 [R15+0x14400], R4 ;  /* 0x014400040f007388 */ /* 0x0003e40000000c00 */
.L_x_621:
[----:B------:R-:W-:Y:S05]  /*b320*/  BSYNC B2 ;  /* 0x0000000000027941 */ /* 0x000fea0003800000 */
.L_x_620:
[----:B------:R-:W-:Y:S05]  /*b330*/  @P1 BRA `(.L_x_619) ;  /* 0x0000000400681947 */ /* 0x000fea0003800000 */
[----:B-1----:R-:W1:Y:S01]  /*b340*/  LDS.128 R4, [R0] ;  /* 0x0000000000047984 */ /* 0x002e620000000c00 */
        /* <DEDUP_REMOVED lines=61> */
[-C--:B------:R-:W-:Y:S01]  /*b720*/  FMUL.FTZ R25, R4, R28.reuse ;  /* 0x0000001c04197220 */ /* 0x080fe20000410000 */
        /* <DEDUP_REMOVED lines=26> */
[----:B------:R2:W-:Y:S02]  /*b8d0*/  STS.128 [R0], R4 ;  /* 0x0000000400007388 */ /* 0x0005e40000000c00 */
.L_x_619:
[----:B------:R-:W-:Y:S05]  /*b8e0*/  BSYNC B1 ;  /* 0x0000000000017941 */ /* 0x000fea0003800000 */
.L_x_618:
[----:B-12---:R-:W-:-:S05]  /*b8f0*/  VIADD R4, R190, 0x40 ;  /* 0x00000040be047836 */ /* 0x006fca0000000000 */
[----:B------:R-:W-:-:S13]  /*b900*/  ISETP.GE.AND P0, PT, R4, R3, PT ;  /* 0x000000030400720c */ /* 0x000fda0003f06270 */
[----:B------:R-:W-:Y:S05]  /*b910*/  @P0 BRA `(.L_x_622) ;  /* 0x0000002800680947 */ /* 0x000fea0003800000 */
[----:B------:R-:W1:Y:S01]  /*b920*/  LDC R3, c[0x0][0x3f4] ;  /* 0x0000fd00ff037b82 */ /* 0x000e620000000800 */
[----:B------:R-:W-:Y:S01]  /*b930*/  BSSY B1, `(.L_x_623) ;  /* 0x000005e000017945 */ /* 0x000fe20003800000 */
[-C--:B-1----:R-:W-:Y:S02]  /*b940*/  ISETP.GE.AND P0, PT, R22, R3.reuse, PT ;  /* 0x000000031600720c */ /* 0x082fe40003f06270 */
[----:B------:R-:W-:-:S11]  /*b950*/  ISETP.GE.AND P1, PT, R192, R3, PT ;  /* 0x00000003c000720c */ /* 0x000fd60003f26270 */
[----:B------:R-:W-:Y:S05]  /*b960*/  @P0 BRA `(.L_x_624) ;  /* 0x0000000400680947 */ /* 0x000fea0003800000 */
[----:B------:R-:W1:Y:S01]  /*b970*/  LDS.128 R4, [R15+0x16400] ;  /* 0x016400000f047984 */ /* 0x000e620000000c00 */
[----:B------:R-:W-:Y:S02]  /*b980*/  F2FP.F16.E4M3.UNPACK_B R33, R12 ;  /* 0x0000000cff21723e */ /* 0x000fe400020006ff */
[-C--:B------:R-:W-:Y:S02]  /*b990*/  F2FP.F16.E4M3.UNPACK_B R35, R14.reuse ;  /* 0x0000000eff23723e */ /* 0x080fe400020006ff */
[----:B------:R-:W-:Y:S01]  /*b9a0*/  F2FP.F16.E4M3.UNPACK_B R14, R14.H1 ;  /* 0x0000000eff0e723e */ /* 0x000fe200030006ff */
[----:B------:R-:W-:Y:S02]  /*b9b0*/  HADD2.F32 R31, -RZ, R33.H1_H1 ;  /* 0x30000021ff1f7230 */ /* 0x000fe40000004100 */
[--C-:B------:R-:W-:Y:S02]  /*b9c0*/  HADD2.F32 R37, -RZ, R35.reuse.H1_H1 ;  /* 0x30000023ff257230 */ /* 0x100fe40000004100 */
[----:B------:R-:W-:-:S02]  /*b9d0*/  HADD2.F32 R38, -RZ, R35.H0_H0 ;  /* 0x20000023ff267230 */ /* 0x000fc40000004100 */
[----:B------:R-:W-:Y:S02]  /*b9e0*/  HADD2.F32 R36, -RZ, R33.H0_H0 ;  /* 0x20000021ff247230 */ /* 0x000fe40000004100 */
[----:B0-----:R-:W-:Y:S01]  /*b9f0*/  HADD2.F32 R39, -RZ, R14.H1_H1 ;  /* 0x3000000eff277230 */ /* 0x001fe20000004100 */
[-C--:B-1----:R-:W-:Y:S02]  /*ba00*/  F2FP.F16.E4M3.UNPACK_B R3, R4.reuse.H1 ;  /* 0x00000004ff03723e */ /* 0x082fe400030006ff */
[----:B------:R-:W-:Y:S02]  /*ba10*/  F2FP.F16.E4M3.UNPACK_B R4, R4 ;  /* 0x00000004ff04723e */ /* 0x000fe400020006ff */
[-C--:B------:R-:W-:Y:S01]  /*ba20*/  F2FP.F16.E4M3.UNPACK_B R26, R6.reuse ;  /* 0x00000006ff1a723e */ /* 0x080fe200020006ff */
[--C-:B------:R-:W-:Y:S01]  /*ba30*/  HADD2.F32 R21, -RZ, R3.reuse.H0_H0 ;  /* 0x20000003ff157230 */ /* 0x100fe20000004100 */
[----:B------:R-:W-:Y:S01]  /*ba40*/  F2FP.F16.E4M3.UNPACK_B R28, R6.H1 ;  /* 0x00000006ff1c723e */ /* 0x000fe200030006ff */
[----:B------:R-:W-:Y:S01]  /*ba50*/  HADD2.F32 R3, -RZ, R3.H1_H1 ;  /* 0x30000003ff037230 */ /* 0x000fe20000004100 */
[----:B------:R-:W-:-:S02]  /*ba60*/  F2FP.F16.E4M3.UNPACK_B R25, R5 ;  /* 0x00000005ff19723e */ /* 0x000fc400020006ff */
[----:B------:R-:W-:Y:S02]  /*ba70*/  F2FP.F16.E4M3.UNPACK_B R5, R5.H1 ;  /* 0x00000005ff05723e */ /* 0x000fe400030006ff */
[-C--:B------:R-:W-:Y:S01]  /*ba80*/  FMUL.FTZ R6, R37, R3.reuse ;  /* 0x0000000325067220 */ /* 0x080fe20000410000 */
[C---:B------:R-:W-:Y:S01]  /*ba90*/  FMUL.FTZ R32, R31.reuse, R3 ;  /* 0x000000031f207220 */ /* 0x040fe20000410000 */
[--C-:B------:R-:W-:Y:S01]  /*baa0*/  HADD2.F32 R3, -RZ, R4.reuse.H1_H1 ;  /* 0x30000004ff037230 */ /* 0x100fe20000004100 */
[----:B------:R-:W-:Y:S01]  /*bab0*/  F2FP.F16.E4M3.UNPACK_B R29, R7 ;  /* 0x00000007ff1d723e */ /* 0x000fe200020006ff */
[-C--:B------:R-:W-:Y:S01]  /*bac0*/  FFMA.FTZ R30, R31, R21.reuse, -R6 ;  /* 0x000000151f1e7223 */ /* 0x080fe20000010806 */
[----:B------:R-:W-:Y:S01]  /*bad0*/  FFMA.FTZ R31, R37, R21, R32 ;  /* 0x00000015251f7223 */ /* 0x000fe20000010020 */
[----:B------:R-:W-:Y:S01]  /*bae0*/  HADD2.F32 R4, -RZ, R4.H0_H0 ;  /* 0x20000004ff047230 */ /* 0x000fe20000004100 */
[----:B------:R-:W-:Y:S01]  /*baf0*/  F2FP.F16.E4M3.UNPACK_B R32, R12.H1 ;  /* 0x0000000cff20723e */ /* 0x000fe200030006ff */
[-C--:B------:R-:W-:Y:S01]  /*bb00*/  FMUL.FTZ R21, R38, R3.reuse ;  /* 0x0000000326157220 */ /* 0x080fe20000410000 */
[C---:B------:R-:W-:Y:S01]  /*bb10*/  FMUL.FTZ R3, R36.reuse, R3 ;  /* 0x0000000324037220 */ /* 0x040fe20000410000 */
[----:B------:R-:W-:Y:S01]  /*bb20*/  HADD2.F32 R6, -RZ, R5.H1_H1 ;  /* 0x30000005ff067230 */ /* 0x000fe20000004100 */
[----:B------:R-:W-:Y:S01]  /*bb30*/  F2FP.F16.E4M3.UNPACK_B R7, R7.H1 ;  /* 0x00000007ff07723e */ /* 0x000fe200030006ff */
[-C--:B------:R-:W-:Y:S01]  /*bb40*/  FFMA.FTZ R21, R36, R4.reuse, -R21 ;  /* 0x0000000424157223 */ /* 0x080fe20000010815 */
[----:B------:R-:W-:Y:S01]  /*bb50*/  FFMA.FTZ R12, R38, R4, R3 ;  /* 0x00000004260c7223 */ /* 0x000fe20000010003 */
[----:B------:R-:W-:-:S02]  /*bb60*/  HADD2.F32 R33, -RZ, R32.H1_H1 ;  /* 0x30000020ff217230 */ /* 0x000fc40000004100 */
[----:B------:R-:W-:Y:S01]  /*bb70*/  FMUL.FTZ R4, R39, R6 ;  /* 0x0000000627047220 */ /* 0x000fe20000410000 */
[----:B------:R-:W-:Y:S01]  /*bb80*/  HADD2.F32 R5, -RZ, R5.H0_H0 ;  /* 0x20000005ff057230 */ /* 0x000fe20000004100 */
[----:B------:R-:W-:Y:S01]  /*bb90*/  F2FP.F16.E4M3.UNPACK_B R38, R20 ;  /* 0x00000014ff26723e */ /* 0x000fe200020006ff */
[----:B------:R-:W-:Y:S02]  /*bba0*/  HADD2.F32 R37, -RZ, R14.H0_H0 ;  /* 0x2000000eff257230 */ /* 0x000fe40000004100 */
[C---:B------:R-:W-:Y:S01]  /*bbb0*/  FMUL.FTZ R6, R33.reuse, R6 ;  /* 0x0000000621067220 */ /* 0x040fe20000410000 */
[--C-:B------:R-:W-:Y:S02]  /*bbc0*/  HADD2.F32 R3, -RZ, R25.reuse.H1_H1 ;  /* 0x30000019ff037230 */ /* 0x100fe40000004100 */
[----:B------:R-:W-:Y:S01]  /*bbd0*/  FFMA.FTZ R14, R33, R5, -R4 ;  /* 0x00000005210e7223 */ /* 0x000fe20000010804 */
[----:B------:R-:W-:Y:S01]  /*bbe0*/  HADD2.F32 R35, -RZ, R32.H0_H0 ;  /* 0x20000020ff237230 */ /* 0x000fe20000004100 */
[----:B------:R-:W-:Y:S01]  /*bbf0*/  F2FP.F16.E4M3.UNPACK_B R32, R13 ;  /* 0x0000000dff20723e */ /* 0x000fe200020006ff */
[----:B------:R-:W-:-:S02]  /*bc00*/  HADD2.F32 R25, -RZ, R25.H0_H0 ;  /* 0x20000019ff197230 */ /* 0x000fc40000004100 */
[----:B------:R-:W-:Y:S01]  /*bc10*/  FMUL.FTZ R4, R37, R3 ;  /* 0x0000000325047220 */ /* 0x000fe20000410000 */
[----:B------:R-:W-:Y:S01]  /*bc20*/  FFMA.FTZ R33, R39, R5, R6 ;  /* 0x0000000527217223 */ /* 0x000fe20000010006 */
[C---:B------:R-:W-:Y:S01]  /*bc30*/  FMUL.FTZ R6, R35.reuse, R3 ;  /* 0x0000000323067220 */ /* 0x040fe20000410000 */
[----:B------:R-:W-:Y:S02]  /*bc40*/  HADD2.F32 R40, -RZ, R38.H1_H1 ;  /* 0x30000026ff287230 */ /* 0x000fe40000004100 */
[-C--:B------:R-:W-:Y:S01]  /*bc50*/  FFMA.FTZ R5, R35, R25.reuse, -R4 ;  /* 0x0000001923057223 */ /* 0x080fe20000010804 */
[----:B------:R-:W-:Y:S02]  /*bc60*/  HADD2.F32 R4, -RZ, R28.H1_H1 ;  /* 0x3000001cff047230 */ /* 0x000fe40000004100 */
[----:B------:R-:W-:Y:S01]  /*bc70*/  FFMA.FTZ R6, R37, R25, R6 ;  /* 0x0000001925067223 */ /* 0x000fe20000010006 */
[----:B------:R-:W-:Y:S01]  /*bc80*/  HADD2.F32 R36, -RZ, R32.H1_H1 ;  /* 0x30000020ff247230 */ /* 0x000fe20000004100 */
[----:B------:R-:W-:Y:S01]  /*bc90*/  F2FP.F16.E4M3.UNPACK_B R20, R20.H1 ;  /* 0x00000014ff14723e */ /* 0x000fe200030006ff */
[----:B------:R-:W-:-:S02]  /*bca0*/  HADD2.F32 R28, -RZ, R28.H0_H0 ;  /* 0x2000001cff1c7230 */ /* 0x000fc40000004100 */
[-C--:B------:R-:W-:Y:S01]  /*bcb0*/  FMUL.FTZ R25, R40, R4.reuse ;  /* 0x0000000428197220 */ /* 0x080fe20000410000 */
[----:B------:R-:W-:Y:S02]  /*bcc0*/  HADD2.F32 R38, -RZ, R38.H0_H0 ;  /* 0x20000026ff267230 */ /* 0x000fe40000004100 */
[C---:B------:R-:W-:Y:S01]  /*bcd0*/  FMUL.FTZ R35, R36.reuse, R4 ;  /* 0x0000000424237220 */ /* 0x040fe20000410000 */
[----:B------:R-:W-:Y:S01]  /*bce0*/  HADD2.F32 R3, -RZ, R26.H1_H1 ;  /* 0x3000001aff037230 */ /* 0x000fe20000004100 */
[----:B------:R-:W-:Y:S01]  /*bcf0*/  F2FP.F16.E4M3.UNPACK_B R4, R13.H1 ;  /* 0x0000000dff04723e */ /* 0x000fe200030006ff */
[----:B------:R-:W-:Y:S02]  /*bd00*/  HADD2.F32 R32, -RZ, R32.H0_H0 ;  /* 0x20000020ff207230 */ /* 0x000fe40000004100 */
[-C--:B------:R-:W-:Y:S01]  /*bd10*/  FFMA.FTZ R25, R36, R28.reuse, -R25 ;  /* 0x0000001c24197223 */ /* 0x080fe20000010819 */
[----:B------:R-:W-:Y:S02]  /*bd20*/  HADD2.F32 R26, -RZ, R26.H0_H0 ;  /* 0x2000001aff1a7230 */ /* 0x000fe40000004100 */
[-C--:B------:R-:W-:Y:S01]  /*bd30*/  FMUL.FTZ R13, R38, R3.reuse ;  /* 0x00000003260d7220 */ /* 0x080fe20000410000 */
[----:B------:R-:W-:Y:S01]  /*bd40*/  FFMA.FTZ R28, R40, R28, R35 ;  /* 0x0000001c281c7223 */ /* 0x000fe20000010023 */
[----:B------:R-:W-:Y:S01]  /*bd50*/  FMUL.FTZ R3, R32, R3 ;  /* 0x0000000320037220 */ /* 0x000fe20000410000 */
[----:B------:R-:W-:-:S02]  /*bd60*/  HADD2.F32 R37, -RZ, R4.H1_H1 ;  /* 0x30000004ff257230 */ /* 0x000fc40000004100 */
[-C--:B------:R-:W-:Y:S01]  /*bd70*/  FFMA.FTZ R13, R32, R26.reuse, -R13 ;  /* 0x0000001a200d7223 */ /* 0x080fe2000001080d */
[----:B------:R-:W-:Y:S02]  /*bd80*/  HADD2.F32 R35, -RZ, R4.H0_H0 ;  /* 0x20000004ff237230 */ /* 0x000fe40000004100 */
[----:B------:R-:W-:Y:S01]  /*bd90*/  FFMA.FTZ R26, R38, R26, R3 ;  /* 0x0000001a261a7223 */ /* 0x000fe20000010003 */
[--C-:B------:R-:W-:Y:S01]  /*bda0*/  HADD2.F32 R41, -RZ, R20.reuse.H1_H1 ;  /* 0x30000014ff297230 */ /* 0x100fe20000004100 */
[----:B------:R-:W-:Y:S01]  /*bdb0*/  F2FP.SATFINITE.E4M3.F32.PACK_AB_MERGE_C R14, R33, R14, RZ ;  /* 0x0000000e210e723e */ /* 0x000fe200048070ff */
[----:B------:R-:W-:Y:S01]  /*bdc0*/  HADD2.F32 R4, -RZ, R7.H1_H1 ;  /* 0x30000007ff047230 */ /* 0x000fe20000004100 */
[----:B------:R-:W-:Y:S01]  /*bdd0*/  F2FP.SATFINITE.E4M3.F32.PACK_AB_MERGE_C R25, R28, R25, RZ ;  /* 0x000000191c19723e */ /* 0x000fe200048070ff */
[----:B------:R-:W-:Y:S01]  /*bde0*/  HADD2.F32 R39, -RZ, R20.H0_H0 ;  /* 0x20000014ff277230 */ /* 0x000fe20000004100 */
[----:B------:R-:W-:Y:S01]  /*bdf0*/  F2FP.SATFINITE.E4M3.F32.PACK_AB_MERGE_C R5, R6, R5, R14 ;  /* 0x000000050605723e */ /* 0x000fe2000480700e */
[----:B------:R-:W-:-:S02]  /*be00*/  HADD2.F32 R3, -RZ, R29.H1_H1 ;  /* 0x3000001dff037230 */ /* 0x000fc40000004100 */
[-C--:B------:R-:W-:Y:S01]  /*be10*/  FMUL.FTZ R32, R41, R4.reuse ;  /* 0x0000000429207220 */ /* 0x080fe20000410000 */
[----:B------:R-:W-:Y:S02]  /*be20*/  HADD2.F32 R7, -RZ, R7.H0_H0 ;  /* 0x20000007ff077230 */ /* 0x000fe40000004100 */
[----:B------:R-:W-:Y:S01]  /*be30*/  FMUL.FTZ R36, R37, R4 ;  /* 0x0000000425247220 */ /* 0x000fe20000410000 */
        /* <DEDUP_REMOVED lines=8> */
[----:B------:R-:W-:Y:S02]  /*bec0*/  F2FP.SATFINITE.E4M3.F32.PACK_AB_MERGE_C R3, R3, R32, RZ ;  /* 0x000000200303723e */ /* 0x000fe400048070ff */
[----:B------:R-:W-:Y:S02]  /*bed0*/  F2FP.SATFINITE.E4M3.F32.PACK_AB_MERGE_C R4, R12, R21, R4 ;  /* 0x000000150c04723e */ /* 0x000fe40004807004 */
[----:B------:R-:W-:Y:S02]  /*bee0*/  F2FP.SATFINITE.E4M3.F32.PACK_AB_MERGE_C R6, R26, R13, R25 ;  /* 0x0000000d1a06723e */ /* 0x000fe40004807019 */
[----:B------:R-:W-:-:S05]  /*bef0*/  F2FP.SATFINITE.E4M3.F32.PACK_AB_MERGE_C R7, R20, R7, R3 ;  /* 0x000000071407723e */ /* 0x000fca0004807003 */
[----:B------:R1:W-:Y:S02]  /*bf00*/  STS.128 [R15+0x16400], R4 ;  /* 0x016400040f007388 */ /* 0x0003e40000000c00 */
.L_x_624:
[----:B------:R-:W-:Y:S05]  /*bf10*/  BSYNC B1 ;  /* 0x0000000000017941 */ /* 0x000fea0003800000 */
.L_x_623:
[----:B------:R-:W-:Y:S05]  /*bf20*/  @P1 BRA `(.L_x_622) ;  /* 0x0000002000e41947 */ /* 0x000fea0003800000 */
[----:B-1----:R-:W1:Y:S01]  /*bf30*/  LDS.128 R4, [R0+0x2000] ;  /* 0x0020000000047984 */ /* 0x002e620000000c00 */
[----:B------:R-:W-:Y:S02]  /*bf40*/  F2FP.F16.E4M3.UNPACK_B R29, R8 ;  /* 0x00000008ff1d723e */ /* 0x000fe400020006ff */
[----:B------:R-:W-:-:S03]  /*bf50*/  F2FP.F16.E4M3.UNPACK_B R26, R10 ;  /* 0x0000000aff1a723e */ /* 0x000fc600020006ff */
[--C-:B------:R-:W-:Y:S02]  /*bf60*/  HADD2.F32 R30, -RZ, R29.reuse.H1_H1 ;  /* 0x3000001dff1e7230 */ /* 0x100fe40000004100 */
[----:B------:R-:W-:Y:S02]  /*bf70*/  HADD2.F32 R28, -RZ, R26.H1_H1 ;  /* 0x3000001aff1c7230 */ /* 0x000fe40000004100 */
[----:B------:R-:W-:Y:S01]  /*bf80*/  HADD2.F32 R32, -RZ, R29.H0_H0 ;  /* 0x2000001dff207230 */ /* 0x000fe20000004100 */
[-C--:B-1----:R-:W-:Y:S02]  /*bf90*/  F2FP.F16.E4M3.UNPACK_B R3, R4.reuse.H1 ;  /* 0x00000004ff03723e */ /* 0x082fe400030006ff */
[----:B------:R-:W-:Y:S02]  /*bfa0*/  F2FP.F16.E4M3.UNPACK_B R4, R4 ;  /* 0x00000004ff04723e */ /* 0x000fe400020006ff */
[-C--:B------:R-:W-:Y:S01]  /*bfb0*/  F2FP.F16.E4M3.UNPACK_B R13, R5.reuse ;  /* 0x00000005ff0d723e */ /* 0x080fe200020006ff */
[--C-:B------:R-:W-:Y:S01]  /*bfc0*/  HADD2.F32 R12, -RZ, R3.reuse.H0_H0 ;  /* 0x20000003ff0c7230 */ /* 0x100fe20000004100 */
[----:B------:R-:W-:Y:S01]  /*bfd0*/  F2FP.F16.E4M3.UNPACK_B R5, R5.H1 ;  /* 0x00000005ff05723e */ /* 0x000fe200030006ff */
[----:B------:R-:W-:Y:S01]  /*bfe0*/  HADD2.F32 R3, -RZ, R3.H1_H1 ;  /* 0x30000003ff037230 */ /* 0x000fe20000004100 */
[----:B------:R-:W-:-:S02]  /*bff0*/  F2FP.F16.E4M3.UNPACK_B R14, R6 ;  /* 0x00000006ff0e723e */ /* 0x000fc400020006ff */
[----:B------:R-:W-:Y:S01]  /*c000*/  F2FP.F16.E4M3.UNPACK_B R15, R6.H1 ;  /* 0x00000006ff0f723e */ /* 0x000fe200030006ff */
[--C-:B------:R-:W-:Y:S02]  /*c010*/  HADD2.F32 R6, -RZ, R5.reuse.H1_H1 ;  /* 0x30000005ff067230 */ /* 0x100fe40000004100 */
[-C--:B------:R-:W-:Y:S01]  /*c020*/  FMUL.FTZ R21, R30, R3.reuse ;  /* 0x000000031e157220 */ /* 0x080fe20000410000 */
[C---:B------:R-:W-:Y:S01]  /*c030*/  FMUL.FTZ R3, R28.reuse, R3 ;  /* 0x000000031c037220 */ /* 0x040fe20000410000 */
[----:B------:R-:W-:Y:S01]  /*c040*/  HADD2.F32 R5, -RZ, R5.H0_H0 ;  /* 0x20000005ff057230 */ /* 0x000fe20000004100 */
[----:B------:R-:W-:Y:S01]  /*c050*/  F2FP.F16.E4M3.UNPACK_B R20, R7 ;  /* 0x00000007ff14723e */ /* 0x000fe200020006ff */
[-C--:B------:R-:W-:Y:S01]  /*c060*/  FFMA.FTZ R25, R28, R12.reuse, -R21 ;  /* 0x0000000c1c197223 */ /* 0x080fe20000010815 */
[----:B------:R-:W-:Y:S01]  /*c070*/  FFMA.FTZ R12, R30, R12, R3 ;  /* 0x0000000c1e0c7223 */ /* 0x000fe20000010003 */
[----:B------:R-:W-:Y:S01]  /*c080*/  HADD2.F32 R3, -RZ, R4.H1_H1 ;  /* 0x30000004ff037230 */ /* 0x000fe20000004100 */
[----:B------:R-:W-:Y:S01]  /*c090*/  F2FP.F16.E4M3.UNPACK_B R30, R8.H1 ;  /* 0x00000008ff1e723e */ /* 0x000fe200030006ff */
[----:B------:R-:W-:Y:S01]  /*c0a0*/  HADD2.F32 R28, -RZ, R26.H0_H0 ;  /* 0x2000001aff1c7230 */ /* 0x000fe20000004100 */
[----:B------:R-:W-:Y:S01]  /*c0b0*/  F2FP.F16.E4M3.UNPACK_B R26, R10.H1 ;  /* 0x0000000aff1a723e */ /* 0x000fe200030006ff */
[----:B------:R-:W-:-:S02]  /*c0c0*/  HADD2.F32 R4, -RZ, R4.H0_H0 ;  /* 0x20000004ff047230 */ /* 0x000fc40000004100 */
[-C--:B------:R-:W-:Y:S01]  /*c0d0*/  FMUL.FTZ R21, R32, R3.reuse ;  /* 0x0000000320157220 */ /* 0x080fe20000410000 */
[----:B------:R-:W-:Y:S02]  /*c0e0*/  HADD2.F32 R35, -RZ, R30.H1_H1 ;  /* 0x3000001eff237230 */ /* 0x000fe40000004100 */
[C---:B------:R-:W-:Y:S01]  /*c0f0*/  FMUL.FTZ R3, R28.reuse, R3 ;  /* 0x000000031c037220 */ /* 0x040fe20000410000 */
[----:B------:R-:W-:Y:S02]  /*c100*/  HADD2.F32 R29, -RZ, R26.H1_H1 ;  /* 0x3000001aff1d7230 */ /* 0x000fe40000004100 */
[-C--:B------:R-:W-:Y:S01]  /*c110*/  FFMA.FTZ R21, R28, R4.reuse, -R21 ;  /* 0x000000041c157223 */ /* 0x080fe20000010815 */
[----:B------:R-:W-:Y:S02]  /*c120*/  HADD2.F32 R33, -RZ, R30.H0_H0 ;  /* 0x2000001eff217230 */ /* 0x000fe40000004100 */
[----:B------:R-:W-:Y:S01]  /*c130*/  FFMA.FTZ R8, R32, R4, R3 ;  /* 0x0000000420087223 */ /* 0x000fe20000010003 */
[----:B------:R-:W-:Y:S01]  /*c140*/  FMUL.FTZ R4, R35, R6 ;  /* 0x0000000623047220 */ /* 0x000fe20000410000 */
[----:B------:R-:W-:-:S02]  /*c150*/  HADD2.F32 R3, -RZ, R13.H1_H1 ;  /* 0x3000000dff037230 */ /* 0x000fc40000004100 */
[C---:B------:R-:W-:Y:S01]  /*c160*/  FMUL.FTZ R6, R29.reuse, R6 ;  /* 0x000000061d067220 */ /* 0x040fe20000410000 */
[----:B------:R-:W-:Y:S02]  /*c170*/  HADD2.F32 R31, -RZ, R26.H0_H0 ;  /* 0x2000001aff1f7230 */ /* 0x000fe40000004100 */
[----:B------:R-:W-:Y:S01]  /*c180*/  FFMA.FTZ R10, R29, R5, -R4 ;  /* 0x000000051d0a7223 */ /* 0x000fe20000010804 */
[----:B------:R-:W-:Y:S01]  /*c190*/  HADD2.F32 R13, -RZ, R13.H0_H0 ;  /* 0x2000000dff0d7230 */ /* 0x000fe20000004100 */
[----:B------:R-:W-:Y:S01]  /*c1a0*/  F2FP.F16.E4M3.UNPACK_B R30, R9 ;  /* 0x00000009ff1e723e */ /* 0x000fe200020006ff */
[----:B------:R-:W-:Y:S01]  /*c1b0*/  FMUL.FTZ R4, R33, R3 ;  /* 0x0000000321047220 */ /* 0x000fe20000410000 */
[----:B------:R-:W-:Y:S01]  /*c1c0*/  FFMA.FTZ R29, R35, R5, R6 ;  /* 0x00000005231d7223 */ /* 0x000fe20000010006 */
[----:B------:R-:W-:Y:S01]  /*c1d0*/  F2FP.F16.E4M3.UNPACK_B R26, R11 ;  /* 0x0000000bff1a723e */ /* 0x000fe200020006ff */
[C---:B------:R-:W-:Y:S01]  /*c1e0*/  FMUL.FTZ R6, R31.reuse, R3 ;  /* 0x000000031f067220 */ /* 0x040fe20000410000 */
[----:B------:R-:W-:Y:S01]  /*c1f0*/  FFMA.FTZ R5, R31, R13, -R4 ;  /* 0x0000000d1f057223 */ /* 0x000fe20000010804 */
[----:B------:R-:W-:Y:S01]  /*c200*/  HADD2.F32 R31, -RZ, R30.H1_H1 ;  /* 0x3000001eff1f7230 */ /* 0x000fe20000004100 */
[----:B------:R-:W-:Y:S01]  /*c210*/  F2FP.F16.E4M3.UNPACK_B R7, R7.H1 ;  /* 0x00000007ff07723e */ /* 0x000fe200030006ff */
[----:B------:R-:W-:-:S02]  /*c220*/  HADD2.F32 R4, -RZ, R15.H1_H1 ;  /* 0x3000000fff047230 */ /* 0x000fc40000004100 */
[----:B------:R-:W-:Y:S01]  /*c230*/  FFMA.FTZ R6, R33, R13, R6 ;  /* 0x0000000d21067223 */ /* 0x000fe20000010006 */
[--C-:B------:R-:W-:Y:S01]  /*c240*/  HADD2.F32 R13, -RZ, R26.reuse.H1_H1 ;  /* 0x3000001aff0d7230 */ /* 0x100fe20000004100 */
[----:B------:R-:W-:Y:S01]  /*c250*/  F2FP.F16.E4M3.UNPACK_B R9, R9.H1 ;  /* 0x00000009ff09723e */ /* 0x000fe200030006ff */
[----:B------:R-:W-:Y:S02]  /*c260*/  HADD2.F32 R28, -RZ, R26.H0_H0 ;  /* 0x2000001aff1c7230 */ /* 0x000fe40000004100 */
[-C--:B------:R-:W-:Y:S01]  /*c270*/  FMUL.FTZ R26, R31, R4.reuse ;  /* 0x000000041f1a7220 */ /* 0x080fe20000410000 */
[----:B------:R-:W-:Y:S02]  /*c280*/  HADD2.F32 R15, -RZ, R15.H0_H0 ;  /* 0x2000000fff0f7230 */ /* 0x000fe40000004100 */
[----:B------:R-:W-:Y:S01]  /*c290*/  FMUL.FTZ R4, R13, R4 ;  /* 0x000000040d047220 */ /* 0x000fe20000410000 */
[----:B------:R-:W-:Y:S01]  /*c2a0*/  HADD2.F32 R30, -RZ, R30.H0_H0 ;  /* 0x2000001eff1e7230 */ /* 0x000fe20000004100 */
[----:B------:R-:W-:Y:S01]  /*c2b0*/  F2FP.SATFINITE.E4M3.F32.PACK_AB_MERGE_C R10, R29, R10, RZ ;  /* 0x0000000a1d0a723e */ /* 0x000fe200048070ff */
[----:B------:R-:W-:-:S02]  /*c2c0*/  HADD2.F32 R3, -RZ, R14.H1_H1 ;  /* 0x3000000eff037230 */ /* 0x000fc40000004100 */
[----:B------:R-:W-:Y:S01]  /*c2d0*/  FFMA.FTZ R26, R13, R15, -R26 ;  /* 0x0000000f0d1a7223 */ /* 0x000fe2000001081a */
[----:B------:R-:W-:Y:S01]  /*c2e0*/  HADD2.F32 R14, -RZ, R14.H0_H0 ;  /* 0x2000000eff0e7230 */ /* 0x000fe20000004100 */
[----:B------:R-:W-:Y:S01]  /*c2f0*/  F2FP.F16.E4M3.UNPACK_B R13, R11.H1 ;  /* 0x0000000bff0d723e */ /* 0x000fe200030006ff */
[----:B------:R-:W-:Y:S01]  /*c300*/  FFMA.FTZ R15, R31, R15, R4 ;  /* 0x0000000f1f0f7223 */ /* 0x000fe20000010004 */
[-C--:B------:R-:W-:Y:S01]  /*c310*/  FMUL.FTZ R11, R30, R3.reuse ;  /* 0x000000031e0b7220 */ /* 0x080fe20000410000 */
[----:B------:R-:W-:Y:S01]  /*c320*/  FMUL.FTZ R3, R28, R3 ;  /* 0x000000031c037220 */ /* 0x000fe20000410000 */
[----:B------:R-:W-:Y:S01]  /*c330*/  HADD2.F32 R4, -RZ, R7.H1_H1 ;  /* 0x30000007ff047230 */ /* 0x000fe20000004100 */
[----:B------:R-:W-:Y:S01]  /*c340*/  F2FP.SATFINITE.E4M3.F32.PACK_AB_MERGE_C R5, R6, R5, R10 ;  /* 0x000000050605723e */ /* 0x000fe2000480700a */
[-C--:B------:R-:W-:Y:S01]  /*c350*/  FFMA.FTZ R11, R28, R14.reuse, -R11 ;  /* 0x0000000e1c0b7223 */ /* 0x080fe2000001080b */
[----:B------:R-:W-:Y:S01]  /*c360*/  FFMA.FTZ R14, R30, R14, R3 ;  /* 0x0000000e1e0e7223 */ /* 0x000fe20000010003 */
[--C-:B------:R-:W-:Y:S01]  /*c370*/  HADD2.F32 R31, -RZ, R13.reuse.H1_H1 ;  /* 0x3000000dff1f7230 */ /* 0x100fe20000004100 */
[----:B------:R-:W-:Y:S01]  /*c380*/  F2FP.SATFINITE.E4M3.F32.PACK_AB_MERGE_C R15, R15, R26, RZ ;  /* 0x0000001a0f0f723e */ /* 0x000fe200048070ff */
[----:B------:R-:W-:-:S02]  /*c390*/  HADD2.F32 R30, -RZ, R13.H0_H0 ;  /* 0x2000000dff1e7230 */ /* 0x000fc40000004100 */
[--C-:B------:R-:W-:Y:S01]  /*c3a0*/  HADD2.F32 R13, -RZ, R9.reuse.H1_H1 ;  /* 0x30000009ff0d7230 */ /* 0x100fe20000004100 */
[----:B------:R-:W-:Y:S01]  /*c3b0*/  F2FP.SATFINITE.E4M3.F32.PACK_AB_MERGE_C R6, R14, R11, R15 ;  /* 0x0000000b0e06723e */ /* 0x000fe2000480700f */
[----:B------:R-:W-:Y:S02]  /*c3c0*/  HADD2.F32 R32, -RZ, R9.H0_H0 ;  /* 0x20000009ff207230 */ /* 0x000fe40000004100 */
[--C-:B------:R-:W-:Y:S02]  /*c3d0*/  HADD2.F32 R3, -RZ, R20.reuse.H1_H1 ;  /* 0x30000014ff037230 */ /* 0x100fe40000004100 */
[-C--:B------:R-:W-:Y:S01]  /*c3e0*/  FMUL.FTZ R28, R13, R4.reuse ;  /* 0x000000040d1c7220 */ /* 0x080fe20000410000 */
[----:B------:R-:W-:Y:S02]  /*c3f0*/  HADD2.F32 R7, -RZ, R7.H0_H0 ;  /* 0x20000007ff077230 */ /* 0x000fe40000004100 */
[----:B------:R-:W-:Y:S01]  /*c400*/  FMUL.FTZ R4, R31, R4 ;  /* 0x000000041f047220 */ /* 0x000fe20000410000 */
[----:B------:R-:W-:-:S02]  /*c410*/  HADD2.F32 R20, -RZ, R20.H0_H0 ;  /* 0x20000014ff147230 */ /* 0x000fc40000004100 */
[-C--:B------:R-:W-:Y:S01]  /*c420*/  FMUL.FTZ R9, R32, R3.reuse ;  /* 0x0000000320097220 */ /* 0x080fe20000410000 */
[C---:B------:R-:W-:Y:S01]  /*c430*/  FMUL.FTZ R3, R30.reuse, R3 ;  /* 0x000000031e037220 */ /* 0x040fe20000410000 */
[-C--:B------:R-:W-:Y:S01]  /*c440*/  FFMA.FTZ R28, R31, R7.reuse, -R28 ;  /* 0x000000071f1c7223 */ /* 0x080fe2000001081c */
[----:B------:R-:W-:Y:S01]  /*c450*/  FFMA.FTZ R13, R13, R7, R4 ;  /* 0x000000070d0d7223 */ /* 0x000fe20000010004 */
[-C--:B------:R-:W-:Y:S01]  /*c460*/  FFMA.FTZ R7, R30, R20.reuse, -R9 ;  /* 0x000000141e077223 */ /* 0x080fe20000010809 */
[----:B------:R-:W-:Y:S01]  /*c470*/  FFMA.FTZ R20, R32, R20, R3 ;  /* 0x0000001420147223 */ /* 0x000fe20000010003 */
[----:B------:R-:W-:Y:S02]  /*c480*/  F2FP.SATFINITE.E4M3.F32.PACK_AB_MERGE_C R4, R12, R25, RZ ;  /* 0x000000190c04723e */ /* 0x000fe400048070ff */
[----:B------:R-:W-:Y:S02]  /*c490*/  F2FP.SATFINITE.E4M3.F32.PACK_AB_MERGE_C R13, R13, R28, RZ ;  /* 0x0000001c0d0d723e */ /* 0x000fe400048070ff */
[----:B------:R-:W-:-:S02]  /*c4a0*/  F2FP.SATFINITE.E4M3.F32.PACK_AB_MERGE_C R4, R8, R21, R4 ;  /* 0x000000150804723e */ /* 0x000fc40004807004 */
[----:B------:R-:W-:-:S05]  /*c4b0*/  F2FP.SATFINITE.E4M3.F32.PACK_AB_MERGE_C R7, R20, R7, R13 ;  /* 0x000000071407723e */ /* 0x000fca000480700d */
[----:B------:R2:W-:Y:S01]  /*c4c0*/  STS.128 [R0+0x2000], R4 ;  /* 0x0020000400007388 */ /* 0x0005e20000000c00 */
[----:B------:R-:W-:Y:S05]  /*c4d0*/  BRA `(.L_x_622) ;  /* 0x0000001c00787947 */ /* 0x000fea0003800000 */
.L_x_612:
[----:B------:R-:W-:-:S03]  /*c4e0*/  UMOV UR4, 0xffffffff ;  /* 0xffffffff00047882 */ /* 0x000fc60000000000 */
[----:B------:R-:W-:Y:S05]  /*c4f0*/  BRA.DIV UR4, `(.L_x_625) ;  /* 0x0000015e04287947 */ /* 0x000fea000b800000 */
[----:B------:R0:W1:Y:S04]  /*c500*/  SHFL.IDX PT, R21, R30, RZ, 0x1c1f ;  /* 0x001c1fff1e157589 */ /* 0x00006800000e0000 */
[----:B------:R0:W2:Y:S04]  /*c510*/  SHFL.IDX PT, R14, R32, RZ, 0x1c1f ;  /* 0x001c1fff200e7589 */ /* 0x0000a800000e0000 */
[----:B------:R0:W3:Y:S04]  /*c520*/  SHFL.IDX PT, R3, R26, RZ, 0x1c1f ;  /* 0x001c1fff1a037589 */ /* 0x0000e800000e0000 */
[----:B------:R0:W4:Y:S02]  /*c530*/  SHFL.IDX PT, R31, R28, RZ, 0x1c1f ;  /* 0x001c1fff1c1f7589 */ /* 0x00012400000e0000 */
.L_x_876:
[----:B------:R-:W-:Y:S01]  /*c540*/  ULDC UR4, c[0x0][0x448] ;  /* 0x0001120000047ab9 */ /* 0x000fe20000000800 */
[----:B------:R-:W-:Y:S01]  /*c550*/  BSSY B1, `(.L_x_626) ;  /* 0x0000012000017945 */ /* 0x000fe20003800000 */
[----:B0-----:R-:W-:Y:S01]  /*c560*/  IMAD R28, R25, UR4, RZ ;  /* 0x00000004191c7c24 */ /* 0x001fe2000f8e02ff */
[----:B------:R-:W-:Y:S02]  /*c570*/  CS2R R8, SRZ ;  /* 0x0000000000087805 */ /* 0x000fe4000001ff00 */
[----:B------:R-:W-:Y:S02]  /*c580*/  CS2R R6, SRZ ;  /* 0x0000000000067805 */ /* 0x000fe4000001ff00 */
[----:B------:R-:W-:Y:S02]  /*c590*/  CS2R R10, SRZ ;  /* 0x00000000000a7805 */ /* 0x000fe4000001ff00 */
[----:B------:R-:W-:Y:S02]  /*c5a0*/  ISETP.GE.AND P0, PT, R5, R28, PT ;  /* 0x0000001c0500720c */ /* 0x000fe40003f06270 */
[----:B------:R-:W-:-:S11]  /*c5b0*/  CS2R R4, SRZ ;  /* 0x0000000000047805 */ /* 0x000fd6000001ff00 */
[----:B------:R-:W-:Y:S05]  /*c5c0*/  @P0 BRA `(.L_x_627) ;  /* 0x0000000000280947 */ /* 0x000fea0003800000 */
[----:B------:R-:W-:Y:S01]  /*c5d0*/  ULDC UR4, c[0x0][0x3f4] ;  /* 0x0000fd0000047ab9 */ /* 0x000fe20000000800 */
[C---:B-1----:R-:W-:Y:S02]  /*c5e0*/  IADD3 R12, P0, R16.reuse, R21, RZ ;  /* 0x00000015100c7210 */ /* 0x042fe40007f1e0ff */
[----:B------:R-:W-:Y:S02]  /*c5f0*/  CS2R R8, SRZ ;  /* 0x0000000000087805 */ /* 0x000fe4000001ff00 */
[C---:B------:R-:W-:Y:S02]  /*c600*/  ISETP.GE.AND P2, PT, R16.reuse, UR4, PT ;  /* 0x0000000410007c0c */ /* 0x040fe4000bf46270 */
[----:B--2---:R-:W-:Y:S01]  /*c610*/  IADD3 R14, P1, R16, R14, RZ ;  /* 0x0000000e100e7210 */ /* 0x004fe20007f3e0ff */
[----:B---3--:R-:W-:-:S04]  /*c620*/  IMAD.X R13, R3, 0x1, R17, P0 ;  /* 0x00000001030d7824 */ /* 0x008fc800000e0611 */
[----:B----4-:R-:W-:-:S06]  /*c630*/  IMAD.X R15, R31, 0x1, R17, P1 ;  /* 0x000000011f0f7824 */ /* 0x010fcc00008e0611 */
[----:B------:R-:W-:Y:S05]  /*c640*/  @P2 BRA `(.L_x_627) ;  /* 0x0000000000082947 */ /* 0x000fea0003800000 */
[----:B------:R0:W5:Y:S04]  /*c650*/  LD.E.128 R4, desc[UR36][R12.64] ;  /* 0x000000240c047980 */ /* 0x000168000c101d00 */
[----:B------:R0:W5:Y:S02]  /*c660*/  LD.E.128 R8, desc[UR36][R14.64] ;  /* 0x000000240e087980 */ /* 0x000164000c101d00 */
.L_x_627:
[----:B------:R-:W-:Y:S05]  /*c670*/  BSYNC B1 ;  /* 0x0000000000017941 */ /* 0x000fea0003800000 */
.L_x_626:
[----:B------:R-:W-:Y:S01]  /*c680*/  ULEA.HI UR4, UR61, UR61, URZ, 0x1 ;  /* 0x0000003d3d047291 */ /* 0x000fe2000f8f083f */
[----:B-----5:R-:W-:Y:S01]  /*c690*/  SHF.R.U32.HI R0, RZ, 0x8, R4 ;  /* 0x00000008ff007819 */ /* 0x020fe20000011604 */
[----:B------:R-:W-:Y:S01]  /*c6a0*/  IMAD R28, R29, -0x80, R28 ;  /* 0xffffff801d1c7824 */ /* 0x000fe200078e021c */
[----:B---3--:R-:W-:Y:S01]  /*c6b0*/  LOP3.LUT R3, R4, 0xff, RZ, 0xc0, !PT ;  /* 0x000000ff04037812 */ /* 0x008fe200078ec0ff */
[----:B------:R-:W-:Y:S01]  /*c6c0*/  ULOP3.LUT UR4, UR4, 0xfffffffe, URZ, 0xc0, !UPT ;  /* 0xfffffffe04047892 */ /* 0x000fe2000f8ec03f */
[----:B------:R-:W-:Y:S01]  /*c6d0*/  LOP3.LUT R0, R0, 0xff, RZ, 0xc0, !PT ;  /* 0x000000ff00007812 */ /* 0x000fe200078ec0ff */
[----:B------:R-:W-:Y:S01]  /*c6e0*/  VIADD R30, R190, 0x40 ;  /* 0x00000040be1e7836 */ /* 0x000fe20000000000 */
[----:B0-----:R-:W-:Y:S01]  /*c6f0*/  SHF.R.U32.HI R15, RZ, 0x8, R5 ;  /* 0x00000008ff0f7819 */ /* 0x001fe20000011605 */
[----:B------:R-:W-:Y:S01]  /*c700*/  UIADD3 UR4, UR61, -UR4, URZ ;  /* 0x800000043d047290 */ /* 0x000fe2000fffe03f */
[----:B------:R-:W-:Y:S01]  /*c710*/  PRMT R13, R0, 0x7604, R3 ;  /* 0x00007604000d7816 */ /* 0x000fe20000000003 */
[----:B------:R-:W-:Y:S01]  /*c720*/  BSSY B1, `(.L_x_628) ;  /* 0x000003d000017945 */ /* 0x000fe20003800000 */
[----:B------:R-:W-:-:S02]  /*c730*/  SHF.R.U32.HI R3, RZ, 0x8, R8 ;  /* 0x00000008ff037819 */ /* 0x000fc40000011608 */
[----:B------:R-:W-:Y:S02]  /*c740*/  LOP3.LUT R12, R5, 0xff, RZ, 0xc0, !PT ;  /* 0x000000ff050c7812 */ /* 0x000fe400078ec0ff */
[----:B------:R-:W-:Y:S02]  /*c750*/  MOV R37, UR4 ;  /* 0x0000000400257c02 */ /* 0x000fe40008000f00 */
[----:B------:R-:W-:Y:S02]  /*c760*/  LOP3.LUT R3, R3, 0xff, RZ, 0xc0, !PT ;  /* 0x000000ff03037812 */ /* 0x000fe400078ec0ff */
[----:B------:R-:W-:Y:S02]  /*c770*/  SHF.L.U32 R37, R37, 0x1f, RZ ;  /* 0x0000001f25257819 */ /* 0x000fe400000006ff */
[----:B------:R-:W-:Y:S02]  /*c780*/  SHF.R.U32.HI R0, RZ, 0x8, R6 ;  /* 0x00000008ff007819 */ /* 0x000fe40000011606 */
[----:B------:R-:W0:Y:S01]  /*c790*/  SYNCS.PHASECHK.TRANS64.TRYWAIT P1, [R18+URZ+0x22800], R37 ;  /* 0x02280025120075a7 */ /* 0x000e22000802017f */
[----:B------:R-:W-:-:S02]  /*c7a0*/  LOP3.LUT R26, R8, 0xff, RZ, 0xc0, !PT ;  /* 0x000000ff081a7812 */ /* 0x000fc400078ec0ff */
[----:B------:R-:W-:Y:S02]  /*c7b0*/  LOP3.LUT R15, R15, 0xff, RZ, 0xc0, !PT ;  /* 0x000000ff0f0f7812 */ /* 0x000fe400078ec0ff */
[----:B------:R-:W-:Y:S02]  /*c7c0*/  SHF.R.U32.HI R25, RZ, 0x8, R7 ;  /* 0x00000008ff197819 */ /* 0x000fe40000011607 */
[----:B--2---:R-:W-:Y:S02]  /*c7d0*/  LOP3.LUT R14, R6, 0xff, RZ, 0xc0, !PT ;  /* 0x000000ff060e7812 */ /* 0x004fe400078ec0ff */
[----:B-1----:R-:W-:Y:S02]  /*c7e0*/  LOP3.LUT R21, R0, 0xff, RZ, 0xc0, !PT ;  /* 0x000000ff00157812 */ /* 0x002fe400078ec0ff */
[----:B------:R-:W-:Y:S02]  /*c7f0*/  PRMT R12, R15, 0x7604, R12 ;  /* 0x000076040f0c7816 */ /* 0x000fe4000000000c */
[----:B------:R-:W-:-:S02]  /*c800*/  PRMT R29, R3, 0x7604, R26 ;  /* 0x00007604031d7816 */ /* 0x000fc4000000001a */
[----:B------:R-:W-:Y:S01]  /*c810*/  LOP3.LUT R20, R7, 0xff, RZ, 0xc0, !PT ;  /* 0x000000ff07147812 */ /* 0x000fe200078ec0ff */
[----:B------:R-:W1:Y:S01]  /*c820*/  LDC R3, c[0x0][0x3f4] ;  /* 0x0000fd00ff037b82 */ /* 0x000e620000000800 */
[----:B------:R-:W-:Y:S02]  /*c830*/  LOP3.LUT R25, R25, 0xff, RZ, 0xc0, !PT ;  /* 0x000000ff19197812 */ /* 0x000fe400078ec0ff */
[----:B------:R-:W-:Y:S02]  /*c840*/  SHF.R.U32.HI R15, RZ, 0x8, R9 ;  /* 0x00000008ff0f7819 */ /* 0x000fe40000011609 */
[----:B------:R-:W-:Y:S02]  /*c850*/  SHF.R.U32.HI R0, RZ, 0x8, R10 ;  /* 0x00000008ff007819 */ /* 0x000fe4000001160a */
[----:B------:R-:W-:Y:S02]  /*c860*/  PRMT R21, R21, 0x7604, R14 ;  /* 0x0000760415157816 */ /* 0x000fe4000000000e */
[----:B------:R-:W-:-:S02]  /*c870*/  PRMT R20, R25, 0x7604, R20 ;  /* 0x0000760419147816 */ /* 0x000fc40000000014 */
[----:B------:R-:W-:Y:S02]  /*c880*/  LOP3.LUT R14, R9, 0xff, RZ, 0xc0, !PT ;  /* 0x000000ff090e7812 */ /* 0x000fe400078ec0ff */
[----:B------:R-:W-:Y:S02]  /*c890*/  LOP3.LUT R15, R15, 0xff, RZ, 0xc0, !PT ;  /* 0x000000ff0f0f7812 */ /* 0x000fe400078ec0ff */
[----:B------:R-:W-:Y:S02]  /*c8a0*/  LOP3.LUT R25, R10, 0xff, RZ, 0xc0, !PT ;  /* 0x000000ff0a197812 */ /* 0x000fe400078ec0ff */
[----:B------:R-:W-:Y:S02]  /*c8b0*/  LOP3.LUT R0, R0, 0xff, RZ, 0xc0, !PT ;  /* 0x000000ff00007812 */ /* 0x000fe400078ec0ff */
[----:B------:R-:W-:Y:S02]  /*c8c0*/  SHF.R.U32.HI R26, RZ, 0x8, R11 ;  /* 0x00000008ff1a7819 */ /* 0x000fe4000001160b */
[----:B------:R-:W-:-:S02]  /*c8d0*/  PRMT R14, R15, 0x7604, R14 ;  /* 0x000076040f0e7816 */ /* 0x000fc4000000000e */
[----:B------:R-:W-:Y:S02]  /*c8e0*/  PRMT R33, R0, 0x7604, R25 ;  /* 0x0000760400217816 */ /* 0x000fe40000000019 */
[----:B------:R-:W-:Y:S02]  /*c8f0*/  LOP3.LUT R15, R26, 0xff, RZ, 0xc0, !PT ;  /* 0x000000ff1a0f7812 */ /* 0x000fe400078ec0ff */
[----:B------:R-:W-:Y:S02]  /*c900*/  LOP3.LUT R0, R11, 0xff, RZ, 0xc0, !PT ;  /* 0x000000ff0b007812 */ /* 0x000fe400078ec0ff */
[----:B------:R-:W-:Y:S02]  /*c910*/  SHF.R.U32.HI R26, RZ, 0x10, R5 ;  /* 0x00000010ff1a7819 */ /* 0x000fe40000011605 */
[----:B------:R-:W-:Y:S02]  /*c920*/  SHF.R.U32.HI R35, RZ, 0x10, R11 ;  /* 0x00000010ff237819 */ /* 0x000fe4000001160b */
[----:B------:R-:W-:-:S02]  /*c930*/  SHF.R.U32.HI R25, RZ, 0x10, R7 ;  /* 0x00000010ff197819 */ /* 0x000fc40000011607 */
[----:B------:R-:W-:Y:S01]  /*c940*/  PRMT R0, R15, 0x7604, R0 ;  /* 0x000076040f007816 */ /* 0x000fe20000000000 */
[----:B------:R-:W-:Y:S01]  /*c950*/  IMAD.U32 R15, R26, 0x10000, RZ ;  /* 0x000100001a0f7824 */ /* 0x000fe200078e00ff */
[----:B----4-:R-:W-:Y:S01]  /*c960*/  SHF.R.U32.HI R31, RZ, 0x10, R9 ;  /* 0x00000010ff1f7819 */ /* 0x010fe20000011609 */
[----:B------:R-:W-:Y:S01]  /*c970*/  IMAD.U32 R35, R35, 0x10000, RZ ;  /* 0x0001000023237824 */ /* 0x000fe200078e00ff */
[--C-:B------:R-:W-:Y:S01]  /*c980*/  LOP3.LUT R13, R13, 0xff0000, R4.reuse, 0xf8, !PT ;  /* 0x00ff00000d0d7812 */ /* 0x100fe200078ef804 */
[----:B------:R-:W-:Y:S01]  /*c990*/  IMAD.U32 R25, R25, 0x10000, RZ ;  /* 0x0001000019197824 */ /* 0x000fe200078e00ff */
[----:B------:R-:W-:Y:S01]  /*c9a0*/  LOP3.LUT R15, R12, 0xff0000, R15, 0xf8, !PT ;  /* 0x00ff00000c0f7812 */ /* 0x000fe200078ef80f */
[----:B------:R-:W-:Y:S01]  /*c9b0*/  IMAD.U32 R31, R31, 0x10000, RZ ;  /* 0x000100001f1f7824 */ /* 0x000fe200078e00ff */
[----:B------:R-:W-:Y:S02]  /*c9c0*/  LOP3.LUT R35, R0, 0xff0000, R35, 0xf8, !PT ;  /* 0x00ff000000237812 */ /* 0x000fe400078ef823 */
[----:B------:R-:W-:-:S02]  /*c9d0*/  LOP3.LUT R0, R13, 0xff000000, R4, 0xf8, !PT ;  /* 0xff0000000d007812 */ /* 0x000fc400078ef804 */
[----:B------:R-:W-:Y:S02]  /*c9e0*/  LOP3.LUT R25, R20, 0xff0000, R25, 0xf8, !PT ;  /* 0x00ff000014197812 */ /* 0x000fe400078ef819 */
[----:B-1----:R-:W-:Y:S02]  /*c9f0*/  ISETP.GE.AND P0, PT, R16, R3, PT ;  /* 0x000000031000720c */ /* 0x002fe40003f06270 */
[----:B------:R-:W-:Y:S02]  /*ca00*/  VIMNMX R39, R28, 0x80, PT ;  /* 0x000000801c277848 */ /* 0x000fe40003fe0100 */
[----:B------:R-:W-:Y:S02]  /*ca10*/  LOP3.LUT R12, R15, 0xff000000, R5, 0xf8, !PT ;  /* 0xff0000000f0c7812 */ /* 0x000fe400078ef805 */
[----:B------:R-:W-:Y:S02]  /*ca20*/  LOP3.LUT R13, R21, 0xff0000, R6, 0xf8, !PT ;  /* 0x00ff0000150d7812 */ /* 0x000fe400078ef806 */
[----:B------:R-:W-:-:S02]  /*ca30*/  LOP3.LUT R31, R14, 0xff0000, R31, 0xf8, !PT ;  /* 0x00ff00000e1f7812 */ /* 0x000fc400078ef81f */
[----:B------:R-:W-:Y:S02]  /*ca40*/  LOP3.LUT R15, R29, 0xff0000, R8, 0xf8, !PT ;  /* 0x00ff00001d0f7812 */ /* 0x000fe400078ef808 */
[----:B------:R-:W-:Y:S02]  /*ca50*/  LOP3.LUT R21, R33, 0xff0000, R10, 0xf8, !PT ;  /* 0x00ff000021157812 */ /* 0x000fe400078ef80a */
[-C--:B------:R-:W-:Y:S02]  /*ca60*/  ISETP.GE.OR P2, PT, R190, R39.reuse, P0 ;  /* 0x00000027be00720c */ /* 0x080fe40000746670 */
[----:B------:R-:W-:Y:S02]  /*ca70*/  LOP3.LUT R14, R25, 0xff000000, R7, 0xf8, !PT ;  /* 0xff000000190e7812 */ /* 0x000fe400078ef807 */
[----:B------:R-:W-:Y:S02]  /*ca80*/  ISETP.GE.OR P0, PT, R30, R39, P0 ;  /* 0x000000271e00720c */ /* 0x000fe40000706670 */
[----:B------:R-:W-:-:S02]  /*ca90*/  LOP3.LUT R13, R13, 0xff000000, R6, 0xf8, !PT ;  /* 0xff0000000d0d7812 */ /* 0x000fc400078ef806 */
[----:B------:R-:W-:Y:S02]  /*caa0*/  LOP3.LUT R15, R15, 0xff000000, R8, 0xf8, !PT ;  /* 0xff0000000f0f7812 */ /* 0x000fe400078ef808 */
[----:B------:R-:W-:Y:S02]  /*cab0*/  LOP3.LUT R20, R31, 0xff000000, R9, 0xf8, !PT ;  /* 0xff0000001f147812 */ /* 0x000fe400078ef809 */
[----:B------:R-:W-:Y:S02]  /*cac0*/  LOP3.LUT R21, R21, 0xff000000, R10, 0xf8, !PT ;  /* 0xff00000015157812 */ /* 0x000fe400078ef80a */
[----:B------:R-:W-:Y:S01]  /*cad0*/  LOP3.LUT R25, R35, 0xff000000, R11, 0xf8, !PT ;  /* 0xff00000023197812 */ /* 0x000fe200078ef80b */
[----:B0-----:R-:W-:Y:S06]  /*cae0*/  @!P1 BRA `(.L_x_629) ;  /* 0x00000158001c9947 */ /* 0x001fec0003800000 */
.L_x_877:
[----:B------:R-:W-:Y:S05]  /*caf0*/  BSYNC B1 ;  /* 0x0000000000017941 */ /* 0x000fea0003800000 */
.L_x_628:
[----:B------:R-:W-:Y:S04]  /*cb00*/  BSSY B1, `(.L_x_630) ;  /* 0x00000c0000017945 */ /* 0x000fe80003800000 */
[----:B------:R-:W-:Y:S05]  /*cb10*/  @P2 BRA `(.L_x_631) ;  /* 0x0000000800f82947 */ /* 0x000fea0003800000 */
[----:B------:R-:W-:Y:S01]  /*cb20*/  SHF.L.U32 R4, R200, 0x7, RZ ;  /* 0x00000007c8047819 */ /* 0x000fe200000006ff */
[----:B------:R-:W-:Y:S01]  /*cb30*/  IMAD.IADD R5, R16, 0x1, R3 ;  /* 0x0000000110057824 */ /* 0x000fe200078e0203 */
[----:B------:R-:W-:Y:S02]  /*cb40*/  F2FP.F16.E4M3.UNPACK_B R47, R15.H1 ;  /* 0x0000000fff2f723e */ /* 0x000fe400030006ff */
[----:B------:R-:W-:Y:S02]  /*cb50*/  LOP3.LUT R6, R4, 0x380, RZ, 0xc0, !PT ;  /* 0x0000038004067812 */ /* 0x000fe400078ec0ff */
[----:B------:R-:W-:Y:S01]  /*cb60*/  F2FP.F16.E4M3.UNPACK_B R44, R0.H1 ;  /* 0x00000000ff2c723e */ /* 0x000fe200030006ff */
[--C-:B------:R-:W-:Y:S01]  /*cb70*/  HADD2.F32 R48, -RZ, R47.reuse.H0_H0 ;  /* 0x2000002fff307230 */ /* 0x100fe20000004100 */
[C---:B------:R-:W-:Y:S01]  /*cb80*/  LOP3.LUT R4, R6.reuse, 0x70, R16, 0xf8, !PT ;  /* 0x0000007006047812 */ /* 0x040fe200078ef810 */
[----:B------:R-:W-:Y:S01]  /*cb90*/  HADD2.F32 R49, -RZ, R47.H1_H1 ;  /* 0x3000002fff317230 */ /* 0x000fe20000004100 */
[----:B------:R-:W-:Y:S01]  /*cba0*/  SHF.R.U32.HI R28, RZ, 0x3, R6 ;  /* 0x00000003ff1c7819 */ /* 0x000fe20000011606 */
[--C-:B------:R-:W-:Y:S01]  /*cbb0*/  HADD2.F32 R46, -RZ, R44.reuse.H0_H0 ;  /* 0x2000002cff2e7230 */ /* 0x100fe20000004100 */
[----:B------:R-:W-:Y:S01]  /*cbc0*/  LOP3.LUT R5, R6, 0x70, R5, 0xf8, !PT ;  /* 0x0000007006057812 */ /* 0x000fe200078ef805 */
[----:B------:R-:W-:Y:S01]  /*cbd0*/  HADD2.F32 R45, -RZ, R44.H1_H1 ;  /* 0x3000002cff2d7230 */ /* 0x000fe20000004100 */
[----:B------:R-:W-:-:S02]  /*cbe0*/  LOP3.LUT R4, R4, R28, RZ, 0x3c, !PT ;  /* 0x0000001c04047212 */ /* 0x000fc400078e3cff */
[----:B------:R-:W-:Y:S02]  /*cbf0*/  LOP3.LUT R28, R5, R28, RZ, 0x3c, !PT ;  /* 0x0000001c051c7212 */ /* 0x000fe400078e3cff */
[C-C-:B------:R-:W-:Y:S02]  /*cc00*/  IADD3 R26, R18.reuse, R4, R199.reuse ;  /* 0x00000004121a7210 */ /* 0x140fe40007ffe0c7 */
[----:B------:R-:W-:Y:S02]  /*cc10*/  IADD3 R28, R18, R28, R199 ;  /* 0x0000001c121c7210 */ /* 0x000fe40007ffe0c7 */
[----:B------:R-:W-:Y:S01]  /*cc20*/  F2FP.F16.E4M3.UNPACK_B R44, R0 ;  /* 0x00000000ff2c723e */ /* 0x000fe200020006ff */
[----:B------:R-:W1:Y:S04]  /*cc30*/  LDS.128 R4, [R26+0x14400] ;  /* 0x014400001a047984 */ /* 0x000e680000000c00 */
[----:B------:R-:W2:Y:S01]  /*cc40*/  LDS.128 R8, [R28+0x14400] ;  /* 0x014400001c087984 */ /* 0x000ea20000000c00 */
[----:B-1----:R-:W-:-:S02]  /*cc50*/  F2FP.F16.E4M3.UNPACK_B R30, R4.H1 ;  /* 0x00000004ff1e723e */ /* 0x002fc400030006ff */
[-C--:B------:R-:W-:Y:S02]  /*cc60*/  F2FP.F16.E4M3.UNPACK_B R31, R5.reuse ;  /* 0x00000005ff1f723e */ /* 0x080fe400020006ff */
[----:B--2---:R-:W-:Y:S02]  /*cc70*/  F2FP.F16.E4M3.UNPACK_B R38, R8.H1 ;  /* 0x00000008ff26723e */ /* 0x004fe400030006ff */
[----:B------:R-:W-:Y:S02]  /*cc80*/  F2FP.F16.E4M3.UNPACK_B R32, R5.H1 ;  /* 0x00000005ff20723e */ /* 0x000fe400030006ff */
[----:B------:R-:W-:Y:S01]  /*cc90*/  F2FP.F16.E4M3.UNPACK_B R29, R4 ;  /* 0x00000004ff1d723e */ /* 0x000fe200020006ff */
[--C-:B------:R-:W-:Y:S01]  /*cca0*/  HADD2.F32 R5, -RZ, R38.reuse.H0_H0 ;  /* 0x20000026ff057230 */ /* 0x100fe20000004100 */
[-C--:B------:R-:W-:Y:S01]  /*ccb0*/  F2FP.F16.E4M3.UNPACK_B R4, R7.reuse ;  /* 0x00000007ff04723e */ /* 0x080fe200020006ff */
[----:B------:R-:W-:Y:S01]  /*ccc0*/  HADD2.F32 R38, -RZ, R38.H1_H1 ;  /* 0x30000026ff267230 */ /* 0x000fe20000004100 */
[----:B------:R-:W-:Y:S01]  /*ccd0*/  F2FP.F16.E4M3.UNPACK_B R36, R7.H1 ;  /* 0x00000007ff24723e */ /* 0x000fe200030006ff */
[----:B------:R-:W-:Y:S01]  /*cce0*/  HADD2.F32 R7, -RZ, R30.H0_H0 ;  /* 0x2000001eff077230 */ /* 0x000fe20000004100 */
[----:B0-----:R-:W-:Y:S01]  /*ccf0*/  F2FP.F16.E4M3.UNPACK_B R37, R8 ;  /* 0x00000008ff25723e */ /* 0x001fe200020006ff */
[C---:B------:R-:W-:Y:S01]  /*cd00*/  FMUL.FTZ R8, R5.reuse, R48 ;  /* 0x0000003005087220 */ /* 0x040fe20000410000 */
[----:B------:R-:W-:Y:S01]  /*cd10*/  F2FP.F16.E4M3.UNPACK_B R39, R9 ;  /* 0x00000009ff27723e */ /* 0x000fe200020006ff */
[----:B------:R-:W-:Y:S01]  /*cd20*/  FMUL.FTZ R51, R38, R49 ;  /* 0x0000003126337220 */ /* 0x000fe20000410000 */
[----:B------:R-:W-:Y:S01]  /*cd30*/  F2FP.F16.E4M3.UNPACK_B R40, R9.H1 ;  /* 0x00000009ff28723e */ /* 0x000fe200030006ff */
[-C--:B------:R-:W-:Y:S01]  /*cd40*/  FMUL.FTZ R9, R5, R46.reuse ;  /* 0x0000002e05097220 */ /* 0x080fe20000410000 */
[----:B------:R-:W-:Y:S01]  /*cd50*/  FFMA.FTZ R5, R7, R46, -R8 ;  /* 0x0000002e07057223 */ /* 0x000fe20000010808 */
[----:B------:R-:W-:Y:S01]  /*cd60*/  F2FP.F16.E4M3.UNPACK_B R46, R15 ;  /* 0x0000000fff2e723e */ /* 0x000fe200020006ff */
[----:B------:R-:W-:-:S02]  /*cd70*/  HADD2.F32 R8, -RZ, R37.H0_H0 ;  /* 0x20000025ff087230 */ /* 0x000fc40000004100 */
[----:B------:R-:W-:Y:S01]  /*cd80*/  FFMA.FTZ R7, R7, R48, R9 ;  /* 0x0000003007077223 */ /* 0x000fe20000010009 */
[----:B------:R-:W-:Y:S01]  /*cd90*/  HADD2.F32 R9, -RZ, R44.H0_H0 ;  /* 0x2000002cff097230 */ /* 0x000fe20000004100 */
[-C--:B------:R-:W-:Y:S01]  /*cda0*/  F2FP.F16.E4M3.UNPACK_B R33, R6.reuse ;  /* 0x00000006ff21723e */ /* 0x080fe200020006ff */
[----:B------:R-:W-:Y:S01]  /*cdb0*/  HADD2.F32 R47, -RZ, R46.H0_H0 ;  /* 0x2000002eff2f7230 */ /* 0x000fe20000004100 */
[----:B------:R-:W-:Y:S01]  /*cdc0*/  F2FP.F16.E4M3.UNPACK_B R35, R6.H1 ;  /* 0x00000006ff23723e */ /* 0x000fe200030006ff */
[----:B------:R-:W-:Y:S01]  /*cdd0*/  HADD2.F32 R30, -RZ, R30.H1_H1 ;  /* 0x3000001eff1e7230 */ /* 0x000fe20000004100 */
[-C--:B------:R-:W-:Y:S01]  /*cde0*/  F2FP.F16.E4M3.UNPACK_B R41, R10.reuse ;  /* 0x0000000aff29723e */ /* 0x080fe200020006ff */
[----:B------:R-:W-:Y:S01]  /*cdf0*/  FMUL.FTZ R48, R8, R9 ;  /* 0x0000000908307220 */ /* 0x000fe20000410000 */
[----:B------:R-:W-:Y:S01]  /*ce00*/  F2FP.F16.E4M3.UNPACK_B R42, R10.H1 ;  /* 0x0000000aff2a723e */ /* 0x000fe200030006ff */
[----:B------:R-:W-:Y:S01]  /*ce10*/  FMUL.FTZ R10, R38, R45 ;  /* 0x0000002d260a7220 */ /* 0x000fe20000410000 */
[----:B------:R-:W-:Y:S01]  /*ce20*/  F2FP.F16.E4M3.UNPACK_B R6, R11 ;  /* 0x0000000bff06723e */ /* 0x000fe200020006ff */
[----:B------:R-:W-:Y:S01]  /*ce30*/  FMUL.FTZ R38, R8, R47 ;  /* 0x0000002f08267220 */ /* 0x000fe20000410000 */
[----:B------:R-:W-:Y:S01]  /*ce40*/  F2FP.F16.E4M3.UNPACK_B R43, R11.H1 ;  /* 0x0000000bff2b723e */ /* 0x000fe200030006ff */
[----:B------:R-:W-:-:S02]  /*ce50*/  HADD2.F32 R11, -RZ, R29.H0_H0 ;  /* 0x2000001dff0b7230 */ /* 0x000fc40000004100 */
[C---:B------:R-:W-:Y:S01]  /*ce60*/  FFMA.FTZ R8, R30.reuse, R45, -R51 ;  /* 0x0000002d1e087223 */ /* 0x040fe20000010833 */
[----:B------:R-:W-:Y:S01]  /*ce70*/  HADD2.F32 R46, -RZ, R46.H1_H1 ;  /* 0x3000002eff2e7230 */ /* 0x000fe20000004100 */
[----:B------:R-:W-:Y:S01]  /*ce80*/  F2FP.F16.E4M3.UNPACK_B R45, R12.H1 ;  /* 0x0000000cff2d723e */ /* 0x000fe200030006ff */
[----:B------:R-:W-:Y:S02]  /*ce90*/  HADD2.F32 R37, -RZ, R37.H1_H1 ;  /* 0x30000025ff257230 */ /* 0x000fe40000004100 */
[C---:B------:R-:W-:Y:S01]  /*cea0*/  FFMA.FTZ R9, R11.reuse, R9, -R38 ;  /* 0x000000090b097223 */ /* 0x040fe20000010826 */
[----:B------:R-:W-:Y:S01]  /*ceb0*/  FFMA.FTZ R11, R11, R47, R48 ;  /* 0x0000002f0b0b7223 */ /* 0x000fe20000010030 */
[----:B------:R-:W-:Y:S01]  /*cec0*/  F2FP.F16.E4M3.UNPACK_B R48, R20.H1 ;  /* 0x00000014ff30723e */ /* 0x000fe200030006ff */
[----:B------:R-:W-:Y:S01]  /*ced0*/  FFMA.FTZ R10, R30, R49, R10 ;  /* 0x000000311e0a7223 */ /* 0x000fe2000001000a */
[----:B------:R-:W-:Y:S02]  /*cee0*/  HADD2.F32 R44, -RZ, R44.H1_H1 ;  /* 0x3000002cff2c7230 */ /* 0x000fe40000004100 */
[----:B------:R-:W-:Y:S01]  /*cef0*/  FMUL.FTZ R50, R37, R46 ;  /* 0x0000002e25327220 */ /* 0x000fe20000410000 */
[----:B------:R-:W-:-:S02]  /*cf00*/  HADD2.F32 R29, -RZ, R29.H1_H1 ;  /* 0x3000001dff1d7230 */ /* 0x000fc40000004100 */
[----:B------:R-:W-:Y:S02]  /*cf10*/  HADD2.F32 R49, -RZ, R48.H0_H0 ;  /* 0x20000030ff317230 */ /* 0x000fe40000004100 */
[-C--:B------:R-:W-:Y:S01]  /*cf20*/  FMUL.FTZ R37, R37, R44.reuse ;  /* 0x0000002c25257220 */ /* 0x080fe20000410000 */
[----:B------:R-:W-:Y:S02]  /*cf30*/  HADD2.F32 R38, -RZ, R40.H0_H0 ;  /* 0x20000028ff267230 */ /* 0x000fe40000004100 */
[C---:B------:R-:W-:Y:S01]  /*cf40*/  FFMA.FTZ R50, R29.reuse, R44, -R50 ;  /* 0x0000002c1d327223 */ /* 0x040fe20000010832 */
[--C-:B------:R-:W-:Y:S01]  /*cf50*/  HADD2.F32 R47, -RZ, R45.reuse.H0_H0 ;  /* 0x2000002dff2f7230 */ /* 0x100fe20000004100 */
[----:B------:R-:W-:Y:S01]  /*cf60*/  F2FP.F16.E4M3.UNPACK_B R44, R20 ;  /* 0x00000014ff2c723e */ /* 0x000fe200020006ff */
[----:B------:R-:W-:Y:S02]  /*cf70*/  HADD2.F32 R30, -RZ, R32.H0_H0 ;  /* 0x20000020ff1e7230 */ /* 0x000fe40000004100 */
[C---:B------:R-:W-:Y:S01]  /*cf80*/  FMUL.FTZ R51, R38.reuse, R49 ;  /* 0x0000003126337220 */ /* 0x040fe20000410000 */
[----:B------:R-:W-:Y:S01]  /*cf90*/  FFMA.FTZ R52, R29, R46, R37 ;  /* 0x0000002e1d347223 */ /* 0x000fe20000010025 */
[----:B------:R-:W-:Y:S01]  /*cfa0*/  FMUL.FTZ R38, R38, R47 ;  /* 0x0000002f26267220 */ /* 0x000fe20000410000 */
[----:B------:R-:W-:-:S02]  /*cfb0*/  HADD2.F32 R45, -RZ, R45.H1_H1 ;  /* 0x3000002dff2d7230 */ /* 0x000fc40000004100 */
[C---:B------:R-:W-:Y:S01]  /*cfc0*/  FFMA.FTZ R51, R30.reuse, R47, -R51 ;  /* 0x0000002f1e337223 */ /* 0x040fe20000010833 */
[----:B------:R-:W-:Y:S02]  /*cfd0*/  HADD2.F32 R47, -RZ, R48.H1_H1 ;  /* 0x30000030ff2f7230 */ /* 0x000fe40000004100 */
[----:B------:R-:W-:Y:S01]  /*cfe0*/  FFMA.FTZ R53, R30, R49, R38 ;  /* 0x000000311e357223 */ /* 0x000fe20000010026 */
[----:B------:R-:W-:Y:S01]  /*cff0*/  F2FP.F16.E4M3.UNPACK_B R37, R12 ;  /* 0x0000000cff25723e */ /* 0x000fe200020006ff */
[----:B------:R-:W-:Y:S02]  /*d000*/  HADD2.F32 R40, -RZ, R40.H1_H1 ;  /* 0x30000028ff287230 */ /* 0x000fe40000004100 */
[----:B------:R-:W-:Y:S02]  /*d010*/  HADD2.F32 R46, -RZ, R44.H0_H0 ;  /* 0x2000002cff2e7230 */ /* 0x000fe40000004100 */
[----:B------:R-:W-:Y:S02]  /*d020*/  HADD2.F32 R30, -RZ, R39.H0_H0 ;  /* 0x20000027ff1e7230 */ /* 0x000fe40000004100 */
[----:B------:R-:W-:Y:S01]  /*d030*/  FMUL.FTZ R55, R40, R47 ;  /* 0x0000002f28377220 */ /* 0x000fe20000410000 */
[----:B------:R-:W-:-:S02]  /*d040*/  HADD2.F32 R32, -RZ, R32.H1_H1 ;  /* 0x30000020ff207230 */ /* 0x000fc40000004100 */
[----:B------:R-:W-:Y:S01]  /*d050*/  FMUL.FTZ R54, R40, R45 ;  /* 0x0000002d28367220 */ /* 0x000fe20000410000 */
[----:B------:R-:W-:Y:S02]  /*d060*/  HADD2.F32 R38, -RZ, R37.H0_H0 ;  /* 0x20000025ff267230 */ /* 0x000fe40000004100 */
[----:B------:R-:W-:Y:S01]  /*d070*/  FMUL.FTZ R40, R30, R46 ;  /* 0x0000002e1e287220 */ /* 0x000fe20000410000 */
[----:B------:R-:W-:Y:S02]  /*d080*/  HADD2.F32 R29, -RZ, R31.H0_H0 ;  /* 0x2000001fff1d7230 */ /* 0x000fe40000004100 */
[C---:B------:R-:W-:Y:S01]  /*d090*/  FFMA.FTZ R54, R32.reuse, R47, R54 ;  /* 0x0000002f20367223 */ /* 0x040fe20000010036 */
[----:B------:R-:W-:Y:S01]  /*d0a0*/  FFMA.FTZ R48, R32, R45, -R55 ;  /* 0x0000002d20307223 */ /* 0x000fe20000010837 */
[----:B------:R-:W-:Y:S02]  /*d0b0*/  HADD2.F32 R32, -RZ, R37.H1_H1 ;  /* 0x30000025ff207230 */ /* 0x000fe40000004100 */
[-C--:B------:R-:W-:Y:S01]  /*d0c0*/  FMUL.FTZ R49, R30, R38.reuse ;  /* 0x000000261e317220 */ /* 0x080fe20000410000 */
[----:B------:R-:W-:Y:S01]  /*d0d0*/  FFMA.FTZ R47, R29, R38, -R40 ;  /* 0x000000261d2f7223 */ /* 0x000fe20000010828 */
[----:B------:R-:W-:Y:S01]  /*d0e0*/  F2FP.F16.E4M3.UNPACK_B R40, R21.H1 ;  /* 0x00000015ff28723e */ /* 0x000fe200030006ff */
[----:B------:R-:W-:Y:S01]  /*d0f0*/  HADD2.F32 R30, -RZ, R42.H0_H0 ;  /* 0x2000002aff1e7230 */ /* 0x000fe20000004100 */
[----:B------:R-:W-:Y:S01]  /*d100*/  F2FP.F16.E4M3.UNPACK_B R37, R13.H1 ;  /* 0x0000000dff25723e */ /* 0x000fe200030006ff */
[----:B------:R-:W-:-:S02]  /*d110*/  HADD2.F32 R44, -RZ, R44.H1_H1 ;  /* 0x3000002cff2c7230 */ /* 0x000fc40000004100 */
[----:B------:R-:W-:Y:S01]  /*d120*/  FFMA.FTZ R49, R29, R46, R49 ;  /* 0x0000002e1d317223 */ /* 0x000fe20000010031 */
[----:B------:R-:W-:Y:S01]  /*d130*/  HADD2.F32 R45, -RZ, R40.H0_H0 ;  /* 0x20000028ff2d7230 */ /* 0x000fe20000004100 */
[----:B------:R-:W-:Y:S01]  /*d140*/  F2FP.SATFINITE.E4M3.F32.PACK_AB_MERGE_C R53, R54, R53, RZ ;  /* 0x000000353635723e */ /* 0x000fe200048070ff */
[----:B------:R-:W-:Y:S02]  /*d150*/  HADD2.F32 R39, -RZ, R39.H1_H1 ;  /* 0x30000027ff277230 */ /* 0x000fe40000004100 */
[----:B------:R-:W-:Y:S02]  /*d160*/  HADD2.F32 R38, -RZ, R37.H0_H0 ;  /* 0x20000025ff267230 */ /* 0x000fe40000004100 */
[----:B------:R-:W-:Y:S01]  /*d170*/  FMUL.FTZ R56, R30, R45 ;  /* 0x0000002d1e387220 */ /* 0x000fe20000410000 */
[----:B------:R-:W-:Y:S02]  /*d180*/  HADD2.F32 R29, -RZ, R35.H0_H0 ;  /* 0x20000023ff1d7230 */ /* 0x000fe40000004100 */
[----:B------:R-:W-:Y:S01]  /*d190*/  FMUL.FTZ R46, R39, R44 ;  /* 0x0000002c272e7220 */ /* 0x000fe20000410000 */
[----:B------:R-:W-:-:S02]  /*d1a0*/  HADD2.F32 R31, -RZ, R31.H1_H1 ;  /* 0x3000001fff1f7230 */ /* 0x000fc40000004100 */
[----:B------:R-:W-:Y:S01]  /*d1b0*/  FMUL.FTZ R39, R39, R32 ;  /* 0x0000002027277220 */ /* 0x000fe20000410000 */
[----:B------:R-:W-:Y:S02]  /*d1c0*/  HADD2.F32 R40, -RZ, R40.H1_H1 ;  /* 0x30000028ff287230 */ /* 0x000fe40000004100 */
[-C--:B------:R-:W-:Y:S01]  /*d1d0*/  FMUL.FTZ R30, R30, R38.reuse ;  /* 0x000000261e1e7220 */ /* 0x080fe20000410000 */
[----:B------:R-:W-:Y:S02]  /*d1e0*/  HADD2.F32 R42, -RZ, R42.H1_H1 ;  /* 0x3000002aff2a7230 */ /* 0x000fe40000004100 */
[----:B------:R-:W-:Y:S01]  /*d1f0*/  FFMA.FTZ R56, R29, R38, -R56 ;  /* 0x000000261d387223 */ /* 0x000fe20000010838 */
[----:B------:R-:W-:Y:S01]  /*d200*/  HADD2.F32 R37, -RZ, R37.H1_H1 ;  /* 0x30000025ff257230 */ /* 0x000fe20000004100 */
[----:B------:R-:W-:Y:S01]  /*d210*/  F2FP.F16.E4M3.UNPACK_B R38, R21 ;  /* 0x00000015ff26723e */ /* 0x000fe200020006ff */
[C---:B------:R-:W-:Y:S01]  /*d220*/  FFMA.FTZ R46, R31.reuse, R32, -R46 ;  /* 0x000000201f2e7223 */ /* 0x040fe2000001082e */
[----:B------:R-:W-:Y:S01]  /*d230*/  FFMA.FTZ R44, R31, R44, R39 ;  /* 0x0000002c1f2c7223 */ /* 0x000fe20000010027 */
[----:B------:R-:W-:-:S02]  /*d240*/  HADD2.F32 R35, -RZ, R35.H1_H1 ;  /* 0x30000023ff237230 */ /* 0x000fc40000004100 */
[----:B------:R-:W-:Y:S01]  /*d250*/  FFMA.FTZ R45, R29, R45, R30 ;  /* 0x0000002d1d2d7223 */ /* 0x000fe2000001001e */
[----:B------:R-:W-:Y:S01]  /*d260*/  F2FP.F16.E4M3.UNPACK_B R31, R13 ;  /* 0x0000000dff1f723e */ /* 0x000fe200020006ff */
[CC--:B------:R-:W-:Y:S01]  /*d270*/  FMUL.FTZ R32, R42.reuse, R40.reuse ;  /* 0x000000282a207220 */ /* 0x0c0fe20000410000 */
[-C--:B------:R-:W-:Y:S01]  /*d280*/  FMUL.FTZ R29, R42, R37.reuse ;  /* 0x000000252a1d7220 */ /* 0x080fe20000410000 */
[----:B------:R-:W-:Y:S02]  /*d290*/  HADD2.F32 R39, -RZ, R38.H0_H0 ;  /* 0x20000026ff277230 */ /* 0x000fe40000004100 */
[----:B------:R-:W-:Y:S02]  /*d2a0*/  HADD2.F32 R30, -RZ, R41.H0_H0 ;  /* 0x20000029ff1e7230 */ /* 0x000fe40000004100 */
[C---:B------:R-:W-:Y:S01]  /*d2b0*/  FFMA.FTZ R55, R35.reuse, R37, -R32 ;  /* 0x0000002523377223 */ /* 0x040fe20000010820 */
[----:B------:R-:W-:Y:S01]  /*d2c0*/  FFMA.FTZ R58, R35, R40, R29 ;  /* 0x00000028233a7223 */ /* 0x000fe2000001001d */
[----:B------:R-:W-:Y:S01]  /*d2d0*/  HADD2.F32 R32, -RZ, R31.H0_H0 ;  /* 0x2000001fff207230 */ /* 0x000fe20000004100 */
[----:B------:R-:W-:Y:S01]  /*d2e0*/  F2FP.F16.E4M3.UNPACK_B R35, R25.H1 ;  /* 0x00000019ff23723e */ /* 0x000fe200030006ff */
[----:B------:R-:W-:-:S02]  /*d2f0*/  HADD2.F32 R29, -RZ, R33.H0_H0 ;  /* 0x20000021ff1d7230 */ /* 0x000fc40000004100 */
[CC--:B------:R-:W-:Y:S01]  /*d300*/  FMUL.FTZ R40, R30.reuse, R39.reuse ;  /* 0x000000271e287220 */ /* 0x0c0fe20000410000 */
[----:B------:R-:W-:Y:S02]  /*d310*/  HADD2.F32 R38, -RZ, R38.H1_H1 ;  /* 0x30000026ff267230 */ /* 0x000fe40000004100 */
[-C--:B------:R-:W-:Y:S01]  /*d320*/  FMUL.FTZ R42, R30, R32.reuse ;  /* 0x000000201e2a7220 */ /* 0x080fe20000410000 */
[----:B------:R-:W-:Y:S02]  /*d330*/  HADD2.F32 R41, -RZ, R41.H1_H1 ;  /* 0x30000029ff297230 */ /* 0x000fe40000004100 */
[C---:B------:R-:W-:Y:S01]  /*d340*/  FFMA.FTZ R40, R29.reuse, R32, -R40 ;  /* 0x000000201d287223 */ /* 0x040fe20000010828 */
[----:B------:R-:W-:Y:S02]  /*d350*/  HADD2.F32 R30, -RZ, R31.H1_H1 ;  /* 0x3000001fff1e7230 */ /* 0x000fe40000004100 */
[----:B------:R-:W-:Y:S01]  /*d360*/  FFMA.FTZ R42, R29, R39, R42 ;  /* 0x000000271d2a7223 */ /* 0x000fe2000001002a */
[----:B------:R-:W-:-:S02]  /*d370*/  HADD2.F32 R33, -RZ, R33.H1_H1 ;  /* 0x30000021ff217230 */ /* 0x000fc40000004100 */
[C---:B------:R-:W-:Y:S01]  /*d380*/  FMUL.FTZ R32, R41.reuse, R38 ;  /* 0x0000002629207220 */ /* 0x040fe20000410000 */
[----:B------:R-:W-:Y:S01]  /*d390*/  F2FP.F16.E4M3.UNPACK_B R29, R14.H1 ;  /* 0x0000000eff1d723e */ /* 0x000fe200030006ff */
[-C--:B------:R-:W-:Y:S01]  /*d3a0*/  FMUL.FTZ R41, R41, R30.reuse ;  /* 0x0000001e29297220 */ /* 0x080fe20000410000 */
[----:B------:R-:W-:Y:S02]  /*d3b0*/  HADD2.F32 R37, -RZ, R35.H0_H0 ;  /* 0x20000023ff257230 */ /* 0x000fe40000004100 */
[C---:B------:R-:W-:Y:S01]  /*d3c0*/  FFMA.FTZ R39, R33.reuse, R30, -R32 ;  /* 0x0000001e21277223 */ /* 0x040fe20000010820 */
[----:B------:R-:W-:Y:S02]  /*d3d0*/  HADD2.F32 R30, -RZ, R43.H0_H0 ;  /* 0x2000002bff1e7230 */ /* 0x000fe40000004100 */
[----:B------:R-:W-:Y:S01]  /*d3e0*/  FFMA.FTZ R41, R33, R38, R41 ;  /* 0x0000002621297223 */ /* 0x000fe20000010029 */
[--C-:B------:R-:W-:Y:S02]  /*d3f0*/  HADD2.F32 R31, -RZ, R29.reuse.H0_H0 ;  /* 0x2000001dff1f7230 */ /* 0x100fe40000004100 */
[----:B------:R-:W-:-:S02]  /*d400*/  HADD2.F32 R32, -RZ, R29.H1_H1 ;  /* 0x3000001dff207230 */ /* 0x000fc40000004100 */
[C---:B------:R-:W-:Y:S01]  /*d410*/  FMUL.FTZ R38, R30.reuse, R37 ;  /* 0x000000251e267220 */ /* 0x040fe20000410000 */
[--C-:B------:R-:W-:Y:S02]  /*d420*/  HADD2.F32 R29, -RZ, R36.reuse.H0_H0 ;  /* 0x20000024ff1d7230 */ /* 0x100fe40000004100 */
[-C--:B------:R-:W-:Y:S01]  /*d430*/  FMUL.FTZ R60, R30, R31.reuse ;  /* 0x0000001f1e3c7220 */ /* 0x080fe20000410000 */
[----:B------:R-:W-:Y:S01]  /*d440*/  HADD2.F32 R33, -RZ, R35.H1_H1 ;  /* 0x30000023ff217230 */ /* 0x000fe20000004100 */
[----:B------:R-:W-:Y:S01]  /*d450*/  F2FP.F16.E4M3.UNPACK_B R30, R14 ;  /* 0x0000000eff1e723e */ /* 0x000fe200020006ff */
[----:B------:R-:W-:Y:S02]  /*d460*/  HADD2.F32 R43, -RZ, R43.H1_H1 ;  /* 0x3000002bff2b7230 */ /* 0x000fe40000004100 */
[C---:B------:R-:W-:Y:S01]  /*d470*/  FFMA.FTZ R38, R29.reuse, R31, -R38 ;  /* 0x0000001f1d267223 */ /* 0x040fe20000010826 */
[----:B------:R-:W-:Y:S01]  /*d480*/  HADD2.F32 R36, -RZ, R36.H1_H1 ;  /* 0x30000024ff247230 */ /* 0x000fe20000004100 */
[----:B------:R-:W-:Y:S01]  /*d490*/  F2FP.F16.E4M3.UNPACK_B R35, R25 ;  /* 0x00000019ff23723e */ /* 0x000fe200020006ff */
[----:B------:R-:W-:Y:S01]  /*d4a0*/  FFMA.FTZ R60, R29, R37, R60 ;  /* 0x000000251d3c7223 */ /* 0x000fe2000001003c */
[C---:B------:R-:W-:Y:S01]  /*d4b0*/  FMUL.FTZ R31, R43.reuse, R33 ;  /* 0x000000212b1f7220 */ /* 0x040fe20000410000 */
[----:B------:R-:W-:Y:S01]  /*d4c0*/  FMUL.FTZ R62, R43, R32 ;  /* 0x000000202b3e7220 */ /* 0x000fe20000410000 */
[----:B------:R-:W-:-:S02]  /*d4d0*/  HADD2.F32 R29, -RZ, R6.H0_H0 ;  /* 0x20000006ff1d7230 */ /* 0x000fc40000004100 */
[C---:B------:R-:W-:Y:S01]  /*d4e0*/  FFMA.FTZ R57, R36.reuse, R32, -R31 ;  /* 0x0000002024397223 */ /* 0x040fe2000001081f */
[----:B------:R-:W-:Y:S01]  /*d4f0*/  FFMA.FTZ R59, R36, R33, R62 ;  /* 0x00000021243b7223 */ /* 0x000fe2000001003e */
[--C-:B------:R-:W-:Y:S02]  /*d500*/  HADD2.F32 R31, -RZ, R30.reuse.H0_H0 ;  /* 0x2000001eff1f7230 */ /* 0x100fe40000004100 */
[----:B------:R-:W-:Y:S02]  /*d510*/  HADD2.F32 R33, -RZ, R30.H1_H1 ;  /* 0x3000001eff217230 */ /* 0x000fe40000004100 */
[--C-:B------:R-:W-:Y:S01]  /*d520*/  HADD2.F32 R32, -RZ, R35.reuse.H0_H0 ;  /* 0x20000023ff207230 */ /* 0x100fe20000004100 */
[----:B------:R-:W-:Y:S01]  /*d530*/  F2FP.SATFINITE.E4M3.F32.PACK_AB_MERGE_C R59, R59, R60, RZ ;  /* 0x0000003c3b3b723e */ /* 0x000fe200048070ff */
[----:B------:R-:W-:Y:S02]  /*d540*/  HADD2.F32 R35, -RZ, R35.H1_H1 ;  /* 0x30000023ff237230 */ /* 0x000fe40000004100 */
[----:B------:R-:W-:-:S02]  /*d550*/  HADD2.F32 R30, -RZ, R6.H1_H1 ;  /* 0x30000006ff1e7230 */ /* 0x000fc40000004100 */
[CC--:B------:R-:W-:Y:S01]  /*d560*/  FMUL.FTZ R37, R29.reuse, R32.reuse ;  /* 0x000000201d257220 */ /* 0x0c0fe20000410000 */
[--C-:B------:R-:W-:Y:S02]  /*d570*/  HADD2.F32 R6, -RZ, R4.reuse.H0_H0 ;  /* 0x20000004ff067230 */ /* 0x100fe40000004100 */
[----:B------:R-:W-:Y:S01]  /*d580*/  FMUL.FTZ R29, R29, R31 ;  /* 0x0000001f1d1d7220 */ /* 0x000fe20000410000 */
[----:B------:R-:W-:Y:S02]  /*d590*/  HADD2.F32 R4, -RZ, R4.H1_H1 ;  /* 0x30000004ff047230 */ /* 0x000fe40000004100 */
[C---:B------:R-:W-:Y:S01]  /*d5a0*/  FMUL.FTZ R43, R30.reuse, R35 ;  /* 0x000000231e2b7220 */ /* 0x040fe20000410000 */
[----:B------:R-:W-:Y:S01]  /*d5b0*/  FMUL.FTZ R36, R30, R33 ;  /* 0x000000211e247220 */ /* 0x000fe20000410000 */
[C---:B------:R-:W-:Y:S01]  /*d5c0*/  FFMA.FTZ R37, R6.reuse, R31, -R37 ;  /* 0x0000001f06257223 */ /* 0x040fe20000010825 */
[----:B------:R-:W-:Y:S01]  /*d5d0*/  FFMA.FTZ R29, R6, R32, R29 ;  /* 0x00000020061d7223 */ /* 0x000fe2000001001d */
[C---:B------:R-:W-:Y:S01]  /*d5e0*/  FFMA.FTZ R30, R4.reuse, R33, -R43 ;  /* 0x00000021041e7223 */ /* 0x040fe2000001082b */
[----:B------:R-:W-:Y:S01]  /*d5f0*/  FFMA.FTZ R36, R4, R35, R36 ;  /* 0x0000002304247223 */ /* 0x000fe20000010024 */
[----:B------:R-:W-:-:S02]  /*d600*/  F2FP.SATFINITE.E4M3.F32.PACK_AB_MERGE_C R4, R8, R5, RZ ;  /* 0x000000050804723e */ /* 0x000fc400048070ff */
[----:B------:R-:W-:Y:S02]  /*d610*/  F2FP.SATFINITE.E4M3.F32.PACK_AB_MERGE_C R8, R10, R7, RZ ;  /* 0x000000070a08723e */ /* 0x000fe400048070ff */
[----:B------:R-:W-:Y:S02]  /*d620*/  F2FP.SATFINITE.E4M3.F32.PACK_AB_MERGE_C R5, R48, R51, RZ ;  /* 0x000000333005723e */ /* 0x000fe400048070ff */
[----:B------:R-:W-:Y:S02]  /*d630*/  F2FP.SATFINITE.E4M3.F32.PACK_AB_MERGE_C R6, R55, R56, RZ ;  /* 0x000000383706723e */ /* 0x000fe400048070ff */
[----:B------:R-:W-:Y:S02]  /*d640*/  F2FP.SATFINITE.E4M3.F32.PACK_AB_MERGE_C R7, R57, R38, RZ ;  /* 0x000000263907723e */ /* 0x000fe400048070ff */
[----:B------:R-:W-:Y:S02]  /*d650*/  F2FP.SATFINITE.E4M3.F32.PACK_AB_MERGE_C R10, R58, R45, RZ ;  /* 0x0000002d3a0a723e */ /* 0x000fe400048070ff */
[----:B------:R-:W-:-:S02]  /*d660*/  F2FP.SATFINITE.E4M3.F32.PACK_AB_MERGE_C R4, R50, R9, R4 ;  /* 0x000000093204723e */ /* 0x000fc40004807004 */
[----:B------:R-:W-:Y:S02]  /*d670*/  F2FP.SATFINITE.E4M3.F32.PACK_AB_MERGE_C R8, R52, R11, R8 ;  /* 0x0000000b3408723e */ /* 0x000fe40004807008 */
[----:B------:R-:W-:Y:S02]  /*d680*/  F2FP.SATFINITE.E4M3.F32.PACK_AB_MERGE_C R5, R46, R47, R5 ;  /* 0x0000002f2e05723e */ /* 0x000fe40004807005 */
[----:B------:R-:W-:Y:S02]  /*d690*/  F2FP.SATFINITE.E4M3.F32.PACK_AB_MERGE_C R6, R39, R40, R6 ;  /* 0x000000282706723e */ /* 0x000fe40004807006 */
[----:B------:R-:W-:Y:S02]  /*d6a0*/  F2FP.SATFINITE.E4M3.F32.PACK_AB_MERGE_C R7, R30, R37, R7 ;  /* 0x000000251e07723e */ /* 0x000fe40004807007 */
[----:B------:R-:W-:Y:S02]  /*d6b0*/  F2FP.SATFINITE.E4M3.F32.PACK_AB_MERGE_C R9, R44, R49, R53 ;  /* 0x000000312c09723e */ /* 0x000fe40004807035 */
[----:B------:R-:W-:Y:S01]  /*d6c0*/  F2FP.SATFINITE.E4M3.F32.PACK_AB_MERGE_C R10, R41, R42, R10 ;  /* 0x0000002a290a723e */ /* 0x000fe2000480700a */
[----:B------:R1:W-:Y:S01]  /*d6d0*/  STS.128 [R26+0x14400], R4 ;  /* 0x014400041a007388 */ /* 0x0003e20000000c00 */
[----:B------:R-:W-:-:S05]  /*d6e0*/  F2FP.SATFINITE.E4M3.F32.PACK_AB_MERGE_C R11, R36, R29, R59 ;  /* 0x0000001d240b723e */ /* 0x000fca000480703b */
[----:B------:R1:W-:Y:S02]  /*d6f0*/  STS.128 [R28+0x14400], R8 ;  /* 0x014400081c007388 */ /* 0x0003e40000000c00 */
.L_x_631:
[----:B------:R-:W-:Y:S05]  /*d700*/  BSYNC B1 ;  /* 0x0000000000017941 */ /* 0x000fea0003800000 */
.L_x_630:
[----:B------:R-:W-:Y:S05]  /*d710*/  @P0 BRA `(.L_x_622) ;  /* 0x0000000800e80947 */ /* 0x000fea0003800000 */
[----:B------:R-:W2:Y:S01]  /*d720*/  LDL R50, [R1+0x38] ;  /* 0x0000380001327983 */ /* 0x000ea20000100800 */
[----:B------:R-:W-:Y:S01]  /*d730*/  IMAD.IADD R3, R16, 0x1, R3 ;  /* 0x0000000110037824 */ /* 0x000fe200078e0203 */
[----:B-1----:R-:W-:-:S04]  /*d740*/  SHF.R.U32.HI R4, RZ, 0x3, R196 ;  /* 0x00000003ff047819 */ /* 0x002fc800000116c4 */
[----:B------:R-:W-:-:S04]  /*d750*/  LOP3.LUT R3, R196, 0x70, R3, 0xf8, !PT ;  /* 0x00000070c4037812 */ /* 0x000fc800078ef803 */
[----:B------:R-:W-:-:S04]  /*d760*/  LOP3.LUT R3, R3, R4, RZ, 0x3c, !PT ;  /* 0x0000000403037212 */ /* 0x000fc800078e3cff */
[----:B------:R-:W-:-:S05]  /*d770*/  IADD3 R3, R18, R3, R203 ;  /* 0x0000000312037210 */ /* 0x000fca0007ffe0cb */
[----:B------:R-:W1:Y:S01]  /*d780*/  LDS.128 R8, [R3+0x14400] ;  /* 0x0144000003087984 */ /* 0x000e620000000c00 */
[----:B------:R-:W-:Y:S02]  /*d790*/  F2FP.F16.E4M3.UNPACK_B R46, R15.H1 ;  /* 0x0000000fff2e723e */ /* 0x000fe400030006ff */
[----:B------:R-:W-:-:S03]  /*d7a0*/  F2FP.F16.E4M3.UNPACK_B R42, R0.H1 ;  /* 0x00000000ff2a723e */ /* 0x000fc600030006ff */
[----:B------:R-:W-:Y:S02]  /*d7b0*/  HADD2.F32 R48, -RZ, R46.H0_H0 ;  /* 0x2000002eff307230 */ /* 0x000fe40000004100 */
[----:B------:R-:W-:Y:S01]  /*d7c0*/  HADD2.F32 R44, -RZ, R42.H0_H0 ;  /* 0x2000002aff2c7230 */ /* 0x000fe20000004100 */
[----:B------:R-:W-:Y:S02]  /*d7d0*/  F2FP.F16.E4M3.UNPACK_B R45, R15 ;  /* 0x0000000fff2d723e */ /* 0x000fe400020006ff */
[-C--:B-1----:R-:W-:Y:S02]  /*d7e0*/  F2FP.F16.E4M3.UNPACK_B R36, R8.reuse.H1 ;  /* 0x00000008ff24723e */ /* 0x082fe400030006ff */
[-C--:B0-----:R-:W-:Y:S02]  /*d7f0*/  F2FP.F16.E4M3.UNPACK_B R37, R9.reuse ;  /* 0x00000009ff25723e */ /* 0x081fe400020006ff */
[----:B------:R-:W-:Y:S02]  /*d800*/  F2FP.F16.E4M3.UNPACK_B R38, R9.H1 ;  /* 0x00000009ff26723e */ /* 0x000fe400030006ff */
[----:B------:R-:W-:-:S02]  /*d810*/  F2FP.F16.E4M3.UNPACK_B R35, R8 ;  /* 0x00000008ff23723e */ /* 0x000fc400020006ff */
[-C--:B------:R-:W-:Y:S02]  /*d820*/  F2FP.F16.E4M3.UNPACK_B R39, R10.reuse ;  /* 0x0000000aff27723e */ /* 0x080fe400020006ff */
[----:B------:R-:W-:Y:S02]  /*d830*/  F2FP.F16.E4M3.UNPACK_B R40, R10.H1 ;  /* 0x0000000aff28723e */ /* 0x000fe400030006ff */
[----:B------:R-:W-:Y:S01]  /*d840*/  F2FP.F16.E4M3.UNPACK_B R10, R0 ;  /* 0x00000000ff0a723e */ /* 0x000fe200020006ff */
[--C-:B------:R-:W-:Y:S01]  /*d850*/  HADD2.F32 R0, -RZ, R35.reuse.H0_H0 ;  /* 0x20000023ff007230 */ /* 0x100fe20000004100 */
[----:B------:R-:W-:Y:S01]  /*d860*/  F2FP.F16.E4M3.UNPACK_B R41, R11.H1 ;  /* 0x0000000bff29723e */ /* 0x000fe200030006ff */
[----:B------:R-:W-:Y:S01]  /*d870*/  HADD2.F32 R35, -RZ, R35.H1_H1 ;  /* 0x30000023ff237230 */ /* 0x000fe20000004100 */
[----:B--2---:R-:W0:Y:S02]  /*d880*/  LDS.128 R4, [R50+0x14400] ;  /* 0x0144000032047984 */ /* 0x004e240000000c00 */
[----:B0-----:R-:W-:-:S02]  /*d890*/  F2FP.F16.E4M3.UNPACK_B R26, R4 ;  /* 0x00000004ff1a723e */ /* 0x001fc400020006ff */
[----:B------:R-:W-:Y:S01]  /*d8a0*/  F2FP.F16.E4M3.UNPACK_B R28, R4.H1 ;  /* 0x00000004ff1c723e */ /* 0x000fe200030006ff */
[----:B------:R-:W-:Y:S01]  /*d8b0*/  HADD2.F32 R4, -RZ, R36.H0_H0 ;  /* 0x20000024ff047230 */ /* 0x000fe20000004100 */
[-C--:B------:R-:W-:Y:S02]  /*d8c0*/  F2FP.F16.E4M3.UNPACK_B R31, R6.reuse ;  /* 0x00000006ff1f723e */ /* 0x080fe400020006ff */
[----:B------:R-:W-:Y:S01]  /*d8d0*/  F2FP.F16.E4M3.UNPACK_B R32, R6.H1 ;  /* 0x00000006ff20723e */ /* 0x000fe200030006ff */
[----:B------:R-:W-:Y:S02]  /*d8e0*/  HADD2.F32 R6, -RZ, R28.H0_H0 ;  /* 0x2000001cff067230 */ /* 0x000fe40000004100 */
[-C--:B------:R-:W-:Y:S01]  /*d8f0*/  FMUL.FTZ R9, R48, R4.reuse ;  /* 0x0000000430097220 */ /* 0x080fe20000410000 */
[----:B------:R-:W-:-:S03]  /*d900*/  FMUL.FTZ R43, R44, R4 ;  /* 0x000000042c2b7220 */ /* 0x000fc60000410000 */
[-C--:B------:R-:W-:Y:S01]  /*d910*/  FFMA.FTZ R4, R44, R6.reuse, -R9 ;  /* 0x000000062c047223 */ /* 0x080fe20000010809 */
[----:B------:R-:W-:Y:S01]  /*d920*/  FFMA.FTZ R6, R48, R6, R43 ;  /* 0x0000000630067223 */ /* 0x000fe2000001002b */
[----:B------:R-:W-:Y:S02]  /*d930*/  HADD2.F32 R48, -RZ, R46.H1_H1 ;  /* 0x3000002eff307230 */ /* 0x000fe40000004100 */
[----:B------:R-:W-:Y:S02]  /*d940*/  HADD2.F32 R44, -RZ, R42.H1_H1 ;  /* 0x3000002aff2c7230 */ /* 0x000fe40000004100 */
[--C-:B------:R-:W-:Y:S01]  /*d950*/  HADD2.F32 R46, -RZ, R45.reuse.H0_H0 ;  /* 0x2000002dff2e7230 */ /* 0x100fe20000004100 */
[-C--:B------:R-:W-:Y:S01]  /*d960*/  F2FP.F16.E4M3.UNPACK_B R29, R5.reuse ;  /* 0x00000005ff1d723e */ /* 0x080fe200020006ff */
[----:B------:R-:W-:Y:S01]  /*d970*/  HADD2.F32 R36, -RZ, R36.H1_H1 ;  /* 0x30000024ff247230 */ /* 0x000fe20000004100 */
[----:B------:R-:W-:Y:S01]  /*d980*/  F2FP.F16.E4M3.UNPACK_B R30, R5.H1 ;  /* 0x00000005ff1e723e */ /* 0x000fe200030006ff */
[----:B------:R-:W-:Y:S01]  /*d990*/  HADD2.F32 R42, -RZ, R10.H0_H0 ;  /* 0x2000000aff2a7230 */ /* 0x000fe20000004100 */
[-C--:B------:R-:W-:Y:S01]  /*d9a0*/  F2FP.F16.E4M3.UNPACK_B R5, R7.reuse ;  /* 0x00000007ff05723e */ /* 0x080fe200020006ff */
[----:B------:R-:W-:Y:S01]  /*d9b0*/  HADD2.F32 R8, -RZ, R26.H0_H0 ;  /* 0x2000001aff087230 */ /* 0x000fe20000004100 */
[----:B------:R-:W-:Y:S01]  /*d9c0*/  F2FP.F16.E4M3.UNPACK_B R33, R7.H1 ;  /* 0x00000007ff21723e */ /* 0x000fe200030006ff */
[----:B------:R-:W-:Y:S01]  /*d9d0*/  HADD2.F32 R28, -RZ, R28.H1_H1 ;  /* 0x3000001cff1c7230 */ /* 0x000fe20000004100 */
[----:B------:R-:W-:Y:S01]  /*d9e0*/  F2FP.F16.E4M3.UNPACK_B R7, R11 ;  /* 0x0000000bff07723e */ /* 0x000fe200020006ff */
[----:B------:R-:W-:Y:S01]  /*d9f0*/  FMUL.FTZ R11, R46, R0 ;  /* 0x000000002e0b7220 */ /* 0x000fe20000410000 */
[----:B------:R-:W-:Y:S01]  /*da00*/  FMUL.FTZ R9, R48, R36 ;  /* 0x0000002430097220 */ /* 0x000fe20000410000 */
[----:B------:R-:W-:Y:S01]  /*da10*/  FMUL.FTZ R15, R42, R0 ;  /* 0x000000002a0f7220 */ /* 0x000fe20000410000 */
[----:B------:R-:W-:Y:S01]  /*da20*/  FMUL.FTZ R43, R44, R36 ;  /* 0x000000242c2b7220 */ /* 0x000fe20000410000 */
[----:B------:R-:W-:Y:S01]  /*da30*/  FFMA.FTZ R0, R42, R8, -R11 ;  /* 0x000000082a007223 */ /* 0x000fe2000001080b */
[----:B------:R-:W-:Y:S01]  /*da40*/  FFMA.FTZ R9, R44, R28, -R9 ;  /* 0x0000001c2c097223 */ /* 0x000fe20000010809 */
[----:B------:R-:W-:Y:S01]  /*da50*/  FFMA.FTZ R8, R46, R8, R15 ;  /* 0x000000082e087223 */ /* 0x000fe2000001000f */
[----:B------:R-:W-:Y:S01]  /*da60*/  FFMA.FTZ R43, R48, R28, R43 ;  /* 0x0000001c302b7223 */ /* 0x000fe2000001002b */
[----:B------:R-:W-:Y:S01]  /*da70*/  F2FP.F16.E4M3.UNPACK_B R46, R20.H1 ;  /* 0x00000014ff2e723e */ /* 0x000fe200030006ff */
[----:B------:R-:W-:Y:S01]  /*da80*/  HADD2.F32 R44, -RZ, R45.H1_H1 ;  /* 0x3000002dff2c7230 */ /* 0x000fe20000004100 */
[----:B------:R-:W-:Y:S01]  /*da90*/  F2FP.F16.E4M3.UNPACK_B R42, R12.H1 ;  /* 0x0000000cff2a723e */ /* 0x000fe200030006ff */
[----:B------:R-:W-:-:S02]  /*daa0*/  HADD2.F32 R28, -RZ, R10.H1_H1 ;  /* 0x3000000aff1c7230 */ /* 0x000fc40000004100 */
[----:B------:R-:W-:Y:S02]  /*dab0*/  HADD2.F32 R26, -RZ, R26.H1_H1 ;  /* 0x3000001aff1a7230 */ /* 0x000fe40000004100 */
[-C--:B------:R-:W-:Y:S01]  /*dac0*/  FMUL.FTZ R15, R44, R35.reuse ;  /* 0x000000232c0f7220 */ /* 0x080fe20000410000 */
[----:B------:R-:W-:Y:S02]  /*dad0*/  HADD2.F32 R48, -RZ, R46.H0_H0 ;  /* 0x2000002eff307230 */ /* 0x000fe40000004100 */
[C---:B------:R-:W-:Y:S01]  /*dae0*/  FMUL.FTZ R35, R28.reuse, R35 ;  /* 0x000000231c237220 */ /* 0x040fe20000410000 */
[----:B------:R-:W-:Y:S02]  /*daf0*/  HADD2.F32 R11, -RZ, R38.H0_H0 ;  /* 0x20000026ff0b7230 */ /* 0x000fe40000004100 */
[----:B------:R-:W-:Y:S02]  /*db00*/  HADD2.F32 R36, -RZ, R42.H0_H0 ;  /* 0x2000002aff247230 */ /* 0x000fe40000004100 */
[----:B------:R-:W-:Y:S01]  /*db10*/  FFMA.FTZ R15, R28, R26, -R15 ;  /* 0x0000001a1c0f7223 */ /* 0x000fe2000001080f */
[----:B------:R-:W-:-:S02]  /*db20*/  HADD2.F32 R10, -RZ, R30.H0_H0 ;  /* 0x2000001eff0a7230 */ /* 0x000fc40000004100 */
[-C--:B------:R-:W-:Y:S01]  /*db30*/  FMUL.FTZ R45, R48, R11.reuse ;  /* 0x0000000b302d7220 */ /* 0x080fe20000410000 */
[----:B------:R-:W-:Y:S01]  /*db40*/  FFMA.FTZ R35, R44, R26, R35 ;  /* 0x0000001a2c237223 */ /* 0x000fe20000010023 */
[C---:B------:R-:W-:Y:S01]  /*db50*/  FMUL.FTZ R11, R36.reuse, R11 ;  /* 0x0000000b240b7220 */ /* 0x040fe20000410000 */
[----:B------:R-:W-:Y:S01]  /*db60*/  F2FP.F16.E4M3.UNPACK_B R26, R20 ;  /* 0x00000014ff1a723e */ /* 0x000fe200020006ff */
[----:B------:R-:W-:Y:S01]  /*db70*/  HADD2.F32 R46, -RZ, R46.H1_H1 ;  /* 0x3000002eff2e7230 */ /* 0x000fe20000004100 */
[----:B------:R-:W-:Y:S01]  /*db80*/  F2FP.F16.E4M3.UNPACK_B R20, R12 ;  /* 0x0000000cff14723e */ /* 0x000fe200020006ff */
[----:B------:R-:W-:Y:S02]  /*db90*/  HADD2.F32 R38, -RZ, R38.H1_H1 ;  /* 0x30000026ff267230 */ /* 0x000fe40000004100 */
[-C--:B------:R-:W-:Y:S01]  /*dba0*/  FFMA.FTZ R28, R36, R10.reuse, -R45 ;  /* 0x0000000a241c7223 */ /* 0x080fe2000001082d */
[----:B------:R-:W-:Y:S02]  /*dbb0*/  HADD2.F32 R42, -RZ, R42.H1_H1 ;  /* 0x3000002aff2a7230 */ /* 0x000fe40000004100 */
[----:B------:R-:W-:Y:S01]  /*dbc0*/  FFMA.FTZ R36, R48, R10, R11 ;  /* 0x0000000a30247223 */ /* 0x000fe2000001000b */
[----:B------:R-:W-:-:S02]  /*dbd0*/  HADD2.F32 R30, -RZ, R30.H1_H1 ;  /* 0x3000001eff1e7230 */ /* 0x000fc40000004100 */
[-C--:B------:R-:W-:Y:S01]  /*dbe0*/  FMUL.FTZ R47, R46, R38.reuse ;  /* 0x000000262e2f7220 */ /* 0x080fe20000410000 */
[----:B------:R-:W-:Y:S02]  /*dbf0*/  HADD2.F32 R44, -RZ, R26.H0_H0 ;  /* 0x2000001aff2c7230 */ /* 0x000fe40000004100 */
[----:B------:R-:W-:Y:S02]  /*dc00*/  HADD2.F32 R11, -RZ, R37.H0_H0 ;  /* 0x20000025ff0b7230 */ /* 0x000fe40000004100 */
[C---:B------:R-:W-:Y:S01]  /*dc10*/  FMUL.FTZ R49, R42.reuse, R38 ;  /* 0x000000262a317220 */ /* 0x040fe20000410000 */
[----:B------:R-:W-:Y:S02]  /*dc20*/  HADD2.F32 R12, -RZ, R20.H0_H0 ;  /* 0x20000014ff0c7230 */ /* 0x000fe40000004100 */
[-C--:B------:R-:W-:Y:S01]  /*dc30*/  FFMA.FTZ R47, R42, R30.reuse, -R47 ;  /* 0x0000001e2a2f7223 */ /* 0x080fe2000001082f */
[----:B------:R-:W-:Y:S02]  /*dc40*/  HADD2.F32 R10, -RZ, R29.H0_H0 ;  /* 0x2000001dff0a7230 */ /* 0x000fe40000004100 */
[-C--:B------:R-:W-:Y:S01]  /*dc50*/  FMUL.FTZ R45, R44, R11.reuse ;  /* 0x0000000b2c2d7220 */ /* 0x080fe20000410000 */
[----:B------:R-:W-:Y:S01]  /*dc60*/  FFMA.FTZ R49, R46, R30, R49 ;  /* 0x0000001e2e317223 */ /* 0x000fe20000010031 */
[----:B------:R-:W-:Y:S01]  /*dc70*/  FMUL.FTZ R11, R12, R11 ;  /* 0x0000000b0c0b7220 */ /* 0x000fe20000410000 */
[----:B------:R-:W-:-:S02]  /*dc80*/  F2FP.F16.E4M3.UNPACK_B R42, R21.H1 ;  /* 0x00000015ff2a723e */ /* 0x000fc400030006ff */
[----:B------:R-:W-:Y:S01]  /*dc90*/  F2FP.F16.E4M3.UNPACK_B R30, R13.H1 ;  /* 0x0000000dff1e723e */ /* 0x000fe200030006ff */
[-C--:B------:R-:W-:Y:S01]  /*dca0*/  FFMA.FTZ R45, R12, R10.reuse, -R45 ;  /* 0x0000000a0c2d7223 */ /* 0x080fe2000001082d */
[----:B------:R-:W-:Y:S01]  /*dcb0*/  FFMA.FTZ R12, R44, R10, R11 ;  /* 0x0000000a2c0c7223 */ /* 0x000fe2000001000b */
[----:B------:R-:W-:Y:S02]  /*dcc0*/  HADD2.F32 R51, -RZ, R20.H1_H1 ;  /* 0x30000014ff337230 */ /* 0x000fe40000004100 */
[----:B------:R-:W-:Y:S02]  /*dcd0*/  HADD2.F32 R53, -RZ, R26.H1_H1 ;  /* 0x3000001aff357230 */ /* 0x000fe40000004100 */
[----:B------:R-:W-:Y:S02]  /*dce0*/  HADD2.F32 R37, -RZ, R37.H1_H1 ;  /* 0x30000025ff257230 */ /* 0x000fe40000004100 */
[----:B------:R-:W-:Y:S02]  /*dcf0*/  HADD2.F32 R44, -RZ, R42.H0_H0 ;  /* 0x2000002aff2c7230 */ /* 0x000fe40000004100 */
[----:B------:R-:W-:-:S02]  /*dd00*/  HADD2.F32 R11, -RZ, R40.H0_H0 ;  /* 0x20000028ff0b7230 */ /* 0x000fc40000004100 */
[----:B------:R-:W-:Y:S02]  /*dd10*/  HADD2.F32 R38, -RZ, R30.H0_H0 ;  /* 0x2000001eff267230 */ /* 0x000fe40000004100 */
[-C--:B------:R-:W-:Y:S01]  /*dd20*/  FMUL.FTZ R20, R53, R37.reuse ;  /* 0x0000002535147220 */ /* 0x080fe20000410000 */
[----:B------:R-:W-:Y:S02]  /*dd30*/  HADD2.F32 R10, -RZ, R32.H0_H0 ;  /* 0x20000020ff0a7230 */ /* 0x000fe40000004100 */
[----:B------:R-:W-:Y:S01]  /*dd40*/  FMUL.FTZ R26, R51, R37 ;  /* 0x00000025331a7220 */ /* 0x000fe20000410000 */
[-C--:B------:R-:W-:Y:S01]  /*dd50*/  FMUL.FTZ R37, R44, R11.reuse ;  /* 0x0000000b2c257220 */ /* 0x080fe20000410000 */
[C---:B------:R-:W-:Y:S01]  /*dd60*/  FMUL.FTZ R11, R38.reuse, R11 ;  /* 0x0000000b260b7220 */ /* 0x040fe20000410000 */
[----:B------:R-:W-:Y:S02]  /*dd70*/  HADD2.F32 R29, -RZ, R29.H1_H1 ;  /* 0x3000001dff1d7230 */ /* 0x000fe40000004100 */
[-C--:B------:R-:W-:Y:S01]  /*dd80*/  FFMA.FTZ R37, R38, R10.reuse, -R37 ;  /* 0x0000000a26257223 */ /* 0x080fe20000010825 */
[----:B------:R-:W-:Y:S01]  /*dd90*/  FFMA.FTZ R38, R44, R10, R11 ;  /* 0x0000000a2c267223 */ /* 0x000fe2000001000b */
[----:B------:R-:W-:-:S02]  /*dda0*/  HADD2.F32 R10, -RZ, R42.H1_H1 ;  /* 0x3000002aff0a7230 */ /* 0x000fc40000004100 */
[----:B------:R-:W-:Y:S02]  /*ddb0*/  HADD2.F32 R40, -RZ, R40.H1_H1 ;  /* 0x30000028ff287230 */ /* 0x000fe40000004100 */
[-C--:B------:R-:W-:Y:S01]  /*ddc0*/  FFMA.FTZ R20, R51, R29.reuse, -R20 ;  /* 0x0000001d33147223 */ /* 0x080fe20000010814 */
[----:B------:R-:W-:Y:S01]  /*ddd0*/  FFMA.FTZ R29, R53, R29, R26 ;  /* 0x0000001d351d7223 */ /* 0x000fe2000001001a */
[----:B------:R-:W-:Y:S01]  /*dde0*/  HADD2.F32 R30, -RZ, R30.H1_H1 ;  /* 0x3000001eff1e7230 */ /* 0x000fe20000004100 */
[----:B------:R-:W-:Y:S01]  /*ddf0*/  F2FP.F16.E4M3.UNPACK_B R42, R21 ;  /* 0x00000015ff2a723e */ /* 0x000fe200020006ff */
[----:B------:R-:W-:Y:S01]  /*de00*/  HADD2.F32 R32, -RZ, R32.H1_H1 ;  /* 0x30000020ff207230 */ /* 0x000fe20000004100 */
[----:B------:R-:W-:Y:S01]  /*de10*/  F2FP.F16.E4M3.UNPACK_B R26, R13 ;  /* 0x0000000dff1a723e */ /* 0x000fe200020006ff */
[-C--:B------:R-:W-:Y:S01]  /*de20*/  FMUL.FTZ R13, R10, R40.reuse ;  /* 0x000000280a0d7220 */ /* 0x080fe20000410000 */
[----:B------:R-:W-:Y:S01]  /*de30*/  FMUL.FTZ R21, R30, R40 ;  /* 0x000000281e157220 */ /* 0x000fe20000410000 */
[----:B------:R-:W-:-:S02]  /*de40*/  HADD2.F32 R44, -RZ, R42.H0_H0 ;  /* 0x2000002aff2c7230 */ /* 0x000fc40000004100 */
[----:B------:R-:W-:Y:S02]  /*de50*/  HADD2.F32 R11, -RZ, R39.H0_H0 ;  /* 0x20000027ff0b7230 */ /* 0x000fe40000004100 */
[-C--:B------:R-:W-:Y:S01]  /*de60*/  FFMA.FTZ R40, R30, R32.reuse, -R13 ;  /* 0x000000201e287223 */ /* 0x080fe2000001080d */
[----:B------:R-:W-:Y:S02]  /*de70*/  HADD2.F32 R30, -RZ, R26.H0_H0 ;  /* 0x2000001aff1e7230 */ /* 0x000fe40000004100 */
[----:B------:R-:W-:Y:S01]  /*de80*/  FFMA.FTZ R51, R10, R32, R21 ;  /* 0x000000200a337223 */ /* 0x000fe20000010015 */
[----:B------:R-:W-:Y:S02]  /*de90*/  HADD2.F32 R10, -RZ, R31.H0_H0 ;  /* 0x2000001fff0a7230 */ /* 0x000fe40000004100 */
[-C--:B------:R-:W-:Y:S01]  /*dea0*/  FMUL.FTZ R13, R44, R11.reuse ;  /* 0x0000000b2c0d7220 */ /* 0x080fe20000410000 */
[----:B------:R-:W-:Y:S02]  /*deb0*/  HADD2.F32 R55, -RZ, R42.H1_H1 ;  /* 0x3000002aff377230 */ /* 0x000fe40000004100 */
[C---:B------:R-:W-:Y:S01]  /*dec0*/  FMUL.FTZ R11, R30.reuse, R11 ;  /* 0x0000000b1e0b7220 */ /* 0x040fe20000410000 */
[----:B------:R-:W-:Y:S01]  /*ded0*/  HADD2.F32 R39, -RZ, R39.H1_H1 ;  /* 0x30000027ff277230 */ /* 0x000fe20000004100 */
[----:B------:R-:W-:Y:S01]  /*dee0*/  F2FP.F16.E4M3.UNPACK_B R46, R25.H1 ;  /* 0x00000019ff2e723e */ /* 0x000fe200030006ff */
[----:B------:R-:W-:Y:S01]  /*def0*/  HADD2.F32 R53, -RZ, R26.H1_H1 ;  /* 0x3000001aff357230 */ /* 0x000fe20000004100 */
[----:B------:R-:W-:Y:S01]  /*df00*/  F2FP.F16.E4M3.UNPACK_B R32, R14.H1 ;  /* 0x0000000eff20723e */ /* 0x000fe200030006ff */
[----:B------:R-:W-:Y:S01]  /*df10*/  FFMA.FTZ R13, R30, R10, -R13 ;  /* 0x0000000a1e0d7223 */ /* 0x000fe2000001080d */
[----:B------:R-:W-:-:S02]  /*df20*/  HADD2.F32 R31, -RZ, R31.H1_H1 ;  /* 0x3000001fff1f7230 */ /* 0x000fc40000004100 */
[----:B------:R-:W-:Y:S01]  /*df30*/  FFMA.FTZ R21, R44, R10, R11 ;  /* 0x0000000a2c157223 */ /* 0x000fe2000001000b */
[-C--:B------:R-:W-:Y:S01]  /*df40*/  FMUL.FTZ R26, R55, R39.reuse ;  /* 0x00000027371a7220 */ /* 0x080fe20000410000 */
[C---:B------:R-:W-:Y:S01]  /*df50*/  FMUL.FTZ R10, R53.reuse, R39 ;  /* 0x00000027350a7220 */ /* 0x040fe20000410000 */
[----:B------:R-:W-:Y:S02]  /*df60*/  HADD2.F32 R44, -RZ, R46.H0_H0 ;  /* 0x2000002eff2c7230 */ /* 0x000fe40000004100 */
[----:B------:R-:W-:Y:S02]  /*df70*/  HADD2.F32 R11, -RZ, R41.H0_H0 ;  /* 0x20000029ff0b7230 */ /* 0x000fe40000004100 */
[----:B------:R-:W-:Y:S02]  /*df80*/  HADD2.F32 R42, -RZ, R32.H0_H0 ;  /* 0x20000020ff2a7230 */ /* 0x000fe40000004100 */
[-C--:B------:R-:W-:Y:S01]  /*df90*/  FFMA.FTZ R26, R53, R31.reuse, -R26 ;  /* 0x0000001f351a7223 */ /* 0x080fe2000001081a */
[----:B------:R-:W-:Y:S01]  /*dfa0*/  FFMA.FTZ R30, R55, R31, R10 ;  /* 0x0000001f371e7223 */ /* 0x000fe2000001000a */
[----:B------:R-:W-:-:S02]  /*dfb0*/  HADD2.F32 R10, -RZ, R33.H0_H0 ;  /* 0x20000021ff0a7230 */ /* 0x000fc40000004100 */
[-C--:B------:R-:W-:Y:S01]  /*dfc0*/  FMUL.FTZ R31, R44, R11.reuse ;  /* 0x0000000b2c1f7220 */ /* 0x080fe20000410000 */
[C---:B------:R-:W-:Y:S01]  /*dfd0*/  FMUL.FTZ R11, R42.reuse, R11 ;  /* 0x0000000b2a0b7220 */ /* 0x040fe20000410000 */
[----:B------:R-:W-:Y:S02]  /*dfe0*/  HADD2.F32 R55, -RZ, R46.H1_H1 ;  /* 0x3000002eff377230 */ /* 0x000fe40000004100 */
[----:B------:R-:W-:Y:S02]  /*dff0*/  HADD2.F32 R41, -RZ, R41.H1_H1 ;  /* 0x30000029ff297230 */ /* 0x000fe40000004100 */
[----:B------:R-:W-:Y:S02]  /*e000*/  HADD2.F32 R53, -RZ, R32.H1_H1 ;  /* 0x30000020ff357230 */ /* 0x000fe40000004100 */
[-C--:B------:R-:W-:Y:S01]  /*e010*/  FFMA.FTZ R31, R42, R10.reuse, -R31 ;  /* 0x0000000a2a1f7223 */ /* 0x080fe2000001081f */
[----:B------:R-:W-:Y:S01]  /*e020*/  FFMA.FTZ R39, R44, R10, R11 ;  /* 0x0000000a2c277223 */ /* 0x000fe2000001000b */
[----:B------:R-:W-:Y:S01]  /*e030*/  HADD2.F32 R33, -RZ, R33.H1_H1 ;  /* 0x30000021ff217230 */ /* 0x000fe20000004100 */
[----:B------:R-:W-:Y:S01]  /*e040*/  F2FP.F16.E4M3.UNPACK_B R42, R14 ;  /* 0x0000000eff2a723e */ /* 0x000fe200020006ff */
[----:B------:R-:W-:Y:S01]  /*e050*/  FMUL.FTZ R14, R55, R41 ;  /* 0x00000029370e7220 */ /* 0x000fe20000410000 */
[----:B------:R-:W-:Y:S01]  /*e060*/  F2FP.F16.E4M3.UNPACK_B R11, R25 ;  /* 0x00000019ff0b723e */ /* 0x000fe200020006ff */
[----:B------:R-:W-:Y:S01]  /*e070*/  FMUL.FTZ R32, R53, R41 ;  /* 0x0000002935207220 */ /* 0x000fe20000410000 */
[----:B------:R-:W-:-:S02]  /*e080*/  HADD2.F32 R10, -RZ, R7.H0_H0 ;  /* 0x20000007ff0a7230 */ /* 0x000fc40000004100 */
[-C--:B------:R-:W-:Y:S01]  /*e090*/  FFMA.FTZ R44, R53, R33.reuse, -R14 ;  /* 0x00000021352c7223 */ /* 0x080fe2000001080e */
[--C-:B------:R-:W-:Y:S02]  /*e0a0*/  HADD2.F32 R25, -RZ, R42.reuse.H0_H0 ;  /* 0x2000002aff197230 */ /* 0x100fe40000004100 */
[----:B------:R-:W-:Y:S01]  /*e0b0*/  FFMA.FTZ R46, R55, R33, R32 ;  /* 0x00000021372e7223 */ /* 0x000fe20000010020 */
[--C-:B------:R-:W-:Y:S02]  /*e0c0*/  HADD2.F32 R41, -RZ, R11.reuse.H0_H0 ;  /* 0x2000000bff297230 */ /* 0x100fe40000004100 */
[----:B------:R-:W-:Y:S02]  /*e0d0*/  HADD2.F32 R53, -RZ, R11.H1_H1 ;  /* 0x3000000bff357230 */ /* 0x000fe40000004100 */
[----:B------:R-:W-:Y:S02]  /*e0e0*/  HADD2.F32 R33, -RZ, R42.H1_H1 ;  /* 0x3000002aff217230 */ /* 0x000fe40000004100 */
[----:B------:R-:W-:-:S02]  /*e0f0*/  HADD2.F32 R11, -RZ, R7.H1_H1 ;  /* 0x30000007ff0b7230 */ /* 0x000fc40000004100 */
[-C--:B------:R-:W-:Y:S01]  /*e100*/  FMUL.FTZ R14, R41, R10.reuse ;  /* 0x0000000a290e7220 */ /* 0x080fe20000410000 */
[--C-:B------:R-:W-:Y:S02]  /*e110*/  HADD2.F32 R7, -RZ, R5.reuse.H0_H0 ;  /* 0x20000005ff077230 */ /* 0x100fe40000004100 */
[----:B------:R-:W-:Y:S01]  /*e120*/  FMUL.FTZ R10, R25, R10 ;  /* 0x0000000a190a7220 */ /* 0x000fe20000410000 */
[----:B------:R-:W-:Y:S02]  /*e130*/  HADD2.F32 R5, -RZ, R5.H1_H1 ;  /* 0x30000005ff057230 */ /* 0x000fe40000004100 */
        /* <DEDUP_REMOVED lines=8> */
[----:B------:R-:W-:Y:S02]  /*e1c0*/  F2FP.SATFINITE.E4M3.F32.PACK_AB_MERGE_C R5, R47, R28, RZ ;  /* 0x0000001c2f05723e */ /* 0x000fe400048070ff */
[----:B------:R-:W-:Y:S02]  /*e1d0*/  F2FP.SATFINITE.E4M3.F32.PACK_AB_MERGE_C R6, R40, R37, RZ ;  /* 0x000000252806723e */ /* 0x000fe400048070ff */
[----:B------:R-:W-:Y:S02]  /*e1e0*/  F2FP.SATFINITE.E4M3.F32.PACK_AB_MERGE_C R31, R44, R31, RZ ;  /* 0x0000001f2c1f723e */ /* 0x000fe400048070ff */
[----:B------:R-:W-:Y:S02]  /*e1f0*/  F2FP.SATFINITE.E4M3.F32.PACK_AB_MERGE_C R9, R49, R36, RZ ;  /* 0x000000243109723e */ /* 0x000fe400048070ff */
[----:B------:R-:W-:-:S02]  /*e200*/  F2FP.SATFINITE.E4M3.F32.PACK_AB_MERGE_C R10, R51, R38, RZ ;  /* 0x00000026330a723e */ /* 0x000fc400048070ff */
[----:B------:R-:W-:Y:S02]  /*e210*/  F2FP.SATFINITE.E4M3.F32.PACK_AB_MERGE_C R39, R46, R39, RZ ;  /* 0x000000272e27723e */ /* 0x000fe400048070ff */
[----:B------:R-:W-:Y:S02]  /*e220*/  F2FP.SATFINITE.E4M3.F32.PACK_AB_MERGE_C R4, R15, R0, R4 ;  /* 0x000000000f04723e */ /* 0x000fe40004807004 */
[----:B------:R-:W-:Y:S02]  /*e230*/  F2FP.SATFINITE.E4M3.F32.PACK_AB_MERGE_C R5, R20, R45, R5 ;  /* 0x0000002d1405723e */ /* 0x000fe40004807005 */
[----:B------:R-:W-:Y:S02]  /*e240*/  F2FP.SATFINITE.E4M3.F32.PACK_AB_MERGE_C R6, R26, R13, R6 ;  /* 0x0000000d1a06723e */ /* 0x000fe40004807006 */
[----:B------:R-:W-:Y:S02]  /*e250*/  F2FP.SATFINITE.E4M3.F32.PACK_AB_MERGE_C R7, R7, R14, R31 ;  /* 0x0000000e0707723e */ /* 0x000fe4000480701f */
[----:B------:R-:W-:-:S02]  /*e260*/  F2FP.SATFINITE.E4M3.F32.PACK_AB_MERGE_C R8, R35, R8, R43 ;  /* 0x000000082308723e */ /* 0x000fc4000480702b */
[----:B------:R-:W-:Y:S02]  /*e270*/  F2FP.SATFINITE.E4M3.F32.PACK_AB_MERGE_C R9, R29, R12, R9 ;  /* 0x0000000c1d09723e */ /* 0x000fe40004807009 */
[----:B------:R-:W-:Y:S02]  /*e280*/  F2FP.SATFINITE.E4M3.F32.PACK_AB_MERGE_C R10, R30, R21, R10 ;  /* 0x000000151e0a723e */ /* 0x000fe4000480700a */
[----:B------:R-:W-:Y:S01]  /*e290*/  F2FP.SATFINITE.E4M3.F32.PACK_AB_MERGE_C R11, R42, R11, R39 ;  /* 0x0000000b2a0b723e */ /* 0x000fe20004807027 */
[----:B------:R3:W-:Y:S04]  /*e2a0*/  STS.128 [R50+0x14400], R4 ;  /* 0x0144000432007388 */ /* 0x0007e80000000c00 */
[----:B------:R3:W-:Y:S02]  /*e2b0*/  STS.128 [R3+0x14400], R8 ;  /* 0x0144000803007388 */ /* 0x0007e40000000c00 */
.L_x_622:
[----:B------:R-:W-:Y:S05]  /*e2c0*/  BSYNC B0 ;  /* 0x0000000000007941 */ /* 0x000fea0003800000 */
.L_x_611:
[----:B------:R-:W-:Y:S01]  /*e2d0*/  @!PT LDS RZ, [RZ] ;  /* 0x00000000fffff984 */ /* 0x000fe20000000800 */
[----:B------:R-:W-:Y:S01]  /*e2e0*/  @!PT LDS RZ, [RZ] ;  /* 0x00000000fffff984 */ /* 0x000fe20000000800 */
[----:B------:R-:W-:Y:S01]  /*e2f0*/  @!PT LDS RZ, [RZ] ;  /* 0x00000000fffff984 */ /* 0x000fe20000000800 */
[----:B------:R-:W-:Y:S01]  /*e300*/  @!PT LDS RZ, [RZ] ;  /* 0x00000000fffff984 */ /* 0x000fe20000000800 */
[----:B------:R4:W-:Y:S06]  /*e310*/  MEMBAR.ALL.CTA ;  /* 0x0000000000007992 */ /* 0x0009ec0000008000 */
[----:B----4-:R-:W4:Y:S01]  /*e320*/  FENCE.VIEW.ASYNC.S ;  /* 0x00000000000073c6 */ /* 0x010f220000000000 */
[----:B------:R-:W-:Y:S05]  /*e330*/  WARPSYNC.ALL ;  /* 0x0000000000007948 */ /* 0x000fea0003800000 */
[----:B----4-:R-:W-:Y:S06]  /*e340*/  BAR.SYNC.DEFER_BLOCKING 0xd, 0x100 ;  /* 0x0344000000007b1d */ /* 0x010fec0000010000 */
.L_x_608:
[----:B--2---:R-:W-:-:S05]  /*e350*/  IMAD.U32 R0, RZ, RZ, UR39 ;  /* 0x00000027ff007e24 */ /* 0x004fca000f8e00ff */
[----:B------:R-:W-:-:S13]  /*e360*/  ISETP.NE.AND P0, PT, R0, 0x3, PT ;  /* 0x000000030000780c */ /* 0x000fda0003f05270 */
[----:B------:R-:W-:Y:S05]  /*e370*/  @!P0 BRA `(.L_x_632) ;  /* 0x0000000000048947 */ /* 0x000fea0003800000 */
[----:B------:R-:W-:Y:S01]  /*e380*/  BPT.TRAP 0x1 ;  /* 0x000000040000795c */ /* 0x000fe20000300000 */
.L_x_632:
[----:B01-3--:R-:W-:Y:S01]  /*e390*/  IMAD R3, R194, 0x8, R18 ;  /* 0x00000008c2037824 */ /* 0x00bfe200078e0212 */
[----:B------:R-:W-:-:S04]  /*e3a0*/  SHF.L.U32 R4, R195, 0x1f, RZ ;  /* 0x0000001fc3047819 */ /* 0x000fc800000006ff */
[----:B------:R0:W1:Y:S01]  /*e3b0*/  SYNCS.PHASECHK.TRANS64.TRYWAIT P1, [R3+URZ+0x22830], R4 ;  /* 0x02283004030075a7 */ /* 0x000062000802017f */
[----:B------:R-:W-:Y:S05]  /*e3c0*/  @!P0 BRA `(.L_x_633) ;  /* 0x0000000000048947 */ /* 0x000fea0003800000 */
[----:B------:R-:W-:Y:S01]  /*e3d0*/  BPT.TRAP 0x1 ;  /* 0x000000040000795c */ /* 0x000fe20000300000 */
.L_x_633:
[----:B------:R-:W-:-:S05]  /*e3e0*/  VIADD R0, R18, 0x18400 ;  /* 0x0001840012007836 */ /* 0x000fca0000000000 */
[----:B------:R-:W-:-:S04]  /*e3f0*/  SHF.R.U32.HI R0, RZ, 0x4, R0 ;  /* 0x00000004ff007819 */ /* 0x000fc80000011600 */
[----:B------:R-:W-:-:S04]  /*e400*/  LOP3.LUT R0, R0, 0x3fff, RZ, 0xc0, !PT ;  /* 0x00003fff00007812 */ /* 0x000fc800078ec0ff */
[----:B------:R-:W-:-:S05]  /*e410*/  LOP3.LUT R0, R0, 0x10000, RZ, 0xfc, !PT ;  /* 0x0001000000007812 */ /* 0x000fca00078efcff */
[----:B------:R-:W-:Y:S01]  /*e420*/  IMAD R14, R194, 0x500, R0 ;  /* 0x00000500c20e7824 */ /* 0x000fe200078e0200 */
[----:B-1----:R-:W-:Y:S06]  /*e430*/  @P1 BRA `(.L_x_634) ;  /* 0x0000000000081947 */ /* 0x002fec0003800000 */
[----:B------:R-:W1:Y:S02]  /*e440*/  SYNCS.PHASECHK.TRANS64.TRYWAIT P1, [R3+URZ+0x22830], R4 ;  /* 0x02283004030075a7 */ /* 0x000e64000802017f */
[----:B-1----:R-:W-:Y:S05]  /*e450*/  @!P1 BRA `(.L_x_635) ;  /* 0x0000013c00d49947 */ /* 0x002fea0003800000 */
.L_x_634:
[----:B01----:R-:W-:Y:S01]  /*e460*/  IMAD.MOV.U32 R4, RZ, RZ, R14 ;  /* 0x000000ffff047224 */ /* 0x003fe200078e000e */
[----:B------:R-:W-:Y:S05]  /*e470*/  WARPSYNC.ALL ;  /* 0x0000000000007948 */ /* 0x000fea0003800000 */
[----:B------:R-:W-:Y:S01]  /*e480*/  IMAD.MOV.U32 R5, RZ, RZ, 0x40000040 ;  /* 0x40000040ff057424 */ /* 0x000fe200078e00ff */
[----:B------:R-:W-:Y:S01]  /*e490*/  R2UR UR6, R4 ;  /* 0x00000000040672ca */ /* 0x000fe200000e0000 */
[----:B------:R-:W-:Y:S01]  /*e4a0*/  WARPGROUP.ARRIVE ;  /* 0x00000000000079c5 */ /* 0x000fe20000000000 */
[----:B------:R-:W-:Y:S01]  /*e4b0*/  LOP3.LUT R4, R34, 0x10000, RZ, 0xfc, !PT ;  /* 0x0001000022047812 */ /* 0x000fe200078efcff */
[----:B------:R-:W-:Y:S01]  /*e4c0*/  IMAD.MOV.U32 R7, RZ, RZ, 0x40000040 ;  /* 0x40000040ff077424 */ /* 0x000fe200078e00ff */
[C---:B------:R-:W-:Y:S01]  /*e4d0*/  R2UR UR7, R5.reuse ;  /* 0x00000000050772ca */ /* 0x040fe200000e0000 */
[----:B------:R-:W-:Y:S01]  /*e4e0*/  VIADD R8, R14, 0x200 ;  /* 0x000002000e087836 */ /* 0x000fe20000000000 */
[----:B------:R-:W-:Y:S01]  /*e4f0*/  R2UR UR4, R4 ;  /* 0x00000000040472ca */ /* 0x000fe200000e0000 */
[----:B------:R-:W-:Y:S01]  /*e500*/  IMAD.MOV.U32 R9, RZ, RZ, 0x40000040 ;  /* 0x40000040ff097424 */ /* 0x000fe200078e00ff */
[----:B------:R-:W-:Y:S01]  /*e510*/  R2UR UR5, R5 ;  /* 0x00000000050572ca */ /* 0x000fe200000e0000 */
[----:B------:R-:W-:Y:S01]  /*e520*/  IMAD.MOV.U32 R11, RZ, RZ, 0x40000040 ;  /* 0x40000040ff0b7424 */ /* 0x000fe200078e00ff */
[C---:B------:R-:W-:Y:S01]  /*e530*/  IADD3 R6, R14.reuse, 0x100, RZ ;  /* 0x000001000e067810 */ /* 0x040fe20007ffe0ff */
[----:B------:R-:W-:Y:S01]  /*e540*/  VIADD R12, R14, 0x404 ;  /* 0x000004040e0c7836 */ /* 0x000fe20000000000 */
[----:B------:R-:W-:Y:S01]  /*e550*/  R2UR UR11, R7 ;  /* 0x00000000070b72ca */ /* 0x000fe200000e0000 */
[----:B------:R-:W-:Y:S01]  /*e560*/  IMAD.MOV.U32 R13, RZ, RZ, 0x40000040 ;  /* 0x40000040ff0d7424 */ /* 0x000fe200078e00ff */
[----:B------:R-:W-:Y:S01]  /*e570*/  R2UR UR10, R6 ;  /* 0x00000000060a72ca */ /* 0x000fe200000e0000 */
[----:B------:R-:W-:Y:S01]  /*e580*/  VIADD R6, R14, 0x300 ;  /* 0x000003000e067836 */ /* 0x000fe20000000000 */
[----:B------:R-:W-:Y:S01]  /*e590*/  R2UR UR8, R4 ;  /* 0x00000000040872ca */ /* 0x000fe200000e0000 */
[----:B------:R-:W-:Y:S01]  /*e5a0*/  IMAD.MOV.U32 R15, RZ, RZ, 0x40000040 ;  /* 0x40000040ff0f7424 */ /* 0x000fe200078e00ff */
[----:B------:R-:W-:Y:S01]  /*e5b0*/  R2UR UR9, R5 ;  /* 0x00000000050972ca */ /* 0x000fe200000e0000 */
[----:B------:R-:W-:Y:S01]  /*e5c0*/  IMAD.MOV.U32 R25, RZ, RZ, RZ ;  /* 0x000000ffff197224 */ /* 0x000fe200078e00ff */
[----:B------:R-:W-:Y:S01]  /*e5d0*/  R2UR UR14, R8 ;  /* 0x00000000080e72ca */ /* 0x000fe200000e0000 */
[----:B------:R-:W-:Y:S01]  /*e5e0*/  QGMMA.64x32x32.F32.E4M3.E4M3 R92, gdesc[UR4], RZ, !UPT, gsb0 ;  /* 0x00600000045c79f3 */ /* 0x000fe2000c0008ff */
[----:B------:R-:W-:Y:S01]  /*e5f0*/  R2UR UR15, R9 ;  /* 0x00000000090f72ca */ /* 0x000fe200000e0000 */
[----:B------:R-:W-:Y:S01]  /*e600*/  VIADD R8, R14, 0x2 ;  /* 0x000000020e087836 */ /* 0x000fe20000000000 */
[----:B------:R-:W-:Y:S01]  /*e610*/  R2UR UR12, R4 ;  /* 0x00000000040c72ca */ /* 0x000fe200000e0000 */
[----:B------:R-:W-:Y:S01]  /*e620*/  IMAD.MOV.U32 R9, RZ, RZ, 0x40000040 ;  /* 0x40000040ff097424 */ /* 0x000fe200078e00ff */
[----:B------:R-:W-:-:S02]  /*e630*/  R2UR UR13, R5 ;  /* 0x00000000050d72ca */ /* 0x000fc400000e0000 */
[----:B------:R-:W-:Y:S01]  /*e640*/  R2UR UR18, R6 ;  /* 0x00000000061272ca */ /* 0x000fe200000e0000 */
[----:B------:R-:W-:Y:S01]  /*e650*/  VIADD R6, R14, 0x102 ;  /* 0x000001020e067836 */ /* 0x000fe20000000000 */
[----:B------:R-:W-:Y:S01]  /*e660*/  R2UR UR19, R7 ;  /* 0x00000000071372ca */ /* 0x000fe200000e0000 */
[----:B------:R-:W-:Y:S01]  /*e670*/  IMAD.MOV.U32 R7, RZ, RZ, 0x40000040 ;  /* 0x40000040ff077424 */ /* 0x000fe200078e00ff */
[----:B------:R-:W-:Y:S02]  /*e680*/  R2UR UR16, R4 ;  /* 0x00000000041072ca */ /* 0x000fe400000e0000 */
[----:B------:R-:W-:Y:S02]  /*e690*/  R2UR UR17, R5 ;  /* 0x00000000051172ca */ /* 0x000fe400000e0000 */
[----:B------:R-:W-:Y:S02]  /*e6a0*/  IADD3 R10, R14, 0x400, RZ ;  /* 0x000004000e0a7810 */ /* 0x000fe40007ffe0ff */
[----:B------:R-:W-:Y:S01]  /*e6b0*/  R2UR UR23, R11 ;  /* 0x000000000b1772ca */ /* 0x000fe200000e0000 */
[----:B------:R-:W-:Y:S01]  /*e6c0*/  IMAD.MOV.U32 R11, RZ, RZ, 0x40000040 ;  /* 0x40000040ff0b7424 */ /* 0x000fe200078e00ff */
[----:B------:R-:W-:-:S02]  /*e6d0*/  R2UR UR22, R10 ;  /* 0x000000000a1672ca */ /* 0x000fc400000e0000 */
[----:B------:R-:W-:Y:S02]  /*e6e0*/  R2UR UR20, R4 ;  /* 0x00000000041472ca */ /* 0x000fe400000e0000 */
[----:B------:R-:W-:Y:S02]  /*e6f0*/  R2UR UR21, R5 ;  /* 0x00000000051572ca */ /* 0x000fe400000e0000 */
[----:B------:R-:W-:Y:S02]  /*e700*/  IADD3 R10, R14, 0x202, RZ ;  /* 0x000002020e0a7810 */ /* 0x000fe40007ffe0ff */
[----:B------:R-:W-:Y:S01]  /*e710*/  R2UR UR6, R8 ;  /* 0x00000000080672ca */ /* 0x000fe200000e0000 */
[----:B------:R-:W-:Y:S01]  /*e720*/  VIADD R8, R14, 0x402 ;  /* 0x000004020e087836 */ /* 0x000fe20000000000 */
[----:B------:R-:W-:Y:S01]  /*e730*/  R2UR UR7, R9 ;  /* 0x00000000090772ca */ /* 0x000fe200000e0000 */
[----:B------:R-:W-:Y:S01]  /*e740*/  IMAD.MOV.U32 R9, RZ, RZ, 0x40000040 ;  /* 0x40000040ff097424 */ /* 0x000fe200078e00ff */
[----:B------:R-:W-:-:S02]  /*e750*/  WARPGROUP.DEPBAR.LE gsb0, 0x0 ;  /* 0x00008000000079c5 */ /* 0x000fc40000010000 */
[----:B------:R-:W-:-:S06]  /*e760*/  WARPGROUP.ARRIVE ;  /* 0x00000000000079c5 */ /* 0x000fcc0000000000 */
[----:B------:R-:W-:Y:S01]  /*e770*/  QGMMA.64x32x32.F32.E4M3.E4M3 R76, gdesc[UR8], RZ, !UPT, gsb0 ;  /* 0x00600000084c79f3 */ /* 0x000fe2000c0008ff */
[----:B------:R-:W-:Y:S01]  /*e780*/  R2UR UR10, R6 ;  /* 0x00000000060a72ca */ /* 0x000fe200000e0000 */
[----:B------:R-:W-:Y:S01]  /*e790*/  VIADD R6, R14, 0x302 ;  /* 0x000003020e067836 */ /* 0x000fe20000000000 */
[----:B------:R-:W-:Y:S02]  /*e7a0*/  R2UR UR11, R7 ;  /* 0x00000000070b72ca */ /* 0x000fe400000e0000 */
[----:B------:R-:W-:Y:S01]  /*e7b0*/  MOV R7, 0x40000040 ;  /* 0x4000004000077802 */ /* 0x000fe20000000f00 */
[----:B------:R-:W-:Y:S02]  /*e7c0*/  WARPGROUP.DEPBAR.LE gsb0, 0x0 ;  /* 0x00008000000079c5 */ /* 0x000fe40000010000 */
[----:B------:R-:W-:-:S06]  /*e7d0*/  WARPGROUP.ARRIVE ;  /* 0x00000000000079c5 */ /* 0x000fcc0000000000 */
[----:B------:R-:W-:Y:S01]  /*e7e0*/  QGMMA.64x32x32.F32.E4M3.E4M3 R60, gdesc[UR12], RZ, !UPT, gsb0 ;  /* 0x006000000c3c79f3 */ /* 0x000fe2000c0008ff */
[----:B------:R-:W-:Y:S01]  /*e7f0*/  R2UR UR14, R10 ;  /* 0x000000000a0e72ca */ /* 0x000fe200000e0000 */
[----:B------:R-:W-:Y:S01]  /*e800*/  VIADD R10, R4, 0x2 ;  /* 0x00000002040a7836 */ /* 0x000fe20000000000 */
[----:B------:R-:W-:Y:S01]  /*e810*/  R2UR UR15, R11 ;  /* 0x000000000b0f72ca */ /* 0x000fe200000e0000 */
[----:B------:R-:W-:-:S03]  /*e820*/  IMAD.MOV.U32 R11, RZ, RZ, 0x40000040 ;  /* 0x40000040ff0b7424 */ /* 0x000fc600078e00ff */
[C---:B------:R-:W-:Y:S02]  /*e830*/  R2UR UR4, R10.reuse ;  /* 0x000000000a0472ca */ /* 0x040fe400000e0000 */
[C---:B------:R-:W-:Y:S02]  /*e840*/  R2UR UR5, R11.reuse ;  /* 0x000000000b0572ca */ /* 0x040fe400000e0000 */
[C---:B------:R-:W-:Y:S02]  /*e850*/  R2UR UR8, R10.reuse ;  /* 0x000000000a0872ca */ /* 0x040fe400000e0000 */
[C---:B------:R-:W-:Y:S02]  /*e860*/  R2UR UR9, R11.reuse ;  /* 0x000000000b0972ca */ /* 0x040fe400000e0000 */
[----:B------:R-:W-:Y:S02]  /*e870*/  R2UR UR12, R10 ;  /* 0x000000000a0c72ca */ /* 0x000fe400000e0000 */
[----:B------:R-:W-:Y:S01]  /*e880*/  R2UR UR13, R11 ;  /* 0x000000000b0d72ca */ /* 0x000fe200000e0000 */
[----:B------:R-:W-:-:S02]  /*e890*/  WARPGROUP.DEPBAR.LE gsb0, 0x0 ;  /* 0x00008000000079c5 */ /* 0x000fc40000010000 */
[----:B------:R-:W-:-:S06]  /*e8a0*/  WARPGROUP.ARRIVE ;  /* 0x00000000000079c5 */ /* 0x000fcc0000000000 */
[----:B------:R-:W-:Y:S01]  /*e8b0*/  QGMMA.64x32x32.F32.E4M3.E4M3 R44, gdesc[UR16], RZ, !UPT, gsb0 ;  /* 0x00600000102c79f3 */ /* 0x000fe2000c0008ff */
[----:B------:R-:W-:Y:S01]  /*e8c0*/  R2UR UR18, R6 ;  /* 0x00000000061272ca */ /* 0x000fe200000e0000 */
[----:B------:R-:W-:Y:S01]  /*e8d0*/  VIADD R6, R14, 0x104 ;  /* 0x000001040e067836 */ /* 0x000fe20000000000 */
[----:B------:R-:W-:Y:S01]  /*e8e0*/  R2UR UR19, R7 ;  /* 0x00000000071372ca */ /* 0x000fe200000e0000 */
[----:B------:R-:W-:Y:S01]  /*e8f0*/  IMAD.MOV.U32 R7, RZ, RZ, 0x40000040 ;  /* 0x40000040ff077424 */ /* 0x000fe200078e00ff */
[----:B------:R-:W-:Y:S02]  /*e900*/  R2UR UR16, R10 ;  /* 0x000000000a1072ca */ /* 0x000fe400000e0000 */
[----:B------:R-:W-:Y:S01]  /*e910*/  R2UR UR17, R11 ;  /* 0x000000000b1172ca */ /* 0x000fe200000e0000 */
[----:B------:R-:W-:Y:S02]  /*e920*/  WARPGROUP.DEPBAR.LE gsb0, 0x0 ;  /* 0x00008000000079c5 */ /* 0x000fe40000010000 */
        /* <DEDUP_REMOVED lines=10> */
[----:B------:R-:W-:Y:S01]  /*e9d0*/  QGMMA.64x32x32.F32.E4M3.E4M3 R92, gdesc[UR4], R92, gsb0 ;  /* 0x00600000045c79f3 */ /* 0x000fe2000800085c */
[----:B------:R-:W-:Y:S01]  /*e9e0*/  R2UR UR7, R9 ;  /* 0x00000000090772ca */ /* 0x000fe200000e0000 */
[----:B------:R-:W-:Y:S01]  /*e9f0*/  IMAD.MOV.U32 R9, RZ, RZ, 0x40000040 ;  /* 0x40000040ff097424 */ /* 0x000fe200078e00ff */
[----:B------:R-:W-:Y:S02]  /*ea00*/  R2UR UR6, R8 ;  /* 0x00000000080672ca */ /* 0x000fe400000e0000 */
[----:B------:R-:W-:Y:S01]  /*ea10*/  IADD3 R8, R14, 0x204, RZ ;  /* 0x000002040e087810 */ /* 0x000fe20007ffe0ff */
[----:B------:R-:W-:Y:S02]  /*ea20*/  WARPGROUP.DEPBAR.LE gsb0, 0x0 ;  /* 0x00008000000079c5 */ /* 0x000fe40000010000 */
[----:B------:R-:W-:-:S06]  /*ea30*/  WARPGROUP.ARRIVE ;  /* 0x00000000000079c5 */ /* 0x000fcc0000000000 */
[----:B------:R-:W-:Y:S01]  /*ea40*/  QGMMA.64x32x32.F32.E4M3.E4M3 R76, gdesc[UR8], R76, gsb0 ;  /* 0x00600000084c79f3 */ /* 0x000fe2000800084c */
[----:B------:R-:W-:Y:S01]  /*ea50*/  R2UR UR10, R6 ;  /* 0x00000000060a72ca */ /* 0x000fe200000e0000 */
[----:B------:R-:W-:Y:S01]  /*ea60*/  VIADD R6, R14, 0x304 ;  /* 0x000003040e067836 */ /* 0x000fe20000000000 */
[----:B------:R-:W-:Y:S02]  /*ea70*/  R2UR UR11, R7 ;  /* 0x00000000070b72ca */ /* 0x000fe400000e0000 */
[----:B------:R-:W-:Y:S01]  /*ea80*/  MOV R7, 0x40000040 ;  /* 0x4000004000077802 */ /* 0x000fe20000000f00 */
[----:B------:R-:W-:Y:S02]  /*ea90*/  WARPGROUP.DEPBAR.LE gsb0, 0x0 ;  /* 0x00008000000079c5 */ /* 0x000fe40000010000 */
[----:B------:R-:W-:-:S06]  /*eaa0*/  WARPGROUP.ARRIVE ;  /* 0x00000000000079c5 */ /* 0x000fcc0000000000 */
[----:B------:R-:W-:Y:S01]  /*eab0*/  QGMMA.64x32x32.F32.E4M3.E4M3 R60, gdesc[UR12], R60, gsb0 ;  /* 0x006000000c3c79f3 */ /* 0x000fe2000800083c */
        /* <DEDUP_REMOVED lines=12> */
[----:B------:R-:W-:Y:S01]  /*eb80*/  QGMMA.64x32x32.F32.E4M3.E4M3 R44, gdesc[UR16], R44, gsb0 ;  /* 0x00600000102c79f3 */ /* 0x000fe2000800082c */
        /* <DEDUP_REMOVED lines=26> */
[C---:B------:R-:W-:Y:S01]  /*ed30*/  VIADD R12, R14.reuse, 0x306 ;  /* 0x000003060e0c7836 */ /* 0x040fe20000000000 */
[----:B------:R-:W-:Y:S01]  /*ed40*/  R2UR UR11, R13 ;  /* 0x000000000d0b72ca */ /* 0x000fe200000e0000 */
[----:B------:R-:W-:Y:S01]  /*ed50*/  VIADD R14, R14, 0x406 ;  /* 0x000004060e0e7836 */ /* 0x000fe20000000000 */
        /* <DEDUP_REMOVED lines=17> */
[----:B------:R-:W-:Y:S02]  /*ee70*/  R2UR UR18, R12 ;  /* 0x000000000c1272ca */ /* 0x000fe400000e0000 */
[----:B------:R-:W-:Y:S02]  /*ee80*/  R2UR UR19, R13 ;  /* 0x000000000d1372ca */ /* 0x000fe400000e0000 */
[----:B------:R-:W-:Y:S02]  /*ee90*/  R2UR UR16, R6 ;  /* 0x00000000061072ca */ /* 0x000fe400000e0000 */
[----:B------:R-:W-:Y:S01]  /*eea0*/  R2UR UR17, R7 ;  /* 0x00000000071172ca */ /* 0x000fe200000e0000 */
[----:B------:R-:W-:Y:S02]  /*eeb0*/  WARPGROUP.DEPBAR.LE gsb0, 0x0 ;  /* 0x00008000000079c5 */ /* 0x000fe40000010000 */
        /* <DEDUP_REMOVED lines=22> */
[----:B------:R-:W-:Y:S05]  /*f020*/  @!P0 BRA `(.L_x_636) ;  /* 0x0000000000048947 */ /* 0x000fea0003800000 */
[----:B------:R-:W-:Y:S01]  /*f030*/  BPT.TRAP 0x1 ;  /* 0x000000040000795c */ /* 0x000fe20000300000 */
.L_x_636:
[----:B------:R-:W-:Y:S02]  /*f040*/  IADD3 R14, R24, 0xa0, -R211 ;  /* 0x000000a0180e7810 */ /* 0x000fe40007ffe8d3 */
[----:B------:R-:W-:-:S03]  /*f050*/  P2R R20, PR, RZ, 0x1 ;  /* 0x00000001ff147803 */ /* 0x000fc60000000000 */
        /* <DEDUP_REMOVED lines=12> */
[----:B------:R-:W-:-:S02]  /*f120*/  FSEL R15, R94, -INF , P2 ;  /* 0xff8000005e0f7808 */ /* 0x000fc40001000000 */
[----:B------:R-:W-:Y:S02]  /*f130*/  ISETP.GT.AND P2, PT, R14, 0x11, PT ;  /* 0x000000110e00780c */ /* 0x000fe40003f44270 */
[----:B------:R-:W-:Y:S02]  /*f140*/  FSEL R113, R100, -INF , P1 ;  /* 0xff80000064717808 */ /* 0x000fe40000800000 */
[----:B------:R-:W-:Y:S02]  /*f150*/  FMNMX.FTZ R24, R97, R24, !PT ;  /* 0x0000001861187209 */ /* 0x000fe40007810000 */
        /* <DEDUP_REMOVED lines=17> */
[----:B------:R-:W-:Y:S02]  /*f270*/  FSEL R103, R103, -INF , P2 ;  /* 0xff80000067677808 */ /* 0x000fe40001000000 */
[----:B------:R-:W-:Y:S02]  /*f280*/  FSEL R77, R106, -INF , P5 ;  /* 0xff8000006a4d7808 */ /* 0x000fe40002800000 */
[----:B------:R-:W-:Y:S02]  /*f290*/  ISETP.GT.AND P2, PT, R14, 0x28, PT ;  /* 0x000000280e00780c */ /* 0x000fe40003f44270 */
[----:B------:R-:W-:-:S02]  /*f2a0*/  FMNMX.FTZ R24, R117, R24, !PT ;  /* 0x0000001875187209 */ /* 0x000fc40007810000 */
[----:B------:R-:W-:Y:S02]  /*f2b0*/  ISETP.GT.AND P5, PT, R14, 0x29, PT ;  /* 0x000000290e00780c */ /* 0x000fe40003fa4270 */
[----:B------:R-:W-:Y:S02]  /*f2c0*/  FSEL R121, R80, -INF , P2 ;  /* 0xff80000050797808 */ /* 0x000fe40001000000 */
[----:B------:R-:W-:Y:S02]  /*f2d0*/  FMNMX.FTZ R24, R119, R24, !PT ;  /* 0x0000001877187209 */ /* 0x000fe40007810000 */
[----:B------:R-:W-:Y:S02]  /*f2e0*/  FSEL R123, R81, -INF , P5 ;  /* 0xff800000517b7808 */ /* 0x000fe40002800000 */
[----:B------:R-:W-:Y:S02]  /*f2f0*/  FSEL R81, R78, -INF , P3 ;  /* 0xff8000004e517808 */ /* 0x000fe40001800000 */
[----:B------:R-:W-:-:S02]  /*f300*/  ISETP.GT.AND P3, PT, R14, 0x31, PT ;  /* 0x000000310e00780c */ /* 0x000fc40003f64270 */
[----:B------:R-:W-:Y:S02]  /*f310*/  FSEL R107, R107, -INF , P4 ;  /* 0xff8000006b6b7808 */ /* 0x000fe40002000000 */
[----:B------:R-:W-:Y:S02]  /*f320*/  ISETP.GT.AND P4, PT, R14, 0x30, PT ;  /* 0x000000300e00780c */ /* 0x000fe40003f84270 */
[----:B------:R-:W-:Y:S02]  /*f330*/  FMNMX.FTZ R24, R121, R24, !PT ;  /* 0x0000001879187209 */ /* 0x000fe40007810000 */
[----:B------:R-:W-:Y:S02]  /*f340*/  FSEL R127, R85, -INF , P3 ;  /* 0xff800000557f7808 */ /* 0x000fe40001800000 */
[----:B------:R-:W-:Y:S02]  /*f350*/  FSEL R85, R82, -INF , P2 ;  /* 0xff80000052557808 */ /* 0x000fe40001000000 */
[----:B------:R-:W-:-:S02]  /*f360*/  FSEL R125, R84, -INF , P4 ;  /* 0xff800000547d7808 */ /* 0x000fc40002000000 */
[----:B------:R-:W-:Y:S02]  /*f370*/  FMNMX.FTZ R24, R123, R24, !PT ;  /* 0x000000187b187209 */ /* 0x000fe40007810000 */
[C---:B------:R-:W-:Y:S02]  /*f380*/  ISETP.GT.AND P2, PT, R14.reuse, 0x39, PT ;  /* 0x000000390e00780c */ /* 0x040fe40003f44270 */
[----:B------:R-:W-:Y:S02]  /*f390*/  FSEL R79, R79, -INF , P1 ;  /* 0xff8000004f4f7808 */ /* 0x000fe40000800000 */
[----:B------:R-:W-:Y:S02]  /*f3a0*/  ISETP.GT.AND P1, PT, R14, 0x38, PT ;  /* 0x000000380e00780c */ /* 0x000fe40003f24270 */
[----:B------:R-:W-:Y:S02]  /*f3b0*/  FMNMX.FTZ R24, R125, R24, !PT ;  /* 0x000000187d187209 */ /* 0x000fe40007810000 */
[----:B------:R-:W-:-:S02]  /*f3c0*/  FSEL R131, R89, -INF , P2 ;  /* 0xff80000059837808 */ /* 0x000fc40001000000 */
[----:B------:R-:W-:Y:S02]  /*f3d0*/  FSEL R89, R86, -INF , P4 ;  /* 0xff80000056597808 */ /* 0x000fe40002000000 */
[----:B------:R-:W-:Y:S02]  /*f3e0*/  ISETP.GT.AND P4, PT, R14, 0x41, PT ;  /* 0x000000410e00780c */ /* 0x000fe40003f84270 */
[----:B------:R-:W-:Y:S02]  /*f3f0*/  FSEL R129, R88, -INF , P1 ;  /* 0xff80000058817808 */ /* 0x000fe40000800000 */
[----:B------:R-:W-:Y:S02]  /*f400*/  FMNMX.FTZ R24, R127, R24, !PT ;  /* 0x000000187f187209 */ /* 0x000fe40007810000 */
[----:B------:R-:W-:Y:S02]  /*f410*/  FSEL R135, R61, -INF , P4 ;  /* 0xff8000003d877808 */ /* 0x000fe40002000000 */
[----:B------:R-:W-:-:S02]  /*f420*/  FSEL R83, R83, -INF , P5 ;  /* 0xff80000053537808 */ /* 0x000fc40002800000 */
[----:B------:R-:W-:Y:S02]  /*f430*/  FSEL R61, R90, -INF , P1 ;  /* 0xff8000005a3d7808 */ /* 0x000fe40000800000 */
[C---:B------:R-:W-:Y:S02]  /*f440*/  ISETP.GT.AND P5, PT, R14.reuse, 0x40, PT ;  /* 0x000000400e00780c */ /* 0x040fe40003fa4270 */
[----:B------:R-:W-:Y:S02]  /*f450*/  FMNMX.FTZ R24, R129, R24, !PT ;  /* 0x0000001881187209 */ /* 0x000fe40007810000 */
[----:B------:R-:W-:Y:S02]  /*f460*/  ISETP.GT.AND P1, PT, R14, 0x49, PT ;  /* 0x000000490e00780c */ /* 0x000fe40003f24270 */
[----:B------:R-:W-:Y:S02]  /*f470*/  FSEL R133, R60, -INF , P5 ;  /* 0xff8000003c857808 */ /* 0x000fe40002800000 */
[----:B------:R-:W-:-:S02]  /*f480*/  FMNMX.FTZ R24, R131, R24, !PT ;  /* 0x0000001883187209 */ /* 0x000fc40007810000 */
[----:B------:R-:W-:Y:S02]  /*f490*/  FSEL R139, R65, -INF , P1 ;  /* 0xff800000418b7808 */ /* 0x000fe40000800000 */
[----:B------:R-:W-:Y:S02]  /*f4a0*/  FSEL R65, R62, -INF , P5 ;  /* 0xff8000003e417808 */ /* 0x000fe40002800000 */
[----:B------:R-:W-:Y:S02]  /*f4b0*/  FSEL R87, R87, -INF , P3 ;  /* 0xff80000057577808 */ /* 0x000fe40001800000 */
[C---:B------:R-:W-:Y:S02]  /*f4c0*/  ISETP.GT.AND P5, PT, R14.reuse, 0x51, PT ;  /* 0x000000510e00780c */ /* 0x040fe40003fa4270 */
[----:B------:R-:W-:Y:S02]  /*f4d0*/  ISETP.GT.AND P3, PT, R14, 0x48, PT ;  /* 0x000000480e00780c */ /* 0x000fe40003f64270 */
[----:B------:R-:W-:-:S02]  /*f4e0*/  FMNMX.FTZ R24, R133, R24, !PT ;  /* 0x0000001885187209 */ /* 0x000fc40007810000 */
[----:B------:R-:W-:Y:S02]  /*f4f0*/  FSEL R147, R69, -INF , P5 ;  /* 0xff80000045937808 */ /* 0x000fe40002800000 */
[----:B------:R-:W-:Y:S02]  /*f500*/  FSEL R137, R64, -INF , P3 ;  /* 0xff80000040897808 */ /* 0x000fe40001800000 */
[----:B------:R-:W-:Y:S02]  /*f510*/  FSEL R69, R66, -INF , P3 ;  /* 0xff80000042457808 */ /* 0x000fe40001800000 */
[----:B------:R-:W-:Y:S02]  /*f520*/  FMNMX.FTZ R24, R135, R24, !PT ;  /* 0x0000001887187209 */ /* 0x000fe40007810000 */
[----:B------:R-:W-:Y:S02]  /*f530*/  FSEL R91, R91, -INF , P2 ;  /* 0xff8000005b5b7808 */ /* 0x000fe40001000000 */
[----:B------:R-:W-:-:S02]  /*f540*/  ISETP.GT.AND P3, PT, R14, 0x59, PT ;  /* 0x000000590e00780c */ /* 0x000fc40003f64270 */
[----:B------:R-:W-:Y:S02]  /*f550*/  ISETP.GT.AND P2, PT, R14, 0x50, PT ;  /* 0x000000500e00780c */ /* 0x000fe40003f44270 */
[----:B------:R-:W-:Y:S02]  /*f560*/  FMNMX.FTZ R24, R137, R24, !PT ;  /* 0x0000001889187209 */ /* 0x000fe40007810000 */
[----:B------:R-:W-:Y:S02]  /*f570*/  FSEL R155, R73, -INF , P3 ;  /* 0xff800000499b7808 */ /* 0x000fe40001800000 */
[----:B------:R-:W-:Y:S02]  /*f580*/  FSEL R141, R68, -INF , P2 ;  /* 0xff800000448d7808 */ /* 0x000fe40001000000 */
[----:B------:R-:W-:Y:S02]  /*f590*/  FSEL R73, R70, -INF , P2 ;  /* 0xff80000046497808 */ /* 0x000fe40001000000 */
[----:B------:R-:W-:-:S02]  /*f5a0*/  FSEL R63, R63, -INF , P4 ;  /* 0xff8000003f3f7808 */ /* 0x000fc40002000000 */
[C---:B------:R-:W-:Y:S02]  /*f5b0*/  ISETP.GT.AND P2, PT, R14.reuse, 0x61, PT ;  /* 0x000000610e00780c */ /* 0x040fe40003f44270 */
[----:B------:R-:W-:Y:S02]  /*f5c0*/  ISETP.GT.AND P4, PT, R14, 0x58, PT ;  /* 0x000000580e00780c */ /* 0x000fe40003f84270 */
[----:B------:R-:W-:Y:S02]  /*f5d0*/  FMNMX.FTZ R24, R139, R24, !PT ;  /* 0x000000188b187209 */ /* 0x000fe40007810000 */
[----:B------:R-:W-:Y:S02]  /*f5e0*/  FSEL R143, R45, -INF , P2 ;  /* 0xff8000002d8f7808 */ /* 0x000fe40001000000 */
[----:B------:R-:W-:Y:S02]  /*f5f0*/  FSEL R153, R72, -INF , P4 ;  /* 0xff80000048997808 */ /* 0x000fe40002000000 */
[----:B------:R-:W-:-:S02]  /*f600*/  FSEL R45, R74, -INF , P4 ;  /* 0xff8000004a2d7808 */ /* 0x000fc40002000000 */
[----:B------:R-:W-:Y:S02]  /*f610*/  FMNMX.FTZ R24, R141, R24, !PT ;  /* 0x000000188d187209 */ /* 0x000fe40007810000 */
[----:B------:R-:W-:Y:S02]  /*f620*/  FSEL R67, R67, -INF , P1 ;  /* 0xff80000043437808 */ /* 0x000fe40000800000 */
[C---:B------:R-:W-:Y:S02]  /*f630*/  ISETP.GT.AND P4, PT, R14.reuse, 0x69, PT ;  /* 0x000000690e00780c */ /* 0x040fe40003f84270 */
[----:B------:R-:W-:Y:S02]  /*f640*/  ISETP.GT.AND P1, PT, R14, 0x60, PT ;  /* 0x000000600e00780c */ /* 0x000fe40003f24270 */
[----:B------:R-:W-:Y:S02]  /*f650*/  FMNMX.FTZ R24, R147, R24, !PT ;  /* 0x0000001893187209 */ /* 0x000fe40007810000 */
[----:B------:R-:W-:-:S02]  /*f660*/  FSEL R149, R49, -INF , P4 ;  /* 0xff80000031957808 */ /* 0x000fc40002000000 */
[----:B------:R-:W-:Y:S02]  /*f670*/  FSEL R151, R44, -INF , P1 ;  /* 0xff8000002c977808 */ /* 0x000fe40000800000 */
[----:B------:R-:W-:Y:S02]  /*f680*/  FSEL R49, R46, -INF , P1 ;  /* 0xff8000002e317808 */ /* 0x000fe40000800000 */
[C---:B------:R-:W-:Y:S02]  /*f690*/  ISETP.GT.AND P1, PT, R14.reuse, 0x71, PT ;  /* 0x000000710e00780c */ /* 0x040fe40003f24270 */
[----:B------:R-:W-:Y:S02]  /*f6a0*/  ISETP.GT.AND P0, PT, R14, 0x79, PT ;  /* 0x000000790e00780c */ /* 0x000fe40003f04270 */
[----:B------:R-:W-:Y:S02]  /*f6b0*/  FMNMX.FTZ R24, R153, R24, !PT ;  /* 0x0000001899187209 */ /* 0x000fe40007810000 */
[----:B------:R-:W-:-:S02]  /*f6c0*/  FSEL R75, R75, -INF , P3 ;  /* 0xff8000004b4b7808 */ /* 0x000fc40001800000 */
[----:B------:R-:W-:Y:S02]  /*f6d0*/  ISETP.GT.AND P3, PT, R14, 0x70, PT ;  /* 0x000000700e00780c */ /* 0x000fe40003f64270 */
[----:B------:R-:W-:Y:S02]  /*f6e0*/  FSEL R159, R53, -INF , P1 ;  /* 0xff800000359f7808 */ /* 0x000fe40000800000 */
[----:B------:R-:W-:Y:S02]  /*f6f0*/  FSEL R163, R57, -INF , P0 ;  /* 0xff80000039a37808 */ /* 0x000fe40000000000 */
[----:B------:R-:W-:Y:S02]  /*f700*/  FSEL R55, R55, -INF , P1 ;  /* 0xff80000037377808 */ /* 0x000fe40000800000 */
[----:B------:R-:W-:Y:S02]  /*f710*/  FSEL R71, R71, -INF , P5 ;  /* 0xff80000047477808 */ /* 0x000fe40002800000 */
[----:B------:R-:W-:-:S02]  /*f720*/  FSEL R47, R47, -INF , P2 ;  /* 0xff8000002f2f7808 */ /* 0x000fc40001000000 */
[C---:B------:R-:W-:Y:S02]  /*f730*/  ISETP.GT.AND P0, PT, R14.reuse, 0x81, PT ;  /* 0x000000810e00780c */ /* 0x040fe40003f04270 */
[C---:B------:R-:W-:Y:S02]  /*f740*/  ISETP.GT.AND P1, PT, R14.reuse, 0x88, PT ;  /* 0x000000880e00780c */ /* 0x040fe40003f24270 */
[----:B------:R-:W-:Y:S02]  /*f750*/  FMNMX.FTZ R24, R155, R24, !PT ;  /* 0x000000189b187209 */ /* 0x000fe40007810000 */
[C---:B------:R-:W-:Y:S02]  /*f760*/  ISETP.GT.AND P5, PT, R14.reuse, 0x68, PT ;  /* 0x000000680e00780c */ /* 0x040fe40003fa4270 */
[C---:B------:R-:W-:Y:S02]  /*f770*/  ISETP.GT.AND P2, PT, R14.reuse, 0x78, PT ;  /* 0x000000780e00780c */ /* 0x040fe40003f44270 */
[----:B------:R-:W-:-:S02]  /*f780*/  ISETP.GT.AND P6, PT, R14, 0x80, PT ;  /* 0x000000800e00780c */ /* 0x000fc40003fc4270 */
[----:B------:R-:W-:Y:S02]  /*f790*/  FSEL R57, R54, -INF , P3 ;  /* 0xff80000036397808 */ /* 0x000fe40001800000 */
[----:B------:R-:W-:Y:S02]  /*f7a0*/  FSEL R167, R29, -INF , P0 ;  /* 0xff8000001da77808 */ /* 0x000fe40000000000 */
[----:B------:R-:W-:Y:S02]  /*f7b0*/  FSEL R54, R32, -INF , P1 ;  /* 0xff80000020367808 */ /* 0x000fe40000800000 */
[----:B------:R-:W-:Y:S02]  /*f7c0*/  FMNMX.FTZ R24, R151, R24, !PT ;  /* 0x0000001897187209 */ /* 0x000fe40007810000 */
[----:B------:R-:W-:Y:S02]  /*f7d0*/  FSEL R145, R48, -INF , P5 ;  /* 0xff80000030917808 */ /* 0x000fe40002800000 */
[----:B------:R-:W-:-:S02]  /*f7e0*/  FSEL R157, R52, -INF , P3 ;  /* 0xff800000349d7808 */ /* 0x000fc40001800000 */
[----:B------:R-:W-:Y:S02]  /*f7f0*/  FSEL R53, R50, -INF , P5 ;  /* 0xff80000032357808 */ /* 0x000fe40002800000 */
[----:B------:R-:W-:Y:S02]  /*f800*/  FSEL R161, R56, -INF , P2 ;  /* 0xff80000038a17808 */ /* 0x000fe40001000000 */
[----:B------:R-:W-:Y:S02]  /*f810*/  FSEL R51, R51, -INF , P4 ;  /* 0xff80000033337808 */ /* 0x000fe40002000000 */
[----:B------:R-:W-:Y:S02]  /*f820*/  FSEL R165, R28, -INF , P6 ;  /* 0xff8000001ca57808 */ /* 0x000fe40003000000 */
[----:B------:R-:W-:Y:S02]  /*f830*/  P2R R44, PR, RZ, 0x1 ;  /* 0x00000001ff2c7803 */ /* 0x000fe40000000000 */
[----:B------:R-:W-:-:S02]  /*f840*/  FSEL R29, R58, -INF , P2 ;  /* 0xff8000003a1d7808 */ /* 0x000fc40001000000 */
[----:B------:R-:W-:Y:S02]  /*f850*/  P2R R32, PR, RZ, 0x2 ;  /* 0x00000002ff207803 */ /* 0x000fe40000000000 */
[C---:B------:R-:W-:Y:S02]  /*f860*/  ISETP.GT.AND P2, PT, R14.reuse, 0x89, PT ;  /* 0x000000890e00780c */ /* 0x040fe40003f44270 */
[C---:B------:R-:W-:Y:S02]  /*f870*/  ISETP.GT.AND P3, PT, R14.reuse, 0x90, PT ;  /* 0x000000900e00780c */ /* 0x040fe40003f64270 */
[C---:B------:R-:W-:Y:S02]  /*f880*/  ISETP.GT.AND P4, PT, R14.reuse, 0x91, PT ;  /* 0x000000910e00780c */ /* 0x040fe40003f84270 */
[C---:B------:R-:W-:Y:S02]  /*f890*/  ISETP.GT.AND P5, PT, R14.reuse, 0x98, PT ;  /* 0x000000980e00780c */ /* 0x040fe40003fa4270 */
[----:B------:R-:W-:-:S02]  /*f8a0*/  ISETP.GT.AND P6, PT, R14, 0x99, PT ;  /* 0x000000990e00780c */ /* 0x000fc40003fc4270 */
[C---:B------:R-:W-:Y:S02]  /*f8b0*/  ISETP.GT.AND P1, PT, R14.reuse, 0x79, PT ;  /* 0x000000790e00780c */ /* 0x040fe40003f24270 */
[----:B------:R-:W-:Y:S02]  /*f8c0*/  ISETP.GT.AND P0, PT, R14, 0x80, PT ;  /* 0x000000800e00780c */ /* 0x000fe40003f04270 */
        /* <DEDUP_REMOVED lines=19> */
[----:B------:R-:W-:Y:S02]  /*fa00*/  FSEL R52, R33, -INF , P2 ;  /* 0xff80000021347808 */ /* 0x000fe40001000000 */
[----:B------:R-:W-:Y:S02]  /*fa10*/  FMNMX.FTZ R13, R54, R13, !PT ;  /* 0x0000000d360d7209 */ /* 0x000fe40007810000 */
[----:B------:R-:W-:-:S02]  /*fa20*/  FMNMX.FTZ R14, R83, R14, !PT ;  /* 0x0000000e530e7209 */ /* 0x000fc40007810000 */
[----:B------:R-:W-:Y:S02]  /*fa30*/  FSEL R50, R36, -INF , P3 ;  /* 0xff80000024327808 */ /* 0x000fe40001800000 */
        /* <DEDUP_REMOVED lines=11> */
[----:B------:R-:W-:Y:S02]  /*faf0*/  FMNMX.FTZ R24, R169, R24, !PT ;  /* 0x00000018a9187209 */ /* 0x000fe40007810000 */
[----:B------:R-:W-:Y:S02]  /*fb00*/  FMNMX.FTZ R14, R65, R14, !PT ;  /* 0x0000000e410e7209 */ /* 0x000fe40007810000 */
[----:B------:R-:W-:Y:S01]  /*fb10*/  FSEL R59, R59, -INF , P1 ;  /* 0xff8000003b3b7808 */ /* 0x000fe20000800000 */
[----:B------:R-:W0:Y:S01]  /*fb20*/  SHFL.BFLY PT, R13, R24, 0x2, 0x1f ;  /* 0x0c401f00180d7f89 */ /* 0x000e2200000e0000 */
[----:B------:R-:W-:Y:S02]  /*fb30*/  FMNMX.FTZ R14, R63, R14, !PT ;  /* 0x0000000e3f0e7209 */ /* 0x000fe40007810000 */
[----:B------:R-:W-:Y:S02]  /*fb40*/  FSEL R33, R30, -INF , P0 ;  /* 0xff8000001e217808 */ /* 0x000fe40000000000 */
[----:B------:R-:W-:-:S02]  /*fb50*/  FMNMX.FTZ R14, R69, R14, !PT ;  /* 0x0000000e450e7209 */ /* 0x000fc40007810000 */
[----:B------:R-:W-:Y:S02]  /*fb60*/  ISETP.NE.AND P0, PT, R44, RZ, PT ;  /* 0x000000ff2c00720c */ /* 0x000fe40003f05270 */
[----:B------:R-:W-:Y:S02]  /*fb70*/  FMNMX.FTZ R14, R67, R14, !PT ;  /* 0x0000000e430e7209 */ /* 0x000fe40007810000 */
[----:B------:R-:W-:Y:S02]  /*fb80*/  P2R R28, PR, RZ, 0x4 ;  /* 0x00000004ff1c7803 */ /* 0x000fe40000000000 */
[----:B------:R-:W-:Y:S02]  /*fb90*/  FMNMX.FTZ R14, R73, R14, !PT ;  /* 0x0000000e490e7209 */ /* 0x000fe40007810000 */
[----:B------:R-:W-:Y:S02]  /*fba0*/  ISETP.NE.AND P1, PT, R32, RZ, PT ;  /* 0x000000ff2000720c */ /* 0x000fe40003f25270 */
[----:B------:R-:W-:-:S02]  /*fbb0*/  FMNMX.FTZ R14, R71, R14, !PT ;  /* 0x0000000e470e7209 */ /* 0x000fc40007810000 */
[----:B------:R-:W-:Y:S02]  /*fbc0*/  FSEL R31, R31, -INF , P0 ;  /* 0xff8000001f1f7808 */ /* 0x000fe40000000000 */
[----:B------:R-:W-:Y:S02]  /*fbd0*/  FMNMX.FTZ R14, R45, R14, !PT ;  /* 0x0000000e2d0e7209 */ /* 0x000fe40007810000 */
[----:B------:R-:W-:Y:S02]  /*fbe0*/  FSEL R37, R34, -INF , P1 ;  /* 0xff80000022257808 */ /* 0x000fe40000800000 */
[----:B0----5:R-:W-:Y:S02]  /*fbf0*/  FMNMX.FTZ R26, R24, R13, !PT ;  /* 0x0000000d181a7209 */ /* 0x021fe40007810000 */
[----:B------:R-:W-:Y:S02]  /*fc00*/  FMNMX.FTZ R14, R75, R14, !PT ;  /* 0x0000000e4b0e7209 */ /* 0x000fe40007810000 */
[----:B------:R-:W-:Y:S01]  /*fc10*/  ISETP.NE.AND P0, PT, R20, RZ, PT ;  /* 0x000000ff1400720c */ /* 0x000fe20003f05270 */
[----:B------:R-:W0:Y:S01]  /*fc20*/  SHFL.BFLY PT, R13, R26, 0x1, 0x1f ;  /* 0x0c201f001a0d7f89 */ /* 0x000e2200000e0000 */
[----:B------:R-:W-:-:S04]  /*fc30*/  FMNMX.FTZ R14, R49, R14, !PT ;  /* 0x0000000e310e7209 */ /* 0x000fc80007810000 */
[----:B------:R-:W-:-:S04]  /*fc40*/  FMNMX.FTZ R14, R47, R14, !PT ;  /* 0x0000000e2f0e7209 */ /* 0x000fc80007810000 */
[----:B------:R-:W-:-:S04]  /*fc50*/  FMNMX.FTZ R14, R53, R14, !PT ;  /* 0x0000000e350e7209 */ /* 0x000fc80007810000 */
[----:B------:R-:W-:-:S04]  /*fc60*/  FMNMX.FTZ R14, R51, R14, !PT ;  /* 0x0000000e330e7209 */ /* 0x000fc80007810000 */
[----:B------:R-:W-:-:S04]  /*fc70*/  FMNMX.FTZ R14, R57, R14, !PT ;  /* 0x0000000e390e7209 */ /* 0x000fc80007810000 */
[----:B------:R-:W-:Y:S02]  /*fc80*/  FMNMX.FTZ R14, R55, R14, !PT ;  /* 0x0000000e370e7209 */ /* 0x000fe40007810000 */
[----:B0-----:R-:W-:Y:S02]  /*fc90*/  FMNMX.FTZ R13, R26, R13, !PT ;  /* 0x0000000d1a0d7209 */ /* 0x001fe40007810000 */
[----:B------:R-:W-:Y:S02]  /*fca0*/  FMNMX.FTZ R14, R29, R14, !PT ;  /* 0x0000000e1d0e7209 */ /* 0x000fe40007810000 */
[----:B------:R-:W-:Y:S01]  /*fcb0*/  FSETP.NEU.FTZ.AND P2, PT, R13, -INF , PT ;  /* 0xff8000000d00780b */ /* 0x000fe20003f5d000 */
[----:B------:R-:W-:-:S01]  /*fcc0*/  FFMA.FTZ R173, R2, R13, -8 ;  /* 0xc100000002ad7423 */ /* 0x000fc2000001000d */
[----:B------:R-:W-:-:S04]  /*fcd0*/  FMNMX.FTZ R14, R59, R14, !PT ;  /* 0x0000000e3b0e7209 */ /* 0x000fc80007810000 */
[----:B------:R-:W-:Y:S02]  /*fce0*/  FMNMX.FTZ R14, R33, R14, !PT ;  /* 0x0000000e210e7209 */ /* 0x000fe40007810000 */
[----:B------:R-:W-:Y:S02]  /*fcf0*/  FSEL R173, R173, RZ, P2 ;  /* 0x000000ffadad7208 */ /* 0x000fe40001000000 */
[----:B------:R-:W-:Y:S02]  /*fd00*/  ISETP.NE.AND P2, PT, R28, RZ, PT ;  /* 0x000000ff1c00720c */ /* 0x000fe40003f45270 */
[----:B------:R-:W-:Y:S01]  /*fd10*/  FMNMX.FTZ R14, R31, R14, !PT ;  /* 0x0000000e1f0e7209 */ /* 0x000fe20007810000 */
[C-C-:B------:R-:W-:Y:S01]  /*fd20*/  FFMA.FTZ R32, R2.reuse, R125, -R173.reuse ;  /* 0x0000007d02207223 */ /* 0x140fe200000108ad */
[----:B------:R-:W-:Y:S01]  /*fd30*/  FSEL R125, R35, -INF , P2 ;  /* 0xff800000237d7808 */ /* 0x000fe20001000000 */
[C-C-:B------:R-:W-:Y:S01]  /*fd40*/  FFMA.FTZ R24, R2.reuse, R113, -R173.reuse ;  /* 0x0000007102187223 */ /* 0x140fe200000108ad */
[----:B------:R-:W-:Y:S01]  /*fd50*/  FMNMX.FTZ R14, R37, R14, !PT ;  /* 0x0000000e250e7209 */ /* 0x000fe20007810000 */
[--C-:B------:R-:W-:Y:S01]  /*fd60*/  FFMA.FTZ R113, R2, R127, -R173.reuse ;  /* 0x0000007f02717223 */ /* 0x100fe200000108ad */
[----:B------:R-:W-:Y:S01]  /*fd70*/  FSEL R127, R38, -INF , P3 ;  /* 0xff800000267f7808 */ /* 0x000fe20001800000 */
[C-C-:B------:R-:W-:Y:S01]  /*fd80*/  FFMA.FTZ R28, R2.reuse, R117, -R173.reuse ;  /* 0x00000075021c7223 */ /* 0x140fe200000108ad */
        /* <DEDUP_REMOVED lines=13> */
[C-C-:B------:R-:W-:Y:S01]  /*fe60*/  FFMA.FTZ R30, R2.reuse, R121, -R173.reuse ;  /* 0x00000079021e7223 */ /* 0x140fe200000108ad */
[----:B------:R-:W-:-:S01]  /*fe70*/  FFMA.FTZ R121, R2, R139, -R173 ;  /* 0x0000008b02797223 */ /* 0x000fc200000108ad */
[C-C-:B------:R-:W-:Y:S01]  /*fe80*/  FFMA.FTZ R20, R2.reuse, R109, -R173.reuse ;  /* 0x0000006d02147223 */ /* 0x140fe200000108ad */
[----:B------:R-:W-:Y:S01]  /*fe90*/  FMNMX.FTZ R14, R135, R14, !PT ;  /* 0x0000000e870e7209 */ /* 0x000fe20007810000 */
[C-C-:B------:R-:W-:Y:S01]  /*fea0*/  FFMA.FTZ R41, R2.reuse, R12, -R173.reuse ;  /* 0x0000000c02297223 */ /* 0x140fe200000108ad */
[----:B------:R-:W-:-:S01]  /*feb0*/  FFMA.FTZ R139, R2, R52, -R173 ;  /* 0x00000034028b7223 */ /* 0x000fc200000108ad */
[C-C-:B------:R-:W-:Y:S01]  /*fec0*/  FFMA.FTZ R52, R2.reuse, R48, -R173.reuse ;  /* 0x0000003002347223 */ /* 0x140fe200000108ad */
[----:B------:R-:W-:-:S01]  /*fed0*/  FFMA.FTZ R12, R2, R111, -R173 ;  /* 0x0000006f020c7223 */ /* 0x000fc200000108ad */
[----:B------:R-:W0:Y:S01]  /*fee0*/  SHFL.BFLY PT, R137, R14, 0x2, 0x1f ;  /* 0x0c401f000e897f89 */ /* 0x000e2200000e0000 */
[----:B------:R-:W-:Y:S01]  /*fef0*/  MUFU.EX2 R20, R20 ;  /* 0x0000001400147308 */ /* 0x000fe20000000800 */
[----:B------:R-:W-:-:S01]  /*ff00*/  FFMA.FTZ R97, R2, R97, -R173 ;  /* 0x0000006102617223 */ /* 0x000fc200000108ad */
[C-C-:B------:R-:W-:Y:S01]  /*ff10*/  FFMA.FTZ R101, R2.reuse, R101, -R173.reuse ;  /* 0x0000006502657223 */ /* 0x140fe200000108ad */
[----:B------:R-:W-:-:S01]  /*ff20*/  FFMA.FTZ R105, R2, R105, -R173 ;  /* 0x0000006902697223 */ /* 0x000fc200000108ad */
[C-C-:B------:R-:W-:Y:S01]  /*ff30*/  FFMA.FTZ R109, R2.reuse, R119, -R173.reuse ;  /* 0x00000077026d7223 */ /* 0x140fe200000108ad */
[----:B------:R-:W-:-:S01]  /*ff40*/  FFMA.FTZ R111, R2, R123, -R173 ;  /* 0x0000007b026f7223 */ /* 0x000fc200000108ad */
[C-C-:B------:R-:W-:Y:S01]  /*ff50*/  FFMA.FTZ R36, R2.reuse, R129, -R173.reuse ;  /* 0x0000008102247223 */ /* 0x140fe200000108ad */
[----:B------:R-:W-:-:S01]  /*ff60*/  FFMA.FTZ R119, R2, R147, -R173 ;  /* 0x0000009302777223 */ /* 0x000fc200000108ad */
        /* <DEDUP_REMOVED lines=14> */
[--C-:B------:R-:W-:Y:S01]  /*10050*/  FFMA.FTZ R48, R2, R171, -R173.reuse ;  /* 0x000000ab02307223 */ /* 0x100fe200000108ad */
[----:B0-----:R-:W-:Y:S01]  /*10060*/  FMNMX.FTZ R62, R14, R137, !PT ;  /* 0x000000890e3e7209 */ /* 0x001fe20007810000 */
[----:B------:R-:W0:Y:S01]  /*10070*/  MUFU.EX2 R97, R97 ;  /* 0x0000006100617308 */ /* 0x000e220000000800 */
[----:B------:R-:W-:-:S01]  /*10080*/  FFMA.FTZ R137, R2, R167, -R173 ;  /* 0x000000a702897223 */ /* 0x000fc200000108ad */
[C-C-:B------:R-:W-:Y:S01]  /*10090*/  FFMA.FTZ R143, R2.reuse, R169, -R173.reuse ;  /* 0x000000a9028f7223 */ /* 0x140fe200000108ad */
[----:B------:R-:W-:-:S01]  /*100a0*/  FFMA.FTZ R50, R2, R50, -R173 ;  /* 0x0000003202327223 */ /* 0x000fc200000108ad */
[----:B------:R-:W1:Y:S04]  /*100b0*/  SHFL.BFLY PT, R141, R62, 0x1, 0x1f ;  /* 0x0c201f003e8d7f89 */ /* 0x000e6800000e0000 */
[----:B------:R-:W2:Y:S08]  /*100c0*/  MUFU.EX2 R24, R24 ;  /* 0x0000001800187308 */ /* 0x000eb00000000800 */
[----:B------:R-:W3:Y:S01]  /*100d0*/  MUFU.EX2 R101, R101 ;  /* 0x0000006500657308 */ /* 0x000ee20000000800 */
[----:B0-----:R-:W-:-:S04]  /*100e0*/  F2FP.SATFINITE.E4M3.F32.PACK_AB_MERGE_C R168, R97, R12, RZ ;  /* 0x0000000c61a8723e */ /* 0x001fc800048070ff */
[----:B------:R-:W-:-:S03]  /*100f0*/  F2FP.SATFINITE.E4M3.F32.PACK_AB_MERGE_C R168, R41, R20, R168 ;  /* 0x0000001429a8723e */ /* 0x000fc600048070a8 */
[----:B------:R-:W-:Y:S01]  /*10100*/  MUFU.EX2 R26, R26 ;  /* 0x0000001a001a7308 */ /* 0x000fe20000000800 */
[----:B-1----:R-:W-:-:S04]  /*10110*/  FMNMX.FTZ R14, R62, R141, !PT ;  /* 0x0000008d3e0e7209 */ /* 0x002fc80007810000 */
[----:B------:R-:W-:Y:S01]  /*10120*/  FSETP.NEU.FTZ.AND P1, PT, R14, -INF , PT ;  /* 0xff8000000e00780b */ /* 0x000fe20003f3d000 */
[----:B------:R-:W-:-:S02]  /*10130*/  FFMA.FTZ R62, R2, R14, -8 ;  /* 0xc1000000023e7423 */ /* 0x000fc4000001000e */
[----:B------:R-:W-:Y:S03]  /*10140*/  MUFU.EX2 R141, R52 ;  /* 0x00000034008d7308 */ /* 0x000fe60000000800 */
[----:B------:R-:W-:-:S05]  /*10150*/  FSEL R62, R62, RZ, P1 ;  /* 0x000000ff3e3e7208 */ /* 0x000fca0000800000 */
        /* <DEDUP_REMOVED lines=12> */
[----:B------:R-:W-:Y:S01]  /*10220*/  FFMA.FTZ R65, R2, R69, -R62 ;  /* 0x0000004502417223 */ /* 0x000fe2000001083e */
[----:B------:R-:W-:-:S01]  /*10230*/  FADD.FTZ R67, R20, R41 ;  /* 0x0000002914437221 */ /* 0x000fc20000010000 */
[C-C-:B------:R-:W-:Y:S01]  /*10240*/  FFMA.FTZ R93, R2.reuse, R107, -R62.reuse ;  /* 0x0000006b025d7223 */ /* 0x140fe2000001083e */
[----:B------:R-:W-:-:S01]  /*10250*/  FFMA.FTZ R77, R2, R79, -R62 ;  /* 0x0000004f024d7223 */ /* 0x000fc2000001083e */
[----:B------:R0:W1:Y:S01]  /*10260*/  MUFU.EX2 R52, R68 ;  /* 0x0000004400347308 */ /* 0x0000620000000800 */
[----:B------:R-:W-:-:S01]  /*10270*/  FADD.FTZ R84, R12, R67 ;  /* 0x000000430c547221 */ /* 0x000fc20000010000 */
[----:B------:R-:W-:-:S02]  /*10280*/  VIADD R67, R3, 0x22840 ;  /* 0x0002284003437836 */ /* 0x000fc40000000000 */
[----:B------:R-:W-:-:S01]  /*10290*/  FFMA.FTZ R3, R2, R49, -R62 ;  /* 0x0000003102037223 */ /* 0x000fc2000001083e */
[----:B------:R-:W-:Y:S01]  /*102a0*/  FFMA.FTZ R76, R2, R85, -R62 ;  /* 0x00000055024c7223 */ /* 0x000fe2000001083e */
[----:B------:R-:W-:-:S01]  /*102b0*/  FADD.FTZ R49, R97, R84 ;  /* 0x0000005461317221 */ /* 0x000fc20000010000 */
[----:B------:R-:W-:Y:S02]  /*102c0*/  IMAD.U32 R84, RZ, RZ, UR38 ;  /* 0x00000026ff547e24 */ /* 0x000fe4000f8e00ff */
[----:B------:R-:W-:-:S01]  /*102d0*/  FFMA.FTZ R70, R2, R89, -R62 ;  /* 0x0000005902467223 */ /* 0x000fc2000001083e */
[----:B------:R-:W4:Y:S01]  /*102e0*/  MUFU.EX2 R66, R66 ;  /* 0x0000004200427308 */ /* 0x000f220000000800 */
[----:B0-----:R-:W-:-:S01]  /*102f0*/  FFMA.FTZ R68, R2, R81, -R62 ;  /* 0x0000005102447223 */ /* 0x001fc2000001083e */
[----:B--2---:R-:W-:Y:S01]  /*10300*/  FADD.FTZ R90, R24, R49 ;  /* 0x00000031185a7221 */ /* 0x004fe20000010000 */
[----:B------:R-:W-:Y:S01]  /*10310*/  PRMT R67, R84, 0x654, R67 ;  /* 0x0000065454437816 */ /* 0x000fe20000000043 */
[C-C-:B------:R-:W-:Y:S01]  /*10320*/  FFMA.FTZ R84, R2.reuse, R47, -R62.reuse ;  /* 0x0000002f02547223 */ /* 0x140fe2000001083e */
[----:B------:R-:W-:-:S01]  /*10330*/  FFMA.FTZ R81, R2, R83, -R62 ;  /* 0x0000005302517223 */ /* 0x000fc2000001083e */
[----:B---3--:R-:W-:Y:S01]  /*10340*/  FADD.FTZ R47, R101, R90 ;  /* 0x0000005a652f7221 */ /* 0x008fe20000010000 */
[----:B------:R-:W-:-:S01]  /*10350*/  FFMA.FTZ R90, R2, R51, -R62 ;  /* 0x00000033025a7223 */ /* 0x000fc2000001083e */
[----:B------:R-:W0:Y:S01]  /*10360*/  MUFU.EX2 R95, R95 ;  /* 0x0000005f005f7308 */ /* 0x000e220000000800 */
[----:B-1----:R-:W-:-:S01]  /*10370*/  FADD.FTZ R69, R15, R52 ;  /* 0x000000340f457221 */ /* 0x002fc20000010000 */
[C-C-:B------:R-:W-:Y:S01]  /*10380*/  FFMA.FTZ R79, R2.reuse, R87, -R62.reuse ;  /* 0x00000057024f7223 */ /* 0x140fe2000001083e */
[----:B------:R-:W-:-:S01]  /*10390*/  FFMA.FTZ R83, R2, R91, -R62 ;  /* 0x0000005b02537223 */ /* 0x000fc2000001083e */
[C-C-:B------:R-:W-:Y:S01]  /*103a0*/  FFMA.FTZ R74, R2.reuse, R63, -R62.reuse ;  /* 0x0000003f024a7223 */ /* 0x140fe2000001083e */
[----:B------:R-:W-:-:S01]  /*103b0*/  FFMA.FTZ R63, R2, R73, -R62 ;  /* 0x00000049023f7223 */ /* 0x000fc2000001083e */
[C-C-:B------:R-:W-:Y:S01]  /*103c0*/  FFMA.FTZ R78, R2.reuse, R71, -R62.reuse ;  /* 0x00000047024e7223 */ /* 0x140fe2000001083e */
[----:B------:R-:W-:-:S01]  /*103d0*/  FFMA.FTZ R45, R2, R45, -R62 ;  /* 0x0000002d022d7223 */ /* 0x000fc2000001083e */
[----:B------:R-:W1:Y:S01]  /*103e0*/  MUFU.EX2 R21, R21 ;  /* 0x0000001500157308 */ /* 0x000e620000000800 */
[----:B----4-:R-:W-:-:S01]  /*103f0*/  FADD.FTZ R88, R66, R69 ;  /* 0x0000004542587221 */ /* 0x010fc20000010000 */
[C-C-:B------:R-:W-:Y:S01]  /*10400*/  FFMA.FTZ R86, R2.reuse, R75, -R62.reuse ;  /* 0x0000004b02567223 */ /* 0x140fe2000001083e */
[----:B------:R-:W-:-:S01]  /*10410*/  FFMA.FTZ R33, R2, R33, -R62 ;  /* 0x0000002102217223 */ /* 0x000fc2000001083e */
[C-C-:B------:R-:W-:Y:S01]  /*10420*/  FFMA.FTZ R57, R2.reuse, R57, -R62.reuse ;  /* 0x0000003902397223 */ /* 0x140fe2000001083e */
[----:B------:R-:W-:Y:S01]  /*10430*/  F2FP.SATFINITE.E4M3.F32.PACK_AB_MERGE_C R170, R105, R26, RZ ;  /* 0x0000001a69aa723e */ /* 0x000fe200048070ff */
[C-C-:B------:R-:W-:Y:S01]  /*10440*/  FFMA.FTZ R59, R2.reuse, R59, -R62.reuse ;  /* 0x0000003b023b7223 */ /* 0x140fe2000001083e */
[----:B------:R-:W-:-:S01]  /*10450*/  FFMA.FTZ R37, R2, R37, -R62 ;  /* 0x0000002502257223 */ /* 0x000fc2000001083e */
[----:B------:R-:W2:Y:S01]  /*10460*/  MUFU.EX2 R64, R64 ;  /* 0x0000004000407308 */ /* 0x000ea20000000800 */
[----:B0-----:R-:W-:-:S01]  /*10470*/  FADD.FTZ R88, R95, R88 ;  /* 0x000000585f587221 */ /* 0x001fc20000010000 */
[----:B------:R-:W-:Y:S01]  /*10480*/  F2FP.SATFINITE.E4M3.F32.PACK_AB_MERGE_C R170, R101, R24, R170 ;  /* 0x0000001865aa723e */ /* 0x000fe200048070aa */
[----:B------:R-:W-:-:S01]  /*10490*/  FFMA.FTZ R125, R2, R125, -R62 ;  /* 0x0000007d027d7223 */ /* 0x000fc2000001083e */
[C-C-:B------:R-:W-:Y:S01]  /*104a0*/  FFMA.FTZ R127, R2.reuse, R127, -R62.reuse ;  /* 0x0000007f027f7223 */ /* 0x140fe2000001083e */
[----:B------:R-:W-:-:S01]  /*104b0*/  FFMA.FTZ R131, R2, R131, -R62 ;  /* 0x0000008302837223 */ /* 0x000fc2000001083e */
[----:B------:R-:W-:Y:S01]  /*104c0*/  FFMA.FTZ R133, R2, R133, -R62 ;  /* 0x0000008502857223 */ /* 0x000fe2000001083e */
[----:B------:R-:W-:Y:S01]  /*104d0*/  F2FP.SATFINITE.E4M3.F32.PACK_AB_MERGE_C R169, R95, R66, RZ ;  /* 0x000000425fa9723e */ /* 0x000fe200048070ff */
[----:B------:R-:W0:Y:S01]  /*104e0*/  MUFU.EX2 R72, R72 ;  /* 0x0000004800487308 */ /* 0x000e220000000800 */
[----:B-1----:R-:W-:-:S01]  /*104f0*/  FADD.FTZ R49, R21, R88 ;  /* 0x0000005815317221 */ /* 0x002fc20000010000 */
[----:B------:R-:W-:Y:S01]  /*10500*/  FADD.FTZ R88, R26, R47 ;  /* 0x0000002f1a587221 */ /* 0x000fe20000010000 */
[----:B------:R-:W-:-:S01]  /*10510*/  FFMA.FTZ R47, R2, R53, -R62 ;  /* 0x00000035022f7223 */ /* 0x000fc2000001083e */
[----:B------:R-:W-:Y:S01]  /*10520*/  F2FP.SATFINITE.E4M3.F32.PACK_AB_MERGE_C R169, R52, R15, R169 ;  /* 0x0000000f34a9723e */ /* 0x000fe200048070a9 */
[----:B------:R1:W-:Y:S01]  /*10530*/  SYNCS.ARRIVE.TRANS64.RED.A1T0 RZ, [R67+URZ], RZ ;  /* 0x000000ff43ff79a7 */ /* 0x0003e2000810043f */
[----:B------:R-:W-:Y:S01]  /*10540*/  IMAD.MOV.U32 R52, RZ, RZ, R25 ;  /* 0x000000ffff347224 */ /* 0x000fe200078e0019 */
[----:B------:R-:W-:Y:S01]  /*10550*/  MOV R73, R25 ;  /* 0x0000001900497202 */ /* 0x000fe20000000f00 */
[----:B------:R-:W3:Y:S01]  /*10560*/  MUFU.EX2 R93, R93 ;  /* 0x0000005d005d7308 */ /* 0x000ee20000000800 */
[----:B--2---:R-:W-:-:S01]  /*10570*/  FADD.FTZ R49, R64, R49 ;  /* 0x0000003140317221 */ /* 0x004fc20000010000 */
[--C-:B------:R-:W-:Y:S01]  /*10580*/  IMAD.MOV.U32 R66, RZ, RZ, R25.reuse ;  /* 0x000000ffff427224 */ /* 0x100fe200078e0019 */
[-C--:B------:R-:W-:Y:S01]  /*10590*/  MOV R85, R25.reuse ;  /* 0x0000001900557202 */ /* 0x080fe20000000f00 */
[--C-:B------:R-:W-:Y:S01]  /*105a0*/  IMAD.MOV.U32 R69, RZ, RZ, R25.reuse ;  /* 0x000000ffff457224 */ /* 0x100fe200078e0019 */
[----:B-1----:R-:W-:Y:S01]  /*105b0*/  MOV R67, R25 ;  /* 0x0000001900437202 */ /* 0x002fe20000000f00 */
[----:B------:R-:W-:-:S02]  /*105c0*/  IMAD.MOV.U32 R71, RZ, RZ, R25 ;  /* 0x000000ffff477224 */ /* 0x000fc400078e0019 */
[----:B------:R-:W1:Y:S01]  /*105d0*/  MUFU.EX2 R28, R28 ;  /* 0x0000001c001c7308 */ /* 0x000e620000000800 */
[----:B0-----:R-:W-:-:S01]  /*105e0*/  FADD.FTZ R92, R72, R49 ;  /* 0x00000031485c7221 */ /* 0x001fc20000010000 */
[----:B------:R-:W-:Y:S01]  /*105f0*/  FADD.FTZ R49, R105, R88 ;  /* 0x0000005869317221 */ /* 0x000fe20000010000 */
[----:B------:R-:W-:-:S01]  /*10600*/  FFMA.FTZ R88, R2, R55, -R62 ;  /* 0x0000003702587223 */ /* 0x000fc2000001083e */
[--C-:B------:R-:W-:Y:S02]  /*10610*/  IMAD.MOV.U32 R75, RZ, RZ, R25.reuse ;  /* 0x000000ffff4b7224 */ /* 0x100fe400078e0019 */
[----:B------:R-:W-:Y:S02]  /*10620*/  IMAD.MOV.U32 R87, RZ, RZ, R25 ;  /* 0x000000ffff577224 */ /* 0x000fe400078e0019 */
[----:B------:R-:W0:Y:S01]  /*10630*/  MUFU.EX2 R68, R68 ;  /* 0x0000004400447308 */ /* 0x000e220000000800 */
[----:B---3--:R-:W-:-:S01]  /*10640*/  FADD.FTZ R51, R93, R92 ;  /* 0x0000005c5d337221 */ /* 0x008fc20000010000 */
[----:B------:R-:W-:Y:S01]  /*10650*/  F2FP.SATFINITE.E4M3.F32.PACK_AB_MERGE_C R171, R93, R72, RZ ;  /* 0x000000485dab723e */ /* 0x000fe200048070ff */
[----:B------:R-:W-:-:S03]  /*10660*/  IMAD.MOV.U32 R72, RZ, RZ, R25 ;  /* 0x000000ffff487224 */ /* 0x000fc600078e0019 */
[----:B------:R-:W-:Y:S01]  /*10670*/  F2FP.SATFINITE.E4M3.F32.PACK_AB_MERGE_C R171, R64, R21, R171 ;  /* 0x0000001540ab723e */ /* 0x000fe200048070ab */
[----:B------:R-:W-:Y:S01]  /*10680*/  IMAD.MOV.U32 R64, RZ, RZ, R25 ;  /* 0x000000ffff407224 */ /* 0x000fe200078e0019 */
[----:B------:R-:W2:Y:S01]  /*10690*/  MUFU.EX2 R109, R109 ;  /* 0x0000006d006d7308 */ /* 0x000ea20000000800 */
[----:B-1----:R-:W-:-:S01]  /*106a0*/  FADD.FTZ R92, R28, R49 ;  /* 0x000000311c5c7221 */ /* 0x002fc20000010000 */
[----:B------:R-:W-:-:S06]  /*106b0*/  FFMA.FTZ R49, R2, R29, -R62 ;  /* 0x0000001d02317223 */ /* 0x000fcc000001083e */
        /* <DEDUP_REMOVED lines=9> */
[----:B--2---:R-:W-:-:S01]  /*10750*/  FADD.FTZ R94, R76, R51 ;  /* 0x000000334c5e7221 */ /* 0x004fc20000010000 */
[C-C-:B------:R-:W-:Y:S01]  /*10760*/  FFMA.FTZ R51, R2.reuse, R31, -R62.reuse ;  /* 0x0000001f02337223 */ /* 0x140fe2000001083e */
[----:B------:R-:W-:-:S05]  /*10770*/  FFMA.FTZ R62, R2, R135, -R62 ;  /* 0x00000087023e7223 */ /* 0x000fca000001083e */
[----:B------:R-:W2:Y:S01]  /*10780*/  MUFU.EX2 R32, R32 ;  /* 0x0000002000207308 */ /* 0x000ea20000000800 */
[----:B-1----:R-:W-:-:S01]  /*10790*/  FADD.FTZ R31, R111, R92 ;  /* 0x0000005c6f1f7221 */ /* 0x002fc20000010000 */
[----:B------:R-:W-:-:S04]  /*107a0*/  F2FP.SATFINITE.E4M3.F32.PACK_AB_MERGE_C R172, R111, R30, RZ ;  /* 0x0000001e6fac723e */ /* 0x000fc800048070ff */
[----:B------:R-:W-:Y:S02]  /*107b0*/  F2FP.SATFINITE.E4M3.F32.PACK_AB_MERGE_C R172, R109, R28, R172 ;  /* 0x0000001c6dac723e */ /* 0x000fe400048070ac */
[----:B------:R-:W1:Y:S01]  /*107c0*/  MUFU.EX2 R70, R70 ;  /* 0x0000004600467308 */ /* 0x000e620000000800 */
[----:B0-----:R-:W-:-:S01]  /*107d0*/  FADD.FTZ R53, R81, R94 ;  /* 0x0000005e51357221 */ /* 0x001fc20000010000 */
[----:B------:R-:W-:Y:S01]  /*107e0*/  F2FP.SATFINITE.E4M3.F32.PACK_AB_MERGE_C R173, R81, R76, RZ ;  /* 0x0000004c51ad723e */ /* 0x000fe200048070ff */
[--C-:B------:R-:W-:Y:S02]  /*107f0*/  IMAD.MOV.U32 R76, RZ, RZ, R25.reuse ;  /* 0x000000ffff4c7224 */ /* 0x100fe400078e0019 */
[----:B------:R-:W-:Y:S01]  /*10800*/  IMAD.MOV.U32 R81, RZ, RZ, R25 ;  /* 0x000000ffff517224 */ /* 0x000fe200078e0019 */
[----:B------:R-:W-:Y:S01]  /*10810*/  F2FP.SATFINITE.E4M3.F32.PACK_AB_MERGE_C R173, R77, R68, R173 ;  /* 0x000000444dad723e */ /* 0x000fe200048070ad */
[----:B------:R-:W-:Y:S01]  /*10820*/  IMAD.MOV.U32 R68, RZ, RZ, R25 ;  /* 0x000000ffff447224 */ /* 0x000fe200078e0019 */
[----:B------:R-:W0:Y:S01]  /*10830*/  MUFU.EX2 R113, R113 ;  /* 0x0000007100717308 */ /* 0x000e220000000800 */
[----:B--2---:R-:W-:-:S01]  /*10840*/  FADD.FTZ R92, R32, R31 ;  /* 0x0000001f205c7221 */ /* 0x004fc20000010000 */
[----:B------:R-:W-:-:S06]  /*10850*/  IMAD.MOV.U32 R77, RZ, RZ, R25 ;  /* 0x000000ffff4d7224 */ /* 0x000fcc00078e0019 */
        /* <DEDUP_REMOVED lines=12> */
[----:B------:R-:W-:-:S04]  /*10920*/  F2FP.SATFINITE.E4M3.F32.PACK_AB_MERGE_C R174, R117, R36, RZ ;  /* 0x0000002475ae723e */ /* 0x000fc800048070ff */
[----:B------:R-:W-:Y:S01]  /*10930*/  F2FP.SATFINITE.E4M3.F32.PACK_AB_MERGE_C R174, R113, R32, R174 ;  /* 0x0000002071ae723e */ /* 0x000fe200048070ae */
[----:B------:R-:W-:Y:S01]  /*10940*/  IMAD.MOV.U32 R32, RZ, RZ, R25 ;  /* 0x000000ffff207224 */ /* 0x000fe200078e0019 */
[----:B------:R-:W2:Y:S01]  /*10950*/  MUFU.EX2 R61, R61 ;  /* 0x0000003d003d7308 */ /* 0x000ea20000000800 */
[----:B-1----:R-:W-:-:S01]  /*10960*/  FADD.FTZ R94, R83, R94 ;  /* 0x0000005e535e7221 */ /* 0x002fc20000010000 */
[----:B------:R-:W-:Y:S01]  /*10970*/  F2FP.SATFINITE.E4M3.F32.PACK_AB_MERGE_C R80, R83, R80, RZ ;  /* 0x000000505350723e */ /* 0x000fe200048070ff */
[----:B------:R-:W-:-:S03]  /*10980*/  IMAD.MOV.U32 R83, RZ, RZ, R25 ;  /* 0x000000ffff537224 */ /* 0x000fc600078e0019 */
[----:B------:R-:W-:Y:S01]  /*10990*/  F2FP.SATFINITE.E4M3.F32.PACK_AB_MERGE_C R175, R79, R70, R80 ;  /* 0x000000464faf723e */ /* 0x000fe20004807050 */
[----:B------:R-:W-:Y:S01]  /*109a0*/  IMAD.MOV.U32 R70, RZ, RZ, R25 ;  /* 0x000000ffff467224 */ /* 0x000fe200078e0019 */
[----:B------:R-:W1:Y:S01]  /*109b0*/  MUFU.EX2 R115, R115 ;  /* 0x0000007300737308 */ /* 0x000e620000000800 */
[----:B0-----:R-:W-:-:S01]  /*109c0*/  FADD.FTZ R12, R34, R53 ;  /* 0x00000035220c7221 */ /* 0x001fc20000010000 */
[----:B------:R-:W-:Y:S01]  /*109d0*/  MOV R79, R25 ;  /* 0x00000019004f7202 */ /* 0x000fe20000000f00 */
[----:B------:R-:W-:-:S05]  /*109e0*/  IMAD.MOV.U32 R80, RZ, RZ, R25 ;  /* 0x000000ffff507224 */ /* 0x000fca00078e0019 */
[----:B------:R-:W0:Y:S01]  /*109f0*/  MUFU.EX2 R74, R74 ;  /* 0x0000004a004a7308 */ /* 0x000e220000000800 */
[----:B--2---:R-:W-:-:S07]  /*10a00*/  FADD.FTZ R53, R61, R94 ;  /* 0x0000005e3d357221 */ /* 0x004fce0000010000 */
[----:B------:R-:W2:Y:S01]  /*10a10*/  MUFU.EX2 R44, R44 ;  /* 0x0000002c002c7308 */ /* 0x000ea20000000800 */
[----:B-1----:R-:W-:-:S07]  /*10a20*/  FADD.FTZ R55, R115, R12 ;  /* 0x0000000c73377221 */ /* 0x002fce0000010000 */
[----:B------:R-:W-:Y:S01]  /*10a30*/  MUFU.EX2 R65, R65 ;  /* 0x0000004100417308 */ /* 0x000fe20000000800 */
[----:B0-----:R-:W-:-:S07]  /*10a40*/  FADD.FTZ R12, R74, R53 ;  /* 0x000000354a0c7221 */ /* 0x001fce0000010000 */
[----:B------:R-:W0:Y:S01]  /*10a50*/  MUFU.EX2 R121, R121 ;  /* 0x0000007900797308 */ /* 0x000e220000000800 */
[----:B--2---:R-:W-:-:S01]  /*10a60*/  FADD.FTZ R30, R44, R55 ;  /* 0x000000372c1e7221 */ /* 0x004fc20000010000 */
[----:B------:R-:W-:-:S06]  /*10a70*/  MOV R55, R25 ;  /* 0x0000001900377202 */ /* 0x000fcc0000000f00 */
[----:B------:R-:W-:Y:S08]  /*10a80*/  MUFU.EX2 R82, R82 ;  /* 0x0000005200527308 */ /* 0x000ff00000000800 */
[----:B------:R-:W1:Y:S01]  /*10a90*/  MUFU.EX2 R40, R40 ;  /* 0x0000002800287308 */ /* 0x000e620000000800 */
[C---:B0-----:R-:W-:Y:S01]  /*10aa0*/  F2FP.SATFINITE.E4M3.F32.PACK_AB_MERGE_C R176, R121.reuse, R44, RZ ;  /* 0x0000002c79b0723e */ /* 0x041fe200048070ff */
[----:B------:R-:W-:Y:S01]  /*10ab0*/  FADD.FTZ R121, R121, R30 ;  /* 0x0000001e79797221 */ /* 0x000fe20000010000 */
[----:B------:R-:W-:-:S02]  /*10ac0*/  IMAD.MOV.U32 R44, RZ, RZ, R25 ;  /* 0x000000ffff2c7224 */ /* 0x000fc400078e0019 */
[----:B------:R-:W-:Y:S01]  /*10ad0*/  F2FP.SATFINITE.E4M3.F32.PACK_AB_MERGE_C R176, R115, R34, R176 ;  /* 0x0000002273b0723e */ /* 0x000fe200048070b0 */
[----:B------:R-:W-:Y:S02]  /*10ae0*/  IMAD.MOV.U32 R34, RZ, RZ, R25 ;  /* 0x000000ffff227224 */ /* 0x000fe400078e0019 */
[----:B------:R-:W-:Y:S08]  /*10af0*/  MUFU.EX2 R63, R63 ;  /* 0x0000003f003f7308 */ /* 0x000ff00000000800 */
[----:B------:R-:W0:Y:S01]  /*10b00*/  MUFU.EX2 R119, R119 ;  /* 0x0000007700777308 */ /* 0x000e220000000800 */
[----:B-1----:R-:W-:-:S07]  /*10b10*/  FADD.FTZ R36, R40, R121 ;  /* 0x0000007928247221 */ /* 0x002fce0000010000 */
[----:B------:R-:W-:Y:S08]  /*10b20*/  MUFU.EX2 R78, R78 ;  /* 0x0000004e004e7308 */ /* 0x000ff00000000800 */
[----:B------:R-:W1:Y:S01]  /*10b30*/  MUFU.EX2 R46, R46 ;  /* 0x0000002e002e7308 */ /* 0x000e620000000800 */
[----:B0-----:R-:W-:-:S07]  /*10b40*/  FADD.FTZ R53, R119, R36 ;  /* 0x0000002477357221 */ /* 0x001fce0000010000 */
[----:B------:R-:W-:Y:S08]  /*10b50*/  MUFU.EX2 R45, R45 ;  /* 0x0000002d002d7308 */ /* 0x000ff00000000800 */
[----:B------:R0:W-:Y:S01]  /*10b60*/  MUFU.EX2 R31, R49 ;  /* 0x00000031001f7308 */ /* 0x0001e20000000800 */
[----:B-1----:R-:W-:-:S01]  /*10b70*/  FADD.FTZ R36, R46, R53 ;  /* 0x000000352e247221 */ /* 0x002fc20000010000 */
[----:B------:R-:W-:-:S06]  /*10b80*/  IMAD.MOV.U32 R53, RZ, RZ, R25 ;  /* 0x000000ffff357224 */ /* 0x000fcc00078e0019 */
[----:B------:R-:W1:Y:S01]  /*10b90*/  MUFU.EX2 R123, R123 ;  /* 0x0000007b007b7308 */ /* 0x000e620000000800 */
[----:B0-----:R-:W-:-:S01]  /*10ba0*/  FADD.FTZ R49, R65, R12 ;  /* 0x0000000c41317221 */ /* 0x001fc20000010000 */
[----:B------:R-:W-:-:S03]  /*10bb0*/  F2FP.SATFINITE.E4M3.F32.PACK_AB_MERGE_C R65, R82, R65, RZ ;  /* 0x000000415241723e */ /* 0x000fc600048070ff */
[----:B------:R-:W-:Y:S01]  /*10bc0*/  FADD.FTZ R30, R82, R49 ;  /* 0x00000031521e7221 */ /* 0x000fe20000010000 */
[----:B------:R-:W-:Y:S01]  /*10bd0*/  F2FP.SATFINITE.E4M3.F32.PACK_AB_MERGE_C R177, R74, R61, R65 ;  /* 0x0000003d4ab1723e */ /* 0x000fe20004807041 */
[----:B------:R-:W-:Y:S01]  /*10be0*/  IMAD.MOV.U32 R65, RZ, RZ, R25 ;  /* 0x000000ffff417224 */ /* 0x000fe200078e0019 */
[----:B------:R-:W0:Y:S01]  /*10bf0*/  MUFU.EX2 R86, R86 ;  /* 0x0000005600567308 */ /* 0x000e220000000800 */
[----:B------:R-:W-:-:S01]  /*10c00*/  FADD.FTZ R49, R63, R30 ;  /* 0x0000001e3f317221 */ /* 0x000fc20000010000 */
[-C--:B------:R-:W-:Y:S01]  /*10c10*/  MOV R61, R25.reuse ;  /* 0x00000019003d7202 */ /* 0x080fe20000000f00 */
[----:B------:R-:W-:Y:S02]  /*10c20*/  IMAD.MOV.U32 R74, RZ, RZ, R25 ;  /* 0x000000ffff4a7224 */ /* 0x000fe400078e0019 */
[----:B------:R-:W-:Y:S01]  /*10c30*/  FADD.FTZ R30, R78, R49 ;  /* 0x000000314e1e7221 */ /* 0x000fe20000010000 */
[----:B------:R-:W-:Y:S01]  /*10c40*/  MOV R49, R25 ;  /* 0x0000001900317202 */ /* 0x000fe20000000f00 */
[----:B------:R-:W-:Y:S01]  /*10c50*/  IMAD.MOV.U32 R82, RZ, RZ, R25 ;  /* 0x000000ffff527224 */ /* 0x000fe200078e0019 */
[----:B------:R-:W2:Y:S01]  /*10c60*/  MUFU.EX2 R35, R35 ;  /* 0x0000002300237308 */ /* 0x000ea20000000800 */
[----:B-1----:R-:W-:-:S01]  /*10c70*/  FADD.FTZ R36, R123, R36 ;  /* 0x000000247b247221 */ /* 0x002fc20000010000 */
[----:B------:R-:W-:Y:S01]  /*10c80*/  F2FP.SATFINITE.E4M3.F32.PACK_AB_MERGE_C R178, R123, R46, RZ ;  /* 0x0000002e7bb2723e */ /* 0x000fe200048070ff */
[----:B------:R-:W-:-:S03]  /*10c90*/  IMAD.MOV.U32 R46, RZ, RZ, R25 ;  /* 0x000000ffff2e7224 */ /* 0x000fc600078e0019 */
[----:B------:R-:W-:Y:S01]  /*10ca0*/  F2FP.SATFINITE.E4M3.F32.PACK_AB_MERGE_C R178, R119, R40, R178 ;  /* 0x0000002877b2723e */ /* 0x000fe200048070b2 */
[----:B------:R-:W-:Y:S01]  /*10cb0*/  IMAD.MOV.U32 R40, RZ, RZ, R25 ;  /* 0x000000ffff287224 */ /* 0x000fe200078e0019 */
[----:B------:R-:W1:Y:S08]  /*10cc0*/  MUFU.EX2 R3, R3 ;  /* 0x0000000300037308 */ /* 0x000e700000000800 */
[----:B------:R-:W3:Y:S08]  /*10cd0*/  MUFU.EX2 R38, R38 ;  /* 0x0000002600267308 */ /* 0x000ef00000000800 */
[----:B------:R-:W4:Y:S08]  /*10ce0*/  MUFU.EX2 R84, R84 ;  /* 0x0000005400547308 */ /* 0x000f300000000800 */
[----:B------:R-:W4:Y:S08]  /*10cf0*/  MUFU.EX2 R39, R39 ;  /* 0x0000002700277308 */ /* 0x000f300000000800 */
[----:B------:R-:W4:Y:S08]  /*10d00*/  MUFU.EX2 R47, R47 ;  /* 0x0000002f002f7308 */ /* 0x000f300000000800 */
[----:B------:R0:W-:Y:S08]  /*10d10*/  MUFU.EX2 R12, R33 ;  /* 0x00000021000c7308 */ /* 0x0001f00000000800 */
[----:B------:R-:W4:Y:S01]  /*10d20*/  MUFU.EX2 R56, R56 ;  /* 0x0000003800387308 */ /* 0x000f220000000800 */
[----:B0-----:R-:W-:-:S01]  /*10d30*/  FADD.FTZ R33, R45, R30 ;  /* 0x0000001e2d217221 */ /* 0x001fc20000010000 */
[----:B------:R-:W-:Y:S01]  /*10d40*/  F2FP.SATFINITE.E4M3.F32.PACK_AB_MERGE_C R45, R86, R45, RZ ;  /* 0x0000002d562d723e */ /* 0x000fe200048070ff */
[----:B------:R-:W-:-:S02]  /*10d50*/  IMAD.MOV.U32 R30, RZ, RZ, R25 ;  /* 0x000000ffff1e7224 */ /* 0x000fc400078e0019 */
[----:B------:R-:W-:Y:S01]  /*10d60*/  FADD.FTZ R86, R86, R33 ;  /* 0x0000002156567221 */ /* 0x000fe20000010000 */
[----:B--2---:R-:W-:-:S01]  /*10d70*/  FADD.FTZ R33, R35, R36 ;  /* 0x0000002423217221 */ /* 0x004fc20000010000 */
[----:B------:R-:W-:Y:S01]  /*10d80*/  F2FP.SATFINITE.E4M3.F32.PACK_AB_MERGE_C R179, R78, R63, R45 ;  /* 0x0000003f4eb3723e */ /* 0x000fe2000480702d */
[----:B------:R-:W0:Y:S01]  /*10d90*/  MUFU.EX2 R90, R90 ;  /* 0x0000005a005a7308 */ /* 0x000e220000000800 */
[----:B-1----:R-:W-:-:S01]  /*10da0*/  FADD.FTZ R41, R3, R86 ;  /* 0x0000005603297221 */ /* 0x002fc20000010000 */
[----:B---3--:R-:W-:Y:S01]  /*10db0*/  FADD.FTZ R24, R38, R33 ;  /* 0x0000002126187221 */ /* 0x008fe20000010000 */
[----:B------:R-:W-:Y:S02]  /*10dc0*/  IMAD.MOV.U32 R36, RZ, RZ, R25 ;  /* 0x000000ffff247224 */ /* 0x000fe400078e0019 */
[----:B----4-:R-:W-:Y:S01]  /*10dd0*/  FADD.FTZ R28, R84, R41 ;  /* 0x00000029541c7221 */ /* 0x010fe20000010000 */
[----:B------:R-:W-:-:S01]  /*10de0*/  FADD.FTZ R33, R39, R24 ;  /* 0x0000001827217221 */ /* 0x000fc20000010000 */
[----:B------:R-:W-:Y:S01]  /*10df0*/  IMAD.MOV.U32 R45, RZ, RZ, R25 ;  /* 0x000000ffff2d7224 */ /* 0x000fe200078e0019 */
[----:B------:R-:W1:Y:S01]  /*10e00*/  MUFU.EX2 R42, R42 ;  /* 0x0000002a002a7308 */ /* 0x000e620000000800 */
[----:B------:R-:W-:-:S01]  /*10e10*/  FADD.FTZ R41, R47, R28 ;  /* 0x0000001c2f297221 */ /* 0x000fc20000010000 */
[C---:B------:R-:W-:Y:S01]  /*10e20*/  FADD.FTZ R33, R56.reuse, R33 ;  /* 0x0000002138217221 */ /* 0x040fe20000010000 */
[----:B------:R-:W-:Y:S01]  /*10e30*/  F2FP.SATFINITE.E4M3.F32.PACK_AB_MERGE_C R180, R56, R39, RZ ;  /* 0x0000002738b4723e */ /* 0x000fe200048070ff */
[----:B------:R-:W-:-:S02]  /*10e40*/  IMAD.MOV.U32 R39, RZ, RZ, R25 ;  /* 0x000000ffff277224 */ /* 0x000fc400078e0019 */
[----:B------:R-:W-:Y:S01]  /*10e50*/  IMAD.MOV.U32 R56, RZ, RZ, R25 ;  /* 0x000000ffff387224 */ /* 0x000fe200078e0019 */
[----:B------:R-:W-:Y:S01]  /*10e60*/  F2FP.SATFINITE.E4M3.F32.PACK_AB_MERGE_C R180, R38, R35, R180 ;  /* 0x0000002326b4723e */ /* 0x000fe200048070b4 */
[----:B------:R2:W3:Y:S01]  /*10e70*/  MUFU.EX2 R29, R57 ;  /* 0x00000039001d7308 */ /* 0x0004e20000000800 */
[C---:B0-----:R-:W-:Y:S01]  /*10e80*/  F2FP.SATFINITE.E4M3.F32.PACK_AB_MERGE_C R47, R90.reuse, R47, RZ ;  /* 0x0000002f5a2f723e */ /* 0x041fe200048070ff */
[----:B------:R-:W-:Y:S01]  /*10e90*/  FADD.FTZ R90, R90, R41 ;  /* 0x000000295a5a7221 */ /* 0x000fe20000010000 */
[----:B------:R-:W-:Y:S02]  /*10ea0*/  IMAD.MOV.U32 R38, RZ, RZ, R25 ;  /* 0x000000ffff267224 */ /* 0x000fe400078e0019 */
[----:B------:R-:W-:Y:S01]  /*10eb0*/  F2FP.SATFINITE.E4M3.F32.PACK_AB_MERGE_C R181, R84, R3, R47 ;  /* 0x0000000354b5723e */ /* 0x000fe2000480702f */
[----:B------:R-:W-:Y:S02]  /*10ec0*/  IMAD.MOV.U32 R41, RZ, RZ, R25 ;  /* 0x000000ffff297224 */ /* 0x000fe400078e0019 */
[----:B------:R-:W0:Y:S01]  /*10ed0*/  MUFU.EX2 R129, R129 ;  /* 0x0000008100817308 */ /* 0x000e220000000800 */
[----:B-1----:R-:W-:-:S01]  /*10ee0*/  FADD.FTZ R24, R42, R33 ;  /* 0x000000212a187221 */ /* 0x002fc20000010000 */
[----:B------:R-:W-:-:S02]  /*10ef0*/  IMAD.MOV.U32 R47, RZ, RZ, R25 ;  /* 0x000000ffff2f7224 */ /* 0x000fc400078e0019 */
[--C-:B--2---:R-:W-:Y:S02]  /*10f00*/  IMAD.MOV.U32 R57, RZ, RZ, R25.reuse ;  /* 0x000000ffff397224 */ /* 0x104fe400078e0019 */
[----:B------:R-:W-:Y:S02]  /*10f10*/  IMAD.MOV.U32 R63, RZ, RZ, R25 ;  /* 0x000000ffff3f7224 */ /* 0x000fe400078e0019 */
[----:B------:R-:W1:Y:S01]  /*10f20*/  MUFU.EX2 R88, R88 ;  /* 0x0000005800587308 */ /* 0x000e620000000800 */
[----:B---3--:R-:W-:-:S01]  /*10f30*/  FADD.FTZ R33, R29, R90 ;  /* 0x0000005a1d217221 */ /* 0x008fc20000010000 */
[--C-:B------:R-:W-:Y:S02]  /*10f40*/  IMAD.MOV.U32 R78, RZ, RZ, R25.reuse ;  /* 0x000000ffff4e7224 */ /* 0x100fe400078e0019 */
[--C-:B------:R-:W-:Y:S02]  /*10f50*/  IMAD.MOV.U32 R84, RZ, RZ, R25.reuse ;  /* 0x000000ffff547224 */ /* 0x100fe400078e0019 */
[----:B------:R-:W-:-:S02]  /*10f60*/  IMAD.MOV.U32 R86, RZ, RZ, R25 ;  /* 0x000000ffff567224 */ /* 0x000fc400078e0019 */
[----:B------:R-:W-:Y:S01]  /*10f70*/  MUFU.EX2 R58, R58 ;  /* 0x0000003a003a7308 */ /* 0x000fe20000000800 */
[----:B0-----:R-:W-:-:S07]  /*10f80*/  FADD.FTZ R35, R129, R24 ;  /* 0x0000001881237221 */ /* 0x001fce0000010000 */
[----:B------:R-:W0:Y:S01]  /*10f90*/  MUFU.EX2 R43, R43 ;  /* 0x0000002b002b7308 */ /* 0x000e220000000800 */
[----:B-1----:R-:W-:-:S04]  /*10fa0*/  FADD.FTZ R28, R88, R33 ;  /* 0x00000021581c7221 */ /* 0x002fc80000010000 */
[----:B------:R-:W-:-:S03]  /*10fb0*/  FADD.FTZ R33, R31, R28 ;  /* 0x0000001c1f217221 */ /* 0x000fc60000010000 */
[----:B------:R-:W1:Y:S08]  /*10fc0*/  MUFU.EX2 R26, R59 ;  /* 0x0000003b001a7308 */ /* 0x000e700000000800 */
[----:B------:R-:W-:Y:S01]  /*10fd0*/  MUFU.EX2 R54, R54 ;  /* 0x0000003600367308 */ /* 0x000fe20000000800 */
[----:B0-----:R-:W-:Y:S01]  /*10fe0*/  F2FP.SATFINITE.E4M3.F32.PACK_AB_MERGE_C R182, R43, R58, RZ ;  /* 0x0000003a2bb6723e */ /* 0x001fe200048070ff */
[----:B------:R-:W-:Y:S01]  /*10ff0*/  FADD.FTZ R58, R58, R35 ;  /* 0x000000233a3a7221 */ /* 0x000fe20000010000 */
[----:B------:R-:W-:-:S02]  /*11000*/  IMAD.MOV.U32 R35, RZ, RZ, R25 ;  /* 0x000000ffff237224 */ /* 0x000fc400078e0019 */
[----:B------:R-:W-:Y:S01]  /*11010*/  F2FP.SATFINITE.E4M3.F32.PACK_AB_MERGE_C R182, R129, R42, R182 ;  /* 0x0000002a81b6723e */ /* 0x000fe200048070b6 */
[----:B------:R-:W-:-:S01]  /*11020*/  FADD.FTZ R43, R43, R58 ;  /* 0x0000003a2b2b7221 */ /* 0x000fc20000010000 */
[----:B------:R-:W-:Y:S01]  /*11030*/  IMAD.MOV.U32 R42, RZ, RZ, R25 ;  /* 0x000000ffff2a7224 */ /* 0x000fe200078e0019 */
[----:B------:R-:W0:Y:S01]  /*11040*/  MUFU.EX2 R139, R139 ;  /* 0x0000008b008b7308 */ /* 0x000e220000000800 */
[----:B-1----:R-:W-:-:S01]  /*11050*/  FADD.FTZ R33, R26, R33 ;  /* 0x000000211a217221 */ /* 0x002fc20000010000 */
[----:B------:R-:W-:Y:S01]  /*11060*/  F2FP.SATFINITE.E4M3.F32.PACK_AB_MERGE_C R31, R26, R31, RZ ;  /* 0x0000001f1a1f723e */ /* 0x000fe200048070ff */
[----:B------:R-:W-:Y:S02]  /*11070*/  IMAD.MOV.U32 R59, RZ, RZ, R25 ;  /* 0x000000ffff3b7224 */ /* 0x000fe400078e0019 */
[----:B------:R-:W-:Y:S01]  /*11080*/  FADD.FTZ R28, R12, R33 ;  /* 0x000000210c1c7221 */ /* 0x000fe20000010000 */
[----:B------:R-:W-:Y:S01]  /*11090*/  F2FP.SATFINITE.E4M3.F32.PACK_AB_MERGE_C R183, R88, R29, R31 ;  /* 0x0000001d58b7723e */ /* 0x000fe2000480701f */
[--C-:B------:R-:W-:Y:S01]  /*110a0*/  IMAD.MOV.U32 R29, RZ, RZ, R25.reuse ;  /* 0x000000ffff1d7224 */ /* 0x100fe200078e0019 */
[----:B------:R-:W1:Y:S01]  /*110b0*/  MUFU.EX2 R60, R60 ;  /* 0x0000003c003c7308 */ /* 0x000e620000000800 */
[----:B------:R-:W-:Y:S01]  /*110c0*/  MOV R31, R25 ;  /* 0x00000019001f7202 */ /* 0x000fe20000000f00 */
[----:B------:R-:W-:-:S02]  /*110d0*/  IMAD.MOV.U32 R33, RZ, RZ, R25 ;  /* 0x000000ffff217224 */ /* 0x000fc400078e0019 */
[----:B------:R-:W-:-:S04]  /*110e0*/  IMAD.MOV.U32 R58, RZ, RZ, R25 ;  /* 0x000000ffff3a7224 */ /* 0x000fc800078e0019 */
[----:B------:R-:W2:Y:S01]  /*110f0*/  MUFU.EX2 R137, R137 ;  /* 0x0000008900897308 */ /* 0x000ea20000000800 */
[----:B0-----:R-:W-:-:S07]  /*11100*/  F2FP.SATFINITE.E4M3.F32.PACK_AB_MERGE_C R184, R139, R54, RZ ;  /* 0x000000368bb8723e */ /* 0x001fce00048070ff */
[----:B------:R-:W0:Y:S01]  /*11110*/  MUFU.EX2 R51, R51 ;  /* 0x0000003300337308 */ /* 0x000e220000000800 */
[----:B-1----:R-:W-:-:S01]  /*11120*/  FADD.FTZ R26, R60, R43 ;  /* 0x0000002b3c1a7221 */ /* 0x002fc20000010000 */
[----:B------:R-:W-:-:S06]  /*11130*/  MOV R43, R25 ;  /* 0x00000019002b7202 */ /* 0x000fcc0000000f00 */
[----:B------:R-:W-:Y:S01]  /*11140*/  MUFU.EX2 R48, R48 ;  /* 0x0000003000307308 */ /* 0x000fe20000000800 */
[C---:B--2---:R-:W-:Y:S01]  /*11150*/  F2FP.SATFINITE.E4M3.F32.PACK_AB_MERGE_C R184, R137.reuse, R60, R184 ;  /* 0x0000003c89b8723e */ /* 0x044fe200048070b8 */
[----:B------:R-:W-:Y:S01]  /*11160*/  FADD.FTZ R137, R137, R26 ;  /* 0x0000001a89897221 */ /* 0x000fe20000010000 */
[----:B------:R-:W-:-:S03]  /*11170*/  IMAD.MOV.U32 R60, RZ, RZ, R25 ;  /* 0x000000ffff3c7224 */ /* 0x000fc600078e0019 */
[----:B------:R-:W-:Y:S02]  /*11180*/  FADD.FTZ R54, R54, R137 ;  /* 0x0000008936367221 */ /* 0x000fe40000010000 */
[----:B------:R-:W1:Y:S01]  /*11190*/  MUFU.EX2 R143, R143 ;  /* 0x0000008f008f7308 */ /* 0x000e620000000800 */
[----:B0-----:R-:W-:-:S01]  /*111a0*/  FADD.FTZ R28, R51, R28 ;  /* 0x0000001c331c7221 */ /* 0x001fc20000010000 */
[----:B------:R-:W-:Y:S01]  /*111b0*/  FADD.FTZ R139, R139, R54 ;  /* 0x000000368b8b7221 */ /* 0x000fe20000010000 */
[----:B------:R-:W-:-:S05]  /*111c0*/  IMAD.MOV.U32 R54, RZ, RZ, R25 ;  /* 0x000000ffff367224 */ /* 0x000fca00078e0019 */
[----:B------:R-:W0:Y:S08]  /*111d0*/  MUFU.EX2 R37, R37 ;  /* 0x0000002500257308 */ /* 0x000e300000000800 */
[----:B------:R-:W2:Y:S01]  /*111e0*/  MUFU.EX2 R50, R50 ;  /* 0x0000003200327308 */ /* 0x000ea20000000800 */
[----:B-1----:R-:W-:-:S07]  /*111f0*/  F2FP.SATFINITE.E4M3.F32.PACK_AB_MERGE_C R21, R143, R48, RZ ;  /* 0x000000308f15723e */ /* 0x002fce00048070ff */
[----:B------:R-:W1:Y:S01]  /*11200*/  MUFU.EX2 R20, R125 ;  /* 0x0000007d00147308 */ /* 0x000e620000000800 */
[----:B0-----:R-:W-:-:S01]  /*11210*/  FADD.FTZ R15, R37, R28 ;  /* 0x0000001c250f7221 */ /* 0x001fc20000010000 */
[----:B------:R-:W-:-:S06]  /*11220*/  IMAD.MOV.U32 R28, RZ, RZ, R25 ;  /* 0x000000ffff1c7224 */ /* 0x000fcc00078e0019 */
[----:B------:R-:W0:Y:S01]  /*11230*/  MUFU.EX2 R127, R127 ;  /* 0x0000007f007f7308 */ /* 0x000e220000000800 */
[----:B--2---:R-:W-:Y:S01]  /*11240*/  F2FP.SATFINITE.E4M3.F32.PACK_AB_MERGE_C R186, R141, R50, R21 ;  /* 0x000000328dba723e */ /* 0x004fe20004807015 */
[----:B------:R-:W-:Y:S01]  /*11250*/  FADD.FTZ R26, R50, R139 ;  /* 0x0000008b321a7221 */ /* 0x000fe20000010000 */
[----:B------:R-:W-:Y:S01]  /*11260*/  IADD3 R21, R27, -0x2, RZ ;  /* 0xfffffffe1b157810 */ /* 0x000fe20007ffe0ff */
[----:B------:R-:W-:Y:S02]  /*11270*/  IMAD.MOV.U32 R27, RZ, RZ, R25 ;  /* 0x000000ffff1b7224 */ /* 0x000fe400078e0019 */
[----:B------:R-:W-:-:S01]  /*11280*/  FADD.FTZ R141, R141, R26 ;  /* 0x0000001a8d8d7221 */ /* 0x000fc20000010000 */
[----:B------:R-:W-:Y:S01]  /*11290*/  ISETP.GE.AND P1, PT, R21, R201, PT ;  /* 0x000000c91500720c */ /* 0x000fe20003f26270 */
[----:B------:R-:W2:Y:S01]  /*112a0*/  MUFU.EX2 R24, R131 ;  /* 0x0000008300187308 */ /* 0x000ea20000000800 */
[C---:B-1----:R-:W-:Y:S01]  /*112b0*/  F2FP.SATFINITE.E4M3.F32.PACK_AB_MERGE_C R37, R20.reuse, R37, RZ ;  /* 0x000000251425723e */ /* 0x042fe200048070ff */
[----:B------:R-:W-:Y:S01]  /*112c0*/  FADD.FTZ R20, R20, R15 ;  /* 0x0000000f14147221 */ /* 0x000fe20000010000 */
[----:B------:R-:W-:-:S01]  /*112d0*/  FADD.FTZ R48, R48, R141 ;  /* 0x0000008d30307221 */ /* 0x000fc20000010000 */
[----:B------:R-:W-:Y:S01]  /*112e0*/  IMAD.MOV.U32 R26, RZ, RZ, R25 ;  /* 0x000000ffff1a7224 */ /* 0x000fe200078e0019 */
[----:B------:R-:W-:Y:S01]  /*112f0*/  F2FP.SATFINITE.E4M3.F32.PACK_AB_MERGE_C R185, R51, R12, R37 ;  /* 0x0000000c33b9723e */ /* 0x000fe20004807025 */
[----:B------:R-:W-:Y:S01]  /*11300*/  IMAD.MOV.U32 R51, RZ, RZ, R25 ;  /* 0x000000ffff337224 */ /* 0x000fe200078e0019 */
[----:B------:R-:W-:Y:S01]  /*11310*/  MOV R37, R25 ;  /* 0x0000001900257202 */ /* 0x000fe20000000f00 */
[----:B------:R-:W-:Y:S01]  /*11320*/  MUFU.EX2 R133, R133 ;  /* 0x0000008500857308 */ /* 0x000fe20000000800 */
[----:B0-----:R-:W-:-:S01]  /*11330*/  FADD.FTZ R15, R127, R20 ;  /* 0x000000147f0f7221 */ /* 0x001fc20000010000 */
[----:B------:R-:W-:-:S06]  /*11340*/  IMAD.MOV.U32 R50, RZ, RZ, R25 ;  /* 0x000000ffff327224 */ /* 0x000fcc00078e0019 */
[----:B------:R-:W0:Y:S01]  /*11350*/  MUFU.EX2 R62, R62 ;  /* 0x0000003e003e7308 */ /* 0x000e220000000800 */
[----:B--2---:R-:W-:-:S01]  /*11360*/  FADD.FTZ R20, R24, R15 ;  /* 0x0000000f18147221 */ /* 0x004fc20000010000 */
[----:B0-----:R-:W-:-:S03]  /*11370*/  F2FP.SATFINITE.E4M3.F32.PACK_AB_MERGE_C R3, R62, R133, RZ ;  /* 0x000000853e03723e */ /* 0x001fc600048070ff */
[----:B------:R-:W-:Y:S01]  /*11380*/  FADD.FTZ R133, R133, R20 ;  /* 0x0000001485857221 */ /* 0x000fe20000010000 */
[----:B------:R-:W-:Y:S01]  /*11390*/  F2FP.SATFINITE.E4M3.F32.PACK_AB_MERGE_C R187, R24, R127, R3 ;  /* 0x0000007f18bb723e */ /* 0x000fe20004807003 */
[----:B------:R-:W-:Y:S02]  /*113a0*/  FADD.FTZ R3, R143, R48 ;  /* 0x000000308f037221 */ /* 0x000fe40000010000 */
[----:B------:R-:W-:-:S01]  /*113b0*/  FADD.FTZ R20, R62, R133 ;  /* 0x000000853e147221 */ /* 0x000fc20000010000 */
[--C-:B------:R-:W-:Y:S02]  /*113c0*/  IMAD.MOV.U32 R24, RZ, RZ, R25.reuse ;  /* 0x000000ffff187224 */ /* 0x100fe400078e0019 */
[--C-:B------:R-:W-:Y:S02]  /*113d0*/  IMAD.MOV.U32 R48, RZ, RZ, R25.reuse ;  /* 0x000000ffff307224 */ /* 0x100fe400078e0019 */
[----:B------:R-:W-:Y:S01]  /*113e0*/  IMAD.MOV.U32 R62, RZ, RZ, R25 ;  /* 0x000000ffff3e7224 */ /* 0x000fe200078e0019 */
[----:B------:R-:W-:Y:S06]  /*113f0*/  @!P1 BRA `(.L_x_637) ;  /* 0x0000003000209947 */ /* 0x000fec0003800000 */
[----:B------:R-:W-:Y:S01]  /*11400*/  IMAD.MOV.U32 R216, RZ, RZ, R14 ;  /* 0x000000ffffd87224 */ /* 0x000fe200078e000e */
[----:B------:R-:W-:Y:S01]  /*11410*/  MOV R12, R195 ;  /* 0x000000c3000c7202 */ /* 0x000fe20000000f00 */
[----:B------:R-:W-:Y:S01]  /*11420*/  IMAD.MOV.U32 R217, RZ, RZ, R13 ;  /* 0x000000ffffd97224 */ /* 0x000fe200078e000d */
[----:B------:R-:W-:Y:S01]  /*11430*/  CS2R R86, SRZ ;  /* 0x0000000000567805 */ /* 0x000fe2000001ff00 */
[----:B------:R-:W-:Y:S01]  /*11440*/  IMAD.MOV.U32 R218, RZ, RZ, R194 ;  /* 0x000000ffffda7224 */ /* 0x000fe200078e00c2 */
        /* <DEDUP_REMOVED lines=30> */
[----:B------:R-:W-:-:S07]  /*11630*/  CS2R R24, SRZ ;  /* 0x0000000000187805 */ /* 0x000fce000001ff00 */
.L_x_649:
[----:B------:R-:W-:Y:S01]  /*11640*/  ISETP.NE.AND P1, PT, R218, 0x1, PT ;  /* 0x00000001da00780c */ /* 0x000fe20003f25270 */
[----:B------:R-:W-:Y:S05]  /*11650*/  YIELD ;  /* 0x0000000000007946 */ /* 0x000fea0003800000 */
[----:B------:R-:W-:Y:S02]  /*11660*/  SEL R195, RZ, 0x1, P1 ;  /* 0x00000001ffc37807 */ /* 0x000fe40000800000 */
[----:B------:R-:W-:Y:S02]  /*11670*/  ISETP.NE.AND P1, PT, R202, RZ, PT ;  /* 0x000000ffca00720c */ /* 0x000fe40003f25270 */
[----:B------:R-:W-:-:S11]  /*11680*/  LOP3.LUT R195, R12, R195, RZ, 0x3c, !PT ;  /* 0x000000c30cc37212 */ /* 0x000fd600078e3cff */
[----:B------:R-:W-:Y:S05]  /*11690*/  @P1 BRA `(.L_x_638) ;  /* 0x00000000003c1947 */ /* 0x000fea0003800000 */
[----:B------:R-:W-:Y:S05]  /*116a0*/  @!P0 BRA `(.L_x_639) ;  /* 0x0000000000048947 */ /* 0x000fea0003800000 */
[----:B------:R-:W-:Y:S01]  /*116b0*/  BPT.TRAP 0x1 ;  /* 0x000000040000795c */ /* 0x000fe20000300000 */
.L_x_639:
[----:B------:R-:W-:Y:S01]  /*116c0*/  VIADD R13, R218, 0x1 ;  /* 0x00000001da0d7836 */ /* 0x000fe20000000000 */
[----:B------:R-:W-:-:S04]  /*116d0*/  SHF.L.U32 R14, R195, 0x1f, RZ ;  /* 0x0000001fc30e7819 */ /* 0x000fc800000006ff */
[----:B------:R-:W-:-:S04]  /*116e0*/  ISETP.NE.AND P2, PT, R13, 0x2, PT ;  /* 0x000000020d00780c */ /* 0x000fc80003f45270 */
[----:B------:R-:W-:-:S05]  /*116f0*/  SEL R13, R13, RZ, P2 ;  /* 0x000000ff0d0d7207 */ /* 0x000fca0001000000 */
[----:B------:R-:W-:-:S04]  /*11700*/  IMAD R13, R13, 0x8, R18 ;  /* 0x000000080d0d7824 */ /* 0x000fc800078e0212 */
[----:B------:R0:W1:Y:S01]  /*11710*/  SYNCS.PHASECHK.TRANS64.TRYWAIT P2, [R13+URZ+0x22830], R14 ;  /* 0x0228300e0d0075a7 */ /* 0x000062000804017f */
[----:B------:R-:W-:Y:S05]  /*11720*/  @!P0 BRA `(.L_x_640) ;  /* 0x0000000000048947 */ /* 0x000fea0003800000 */
[----:B------:R-:W-:Y:S01]  /*11730*/  BPT.TRAP 0x1 ;  /* 0x000000040000795c */ /* 0x000fe20000300000 */
.L_x_640:
[----:B------:R-:W-:Y:S04]  /*11740*/  BSSY B0, `(.L_x_638) ;  /* 0x0000004000007945 */ /* 0x000fe80003800000 */
[----:B-1----:R-:W-:Y:S05]  /*11750*/  @P2 BRA `(.L_x_641) ;  /* 0x0000000000082947 */ /* 0x002fea0003800000 */
[----:B------:R-:W1:Y:S02]  /*11760*/  SYNCS.PHASECHK.TRANS64.TRYWAIT P2, [R13+URZ+0x22830], R14 ;  /* 0x0228300e0d0075a7 */ /* 0x000e64000804017f */
[----:B-1----:R-:W-:Y:S05]  /*11770*/  @!P2 BRA `(.L_x_642) ;  /* 0x0000010c0020a947 */ /* 0x002fea0003800000 */
.L_x_641:
[----:B------:R-:W-:Y:S05]  /*11780*/  BSYNC B0 ;  /* 0x0000000000007941 */ /* 0x000fea0003800000 */
.L_x_638:
[----:B01----:R-:W0:Y:S01]  /*11790*/  S2R R13, SR_TID.X ;  /* 0x00000000000d7919 */ /* 0x003e220000002100 */
[----:B------:R-:W-:Y:S01]  /*117a0*/  VIADD R194, R218, 0x1 ;  /* 0x00000001dac27836 */ /* 0x000fe20000000000 */
[----:B------:R-:W-:Y:S05]  /*117b0*/  WARPSYNC.ALL ;  /* 0x0000000000007948 */ /* 0x000fea0003800000 */
[----:B------:R-:W-:Y:S01]  /*117c0*/  ISETP.NE.AND P2, PT, R194, 0x2, PT ;  /* 0x00000002c200780c */ /* 0x000fe20003f45270 */
[----:B------:R-:W-:Y:S01]  /*117d0*/  IMAD.MOV.U32 R89, RZ, RZ, 0x40000040 ;  /* 0x40000040ff597424 */ /* 0x000fe200078e00ff */
[----:B------:R-:W-:Y:S01]  /*117e0*/  R2UR UR28, R4 ;  /* 0x00000000041c72ca */ /* 0x000fe200000e0000 */
[----:B------:R-:W-:Y:S01]  /*117f0*/  IMAD.MOV.U32 R91, RZ, RZ, 0x40000040 ;  /* 0x40000040ff5b7424 */ /* 0x000fe200078e00ff */
[----:B------:R-:W-:Y:S01]  /*11800*/  SEL R194, R194, RZ, P2 ;  /* 0x000000ffc2c27207 */ /* 0x000fe20001000000 */
[----:B------:R-:W-:Y:S01]  /*11810*/  IMAD.MOV.U32 R93, RZ, RZ, 0x40000040 ;  /* 0x40000040ff5d7424 */ /* 0x000fe200078e00ff */
[----:B------:R-:W-:Y:S01]  /*11820*/  R2UR UR31, R89 ;  /* 0x00000000591f72ca */ /* 0x000fe200000e0000 */
[----:B------:R-:W-:Y:S01]  /*11830*/  IMAD.MOV.U32 R95, RZ, RZ, 0x40000040 ;  /* 0x40000040ff5f7424 */ /* 0x000fe200078e00ff */
[----:B------:R-:W-:Y:S01]  /*11840*/  R2UR UR29, R5 ;  /* 0x00000000051d72ca */ /* 0x000fe200000e0000 */
[----:B------:R-:W-:Y:S01]  /*11850*/  IMAD R88, R194, 0x500, R0 ;  /* 0x00000500c2587824 */ /* 0x000fe200078e0200 */
[----:B------:R-:W-:Y:S01]  /*11860*/  R2UR UR35, R91 ;  /* 0x000000005b2372ca */ /* 0x000fe200000e0000 */
[----:B------:R-:W-:Y:S01]  /*11870*/  IMAD.MOV.U32 R89, RZ, RZ, 0x40000040 ;  /* 0x40000040ff597424 */ /* 0x000fe200078e00ff */
[----:B------:R-:W-:Y:S01]  /*11880*/  R2UR UR32, R4 ;  /* 0x00000000042072ca */ /* 0x000fe200000e0000 */
[C---:B------:R-:W-:Y:S01]  /*11890*/  VIADD R14, R88.reuse, 0x200 ;  /* 0x00000200580e7836 */ /* 0x040fe20000000000 */
[C---:B------:R-:W-:Y:S01]  /*118a0*/  R2UR UR30, R88.reuse ;  /* 0x00000000581e72ca */ /* 0x040fe200000e0000 */
[C---:B------:R-:W-:Y:S01]  /*118b0*/  VIADD R92, R88.reuse, 0x300 ;  /* 0x00000300585c7836 */ /* 0x040fe20000000000 */
[----:B------:R-:W-:-:S02]  /*118c0*/  IADD3 R90, R88, 0x100, RZ ;  /* 0x00000100585a7810 */ /* 0x000fc40007ffe0ff */
[----:B------:R-:W-:Y:S02]  /*118d0*/  R2UR UR33, R5 ;  /* 0x00000000052172ca */ /* 0x000fe400000e0000 */
[----:B------:R-:W-:Y:S01]  /*118e0*/  R2UR UR34, R90 ;  /* 0x000000005a2272ca */ /* 0x000fe200000e0000 */
[----:B------:R-:W-:Y:S01]  /*118f0*/  VIADD R90, R88, 0x400 ;  /* 0x00000400585a7836 */ /* 0x000fe20000000000 */
[----:B------:R-:W-:Y:S02]  /*11900*/  MOV R15, 0x40000040 ;  /* 0x40000040000f7802 */ /* 0x000fe40000000f00 */
[----:B------:R-:W-:Y:S01]  /*11910*/  R2UR UR42, R14 ;  /* 0x000000000e2a72ca */ /* 0x000fe200000e0000 */
[----:B------:R-:W-:Y:S01]  /*11920*/  VIADD R14, R88, 0x2 ;  /* 0x00000002580e7836 */ /* 0x000fe20000000000 */
[----:B0-----:R-:W-:Y:S02]  /*11930*/  SHF.R.U32.HI R13, RZ, 0x7, R13 ;  /* 0x00000007ff0d7819 */ /* 0x001fe4000001160d */
[----:B------:R-:W-:-:S02]  /*11940*/  R2UR UR43, R15 ;  /* 0x000000000f2b72ca */ /* 0x000fc400000e0000 */
[----:B------:R-:W-:Y:S01]  /*11950*/  R2UR UR40, R4 ;  /* 0x00000000042872ca */ /* 0x000fe200000e0000 */
[----:B------:R-:W-:Y:S01]  /*11960*/  VIADD R94, R13, 0x8 ;  /* 0x000000080d5e7836 */ /* 0x000fe20000000000 */
[----:B------:R-:W-:Y:S02]  /*11970*/  R2UR UR41, R5 ;  /* 0x00000000052972ca */ /* 0x000fe400000e0000 */
[----:B------:R-:W-:Y:S01]  /*11980*/  R2UR UR8, R90 ;  /* 0x000000005a0872ca */ /* 0x000fe200000e0000 */
[----:B------:R-:W-:Y:S01]  /*11990*/  VIADD R90, R88, 0x202 ;  /* 0x00000202585a7836 */ /* 0x000fe20000000000 */
[----:B------:R0:W-:Y:S01]  /*119a0*/  BAR.SYNC.DEFER_BLOCKING R94, 0x100 ;  /* 0x0004005e0000751d */ /* 0x0001e20000010000 */
[----:B------:R-:W-:Y:S02]  /*119b0*/  R2UR UR51, R91 ;  /* 0x000000005b3372ca */ /* 0x000fe400000e0000 */
[----:B------:R-:W-:Y:S01]  /*119c0*/  R2UR UR6, R92 ;  /* 0x000000005c0672ca */ /* 0x000fe200000e0000 */
[----:B------:R-:W-:Y:S01]  /*119d0*/  VIADD R92, R88, 0x102 ;  /* 0x00000102585c7836 */ /* 0x000fe20000000000 */
[----:B------:R-:W-:-:S02]  /*119e0*/  R2UR UR50, R90 ;  /* 0x000000005a3272ca */ /* 0x000fc400000e0000 */
[----:B------:R-:W-:Y:S01]  /*119f0*/  R2UR UR7, R93 ;  /* 0x000000005d0772ca */ /* 0x000fe200000e0000 */
[----:B0-----:R-:W-:Y:S01]  /*11a00*/  VIADD R94, R88, 0x4 ;  /* 0x00000004585e7836 */ /* 0x001fe20000000000 */
[----:B------:R-:W-:Y:S02]  /*11a10*/  R2UR UR48, R4 ;  /* 0x00000000043072ca */ /* 0x000fe400000e0000 */
[----:B------:R-:W-:Y:S02]  /*11a20*/  R2UR UR49, R5 ;  /* 0x00000000053172ca */ /* 0x000fe400000e0000 */
[----:B------:R-:W-:Y:S02]  /*11a30*/  MOV R13, UR39 ;  /* 0x00000027000d7c02 */ /* 0x000fe40008000f00 */
[----:B------:R-:W-:Y:S02]  /*11a40*/  MOV R219, UR38 ;  /* 0x0000002600db7c02 */ /* 0x000fe40008000f00 */
[----:B------:R-:W-:-:S02]  /*11a50*/  R2UR UR38, R92 ;  /* 0x000000005c2672ca */ /* 0x000fc400000e0000 */
[----:B------:R-:W-:Y:S02]  /*11a60*/  R2UR UR39, R93 ;  /* 0x000000005d2772ca */ /* 0x000fe400000e0000 */
[----:B------:R-:W-:Y:S01]  /*11a70*/  MOV R92, UR51 ;  /* 0x00000033005c7c02 */ /* 0x000fe20008000f00 */
[----:B------:R-:W-:Y:S01]  /*11a80*/  UMOV UR51, UR7 ;  /* 0x0000000700337c82 */ /* 0x000fe20008000000 */
[----:B------:R-:W-:Y:S01]  /*11a90*/  MOV R93, UR50 ;  /* 0x00000032005d7c02 */ /* 0x000fe20008000f00 */
[----:B------:R-:W-:Y:S01]  /*11aa0*/  WARPGROUP.ARRIVE ;  /* 0x00000000000079c5 */ /* 0x000fe20000000000 */
[----:B------:R-:W-:Y:S01]  /*11ab0*/  UMOV UR50, UR6 ;  /* 0x0000000600327c82 */ /* 0x000fe20008000000 */
[----:B------:R-:W-:Y:S01]  /*11ac0*/  R2UR UR4, R14 ;  /* 0x000000000e0472ca */ /* 0x000fe200000e0000 */
[C---:B------:R-:W-:Y:S01]  /*11ad0*/  VIADD R14, R88.reuse, 0x302 ;  /* 0x00000302580e7836 */ /* 0x040fe20000000000 */
[----:B------:R-:W-:Y:S02]  /*11ae0*/  IADD3 R90, R88, 0x402, RZ ;  /* 0x00000402585a7810 */ /* 0x000fe40007ffe0ff */
[----:B------:R-:W-:Y:S01]  /*11af0*/  QGMMA.64x32x32.F32.E4M3.E4M3 R152, gdesc[UR28], RZ, !UPT, gsb0 ;  /* 0x006000001c9879f3 */ /* 0x000fe2000c0008ff */
[----:B------:R-:W-:-:S02]  /*11b00*/  R2UR UR9, R91 ;  /* 0x000000005b0972ca */ /* 0x000fc400000e0000 */
[----:B------:R-:W-:Y:S01]  /*11b10*/  R2UR UR54, R14 ;  /* 0x000000000e3672ca */ /* 0x000fe200000e0000 */
[----:B------:R-:W-:Y:S01]  /*11b20*/  VIADD R14, R88, 0x104 ;  /* 0x00000104580e7836 */ /* 0x000fe20000000000 */
[----:B------:R-:W-:Y:S01]  /*11b30*/  R2UR UR58, R90 ;  /* 0x000000005a3a72ca */ /* 0x000fe200000e0000 */
[----:B------:R-:W-:Y:S01]  /*11b40*/  VIADD R90, R88, 0x204 ;  /* 0x00000204585a7836 */ /* 0x000fe20000000000 */
[----:B------:R-:W-:Y:S02]  /*11b50*/  MOV R220, UR37 ;  /* 0x0000002500dc7c02 */ /* 0x000fe40008000f00 */
[----:B------:R-:W-:Y:S01]  /*11b60*/  R2UR UR10, R14 ;  /* 0x000000000e0a72ca */ /* 0x000fe200000e0000 */
[----:B------:R-:W-:Y:S01]  /*11b70*/  VIADD R14, R88, 0x304 ;  /* 0x00000304580e7836 */ /* 0x000fe20000000000 */
[----:B------:R-:W-:Y:S02]  /*11b80*/  R2UR UR14, R90 ;  /* 0x000000005a0e72ca */ /* 0x000fe400000e0000 */
[----:B------:R-:W-:-:S02]  /*11b90*/  IADD3 R90, R88, 0x404, RZ ;  /* 0x00000404585a7810 */ /* 0x000fc40007ffe0ff */
[----:B------:R-:W-:Y:S01]  /*11ba0*/  R2UR UR18, R14 ;  /* 0x000000000e1272ca */ /* 0x000fe200000e0000 */
[----:B------:R-:W-:Y:S01]  /*11bb0*/  VIADD R14, R88, 0x106 ;  /* 0x00000106580e7836 */ /* 0x000fe20000000000 */
[----:B------:R-:W-:Y:S02]  /*11bc0*/  MOV R221, UR36 ;  /* 0x0000002400dd7c02 */ /* 0x000fe40008000f00 */
[----:B------:R-:W-:Y:S01]  /*11bd0*/  R2UR UR6, R94 ;  /* 0x000000005e0672ca */ /* 0x000fe200000e0000 */
[----:B------:R-:W-:Y:S01]  /*11be0*/  VIADD R94, R88, 0x6 ;  /* 0x00000006585e7836 */ /* 0x000fe20000000000 */
[----:B------:R-:W-:Y:S01]  /*11bf0*/  R2UR UR22, R90 ;  /* 0x000000005a1672ca */ /* 0x000fe200000e0000 */
[----:B------:R-:W-:Y:S01]  /*11c00*/  VIADD R90, R88, 0x206 ;  /* 0x00000206585a7836 */ /* 0x000fe20000000000 */
[----:B------:R-:W-:Y:S01]  /*11c10*/  R2UR UR30, R14 ;  /* 0x000000000e1e72ca */ /* 0x000fe200000e0000 */
[C---:B------:R-:W-:Y:S01]  /*11c20*/  VIADD R14, R88.reuse, 0x306 ;  /* 0x00000306580e7836 */ /* 0x040fe20000000000 */
[C---:B------:R-:W-:Y:S01]  /*11c30*/  R2UR UR59, R91.reuse ;  /* 0x000000005b3b72ca */ /* 0x040fe200000e0000 */
[----:B------:R-:W-:Y:S01]  /*11c40*/  VIADD R88, R88, 0x406 ;  /* 0x0000040658587836 */ /* 0x000fe20000000000 */
[----:B------:R-:W-:-:S02]  /*11c50*/  R2UR UR15, R91 ;  /* 0x000000005b0f72ca */ /* 0x000fc400000e0000 */
[----:B------:R-:W-:Y:S02]  /*11c60*/  R2UR UR23, R91 ;  /* 0x000000005b1772ca */ /* 0x000fe400000e0000 */
[----:B------:R-:W-:Y:S02]  /*11c70*/  R2UR UR36, R4 ;  /* 0x00000000042472ca */ /* 0x000fe400000e0000 */
[----:B------:R-:W-:Y:S02]  /*11c80*/  R2UR UR37, R5 ;  /* 0x00000000052572ca */ /* 0x000fe400000e0000 */
[----:B------:R-:W-:Y:S02]  /*11c90*/  MOV R91, 0x40000040 ;  /* 0x40000040005b7802 */ /* 0x000fe40000000f00 */
[----:B------:R-:W-:Y:S02]  /*11ca0*/  R2UR UR7, R95 ;  /* 0x000000005f0772ca */ /* 0x000fe400000e0000 */
[----:B------:R-:W-:-:S02]  /*11cb0*/  R2UR UR26, R94 ;  /* 0x000000005e1a72ca */ /* 0x000fc400000e0000 */
[----:B------:R-:W-:Y:S02]  /*11cc0*/  R2UR UR27, R95 ;  /* 0x000000005f1b72ca */ /* 0x000fe400000e0000 */
[----:B------:R-:W-:Y:S02]  /*11cd0*/  R2UR UR46, R88 ;  /* 0x00000000582e72ca */ /* 0x000fe400000e0000 */
[----:B------:R-:W-:Y:S02]  /*11ce0*/  R2UR UR47, R89 ;  /* 0x00000000592f72ca */ /* 0x000fe400000e0000 */
[----:B------:R-:W-:Y:S01]  /*11cf0*/  MOV R222, UR39 ;  /* 0x0000002700de7c02 */ /* 0x000fe20008000f00 */
[----:B------:R-:W-:Y:S01]  /*11d00*/  UMOV UR39, UR9 ;  /* 0x0000000900277c82 */ /* 0x000fe20008000000 */
[----:B------:R-:W-:Y:S01]  /*11d10*/  MOV R223, UR38 ;  /* 0x0000002600df7c02 */ /* 0x000fe20008000f00 */
[----:B------:R-:W-:Y:S01]  /*11d20*/  UMOV UR38, UR8 ;  /* 0x0000000800267c82 */ /* 0x000fe20008000000 */
[----:B------:R-:W-:-:S02]  /*11d30*/  R2UR UR5, R15 ;  /* 0x000000000f0572ca */ /* 0x000fc400000e0000 */
[----:B------:R-:W-:Y:S02]  /*11d40*/  MOV R224, UR7 ;  /* 0x0000000700e07c02 */ /* 0x000fe40008000f00 */
[----:B------:R-:W-:Y:S01]  /*11d50*/  MOV R225, UR6 ;  /* 0x0000000600e17c02 */ /* 0x000fe20008000f00 */
[----:B------:R-:W-:Y:S01]  /*11d60*/  UMOV UR6, UR4 ;  /* 0x0000000400067c82 */ /* 0x000fe20008000000 */
[C---:B------:R-:W-:Y:S02]  /*11d70*/  R2UR UR4, R10.reuse ;  /* 0x000000000a0472ca */ /* 0x040fe400000e0000 */
[----:B------:R-:W-:Y:S01]  /*11d80*/  R2UR UR55, R15 ;  /* 0x000000000f3772ca */ /* 0x000fe200000e0000 */
[----:B------:R-:W-:Y:S02]  /*11d90*/  WARPGROUP.DEPBAR.LE gsb0, 0x0 ;  /* 0x00008000000079c5 */ /* 0x000fe40000010000 */
[----:B------:R-:W-:Y:S01]  /*11da0*/  WARPGROUP.ARRIVE ;  /* 0x00000000000079c5 */ /* 0x000fe20000000000 */
[----:B------:R-:W-:Y:S01]  /*11db0*/  R2UR UR52, R10 ;  /* 0x000000000a3472ca */ /* 0x000fe200000e0000 */
[----:B------:R-:W-:Y:S01]  /*11dc0*/  UMOV UR7, UR5 ;  /* 0x0000000500077c82 */ /* 0x000fe20008000000 */
[----:B------:R-:W-:-:S02]  /*11dd0*/  R2UR UR5, R11 ;  /* 0x000000000b0572ca */ /* 0x000fc400000e0000 */
[----:B------:R-:W-:Y:S01]  /*11de0*/  R2UR UR53, R11 ;  /* 0x000000000b3572ca */ /* 0x000fe200000e0000 */
[----:B------:R-:W-:Y:S01]  /*11df0*/  QGMMA.64x32x32.F32.E4M3.E4M3 R136, gdesc[UR32], RZ, !UPT, gsb0 ;  /* 0x00600000208879f3 */ /* 0x000fe2000c0008ff */
[----:B------:R-:W-:Y:S02]  /*11e00*/  R2UR UR34, R90 ;  /* 0x000000005a2272ca */ /* 0x000fe400000e0000 */
[----:B------:R-:W-:Y:S02]  /*11e10*/  R2UR UR35, R91 ;  /* 0x000000005b2372ca */ /* 0x000fe400000e0000 */
[----:B------:R-:W-:Y:S02]  /*11e20*/  R2UR UR56, R10 ;  /* 0x000000000a3872ca */ /* 0x000fe400000e0000 */
[----:B------:R-:W-:Y:S02]  /*11e30*/  R2UR UR57, R11 ;  /* 0x000000000b3972ca */ /* 0x000fe400000e0000 */
[----:B------:R-:W-:-:S02]  /*11e40*/  R2UR UR11, R15 ;  /* 0x000000000f0b72ca */ /* 0x000fc400000e0000 */
[C---:B------:R-:W-:Y:S02]  /*11e50*/  R2UR UR8, R8.reuse ;  /* 0x00000000080872ca */ /* 0x040fe400000e0000 */
[C---:B------:R-:W-:Y:S02]  /*11e60*/  R2UR UR9, R9.reuse ;  /* 0x00000000090972ca */ /* 0x040fe400000e0000 */
[C---:B------:R-:W-:Y:S02]  /*11e70*/  R2UR UR12, R8.reuse ;  /* 0x00000000080c72ca */ /* 0x040fe400000e0000 */
[----:B------:R-:W-:Y:S02]  /*11e80*/  R2UR UR13, R9 ;  /* 0x00000000090d72ca */ /* 0x000fe400000e0000 */
[----:B------:R-:W-:Y:S02]  /*11e90*/  R2UR UR19, R15 ;  /* 0x000000000f1372ca */ /* 0x000fe400000e0000 */
[----:B------:R-:W-:-:S02]  /*11ea0*/  R2UR UR16, R8 ;  /* 0x00000000081072ca */ /* 0x000fc400000e0000 */
[C---:B------:R-:W-:Y:S02]  /*11eb0*/  R2UR UR17, R9.reuse ;  /* 0x00000000091172ca */ /* 0x040fe400000e0000 */
[----:B------:R-:W-:Y:S02]  /*11ec0*/  R2UR UR20, R8 ;  /* 0x00000000081472ca */ /* 0x000fe400000e0000 */
[----:B------:R-:W-:Y:S02]  /*11ed0*/  R2UR UR21, R9 ;  /* 0x00000000091572ca */ /* 0x000fe400000e0000 */
[C---:B------:R-:W-:Y:S02]  /*11ee0*/  R2UR UR24, R6.reuse ;  /* 0x00000000061872ca */ /* 0x040fe400000e0000 */
[----:B------:R-:W-:Y:S02]  /*11ef0*/  R2UR UR25, R7 ;  /* 0x00000000071972ca */ /* 0x000fe400000e0000 */
[----:B------:R-:W-:Y:S01]  /*11f00*/  R2UR UR31, R15 ;  /* 0x000000000f1f72ca */ /* 0x000fe200000e0000 */
[----:B------:R-:W-:Y:S01]  /*11f10*/  IMAD.MOV.U32 R15, RZ, RZ, 0x40000040 ;  /* 0x40000040ff0f7424 */ /* 0x000fe200078e00ff */
[----:B------:R-:W-:-:S02]  /*11f20*/  R2UR UR28, R6 ;  /* 0x00000000061c72ca */ /* 0x000fc400000e0000 */
[C---:B------:R-:W-:Y:S02]  /*11f30*/  R2UR UR29, R7.reuse ;  /* 0x00000000071d72ca */ /* 0x040fe400000e0000 */
[C---:B------:R-:W-:Y:S02]  /*11f40*/  R2UR UR32, R6.reuse ;  /* 0x00000000062072ca */ /* 0x040fe400000e0000 */
[C---:B------:R-:W-:Y:S02]  /*11f50*/  R2UR UR33, R7.reuse ;  /* 0x00000000072172ca */ /* 0x040fe400000e0000 */
[----:B------:R-:W-:Y:S02]  /*11f60*/  R2UR UR44, R6 ;  /* 0x00000000062c72ca */ /* 0x000fe400000e0000 */
[----:B------:R-:W-:Y:S01]  /*11f70*/  R2UR UR45, R7 ;  /* 0x00000000072d72ca */ /* 0x000fe200000e0000 */
[----:B------:R-:W-:Y:S02]  /*11f80*/  WARPGROUP.DEPBAR.LE gsb0, 0x0 ;  /* 0x00008000000079c5 */ /* 0x000fe40000010000 */
[----:B------:R-:W-:-:S06]  /*11f90*/  WARPGROUP.ARRIVE ;  /* 0x00000000000079c5 */ /* 0x000fcc0000000000 */
[----:B------:R-:W-:Y:S01]  /*11fa0*/  QGMMA.64x32x32.F32.E4M3.E4M3 R120, gdesc[UR40], RZ, !UPT, gsb0 ;  /* 0x00600000287879f3 */ /* 0x000fe2000c0008ff */
[----:B------:R-:W-:Y:S02]  /*11fb0*/  R2UR UR42, R14 ;  /* 0x000000000e2a72ca */ /* 0x000fe400000e0000 */
[----:B------:R-:W-:Y:S02]  /*11fc0*/  R2UR UR43, R15 ;  /* 0x000000000f2b72ca */ /* 0x000fe400000e0000 */
        /* <DEDUP_REMOVED lines=70> */
[----:B------:R-:W-:Y:S05]  /*12430*/  @P1 BRA `(.L_x_643) ;  /* 0x0000000000281947 */ /* 0x000fea0003800000 */
[----:B------:R-:W-:Y:S05]  /*12440*/  @!P0 BRA `(.L_x_644) ;  /* 0x0000000000048947 */ /* 0x000fea0003800000 */
[----:B------:R-:W-:Y:S01]  /*12450*/  BPT.TRAP 0x1 ;  /* 0x000000040000795c */ /* 0x000fe20000300000 */
.L_x_644:
[----:B------:R-:W-:Y:S01]  /*12460*/  SHF.L.U32 R12, R12, 0x1f, RZ ;  /* 0x0000001f0c0c7819 */ /* 0x000fe200000006ff */
[----:B------:R-:W-:-:S04]  /*12470*/  IMAD R13, R218, 0x8, R18 ;  /* 0x00000008da0d7824 */ /* 0x000fc800078e0212 */
[----:B------:R0:W1:Y:S01]  /*12480*/  SYNCS.PHASECHK.TRANS64.TRYWAIT P1, [R13+URZ+0x22850], R12 ;  /* 0x0228500c0d0075a7 */ /* 0x000062000802017f */
[----:B------:R-:W-:Y:S05]  /*12490*/  @!P0 BRA `(.L_x_645) ;  /* 0x0000000000048947 */ /* 0x000fea0003800000 */
[----:B------:R-:W-:Y:S01]  /*124a0*/  BPT.TRAP 0x1 ;  /* 0x000000040000795c */ /* 0x000fe20000300000 */
.L_x_645:
[----:B-1----:R-:W-:Y:S05]  /*124b0*/  @P1 BRA `(.L_x_643) ;  /* 0x0000000000081947 */ /* 0x002fea0003800000 */
[----:B------:R-:W1:Y:S02]  /*124c0*/  SYNCS.PHASECHK.TRANS64.TRYWAIT P1, [R13+URZ+0x22850], R12 ;  /* 0x0228500c0d0075a7 */ /* 0x000e64000802017f */
[----:B-1----:R-:W-:Y:S05]  /*124d0*/  @!P1 BRA `(.L_x_646) ;  /* 0x000000fc00dc9947 */ /* 0x002fea0003800000 */
.L_x_643:
[----:B01----:R-:W-:Y:S01]  /*124e0*/  VIADD R12, R18, 0x400 ;  /* 0x00000400120c7836 */ /* 0x003fe20000000000 */
[----:B------:R-:W-:Y:S05]  /*124f0*/  WARPSYNC.ALL ;  /* 0x0000000000007948 */ /* 0x000fea0003800000 */
[----:B------:R-:W-:Y:S01]  /*12500*/  SHF.R.U32.HI R12, RZ, 0x4, R12 ;  /* 0x00000004ff0c7819 */ /* 0x000fe2000001160c */
[----:B------:R-:W-:Y:S01]  /*12510*/  IMAD.MOV.U32 R13, RZ, RZ, -0x3ffffff0 ;  /* 0xc0000010ff0d7424 */ /* 0x000fe200078e00ff */
[----:B------:R-:W-:Y:S01]  /*12520*/  WARPGROUP.ARRIVE ;  /* 0x00000000000079c5 */ /* 0x000fe20000000000 */
[----:B------:R-:W-:Y:S01]  /*12530*/  IMAD.MOV.U32 R15, RZ, RZ, -0x3ffffff0 ;  /* 0xc0000010ff0f7424 */ /* 0x000fe200078e00ff */
[----:B------:R-:W-:-:S04]  /*12540*/  LOP3.LUT R12, R12, 0x3fff, RZ, 0xc0, !PT ;  /* 0x00003fff0c0c7812 */ /* 0x000fc800078ec0ff */
[----:B------:R-:W0:Y:S01]  /*12550*/  S2R R219, SR_TID.X ;  /* 0x0000000000db7919 */ /* 0x000e220000002100 */
[----:B------:R-:W-:Y:S01]  /*12560*/  R2UR UR7, R13 ;  /* 0x000000000d0772ca */ /* 0x000fe200000e0000 */
[----:B------:R-:W-:Y:S01]  /*12570*/  IMAD.MOV.U32 R13, RZ, RZ, -0x3ffffff0 ;  /* 0xc0000010ff0d7424 */ /* 0x000fe200078e00ff */
[----:B------:R-:W-:-:S05]  /*12580*/  LOP3.LUT R12, R12, 0x10000, RZ, 0xfc, !PT ;  /* 0x000100000c0c7812 */ /* 0x000fca00078efcff */
[----:B------:R-:W-:-:S05]  /*12590*/  IMAD R12, R218, 0x500, R12 ;  /* 0x00000500da0c7824 */ /* 0x000fca00078e020c */
[C---:B------:R-:W-:Y:S02]  /*125a0*/  R2UR UR6, R12.reuse ;  /* 0x000000000c0672ca */ /* 0x040fe400000e0000 */
[----:B------:R-:W-:-:S11]  /*125b0*/  IADD3 R14, R12, 0x100, RZ ;  /* 0x000001000c0e7810 */ /* 0x000fd60007ffe0ff */
[----:B------:R-:W-:Y:S01]  /*125c0*/  QGMMA.64x128x32.F32.E4M3.E4M3 R24, R168, gdesc[UR4], R24, gsb0 ;  /* 0x01e00004a8187df3 */ /* 0x000fe20008000818 */
[----:B------:R-:W-:Y:S01]  /*125d0*/  R2UR UR6, R14 ;  /* 0x000000000e0672ca */ /* 0x000fe200000e0000 */
[----:B------:R-:W-:Y:S01]  /*125e0*/  VIADD R14, R12, 0x200 ;  /* 0x000002000c0e7836 */ /* 0x000fe20000000000 */
[----:B------:R-:W-:Y:S01]  /*125f0*/  R2UR UR7, R15 ;  /* 0x000000000f0772ca */ /* 0x000fe200000e0000 */
[----:B------:R-:W-:Y:S01]  /*12600*/  IMAD.MOV.U32 R15, RZ, RZ, -0x3ffffff0 ;  /* 0xc0000010ff0f7424 */ /* 0x000fe200078e00ff */
[----:B0-----:R-:W-:Y:S01]  /*12610*/  SHF.R.U32.HI R219, RZ, 0x7, R219 ;  /* 0x00000007ffdb7819 */ /* 0x001fe200000116db */
[----:B------:R-:W-:Y:S02]  /*12620*/  WARPGROUP.DEPBAR.LE gsb0, 0x0 ;  /* 0x00008000000079c5 */ /* 0x000fe40000010000 */
[----:B------:R-:W-:-:S08]  /*12630*/  WARPGROUP.ARRIVE ;  /* 0x00000000000079c5 */ /* 0x000fd00000000000 */
[----:B------:R-:W-:Y:S01]  /*12640*/  QGMMA.64x128x32.F32.E4M3.E4M3 R24, R172, gdesc[UR4], R24, gsb0 ;  /* 0x01e00004ac187df3 */ /* 0x000fe20008000818 */
[----:B------:R-:W-:Y:S01]  /*12650*/  R2UR UR6, R14 ;  /* 0x000000000e0672ca */ /* 0x000fe200000e0000 */
[C---:B------:R-:W-:Y:S01]  /*12660*/  VIADD R14, R12.reuse, 0x300 ;  /* 0x000003000c0e7836 */ /* 0x040fe20000000000 */
[----:B------:R-:W-:Y:S01]  /*12670*/  R2UR UR7, R15 ;  /* 0x000000000f0772ca */ /* 0x000fe200000e0000 */
[----:B------:R-:W-:Y:S01]  /*12680*/  IMAD.MOV.U32 R15, RZ, RZ, -0x3ffffff0 ;  /* 0xc0000010ff0f7424 */ /* 0x000fe200078e00ff */
[----:B------:R-:W-:Y:S01]  /*12690*/  IADD3 R12, R12, 0x400, RZ ;  /* 0x000004000c0c7810 */ /* 0x000fe20007ffe0ff */
[----:B------:R-:W-:Y:S02]  /*126a0*/  WARPGROUP.DEPBAR.LE gsb0, 0x0 ;  /* 0x00008000000079c5 */ /* 0x000fe40000010000 */
[----:B------:R-:W-:-:S08]  /*126b0*/  WARPGROUP.ARRIVE ;  /* 0x00000000000079c5 */ /* 0x000fd00000000000 */
[----:B------:R-:W-:Y:S01]  /*126c0*/  QGMMA.64x128x32.F32.E4M3.E4M3 R24, R176, gdesc[UR4], R24, gsb0 ;  /* 0x01e00004b0187df3 */ /* 0x000fe20008000818 */
[----:B------:R-:W-:Y:S02]  /*126d0*/  R2UR UR6, R14 ;  /* 0x000000000e0672ca */ /* 0x000fe400000e0000 */
[----:B------:R-:W-:Y:S01]  /*126e0*/  R2UR UR7, R15 ;  /* 0x000000000f0772ca */ /* 0x000fe200000e0000 */
[----:B------:R-:W-:Y:S02]  /*126f0*/  WARPGROUP.DEPBAR.LE gsb0, 0x0 ;  /* 0x00008000000079c5 */ /* 0x000fe40000010000 */
[----:B------:R-:W-:-:S10]  /*12700*/  WARPGROUP.ARRIVE ;  /* 0x00000000000079c5 */ /* 0x000fd40000000000 */
[----:B------:R-:W-:Y:S01]  /*12710*/  QGMMA.64x128x32.F32.E4M3.E4M3 R24, R180, gdesc[UR4], R24, gsb0 ;  /* 0x01e00004b4187df3 */ /* 0x000fe20008000818 */
[----:B------:R-:W-:Y:S02]  /*12720*/  R2UR UR6, R12 ;  /* 0x000000000c0672ca */ /* 0x000fe400000e0000 */
[----:B------:R-:W-:Y:S02]  /*12730*/  R2UR UR7, R13 ;  /* 0x000000000d0772ca */ /* 0x000fe400000e0000 */
[----:B------:R-:W-:Y:S01]  /*12740*/  IADD3 R12, -R219, 0xb, RZ ;  /* 0x0000000bdb0c7810 */ /* 0x000fe20007ffe1ff */
[----:B------:R-:W-:Y:S02]  /*12750*/  WARPGROUP.DEPBAR.LE gsb0, 0x0 ;  /* 0x00008000000079c5 */ /* 0x000fe40000010000 */
[----:B------:R-:W-:-:S08]  /*12760*/  WARPGROUP.ARRIVE ;  /* 0x00000000000079c5 */ /* 0x000fd00000000000 */
[----:B------:R-:W-:Y:S03]  /*12770*/  QGMMA.64x128x32.F32.E4M3.E4M3 R24, R184, gdesc[UR4], R24, gsb0 ;  /* 0x01e00004b8187df3 */ /* 0x000fe60008000818 */
[----:B------:R-:W-:Y:S02]  /*12780*/  WARPGROUP.DEPBAR.LE gsb0, 0x0 ;  /* 0x00008000000079c5 */ /* 0x000fe40000010000 */
[----:B------:R0:W-:Y:S06]  /*12790*/  BAR.ARV R12, 0x100 ;  /* 0x0004000c0000751d */ /* 0x0001ec0000002000 */
[----:B------:R-:W-:Y:S05]  /*127a0*/  @!P0 BRA `(.L_x_647) ;  /* 0x0000000000048947 */ /* 0x000fea0003800000 */
[----:B------:R-:W-:Y:S01]  /*127b0*/  BPT.TRAP 0x1 ;  /* 0x000000040000795c */ /* 0x000fe20000300000 */
.L_x_647:
[----:B0-----:R-:W-:Y:S02]  /*127c0*/  IMAD R12, R194, 0x8, R18 ;  /* 0x00000008c20c7824 */ /* 0x001fe400078e0212 */
[----:B------:R-:W-:Y:S02]  /*127d0*/  IMAD.U32 R13, RZ, RZ, UR38 ;  /* 0x00000026ff0d7e24 */ /* 0x000fe4000f8e00ff */
[----:B------:R-:W-:-:S05]  /*127e0*/  VIADD R12, R12, 0x22840 ;  /* 0x000228400c0c7836 */ /* 0x000fca0000000000 */
[----:B------:R-:W-:-:S04]  /*127f0*/  PRMT R12, R13, 0x654, R12 ;  /* 0x000006540d0c7816 */ /* 0x000fc8000000000c */
[----:B------:R0:W-:Y:S02]  /*12800*/  SYNCS.ARRIVE.TRANS64.RED.A1T0 RZ, [R12+URZ], RZ ;  /* 0x000000ff0cff79a7 */ /* 0x0001e4000810043f */
[----:B0-----:R-:W-:-:S04]  /*12810*/  FMNMX.FTZ R12, R152, R217, !PT ;  /* 0x000000d9980c7209 */ /* 0x001fc80007810000 */
[----:B------:R-:W-:-:S04]  /*12820*/  FMNMX.FTZ R12, R153, R12, !PT ;  /* 0x0000000c990c7209 */ /* 0x000fc80007810000 */
        /* <DEDUP_REMOVED lines=37> */
[----:B------:R-:W-:-:S05]  /*12a80*/  FMNMX.FTZ R12, R101, R12, !PT ;  /* 0x0000000c650c7209 */ /* 0x000fca0007810000 */
[----:B------:R-:W0:Y:S02]  /*12a90*/  SHFL.BFLY PT, R13, R12, 0x2, 0x1f ;  /* 0x0c401f000c0d7f89 */ /* 0x000e2400000e0000 */
[----:B0-----:R-:W-:-:S05]  /*12aa0*/  FMNMX.FTZ R13, R12, R13, !PT ;  /* 0x0000000d0c0d7209 */ /* 0x001fca0007810000 */
[----:B------:R-:W0:Y:S02]  /*12ab0*/  SHFL.BFLY PT, R12, R13, 0x1, 0x1f ;  /* 0x0c201f000d0c7f89 */ /* 0x000e2400000e0000 */
[----:B0-----:R-:W-:Y:S02]  /*12ac0*/  FMNMX.FTZ R13, R13, R12, !PT ;  /* 0x0000000c0d0d7209 */ /* 0x001fe40007810000 */
[----:B------:R-:W-:-:S03]  /*12ad0*/  FMNMX.FTZ R12, R154, R216, !PT ;  /* 0x000000d89a0c7209 */ /* 0x000fc60007810000 */
[----:B------:R-:W-:Y:S01]  /*12ae0*/  FFMA.FTZ R15, R2, R13, -8 ;  /* 0xc1000000020f7423 */ /* 0x000fe2000001000d */
[----:B------:R-:W-:-:S03]  /*12af0*/  FMNMX.FTZ R12, R155, R12, !PT ;  /* 0x0000000c9b0c7209 */ /* 0x000fc60007810000 */
[--C-:B------:R-:W-:Y:S01]  /*12b00*/  FFMA.FTZ R152, R2, R152, -R15.reuse ;  /* 0x0000009802987223 */ /* 0x100fe2000001080f */
[----:B------:R-:W-:Y:S01]  /*12b10*/  FMNMX.FTZ R12, R158, R12, !PT ;  /* 0x0000000c9e0c7209 */ /* 0x000fe20007810000 */
[C-C-:B------:R-:W-:Y:S01]  /*12b20*/  FFMA.FTZ R153, R2.reuse, R153, -R15.reuse ;  /* 0x0000009902997223 */ /* 0x140fe2000001080f */
[----:B------:R-:W-:-:S01]  /*12b30*/  FFMA.FTZ R156, R2, R156, -R15 ;  /* 0x0000009c029c7223 */ /* 0x000fc2000001080f */
[C-C-:B------:R-:W-:Y:S01]  /*12b40*/  FFMA.FTZ R157, R2.reuse, R157, -R15.reuse ;  /* 0x0000009d029d7223 */ /* 0x140fe2000001080f */
[----:B------:R-:W-:Y:S01]  /*12b50*/  FMNMX.FTZ R12, R159, R12, !PT ;  /* 0x0000000c9f0c7209 */ /* 0x000fe20007810000 */
[C-C-:B------:R-:W-:Y:S01]  /*12b60*/  FFMA.FTZ R160, R2.reuse, R160, -R15.reuse ;  /* 0x000000a002a07223 */ /* 0x140fe2000001080f */
[----:B------:R-:W-:-:S01]  /*12b70*/  FFMA.FTZ R161, R2, R161, -R15 ;  /* 0x000000a102a17223 */ /* 0x000fc2000001080f */
        /* <DEDUP_REMOVED lines=44> */
[----:B------:R-:W-:Y:S01]  /*12e40*/  FFMA.FTZ R15, R2, R101, -R15 ;  /* 0x00000065020f7223 */ /* 0x000fe2000001080f */
[----:B------:R-:W-:Y:S01]  /*12e50*/  FMNMX.FTZ R12, R151, R12, !PT ;  /* 0x0000000c970c7209 */ /* 0x000fe20007810000 */
[----:B------:R-:W-:Y:S03]  /*12e60*/  MUFU.EX2 R152, R152 ;  /* 0x0000009800987308 */ /* 0x000fe60000000800 */
[----:B------:R-:W-:-:S04]  /*12e70*/  FMNMX.FTZ R12, R122, R12, !PT ;  /* 0x0000000c7a0c7209 */ /* 0x000fc80007810000 */
        /* <DEDUP_REMOVED lines=34> */
[----:B------:R-:W-:Y:S04]  /*130a0*/  MUFU.EX2 R144, R144 ;  /* 0x0000009000907308 */ /* 0x000fe80000000800 */
[----:B------:R-:W0:Y:S04]  /*130b0*/  SHFL.BFLY PT, R14, R12, 0x2, 0x1f ;  /* 0x0c401f000c0e7f89 */ /* 0x000e2800000e0000 */
[----:B------:R-:W-:Y:S08]  /*130c0*/  MUFU.EX2 R145, R145 ;  /* 0x0000009100917308 */ /* 0x000ff00000000800 */
[----:B------:R-:W-:Y:S08]  /*130d0*/  MUFU.EX2 R148, R148 ;  /* 0x0000009400947308 */ /* 0x000ff00000000800 */
[----:B------:R-:W-:Y:S01]  /*130e0*/  MUFU.EX2 R149, R149 ;  /* 0x0000009500957308 */ /* 0x000fe20000000800 */
[----:B0-----:R-:W-:-:S07]  /*130f0*/  FMNMX.FTZ R14, R12, R14, !PT ;  /* 0x0000000e0c0e7209 */ /* 0x001fce0007810000 */
[----:B------:R-:W-:Y:S01]  /*13100*/  MUFU.EX2 R120, R120 ;  /* 0x0000007800787308 */ /* 0x000fe20000000800 */
[----:B------:R-:W0:Y:S07]  /*13110*/  SHFL.BFLY PT, R12, R14, 0x1, 0x1f ;  /* 0x0c201f000e0c7f89 */ /* 0x000e2e00000e0000 */
[----:B------:R-:W-:Y:S08]  /*13120*/  MUFU.EX2 R121, R121 ;  /* 0x0000007900797308 */ /* 0x000ff00000000800 */
[----:B------:R-:W-:Y:S08]  /*13130*/  MUFU.EX2 R124, R124 ;  /* 0x0000007c007c7308 */ /* 0x000ff00000000800 */
[----:B------:R-:W-:Y:S01]  /*13140*/  MUFU.EX2 R125, R125 ;  /* 0x0000007d007d7308 */ /* 0x000fe20000000800 */
[----:B0-----:R-:W-:Y:S01]  /*13150*/  FMNMX.FTZ R14, R14, R12, !PT ;  /* 0x0000000c0e0e7209 */ /* 0x001fe20007810000 */
[----:B------:R-:W-:-:S04]  /*13160*/  FADD.FTZ R12, -R13, R217 ;  /* 0x000000d90d0c7221 */ /* 0x000fc80000010100 */
[----:B------:R-:W-:Y:S01]  /*13170*/  FADD.FTZ R168, -R14, R216 ;  /* 0x000000d80ea87221 */ /* 0x000fe20000010100 */
[----:B------:R-:W-:-:S01]  /*13180*/  FFMA.FTZ R101, R2, R14, -8 ;  /* 0xc100000002657423 */ /* 0x000fc2000001000e */
[C---:B------:R-:W-:Y:S01]  /*13190*/  FMUL.FTZ R12, R2.reuse, R12 ;  /* 0x0000000c020c7220 */ /* 0x040fe20000410000 */
[----:B------:R-:W-:Y:S01]  /*131a0*/  MUFU.EX2 R128, R128 ;  /* 0x0000008000807308 */ /* 0x000fe20000000800 */
[C---:B------:R-:W-:Y:S01]  /*131b0*/  FMUL.FTZ R168, R2.reuse, R168 ;  /* 0x000000a802a87220 */ /* 0x040fe20000410000 */
[C-C-:B------:R-:W-:Y:S01]  /*131c0*/  FFMA.FTZ R154, R2.reuse, R154, -R101.reuse ;  /* 0x0000009a029a7223 */ /* 0x140fe20000010865 */
[----:B------:R-:W-:-:S01]  /*131d0*/  FFMA.FTZ R155, R2, R155, -R101 ;  /* 0x0000009b029b7223 */ /* 0x000fc20000010865 */
[C-C-:B------:R-:W-:Y:S01]  /*131e0*/  FFMA.FTZ R158, R2.reuse, R158, -R101.reuse ;  /* 0x0000009e029e7223 */ /* 0x140fe20000010865 */
[----:B------:R-:W-:-:S01]  /*131f0*/  FFMA.FTZ R159, R2, R159, -R101 ;  /* 0x0000009f029f7223 */ /* 0x000fc20000010865 */
[C-C-:B------:R-:W-:Y:S01]  /*13200*/  FFMA.FTZ R162, R2.reuse, R162, -R101.reuse ;  /* 0x000000a202a27223 */ /* 0x140fe20000010865 */
[----:B------:R-:W-:-:S01]  /*13210*/  FFMA.FTZ R163, R2, R163, -R101 ;  /* 0x000000a302a37223 */ /* 0x000fc20000010865 */
[----:B------:R-:W0:Y:S01]  /*13220*/  MUFU.EX2 R12, R12 ;  /* 0x0000000c000c7308 */ /* 0x000e220000000800 */
        /* <DEDUP_REMOVED lines=15> */
[----:B------:R-:W1:Y:S01]  /*13320*/  MUFU.EX2 R154, R154 ;  /* 0x0000009a009a7308 */ /* 0x000e620000000800 */
[----:B0-----:R-:W-:-:S01]  /*13330*/  FFMA.FTZ R3, R12, R3, R152 ;  /* 0x000000030c037223 */ /* 0x001fc20000010098 */
[C-C-:B------:R-:W-:Y:S01]  /*13340*/  FFMA.FTZ R130, R2.reuse, R130, -R101.reuse ;  /* 0x0000008202827223 */ /* 0x140fe20000010865 */
[----:B------:R-:W-:-:S01]  /*13350*/  FFMA.FTZ R131, R2, R131, -R101 ;  /* 0x0000008302837223 */ /* 0x000fc20000010865 */
[----:B------:R-:W-:Y:S01]  /*13360*/  FFMA.FTZ R134, R2, R134, -R101 ;  /* 0x0000008602867223 */ /* 0x000fe20000010865 */
[----:B------:R-:W-:-:S01]  /*13370*/  FADD.FTZ R3, R153, R3 ;  /* 0x0000000399037221 */ /* 0x000fc20000010000 */
[C-C-:B------:R-:W-:Y:S01]  /*13380*/  FFMA.FTZ R135, R2.reuse, R135, -R101.reuse ;  /* 0x0000008702877223 */ /* 0x140fe20000010865 */
[----:B------:R-:W-:-:S01]  /*13390*/  FFMA.FTZ R106, R2, R106, -R101 ;  /* 0x0000006a026a7223 */ /* 0x000fc20000010865 */
[----:B------:R-:W0:Y:S01]  /*133a0*/  MUFU.EX2 R155, R155 ;  /* 0x0000009b009b7308 */ /* 0x000e220000000800 */
[----:B------:R-:W-:-:S01]  /*133b0*/  FADD.FTZ R3, R156, R3 ;  /* 0x000000039c037221 */ /* 0x000fc20000010000 */
[C-C-:B------:R-:W-:Y:S01]  /*133c0*/  FFMA.FTZ R107, R2.reuse, R107, -R101.reuse ;  /* 0x0000006b026b7223 */ /* 0x140fe20000010865 */
[----:B------:R-:W-:-:S01]  /*133d0*/  FFMA.FTZ R110, R2, R110, -R101 ;  /* 0x0000006e026e7223 */ /* 0x000fc20000010865 */
[----:B------:R-:W-:Y:S01]  /*133e0*/  FFMA.FTZ R111, R2, R111, -R101 ;  /* 0x0000006f026f7223 */ /* 0x000fe20000010865 */
[----:B------:R-:W-:-:S01]  /*133f0*/  FADD.FTZ R3, R157, R3 ;  /* 0x000000039d037221 */ /* 0x000fc20000010000 */
[C-C-:B------:R-:W-:Y:S01]  /*13400*/  FFMA.FTZ R114, R2.reuse, R114, -R101.reuse ;  /* 0x0000007202727223 */ /* 0x140fe20000010865 */
[----:B------:R-:W-:-:S01]  /*13410*/  FFMA.FTZ R115, R2, R115, -R101 ;  /* 0x0000007302737223 */ /* 0x000fc20000010865 */
[----:B------:R-:W2:Y:S01]  /*13420*/  MUFU.EX2 R158, R158 ;  /* 0x0000009e009e7308 */ /* 0x000ea20000000800 */
[----:B-1----:R-:W-:-:S01]  /*13430*/  FFMA.FTZ R20, R168, R20, R154 ;  /* 0x00000014a8147223 */ /* 0x002fc2000001009a */
[----:B------:R-:W-:Y:S01]  /*13440*/  FADD.FTZ R3, R160, R3 ;  /* 0x00000003a0037221 */ /* 0x000fe20000010000 */
[----:B------:R-:W-:-:S01]  /*13450*/  FFMA.FTZ R118, R2, R118, -R101 ;  /* 0x0000007602767223 */ /* 0x000fc20000010865 */
[C-C-:B------:R-:W-:Y:S01]  /*13460*/  FFMA.FTZ R119, R2.reuse, R119, -R101.reuse ;  /* 0x0000007702777223 */ /* 0x140fe20000010865 */
[----:B------:R-:W-:-:S01]  /*13470*/  FFMA.FTZ R90, R2, R90, -R101 ;  /* 0x0000005a025a7223 */ /* 0x000fc20000010865 */
[----:B------:R-:W-:Y:S01]  /*13480*/  FADD.FTZ R3, R161, R3 ;  /* 0x00000003a1037221 */ /* 0x000fe20000010000 */
[----:B------:R-:W-:-:S01]  /*13490*/  FFMA.FTZ R91, R2, R91, -R101 ;  /* 0x0000005b025b7223 */ /* 0x000fc20000010865 */
[----:B------:R-:W1:Y:S01]  /*134a0*/  MUFU.EX2 R159, R159 ;  /* 0x0000009f009f7308 */ /* 0x000e620000000800 */
[----:B0-----:R-:W-:-:S01]  /*134b0*/  FADD.FTZ R20, R155, R20 ;  /* 0x000000149b147221 */ /* 0x001fc20000010000 */
[----:B------:R-:W-:Y:S01]  /*134c0*/  FADD.FTZ R3, R164, R3 ;  /* 0x00000003a4037221 */ /* 0x000fe20000010000 */
[----:B------:R-:W-:-:S01]  /*134d0*/  FFMA.FTZ R94, R2, R94, -R101 ;  /* 0x0000005e025e7223 */ /* 0x000fc20000010865 */
[C-C-:B------:R-:W-:Y:S01]  /*134e0*/  FFMA.FTZ R95, R2.reuse, R95, -R101.reuse ;  /* 0x0000005f025f7223 */ /* 0x140fe20000010865 */
[----:B------:R-:W-:-:S01]  /*134f0*/  FFMA.FTZ R98, R2, R98, -R101 ;  /* 0x0000006202627223 */ /* 0x000fc20000010865 */
[----:B------:R-:W-:Y:S01]  /*13500*/  FADD.FTZ R3, R165, R3 ;  /* 0x00000003a5037221 */ /* 0x000fe20000010000 */
[----:B------:R-:W-:-:S01]  /*13510*/  FFMA.FTZ R99, R2, R99, -R101 ;  /* 0x0000006302637223 */ /* 0x000fc20000010865 */
[----:B------:R-:W0:Y:S01]  /*13520*/  MUFU.EX2 R162, R162 ;  /* 0x000000a200a27308 */ /* 0x000e220000000800 */
[----:B--2---:R-:W-:-:S01]  /*13530*/  FADD.FTZ R20, R158, R20 ;  /* 0x000000149e147221 */ /* 0x004fc20000010000 */
[----:B------:R-:W-:Y:S01]  /*13540*/  FADD.FTZ R3, R136, R3 ;  /* 0x0000000388037221 */ /* 0x000fe20000010000 */
[----:B------:R-:W-:-:S01]  /*13550*/  FFMA.FTZ R102, R2, R102, -R101 ;  /* 0x0000006602667223 */ /* 0x000fc20000010865 */
[----:B------:R-:W-:-:S02]  /*13560*/  FFMA.FTZ R101, R2, R103, -R101 ;  /* 0x0000006702657223 */ /* 0x000fc40000010865 */
[----:B------:R-:W-:-:S02]  /*13570*/  FADD.FTZ R3, R137, R3 ;  /* 0x0000000389037221 */ /* 0x000fc40000010000 */
[----:B------:R-:W2:Y:S01]  /*13580*/  MUFU.EX2 R163, R163 ;  /* 0x000000a300a37308 */ /* 0x000ea20000000800 */
[----:B-1----:R-:W-:-:S01]  /*13590*/  FADD.FTZ R20, R159, R20 ;  /* 0x000000149f147221 */ /* 0x002fc20000010000 */
[----:B------:R-:W-:-:S04]  /*135a0*/  FADD.FTZ R3, R140, R3 ;  /* 0x000000038c037221 */ /* 0x000fc80000010000 */
[----:B------:R-:W-:Y:S02]  /*135b0*/  FADD.FTZ R3, R141, R3 ;  /* 0x000000038d037221 */ /* 0x000fe40000010000 */
[----:B------:R-:W1:Y:S01]  /*135c0*/  MUFU.EX2 R166, R166 ;  /* 0x000000a600a67308 */ /* 0x000e620000000800 */
[----:B0-----:R-:W-:-:S01]  /*135d0*/  FADD.FTZ R20, R162, R20 ;  /* 0x00000014a2147221 */ /* 0x001fc20000010000 */
[----:B------:R-:W-:-:S04]  /*135e0*/  FADD.FTZ R3, R144, R3 ;  /* 0x0000000390037221 */ /* 0x000fc80000010000 */
[----:B------:R-:W-:Y:S02]  /*135f0*/  FADD.FTZ R3, R145, R3 ;  /* 0x0000000391037221 */ /* 0x000fe40000010000 */
[----:B------:R-:W0:Y:S01]  /*13600*/  MUFU.EX2 R167, R167 ;  /* 0x000000a700a77308 */ /* 0x000e220000000800 */
[----:B--2---:R-:W-:-:S01]  /*13610*/  FADD.FTZ R20, R163, R20 ;  /* 0x00000014a3147221 */ /* 0x004fc20000010000 */
[----:B------:R-:W-:-:S04]  /*13620*/  FADD.FTZ R3, R148, R3 ;  /* 0x0000000394037221 */ /* 0x000fc80000010000 */
[----:B------:R-:W-:Y:S02]  /*13630*/  FADD.FTZ R3, R149, R3 ;  /* 0x0000000395037221 */ /* 0x000fe40000010000 */
        /* <DEDUP_REMOVED lines=10> */
[----:B------:R-:W-:-:S06]  /*136e0*/  FADD.FTZ R3, R128, R3 ;  /* 0x0000000380037221 */ /* 0x000fcc0000010000 */
        /* <DEDUP_REMOVED lines=96> */
[----:B-1----:R-:W-:-:S03]  /*13cf0*/  FADD.FTZ R3, R15, R3 ;  /* 0x000000030f037221 */ /* 0x002fc60000010000 */
[----:B0-----:R-:W-:Y:S01]  /*13d00*/  FADD.FTZ R20, R101, R20 ;  /* 0x0000001465147221 */ /* 0x001fe20000010000 */
[----:B------:R-:W-:Y:S06]  /*13d10*/  @!P0 BRA `(.L_x_648) ;  /* 0x0000000000048947 */ /* 0x000fec0003800000 */
[----:B------:R-:W-:Y:S01]  /*13d20*/  BPT.TRAP 0x1 ;  /* 0x000000040000795c */ /* 0x000fe20000300000 */
.L_x_648:
[----:B------:R-:W-:Y:S01]  /*13d30*/  IMAD R103, R218, 0x8, R18 ;  /* 0x00000008da677824 */ /* 0x000fe200078e0212 */
[----:B------:R-:W-:Y:S01]  /*13d40*/  ISETP.GT.AND P1, PT, R21, R201, PT ;  /* 0x000000c91500720c */ /* 0x000fe20003f24270 */
[----:B------:R-:W-:Y:S01]  /*13d50*/  IMAD.U32 R169, RZ, RZ, UR38 ;  /* 0x00000026ffa97e24 */ /* 0x000fe2000f8e00ff */
[----:B------:R-:W-:Y:S01]  /*13d60*/  F2FP.SATFINITE.E4M3.F32.PACK_AB_MERGE_C R156, R157, R156, RZ ;  /* 0x0000009c9d9c723e */ /* 0x000fe200048070ff */
[-C--:B------:R-:W-:Y:S01]  /*13d70*/  FMUL.FTZ R24, R24, R12.reuse ;  /* 0x0000000c18187220 */ /* 0x080fe20000410000 */
[----:B------:R-:W-:Y:S01]  /*13d80*/  IADD3 R103, R103, 0x22860, RZ ;  /* 0x0002286067677810 */ /* 0x000fe20007ffe0ff */
[----:B------:R-:W-:Y:S01]  /*13d90*/  FMUL.FTZ R25, R25, R12 ;  /* 0x0000000c19197220 */ /* 0x000fe20000410000 */
[----:B------:R-:W-:Y:S01]  /*13da0*/  F2FP.SATFINITE.E4M3.F32.PACK_AB_MERGE_C R156, R153, R152, R156 ;  /* 0x00000098999c723e */ /* 0x000fe2000480709c */
[-C--:B------:R-:W-:Y:S01]  /*13db0*/  FMUL.FTZ R28, R28, R12.reuse ;  /* 0x0000000c1c1c7220 */ /* 0x080fe20000410000 */
[----:B------:R-:W-:Y:S01]  /*13dc0*/  PRMT R103, R169, 0x654, R103 ;  /* 0x00000654a9677816 */ /* 0x000fe20000000067 */
[----:B------:R-:W-:Y:S01]  /*13dd0*/  FMUL.FTZ R29, R29, R12 ;  /* 0x0000000c1d1d7220 */ /* 0x000fe20000410000 */
[----:B------:R-:W-:Y:S01]  /*13de0*/  F2FP.SATFINITE.E4M3.F32.PACK_AB_MERGE_C R158, R159, R158, RZ ;  /* 0x0000009e9f9e723e */ /* 0x000fe200048070ff */
[----:B------:R-:W-:Y:S01]  /*13df0*/  FMUL.FTZ R32, R32, R12 ;  /* 0x0000000c20207220 */ /* 0x000fe20000410000 */
[----:B------:R-:W-:Y:S01]  /*13e00*/  F2FP.SATFINITE.E4M3.F32.PACK_AB_MERGE_C R164, R165, R164, RZ ;  /* 0x000000a4a5a4723e */ /* 0x000fe200048070ff */
[----:B------:R0:W-:Y:S01]  /*13e10*/  SYNCS.ARRIVE.TRANS64.RED.A1T0 RZ, [R103+URZ], RZ ;  /* 0x000000ff67ff79a7 */ /* 0x0001e2000810043f */
[----:B------:R-:W-:Y:S01]  /*13e20*/  F2FP.SATFINITE.E4M3.F32.PACK_AB_MERGE_C R166, R167, R166, RZ ;  /* 0x000000a6a7a6723e */ /* 0x000fe200048070ff */
[----:B------:R-:W-:Y:S01]  /*13e30*/  FMUL.FTZ R33, R33, R12 ;  /* 0x0000000c21217220 */ /* 0x000fe20000410000 */
        /* <DEDUP_REMOVED lines=75> */
[----:B------:R-:W-:Y:S01]  /*142f0*/  VIADD R21, R21, 0xffffffff ;  /* 0xffffffff15157836 */ /* 0x000fe20000000000 */
[----:B------:R-:W-:Y:S01]  /*14300*/  F2FP.SATFINITE.E4M3.F32.PACK_AB_MERGE_C R170, R161, R160, R164 ;  /* 0x000000a0a1aa723e */ /* 0x000fe200048070a4 */
[----:B------:R-:W-:Y:S01]  /*14310*/  IMAD.MOV.U32 R216, RZ, RZ, R14 ;  /* 0x000000ffffd87224 */ /* 0x000fe200078e000e */
[----:B------:R-:W-:Y:S01]  /*14320*/  F2FP.SATFINITE.E4M3.F32.PACK_AB_MERGE_C R171, R163, R162, R166 ;  /* 0x000000a2a3ab723e */ /* 0x000fe200048070a6 */
[----:B------:R-:W-:Y:S01]  /*14330*/  IMAD.MOV.U32 R217, RZ, RZ, R13 ;  /* 0x000000ffffd97224 */ /* 0x000fe200078e000d */
        /* <DEDUP_REMOVED lines=18> */
[----:B------:R-:W-:Y:S01]  /*14460*/  MOV R218, R194 ;  /* 0x000000c200da7202 */ /* 0x000fe20000000f00 */
[----:B0-----:R-:W-:Y:S06]  /*14470*/  @P1 BRA `(.L_x_649) ;  /* 0xffffffd000701947 */ /* 0x001fec000383ffff */
.L_x_637:
[----:B------:R-:W-:Y:S05]  /*14480*/  WARPSYNC.ALL ;  /* 0x0000000000007948 */ /* 0x000fea0003800000 */
[----:B------:R-:W-:Y:S06]  /*14490*/  BAR.ARV 0x8, 0x180 ;  /* 0x0206000000007b1d */ /* 0x000fec0000002000 */
[----:B------:R-:W-:Y:S05]  /*144a0*/  @!P0 BRA `(.L_x_650) ;  /* 0x0000000000048947 */ /* 0x000fea0003800000 */
[----:B------:R-:W-:Y:S01]  /*144b0*/  BPT.TRAP 0x1 ;  /* 0x000000040000795c */ /* 0x000fe20000300000 */
.L_x_650:
[----:B------:R-:W-:Y:S01]  /*144c0*/  IMAD R15, R194, 0x8, R18 ;  /* 0x00000008c20f7824 */ /* 0x000fe200078e0212 */
[----:B------:R-:W-:-:S04]  /*144d0*/  SHF.L.U32 R0, R195, 0x1f, RZ ;  /* 0x0000001fc3007819 */ /* 0x000fc800000006ff */
[----:B------:R0:W1:Y:S01]  /*144e0*/  SYNCS.PHASECHK.TRANS64.TRYWAIT P1, [R15+URZ+0x22850], R0 ;  /* 0x022850000f0075a7 */ /* 0x000062000802017f */
[----:B------:R-:W-:Y:S05]  /*144f0*/  @!P0 BRA `(.L_x_651) ;  /* 0x0000000000048947 */ /* 0x000fea0003800000 */
[----:B------:R-:W-:Y:S01]  /*14500*/  BPT.TRAP 0x1 ;  /* 0x000000040000795c */ /* 0x000fe20000300000 */
.L_x_651:
[----:B------:R-:W-:-:S05]  /*14510*/  VIADD R18, R18, 0x400 ;  /* 0x0000040012127836 */ /* 0x000fca0000000000 */
[----:B------:R-:W-:-:S04]  /*14520*/  SHF.R.U32.HI R18, RZ, 0x4, R18 ;  /* 0x00000004ff127819 */ /* 0x000fc80000011612 */
[----:B------:R-:W-:-:S04]  /*14530*/  LOP3.LUT R18, R18, 0x3fff, RZ, 0xc0, !PT ;  /* 0x00003fff12127812 */ /* 0x000fc800078ec0ff */
[----:B------:R-:W-:Y:S01]  /*14540*/  LOP3.LUT R5, R18, 0x10000, RZ, 0xfc, !PT ;  /* 0x0001000012057812 */ /* 0x000fe200078efcff */
[----:B-1----:R-:W-:Y:S06]  /*14550*/  @P1 BRA `(.L_x_652) ;  /* 0x0000000000081947 */ /* 0x002fec0003800000 */
[----:B------:R-:W1:Y:S02]  /*14560*/  SYNCS.PHASECHK.TRANS64.TRYWAIT P1, [R15+URZ+0x22850], R0 ;  /* 0x022850000f0075a7 */ /* 0x000e64000802017f */
[----:B-1----:R-:W-:Y:S05]  /*14570*/  @!P1 BRA `(.L_x_653) ;  /* 0x000000dc00c89947 */ /* 0x002fea0003800000 */
.L_x_652:
[----:B------:R-:W-:Y:S01]  /*14580*/  IMAD R4, R194, 0x500, R5 ;  /* 0x00000500c2047824 */ /* 0x000fe200078e0205 */
[----:B------:R-:W-:Y:S05]  /*14590*/  WARPSYNC.ALL ;  /* 0x0000000000007948 */ /* 0x000fea0003800000 */
[----:B------:R-:W-:Y:S01]  /*145a0*/  IMAD.MOV.U32 R5, RZ, RZ, -0x3ffffff0 ;  /* 0xc0000010ff057424 */ /* 0x000fe200078e00ff */
[C---:B------:R-:W-:Y:S01]  /*145b0*/  R2UR UR6, R4.reuse ;  /* 0x00000000040672ca */ /* 0x040fe200000e0000 */
[----:B------:R-:W-:Y:S01]  /*145c0*/  WARPGROUP.ARRIVE ;  /* 0x00000000000079c5 */ /* 0x000fe20000000000 */
[C---:B------:R-:W-:Y:S01]  /*145d0*/  VIADD R6, R4.reuse, 0x100 ;  /* 0x0000010004067836 */ /* 0x040fe20000000000 */
[----:B------:R-:W-:Y:S01]  /*145e0*/  MOV R7, 0xc0000010 ;  /* 0xc000001000077802 */ /* 0x000fe20000000f00 */
[----:B------:R-:W-:Y:S01]  /*145f0*/  ULDC.64 UR4, c[0x0][0x9a0] ;  /* 0x0002680000047ab9 */ /* 0x000fe20000000a00 */
[----:B------:R-:W-:Y:S01]  /*14600*/  R2UR UR7, R5 ;  /* 0x00000000050772ca */ /* 0x000fe200000e0000 */
[----:B------:R-:W-:Y:S01]  /*14610*/  VIADD R10, R4, 0x200 ;  /* 0x00000200040a7836 */ /* 0x000fe20000000000 */
[----:B------:R-:W-:Y:S01]  /*14620*/  ISETP.NE.U32.AND P1, PT, RZ, UR4, PT ;  /* 0x00000004ff007c0c */ /* 0x000fe2000bf25070 */
[----:B------:R-:W-:-:S03]  /*14630*/  IMAD.MOV.U32 R11, RZ, RZ, -0x3ffffff0 ;  /* 0xc0000010ff0b7424 */ /* 0x000fc600078e00ff */
[----:B------:R-:W-:-:S07]  /*14640*/  ISETP.NE.AND.EX P1, PT, RZ, UR5, PT, P1 ;  /* 0x00000005ff007c0c */ /* 0x000fce000bf25310 */
[----:B------:R-:W-:Y:S01]  /*14650*/  QGMMA.64x128x32.F32.E4M3.E4M3 R24, R168, gdesc[UR4], R24, gsb0 ;  /* 0x01e00004a8187df3 */ /* 0x000fe20008000818 */
[----:B------:R-:W-:Y:S02]  /*14660*/  R2UR UR6, R6 ;  /* 0x00000000060672ca */ /* 0x000fe400000e0000 */
[----:B------:R-:W-:-:S03]  /*14670*/  R2UR UR7, R7 ;  /* 0x00000000070772ca */ /* 0x000fc600000e0000 */
[----:B------:R-:W0:Y:S08]  /*14680*/  @P1 LDC.64 R6, c[0x0][0x9c8] ;  /* 0x00027200ff061b82 */ /* 0x000e300000000a00 */
[----:B------:R-:W2:Y:S01]  /*14690*/  @P1 LDC.64 R8, c[0x0][0x9d0] ;  /* 0x00027400ff081b82 */ /* 0x000ea20000000a00 */
[----:B01----:R-:W-:-:S04]  /*146a0*/  @P1 IMAD R0, R212, R6, RZ ;  /* 0x00000006d4001224 */ /* 0x003fc800078e02ff */
[C---:B------:R-:W-:Y:S02]  /*146b0*/  @P1 IMAD R5, R205.reuse, R7, R0 ;  /* 0x00000007cd051224 */ /* 0x040fe400078e0200 */
[----:B------:R-:W-:-:S04]  /*146c0*/  @P1 IMAD.WIDE.U32 R6, R205, R6, RZ ;  /* 0x00000006cd061225 */ /* 0x000fc800078e00ff */
[----:B------:R-:W-:Y:S02]  /*146d0*/  @P1 IMAD.IADD R7, R7, 0x1, R5 ;  /* 0x0000000107071824 */ /* 0x000fe400078e0205 */
[----:B------:R-:W-:Y:S02]  /*146e0*/  IMAD.MOV.U32 R0, RZ, RZ, 0x3f800000 ;  /* 0x3f800000ff007424 */ /* 0x000fe400078e00ff */
[----:B--2---:R-:W-:-:S04]  /*146f0*/  @P1 IMAD.WIDE.U32 R6, R191, R8, R6 ;  /* 0x00000008bf061225 */ /* 0x004fc800078e0006 */
[----:B------:R-:W-:Y:S01]  /*14700*/  @P1 IMAD R9, R191, R9, R7 ;  /* 0x00000009bf091224 */ /* 0x000fe200078e0207 */
[----:B------:R-:W-:-:S04]  /*14710*/  @P1 LEA R8, P2, R6, UR4, 0x2 ;  /* 0x0000000406081c11 */ /* 0x000fc8000f8410ff */
[----:B------:R-:W-:-:S05]  /*14720*/  @P1 LEA.HI.X R9, R6, UR5, R9, 0x2, P2 ;  /* 0x0000000506091c11 */ /* 0x000fca00090f1409 */
[----:B------:R0:W2:Y:S01]  /*14730*/  @P1 LDG.E R0, desc[UR36][R8.64] ;  /* 0x0000002408001981 */ /* 0x0000a2000c1e1900 */
[----:B------:R-:W-:Y:S02]  /*14740*/  WARPGROUP.DEPBAR.LE gsb0, 0x0 ;  /* 0x00008000000079c5 */ /* 0x000fe40000010000 */
[----:B------:R-:W-:-:S06]  /*14750*/  WARPGROUP.ARRIVE ;  /* 0x00000000000079c5 */ /* 0x000fcc0000000000 */
[----:B------:R-:W-:Y:S01]  /*14760*/  QGMMA.64x128x32.F32.E4M3.E4M3 R24, R172, gdesc[UR4], R24, gsb0 ;  /* 0x01e00004ac187df3 */ /* 0x000fe20008000818 */
[----:B------:R-:W-:Y:S02]  /*14770*/  R2UR UR6, R10 ;  /* 0x000000000a0672ca */ /* 0x000fe400000e0000 */
[----:B------:R-:W-:Y:S01]  /*14780*/  R2UR UR7, R11 ;  /* 0x000000000b0772ca */ /* 0x000fe200000e0000 */
[----:B------:R-:W-:Y:S01]  /*14790*/  VIADD R6, R4, 0x300 ;  /* 0x0000030004067836 */ /* 0x000fe20000000000 */
[----:B------:R-:W-:Y:S01]  /*147a0*/  MOV R7, 0xc0000010 ;  /* 0xc000001000077802 */ /* 0x000fe20000000f00 */
[----:B------:R-:W-:Y:S02]  /*147b0*/  WARPGROUP.DEPBAR.LE gsb0, 0x0 ;  /* 0x00008000000079c5 */ /* 0x000fe40000010000 */
[----:B------:R-:W-:-:S08]  /*147c0*/  WARPGROUP.ARRIVE ;  /* 0x00000000000079c5 */ /* 0x000fd00000000000 */
[----:B------:R-:W-:Y:S01]  /*147d0*/  QGMMA.64x128x32.F32.E4M3.E4M3 R24, R176, gdesc[UR4], R24, gsb0 ;  /* 0x01e00004b0187df3 */ /* 0x000fe20008000818 */
[----:B------:R-:W-:Y:S02]  /*147e0*/  R2UR UR6, R6 ;  /* 0x00000000060672ca */ /* 0x000fe400000e0000 */
[----:B------:R-:W-:Y:S01]  /*147f0*/  R2UR UR7, R7 ;  /* 0x00000000070772ca */ /* 0x000fe200000e0000 */
[----:B------:R-:W-:Y:S02]  /*14800*/  VIADD R4, R4, 0x400 ;  /* 0x0000040004047836 */ /* 0x000fe40000000000 */
[----:B------:R-:W-:Y:S01]  /*14810*/  IMAD.MOV.U32 R5, RZ, RZ, -0x3ffffff0 ;  /* 0xc0000010ff057424 */ /* 0x000fe200078e00ff */
[----:B------:R-:W1:Y:S04]  /*14820*/  SHFL.BFLY PT, R6, R3, 0x2, 0x1f ;  /* 0x0c401f0003067f89 */ /* 0x000e6800000e0000 */
[----:B------:R-:W3:Y:S01]  /*14830*/  SHFL.BFLY PT, R7, R20, 0x2, 0x1f ;  /* 0x0c401f0014077f89 */ /* 0x000ee200000e0000 */
[----:B------:R-:W-:-:S02]  /*14840*/  WARPGROUP.DEPBAR.LE gsb0, 0x0 ;  /* 0x00008000000079c5 */ /* 0x000fc40000010000 */
[----:B------:R-:W-:-:S06]  /*14850*/  WARPGROUP.ARRIVE ;  /* 0x00000000000079c5 */ /* 0x000fcc0000000000 */
[----:B------:R-:W-:Y:S01]  /*14860*/  QGMMA.64x128x32.F32.E4M3.E4M3 R24, R180, gdesc[UR4], R24, gsb0 ;  /* 0x01e00004b4187df3 */ /* 0x000fe20008000818 */
[----:B------:R-:W-:Y:S02]  /*14870*/  R2UR UR6, R4 ;  /* 0x00000000040672ca */ /* 0x000fe400000e0000 */
[----:B------:R-:W-:Y:S01]  /*14880*/  R2UR UR7, R5 ;  /* 0x00000000050772ca */ /* 0x000fe200000e0000 */
[----:B-1----:R-:W-:-:S01]  /*14890*/  FADD.FTZ R6, R6, R3 ;  /* 0x0000000306067221 */ /* 0x002fc20000010000 */
[----:B---3--:R-:W-:-:S04]  /*148a0*/  FADD.FTZ R7, R7, R20 ;  /* 0x0000001407077221 */ /* 0x008fc80000010000 */
[----:B------:R-:W0:Y:S04]  /*148b0*/  SHFL.BFLY PT, R5, R6, 0x1, 0x1f ;  /* 0x0c201f0006057f89 */ /* 0x000e2800000e0000 */
[----:B------:R-:W1:Y:S01]  /*148c0*/  SHFL.BFLY PT, R4, R7, 0x1, 0x1f ;  /* 0x0c201f0007047f89 */ /* 0x000e6200000e0000 */
[----:B------:R-:W-:Y:S02]  /*148d0*/  IMAD.MOV.U32 R3, RZ, RZ, RZ ;  /* 0x000000ffff037224 */ /* 0x000fe400078e00ff */
[----:B0-----:R-:W-:Y:S01]  /*148e0*/  FADD.FTZ R8, R6, R5 ;  /* 0x0000000506087221 */ /* 0x001fe20000010000 */
[----:B-1----:R-:W-:-:S04]  /*148f0*/  FADD.FTZ R10, R7, R4 ;  /* 0x00000004070a7221 */ /* 0x002fc80000010000 */
        /* <DEDUP_REMOVED lines=14> */
[C---:B------:R-:W-:Y:S01]  /*149e0*/  @P2 FMUL.FTZ R4, R2.reuse, 0.69314718246459960938 ;  /* 0x3f31721802042820 */ /* 0x040fe20000410000 */
[----:B0-----:R-:W-:Y:S01]  /*149f0*/  @P2 FMUL.FTZ R5, R5, 0.69314718246459960938 ;  /* 0x3f31721805052820 */ /* 0x001fe20000410000 */
[----:B------:R-:W-:Y:S01]  /*14a00*/  @P3 FMUL.FTZ R2, R2, 0.69314718246459960938 ;  /* 0x3f31721802023820 */ /* 0x000fe20000410000 */
[----:B------:R-:W-:Y:S01]  /*14a10*/  IMAD.MOV.U32 R88, RZ, RZ, -0x800000 ;  /* 0xff800000ff587424 */ /* 0x000fe200078e00ff */
[----:B------:R-:W-:Y:S01]  /*14a20*/  MOV R89, 0xff800000 ;  /* 0xff80000000597802 */ /* 0x000fe20000000f00 */
[----:B------:R-:W-:Y:S01]  /*14a30*/  @P2 FFMA.FTZ R88, R4, R13, R5 ;  /* 0x0000000d04582223 */ /* 0x000fe20000010005 */
[----:B-1----:R-:W-:Y:S01]  /*14a40*/  @P3 FMUL.FTZ R9, R6, 0.69314718246459960938 ;  /* 0x3f31721806093820 */ /* 0x002fe20000410000 */
[----:B--2---:R-:W-:-:S03]  /*14a50*/  FMUL.FTZ R3, R3, R0 ;  /* 0x0000000003037220 */ /* 0x004fc60000410000 */
[----:B------:R-:W-:Y:S01]  /*14a60*/  @P3 FFMA.FTZ R89, R2, R14, R9 ;  /* 0x0000000e02593223 */ /* 0x000fe20000010009 */
[----:B---3--:R-:W-:Y:S01]  /*14a70*/  FMUL.FTZ R5, R7, R0 ;  /* 0x0000000007057220 */ /* 0x008fe20000410000 */
[----:B------:R-:W-:Y:S02]  /*14a80*/  WARPGROUP.DEPBAR.LE gsb0, 0x0 ;  /* 0x00008000000079c5 */ /* 0x000fe40000010000 */
[----:B------:R-:W-:Y:S05]  /*14a90*/  @!P0 BRA `(.L_x_654) ;  /* 0x0000000000048947 */ /* 0x000fea0003800000 */
[----:B------:R-:W-:Y:S01]  /*14aa0*/  BPT.TRAP 0x1 ;  /* 0x000000040000795c */ /* 0x000fe20000300000 */
.L_x_654:
[----:B------:R-:W-:Y:S02]  /*14ab0*/  VIADD R0, R15, 0x22860 ;  /* 0x000228600f007836 */ /* 0x000fe40000000000 */
[-C--:B------:R-:W-:Y:S01]  /*14ac0*/  FMUL.FTZ R93, R52, R3.reuse ;  /* 0x00000003345d7220 */ /* 0x080fe20000410000 */
[----:B------:R-:W-:Y:S02]  /*14ad0*/  IMAD.U32 R7, RZ, RZ, UR38 ;  /* 0x00000026ff077e24 */ /* 0x000fe4000f8e00ff */
[-C--:B------:R-:W-:Y:S01]  /*14ae0*/  FMUL.FTZ R91, R32, R3.reuse ;  /* 0x00000003205b7220 */ /* 0x080fe20000410000 */
[----:B------:R-:W-:Y:S02]  /*14af0*/  VIADD R194, R194, 0x1 ;  /* 0x00000001c2c27836 */ /* 0x000fe40000000000 */
[-C--:B------:R-:W-:Y:S01]  /*14b00*/  FMUL.FTZ R119, R48, R3.reuse ;  /* 0x0000000330777220 */ /* 0x080fe20000410000 */
[-C--:B------:R-:W-:Y:S01]  /*14b10*/  FMUL.FTZ R111, R56, R3.reuse ;  /* 0x00000003386f7220 */ /* 0x080fe20000410000 */
[----:B------:R-:W-:Y:S01]  /*14b20*/  PRMT R2, R7, 0x654, R0 ;  /* 0x0000065407027816 */ /* 0x000fe20000000000 */
[-C--:B------:R-:W-:Y:S01]  /*14b30*/  FMUL.FTZ R0, R40, R3.reuse ;  /* 0x0000000328007220 */ /* 0x080fe20000410000 */
[----:B------:R-:W-:Y:S01]  /*14b40*/  ISETP.NE.AND P1, PT, R194, 0x2, PT ;  /* 0x00000002c200780c */ /* 0x000fe20003f25270 */
[-C--:B------:R-:W-:Y:S01]  /*14b50*/  FMUL.FTZ R101, R64, R3.reuse ;  /* 0x0000000340657220 */ /* 0x080fe20000410000 */
[----:B------:R0:W-:Y:S01]  /*14b60*/  SYNCS.ARRIVE.TRANS64.RED.A1T0 RZ, [R2+URZ], RZ ;  /* 0x000000ff02ff79a7 */ /* 0x0001e2000810043f */
[-C--:B------:R-:W-:Y:S01]  /*14b70*/  FMUL.FTZ R115, R77, R3.reuse ;  /* 0x000000034d737220 */ /* 0x080fe20000410000 */
[-C--:B------:R-:W-:Y:S01]  /*14b80*/  FMUL.FTZ R112, R33, R3.reuse ;  /* 0x0000000321707220 */ /* 0x080fe20000410000 */
[----:B------:R-:W-:Y:S01]  /*14b90*/  FMUL.FTZ R98, R57, R3 ;  /* 0x0000000339627220 */ /* 0x000fe20000410000 */
[----:B------:R-:W-:Y:S01]  /*14ba0*/  FMUL.FTZ R52, R39, R5 ;  /* 0x0000000527347220 */ /* 0x000fe20000410000 */
[-C--:B------:R-:W-:Y:S01]  /*14bb0*/  FMUL.FTZ R90, R37, R3.reuse ;  /* 0x00000003255a7220 */ /* 0x080fe20000410000 */
[-C--:B------:R-:W-:Y:S01]  /*14bc0*/  FMUL.FTZ R40, R45, R3.reuse ;  /* 0x000000032d287220 */ /* 0x080fe20000410000 */
[-C--:B------:R-:W-:Y:S01]  /*14bd0*/  FMUL.FTZ R32, R53, R3.reuse ;  /* 0x0000000335207220 */ /* 0x080fe20000410000 */
[----:B0-----:R-:W-:Y:S01]  /*14be0*/  SEL R2, RZ, 0x1, P1 ;  /* 0x00000001ff027807 */ /* 0x001fe20000800000 */
        /* <DEDUP_REMOVED lines=51> */
[----:B------:R-:W-:Y:S01]  /*14f20*/  FMUL.FTZ R70, R83, R5 ;  /* 0x0000000553467220 */ /* 0x000fe20000410000 */
[----:B------:R-:W-:Y:S01]  /*14f30*/  LOP3.LUT R195, R195, R2, RZ, 0x3c, !PT ;  /* 0x00000002c3c37212 */ /* 0x000fe200078e3cff */
[----:B------:R-:W-:Y:S01]  /*14f40*/  UIADD3 UR61, UR61, 0x1, URZ ;  /* 0x000000013d3d7890 */ /* 0x000fe2000fffe03f */
[----:B------:R-:W-:-:S11]  /*14f50*/  SEL R194, R194, RZ, P1 ;  /* 0x000000ffc2c27207 */ /* 0x000fd60000800000 */
.L_x_600:
[----:B------:R-:W-:Y:S05]  /*14f60*/  WARPSYNC.ALL ;  /* 0x0000000000007948 */ /* 0x000fea0003800000 */
[----:B------:R-:W0:Y:S08]  /*14f70*/  S2UR UR38, SR_CgaCtaId ;  /* 0x00000000002679c3 */ /* 0x000e300000008800 */
[----:B------:R-:W-:Y:S01]  /*14f80*/  BAR.SYNC.DEFER_BLOCKING 0x5, 0x180 ;  /* 0x0146000000007b1d */ /* 0x000fe20000010000 */
[----:B------:R-:W-:-:S05]  /*14f90*/  ISETP.NE.AND P1, PT, R208, RZ, PT ;  /* 0x000000ffd000720c */ /* 0x000fca0003f25270 */
[----:B------:R-:W-:Y:S01]  /*14fa0*/  UMOV UR4, 0x400 ;  /* 0x0000040000047882 */ /* 0x000fe20000000000 */
[----:B------:R-:W-:Y:S07]  /*14fb0*/  BSSY B0, `(.L_x_655) ;  /* 0x000042e000007945 */ /* 0x000fee0003800000 */
[----:B------:R-:W1:Y:S01]  /*14fc0*/  @!P1 LDC R208, c[0x0][0xad4] ;  /* 0x0002b500ffd09b82 */ /* 0x000e620000000800 */
[----:B0-----:R-:W-:-:S06]  /*14fd0*/  ULEA UR4, UR38, UR4, 0x18 ;  /* 0x0000000426047291 */ /* 0x001fcc000f8ec03f */
[----:B------:R-:W-:-:S05]  /*14fe0*/  IMAD.U32 R18, RZ, RZ, UR4 ;  /* 0x00000004ff127e24 */ /* 0x000fca000f8e00ff */
[----:B------:R0:W2:Y:S01]  /*14ff0*/  LDS.128 R28, [R18+0x228d0] ;  /* 0x0228d000121c7984 */ /* 0x0000a20000000c00 */
[----:B------:R-:W-:Y:S06]  /*15000*/  BAR.ARV 0x4, 0x180 ;  /* 0x0106000000007b1d */ /* 0x000fec0000002000 */
[----:B------:R-:W-:Y:S05]  /*15010*/  @P0 BRA `(.L_x_656) ;  /* 0x0000003400780947 */ /* 0x000fea0003800000 */
[----:B------:R-:W3:Y:S01]  /*15020*/  LDL R20, [R1+0x44] ;  /* 0x0000440001147983 */ /* 0x000ee20000100800 */
[----:B------:R-:W-:Y:S01]  /*15030*/  ULDC.64 UR4, c[0x4][0x38] ;  /* 0x01000e0000047ab9 */ /* 0x000fe20000000a00 */
[----:B------:R-:W4:Y:S01]  /*15040*/  S2R R13, SR_TID.X ;  /* 0x00000000000d7919 */ /* 0x000f220000002100 */
[----:B------:R-:W0:Y:S01]  /*15050*/  S2R R21, SR_SWINHI ;  /* 0x0000000000157919 */ /* 0x000e220000002f00 */
[----:B----4-:R-:W-:Y:S01]  /*15060*/  IMAD.SHL.U32 R2, R13, 0x4, RZ ;  /* 0x000000040d027824 */ /* 0x010fe200078e00ff */
[----:B------:R-:W-:Y:S02]  /*15070*/  MOV R62, R18 ;  /* 0x00000012003e7202 */ /* 0x000fe40000000f00 */
[----:B0-----:R-:W-:Y:S02]  /*15080*/  MOV R63, R21 ;  /* 0x00000015003f7202 */ /* 0x001fe40000000f00 */
[----:B------:R-:W-:-:S04]  /*15090*/  LOP3.LUT R2, R2, 0xc, RZ, 0xc0, !PT ;  /* 0x0000000c02027812 */ /* 0x000fc800078ec0ff */
[----:B------:R-:W-:-:S04]  /*150a0*/  IADD3 R2, P0, R2, UR4, RZ ;  /* 0x0000000402027c10 */ /* 0x000fc8000ff1e0ff */
[----:B------:R-:W-:Y:S02]  /*150b0*/  IADD3.X R3, RZ, UR5, RZ, P0, !PT ;  /* 0x00000005ff037c10 */ /* 0x000fe400087fe4ff */
[----:B------:R-:W-:-:S03]  /*150c0*/  LOP3.LUT P0, R13, R13, 0x3, RZ, 0xc0, !PT ;  /* 0x000000030d0d7812 */ /* 0x000fc6000780c0ff */
[----:B------:R0:W5:Y:S01]  /*150d0*/  LDG.E.CONSTANT R5, desc[UR36][R2.64] ;  /* 0x0000002402057981 */ /* 0x000162000c1e9900 */
[----:B------:R-:W-:-:S04]  /*150e0*/  ISETP.EQ.OR P0, PT, R13, 0x3, !P0 ;  /* 0x000000030d00780c */ /* 0x000fc80004702670 */
[----:B------:R-:W-:Y:S02]  /*150f0*/  SEL R13, R15, R10, P0 ;  /* 0x0000000a0f0d7207 */ /* 0x000fe40000000000 */
[----:B------:R-:W-:Y:S02]  /*15100*/  SEL R41, R10, R15, P0 ;  /* 0x0000000f0a297207 */ /* 0x000fe40000000000 */
[----:B------:R-:W-:Y:S02]  /*15110*/  SEL R100, R11, R14, P0 ;  /* 0x0000000e0b647207 */ /* 0x000fe40000000000 */
[----:B------:R-:W-:Y:S01]  /*15120*/  SEL R51, R14, R11, P0 ;  /* 0x0000000b0e337207 */ /* 0x000fe20000000000 */
[----:B------:R-:W-:Y:S01]  /*15130*/  UMOV UR4, 0xffffffff ;  /* 0xffffffff00047882 */ /* 0x000fe20000000000 */
[----:B---3--:R-:W-:-:S03]  /*15140*/  IMAD.WIDE R34, R20, 0x2, R62 ;  /* 0x0000000214227825 */ /* 0x008fc600078e023e */
[C---:B------:R-:W-:Y:S02]  /*15150*/  IADD3 R107, P5, R34.reuse, 0x4060, RZ ;  /* 0x00004060226b7810 */ /* 0x040fe40007fbe0ff */
[C---:B------:R-:W-:Y:S02]  /*15160*/  IADD3 R27, P1, R34.reuse, 0x4040, RZ ;  /* 0x00004040221b7810 */ /* 0x040fe40007f3e0ff */
[----:B------:R-:W-:Y:S02]  /*15170*/  LOP3.LUT R106, R107, 0x380, RZ, 0xc0, !PT ;  /* 0x000003806b6a7812 */ /* 0x000fe400078ec0ff */
[----:B-----5:R-:W-:Y:S02]  /*15180*/  LOP3.LUT R26, R27, 0x380, RZ, 0xc0, !PT ;  /* 0x000003801b1a7812 */ /* 0x020fe400078ec0ff */
[----:B0-----:R-:W-:Y:S02]  /*15190*/  IADD3 R3, P3, R34, 0x4000, RZ ;  /* 0x0000400022037810 */ /* 0x001fe40007f7e0ff */
[----:B------:R-:W-:-:S02]  /*151a0*/  SHF.R.U64 R106, R106, 0x3, RZ ;  /* 0x000000036a6a7819 */ /* 0x000fc400000012ff */
[----:B------:R-:W-:Y:S02]  /*151b0*/  SHF.R.U64 R26, R26, 0x3, RZ ;  /* 0x000000031a1a7819 */ /* 0x000fe400000012ff */
[----:B------:R-:W-:Y:S02]  /*151c0*/  LOP3.LUT R20, R3, 0x380, RZ, 0xc0, !PT ;  /* 0x0000038003147812 */ /* 0x000fe400078ec0ff */
[----:B------:R-:W-:Y:S01]  /*151d0*/  LOP3.LUT R106, R106, R107, RZ, 0x3c, !PT ;  /* 0x0000006b6a6a7212 */ /* 0x000fe200078e3cff */
[--C-:B------:R-:W-:Y:S01]  /*151e0*/  IMAD.X R107, RZ, RZ, R35.reuse, P5 ;  /* 0x000000ffff6b7224 */ /* 0x100fe200028e0623 */
[----:B------:R-:W-:Y:S01]  /*151f0*/  LOP3.LUT R26, R26, R27, RZ, 0x3c, !PT ;  /* 0x0000001b1a1a7212 */ /* 0x000fe200078e3cff */
[----:B------:R-:W-:Y:S01]  /*15200*/  IMAD.X R27, RZ, RZ, R35, P1 ;  /* 0x000000ffff1b7224 */ /* 0x000fe200008e0623 */
[----:B------:R-:W-:Y:S02]  /*15210*/  SHF.R.U64 R20, R20, 0x3, RZ ;  /* 0x0000000314147819 */ /* 0x000fe400000012ff */
[----:B------:R-:W-:-:S02]  /*15220*/  IADD3 R25, P2, R34, 0x4020, RZ ;  /* 0x0000402022197810 */ /* 0x000fc40007f5e0ff */
[C---:B------:R-:W-:Y:S02]  /*15230*/  IADD3 R21, P4, R34.reuse, 0x60, RZ ;  /* 0x0000006022157810 */ /* 0x040fe40007f9e0ff */
[C---:B------:R-:W-:Y:S02]  /*15240*/  IADD3 R15, P5, R34.reuse, 0x40, RZ ;  /* 0x00000040220f7810 */ /* 0x040fe40007fbe0ff */
[----:B------:R-:W-:Y:S02]  /*15250*/  IADD3 R11, P1, R34, 0x20, RZ ;  /* 0x00000020220b7810 */ /* 0x000fe40007f3e0ff */
[----:B------:R-:W-:Y:S02]  /*15260*/  LOP3.LUT R20, R20, R3, RZ, 0x3c, !PT ;  /* 0x0000000314147212 */ /* 0x000fe400078e3cff */
[----:B------:R-:W-:Y:S02]  /*15270*/  LOP3.LUT R24, R25, 0x380, RZ, 0xc0, !PT ;  /* 0x0000038019187812 */ /* 0x000fe400078ec0ff */
[----:B------:R-:W-:-:S02]  /*15280*/  LOP3.LUT R14, R21, 0x380, RZ, 0xc0, !PT ;  /* 0x00000380150e7812 */ /* 0x000fc400078ec0ff */
[----:B------:R-:W-:Y:S02]  /*15290*/  LOP3.LUT R10, R15, 0x380, RZ, 0xc0, !PT ;  /* 0x000003800f0a7812 */ /* 0x000fe400078ec0ff */
[----:B------:R-:W-:Y:S02]  /*152a0*/  LOP3.LUT R3, R34, 0x380, RZ, 0xc0, !PT ;  /* 0x0000038022037812 */ /* 0x000fe400078ec0ff */
[----:B------:R-:W-:Y:S02]  /*152b0*/  LOP3.LUT R2, R11, 0x380, RZ, 0xc0, !PT ;  /* 0x000003800b027812 */ /* 0x000fe400078ec0ff */
[----:B------:R-:W-:Y:S02]  /*152c0*/  SHF.R.U64 R24, R24, 0x3, RZ ;  /* 0x0000000318187819 */ /* 0x000fe400000012ff */
[----:B------:R-:W-:Y:S02]  /*152d0*/  SHF.R.U64 R14, R14, 0x3, RZ ;  /* 0x000000030e0e7819 */ /* 0x000fe400000012ff */
[----:B------:R-:W-:-:S02]  /*152e0*/  SHF.R.U64 R10, R10, 0x3, RZ ;  /* 0x000000030a0a7819 */ /* 0x000fc400000012ff */
[----:B------:R-:W-:Y:S02]  /*152f0*/  SHF.R.U64 R3, R3, 0x3, RZ ;  /* 0x0000000303037819 */ /* 0x000fe400000012ff */
        /* <DEDUP_REMOVED lines=9> */
[----:B------:R-:W-:-:S02]  /*15390*/  LOP3.LUT R2, R2, R11, RZ, 0x3c, !PT ;  /* 0x0000000b02027212 */ /* 0x000fc400078e3cff */
[----:B------:R-:W-:Y:S02]  /*153a0*/  IADD3.X R11, RZ, R35, RZ, P5, !PT ;  /* 0x00000023ff0b7210 */ /* 0x000fe40002ffe4ff */
[----:B------:R-:W-:Y:S02]  /*153b0*/  MOV R106, R106 ;  /* 0x0000006a006a7202 */ /* 0x000fe40000000f00 */
[----:B------:R-:W-:Y:S02]  /*153c0*/  MOV R110, R34 ;  /* 0x00000022006e7202 */ /* 0x000fe40000000f00 */
[----:B------:R-:W-:Y:S02]  /*153d0*/  MOV R105, R26 ;  /* 0x0000001a00697202 */ /* 0x000fe40000000f00 */
[----:B------:R-:W-:Y:S02]  /*153e0*/  MOV R104, R24 ;  /* 0x0000001800687202 */ /* 0x000fe40000000f00 */
[----:B------:R-:W-:-:S02]  /*153f0*/  MOV R103, R20 ;  /* 0x0000001400677202 */ /* 0x000fc40000000f00 */
[----:B------:R-:W-:Y:S02]  /*15400*/  MOV R109, R14 ;  /* 0x0000000e006d7202 */ /* 0x000fe40000000f00 */
[----:B------:R-:W-:Y:S02]  /*15410*/  MOV R108, R10 ;  /* 0x0000000a006c7202 */ /* 0x000fe40000000f00 */
[----:B------:R-:W-:Y:S01]  /*15420*/  MOV R107, R2 ;  /* 0x00000002006b7202 */ /* 0x000fe20000000f00 */
[----:B------:R-:W-:Y:S06]  /*15430*/  BRA.DIV UR4, `(.L_x_657) ;  /* 0x000000d2042c7947 */ /* 0x000fec000b800000 */
[----:B------:R-:W-:Y:S01]  /*15440*/  SEL R78, R77, R90, P0 ;  /* 0x0000005a4d4e7207 */ /* 0x000fe20000000000 */
[----:B------:R-:W-:Y:S01]  /*15450*/  SHFL.IDX PT, R100, R100, R5, 0x1c1f ;  /* 0x001c1f0564647589 */ /* 0x000fe200000e0000 */
[----:B------:R-:W-:Y:S02]  /*15460*/  SEL R47, R90, R77, P0 ;  /* 0x0000004d5a2f7207 */ /* 0x000fe40000000000 */
[----:B------:R-:W-:Y:S02]  /*15470*/  SEL R20, R0, R99, P0 ;  /* 0x0000006300147207 */ /* 0x000fe40000000000 */
[----:B------:R-:W-:Y:S01]  /*15480*/  SEL R86, R6, R81, P0 ;  /* 0x0000005106567207 */ /* 0x000fe20000000000 */
[----:B------:R-:W-:Y:S01]  /*15490*/  SHFL.IDX PT, R78, R78, R5, 0x1c1f ;  /* 0x001c1f054e4e7589 */ /* 0x000fe200000e0000 */
[----:B------:R-:W-:Y:S02]  /*154a0*/  SEL R83, R81, R6, P0 ;  /* 0x0000000651537207 */ /* 0x000fe40000000000 */
[----:B------:R-:W-:Y:S01]  /*154b0*/  SEL R84, R60, R117, P0 ;  /* 0x000000753c547207 */ /* 0x000fe20000000000 */
[----:B------:R-:W-:Y:S01]  /*154c0*/  SHFL.IDX PT, R3, R20, R5, 0x1c1f ;  /* 0x001c1f0514037589 */ /* 0x000fe200000e0000 */
[----:B------:R-:W-:-:S02]  /*154d0*/  SEL R77, R99, R0, P0 ;  /* 0x00000000634d7207 */ /* 0x000fc40000000000 */
[----:B------:R-:W-:Y:S01]  /*154e0*/  SEL R117, R117, R60, P0 ;  /* 0x0000003c75757207 */ /* 0x000fe20000000000 */
[----:B------:R-:W-:Y:S01]  /*154f0*/  SHFL.IDX PT, R86, R86, R5, 0x1c1f ;  /* 0x001c1f0556567589 */ /* 0x000fe200000e0000 */
[----:B------:R-:W-:Y:S02]  /*15500*/  SEL R90, R58, R85, P0 ;  /* 0x000000553a5a7207 */ /* 0x000fe40000000000 */
[----:B------:R-:W-:Y:S01]  /*15510*/  LOP3.LUT R6, R5, 0x2, RZ, 0x3c, !PT ;  /* 0x0000000205067812 */ /* 0x000fe200078e3cff */
[----:B------:R-:W-:Y:S01]  /*15520*/  SHFL.IDX PT, R84, R84, R5, 0x1c1f ;  /* 0x001c1f0554547589 */ /* 0x000fe200000e0000 */
[----:B------:R-:W-:Y:S02]  /*15530*/  SEL R0, R95, R40, P0 ;  /* 0x000000285f007207 */ /* 0x000fe40000000000 */
[----:B------:R-:W-:Y:S01]  /*15540*/  SEL R49, R40, R95, P0 ;  /* 0x0000005f28317207 */ /* 0x000fe20000000000 */
[----:B------:R-:W0:Y:S01]  /*15550*/  SHFL.IDX PT, R20, R77, R6, 0x1c1f ;  /* 0x001c1f064d147589 */ /* 0x000e2200000e0000 */
[----:B------:R-:W-:-:S02]  /*15560*/  SEL R42, R48, R121, P0 ;  /* 0x00000079302a7207 */ /* 0x000fc40000000000 */
[----:B------:R-:W-:Y:S01]  /*15570*/  SEL R85, R85, R58, P0 ;  /* 0x0000003a55557207 */ /* 0x000fe20000000000 */
[----:B------:R-:W3:Y:S01]  /*15580*/  SHFL.IDX PT, R51, R51, R6, 0x1c1f ;  /* 0x001c1f0633337589 */ /* 0x000ee200000e0000 */
[----:B------:R-:W-:Y:S02]  /*15590*/  SEL R60, R97, R52, P0 ;  /* 0x00000034613c7207 */ /* 0x000fe40000000000 */
[----:B------:R-:W-:Y:S01]  /*155a0*/  SEL R43, R52, R97, P0 ;  /* 0x00000061342b7207 */ /* 0x000fe20000000000 */
[----:B------:R-:W4:Y:S01]  /*155b0*/  SHFL.IDX PT, R47, R47, R6, 0x1c1f ;  /* 0x001c1f062f2f7589 */ /* 0x000f2200000e0000 */
[----:B------:R-:W-:Y:S02]  /*155c0*/  SEL R40, R119, R44, P0 ;  /* 0x0000002c77287207 */ /* 0x000fe40000000000 */
[----:B------:R-:W-:Y:S01]  /*155d0*/  SEL R2, R93, R32, P0 ;  /* 0x000000205d027207 */ /* 0x000fe20000000000 */
[----:B------:R-:W-:Y:S01]  /*155e0*/  SHFL.IDX PT, R0, R0, R5, 0x1c1f ;  /* 0x001c1f0500007589 */ /* 0x000fe200000e0000 */
[----:B------:R-:W-:-:S02]  /*155f0*/  SEL R79, R32, R93, P0 ;  /* 0x0000005d204f7207 */ /* 0x000fc40000000000 */
[----:B------:R-:W-:Y:S01]  /*15600*/  SEL R121, R121, R48, P0 ;  /* 0x0000003079797207 */ /* 0x000fe20000000000 */
[----:B------:R0:W-:Y:S01]  /*15610*/  SHFL.IDX PT, R21, R2, R5, 0x1c1f ;  /* 0x001c1f0502157589 */ /* 0x0001e200000e0000 */
        /* <DEDUP_REMOVED lines=10> */
[----:B------:R-:W-:Y:S01]  /*156c0*/  SEL R45, R116, R45, P0 ;  /* 0x0000002d742d7207 */ /* 0x000fe20000000000 */
[----:B------:R-:W-:Y:S01]  /*156d0*/  SHFL.IDX PT, R41, R41, R6, 0x1c1f ;  /* 0x001c1f0629297589 */ /* 0x000fe200000e0000 */
[----:B------:R-:W-:Y:S02]  /*156e0*/  SEL R61, R114, R61, P0 ;  /* 0x0000003d723d7207 */ /* 0x000fe40000000000 */
[----:B------:R-:W-:Y:S01]  /*156f0*/  SEL R53, R38, R53, P0 ;  /* 0x0000003526357207 */ /* 0x000fe20000000000 */
[----:B------:R-:W5:Y:S01]  /*15700*/  SHFL.IDX PT, R127, R45, R6, 0x1c1f ;  /* 0x001c1f062d7f7589 */ /* 0x000f6200000e0000 */
        /* <DEDUP_REMOVED lines=17> */
[----:B------:R-:W1:Y:S01]  /*15820*/  SHFL.IDX PT, R98, R13, R5, 0x1c1f ;  /* 0x001c1f050d627589 */ /* 0x000e6200000e0000 */
        /* <DEDUP_REMOVED lines=20> */
[----:B------:R-:W2:Y:S01]  /*15970*/  SHFL.IDX PT, R56, R79, R6, 0x1c1f ;  /* 0x001c1f064f387589 */ /* 0x000ea200000e0000 */
[----:B------:R-:W-:Y:S02]  /*15980*/  SEL R55, R72, R55, P0 ;  /* 0x0000003748377207 */ /* 0x000fe40000000000 */
[----:B------:R-:W-:Y:S01]  /*15990*/  SEL R4, R68, R9, P0 ;  /* 0x0000000944047207 */ /* 0x000fe20000000000 */
[----:B------:R5:W-:Y:S01]  /*159a0*/  SHFL.IDX PT, R65, R52, R5, 0x1c1f ;  /* 0x001c1f0534417589 */ /* 0x000be200000e0000 */
[----:B------:R-:W-:Y:S02]  /*159b0*/  SEL R9, R9, R68, P0 ;  /* 0x0000004409097207 */ /* 0x000fe40000000000 */
[----:B------:R-:W-:Y:S01]  /*159c0*/  SEL R66, R7, R70, P0 ;  /* 0x0000004607427207 */ /* 0x000fe20000000000 */
[----:B------:R-:W-:Y:S01]  /*159d0*/  SHFL.IDX PT, R75, R34, R5, 0x1c1f ;  /* 0x001c1f05224b7589 */ /* 0x000fe200000e0000 */
[----:B------:R-:W-:-:S02]  /*159e0*/  SEL R7, R70, R7, P0 ;  /* 0x0000000746077207 */ /* 0x000fc40000000000 */
[----:B0-----:R-:W-:Y:S01]  /*159f0*/  SEL R2, R3, R20, P0 ;  /* 0x0000001403027207 */ /* 0x001fe20000000000 */
[----:B------:R-:W-:Y:S01]  /*15a00*/  SHFL.IDX PT, R97, R10, R5, 0x1c1f ;  /* 0x001c1f050a617589 */ /* 0x000fe200000e0000 */
[----:B------:R-:W-:Y:S02]  /*15a10*/  SEL R3, R20, R3, P0 ;  /* 0x0000000314037207 */ /* 0x000fe40000000000 */
[----:B---3--:R-:W-:Y:S01]  /*15a20*/  SEL R102, R100, R51, P0 ;  /* 0x0000003364667207 */ /* 0x008fe20000000000 */
[----:B------:R-:W-:Y:S01]  /*15a30*/  SHFL.IDX PT, R95, R8, R5, 0x1c1f ;  /* 0x001c1f05085f7589 */ /* 0x000fe200000e0000 */
[----:B------:R-:W-:Y:S02]  /*15a40*/  SEL R100, R51, R100, P0 ;  /* 0x0000006433647207 */ /* 0x000fe40000000000 */
[----:B----4-:R-:W-:Y:S01]  /*15a50*/  SEL R77, R78, R47, P0 ;  /* 0x0000002f4e4d7207 */ /* 0x010fe20000000000 */
[----:B------:R-:W0:Y:S01]  /*15a60*/  SHFL.IDX PT, R101, R101, R6, 0x1c1f ;  /* 0x001c1f0665657589 */ /* 0x000e2200000e0000 */
[----:B-----5:R-:W-:-:S02]  /*15a70*/  SEL R52, R54, R127, P0 ;  /* 0x0000007f36347207 */ /* 0x020fc40000000000 */
[----:B-1----:R-:W-:Y:S01]  /*15a80*/  SEL R99, R98, R41, P0 ;  /* 0x0000002962637207 */ /* 0x002fe20000000000 */
[----:B------:R1:W-:Y:S01]  /*15a90*/  SHFL.IDX PT, R68, R53, R6, 0x1c1f ;  /* 0x001c1f0635447589 */ /* 0x0003e200000e0000 */
[----:B--2---:R-:W-:Y:S02]  /*15aa0*/  SEL R20, R21, R56, P0 ;  /* 0x0000003815147207 */ /* 0x004fe40000000000 */
[----:B------:R-:W-:Y:S01]  /*15ab0*/  SEL R21, R56, R21, P0 ;  /* 0x0000001538157207 */ /* 0x000fe20000000000 */
[----:B------:R-:W-:Y:S01]  /*15ac0*/  SHFL.IDX PT, R80, R80, R5, 0x1c1f ;  /* 0x001c1f0550507589 */ /* 0x000fe200000e0000 */
[----:B------:R-:W-:Y:S02]  /*15ad0*/  SEL R78, R47, R78, P0 ;  /* 0x0000004e2f4e7207 */ /* 0x000fe40000000000 */
[----:B------:R-:W-:Y:S01]  /*15ae0*/  SEL R81, R0, R49, P0 ;  /* 0x0000003100517207 */ /* 0x000fe20000000000 */
[----:B------:R-:W-:Y:S01]  /*15af0*/  SHFL.IDX PT, R40, R40, R5, 0x1c1f ;  /* 0x001c1f0528287589 */ /* 0x000fe200000e0000 */
[----:B------:R-:W-:-:S02]  /*15b00*/  SEL R51, R82, R87, P0 ;  /* 0x0000005752337207 */ /* 0x000fc40000000000 */
[----:B-1----:R-:W-:Y:S01]  /*15b10*/  SEL R53, R127, R54, P0 ;  /* 0x000000367f357207 */ /* 0x002fe20000000000 */
[----:B------:R-:W-:Y:S01]  /*15b20*/  SHFL.IDX PT, R44, R44, R5, 0x1c1f ;  /* 0x001c1f052c2c7589 */ /* 0x000fe200000e0000 */
[----:B------:R-:W-:Y:S02]  /*15b30*/  SEL R56, R58, R61, P0 ;  /* 0x0000003d3a387207 */ /* 0x000fe40000000000 */
[----:B------:R-:W-:Y:S01]  /*15b40*/  SEL R54, R60, R129, P0 ;  /* 0x000000813c367207 */ /* 0x000fe20000000000 */
[----:B------:R-:W-:Y:S01]  /*15b50*/  SHFL.IDX PT, R42, R42, R5, 0x1c1f ;  /* 0x001c1f052a2a7589 */ /* 0x000fe200000e0000 */
[----:B------:R-:W-:Y:S02]  /*15b60*/  SEL R98, R41, R98, P0 ;  /* 0x0000006229627207 */ /* 0x000fe40000000000 */
[----:B------:R-:W-:Y:S01]  /*15b70*/  SEL R0, R49, R0, P0 ;  /* 0x0000000031007207 */ /* 0x000fe20000000000 */
[----:B------:R-:W-:Y:S01]  /*15b80*/  SHFL.IDX PT, R46, R46, R5, 0x1c1f ;  /* 0x001c1f052e2e7589 */ /* 0x000fe200000e0000 */
[----:B0-----:R-:W-:-:S02]  /*15b90*/  SEL R47, R48, R101, P0 ;  /* 0x00000065302f7207 */ /* 0x001fc40000000000 */
[----:B------:R-:W-:Y:S01]  /*15ba0*/  SEL R82, R87, R82, P0 ;  /* 0x0000005257527207 */ /* 0x000fe20000000000 */
[----:B------:R-:W-:Y:S01]  /*15bb0*/  SHFL.IDX PT, R50, R50, R5, 0x1c1f ;  /* 0x001c1f0532327589 */ /* 0x000fe200000e0000 */
[----:B------:R-:W-:Y:S01]  /*15bc0*/  SEL R48, R101, R48, P0 ;  /* 0x0000003065307207 */ /* 0x000fe20000000000 */
[----:B------:R-:W-:Y:S02]  /*15bd0*/  IMAD.MOV.U32 R101, RZ, RZ, RZ ;  /* 0x000000ffff657224 */ /* 0x000fe400078e00ff */
[----:B------:R-:W-:Y:S04]  /*15be0*/  SHFL.IDX PT, R90, R90, R5, 0x1c1f ;  /* 0x001c1f055a5a7589 */ /* 0x000fe800000e0000 */
[----:B------:R-:W0:Y:S04]  /*15bf0*/  SHFL.IDX PT, R67, R67, R6, 0x1c1f ;  /* 0x001c1f0643437589 */ /* 0x000e2800000e0000 */
[----:B------:R-:W1:Y:S04]  /*15c00*/  SHFL.IDX PT, R119, R119, R6, 0x1c1f ;  /* 0x001c1f0677777589 */ /* 0x000e6800000e0000 */
[----:B------:R-:W2:Y:S04]  /*15c10*/  SHFL.IDX PT, R121, R121, R6, 0x1c1f ;  /* 0x001c1f0679797589 */ /* 0x000ea800000e0000 */
[----:B------:R-:W3:Y:S04]  /*15c20*/  SHFL.IDX PT, R111, R111, R6, 0x1c1f ;  /* 0x001c1f066f6f7589 */ /* 0x000ee800000e0000 */
[----:B------:R-:W4:Y:S04]  /*15c30*/  SHFL.IDX PT, R113, R113, R6, 0x1c1f ;  /* 0x001c1f0671717589 */ /* 0x000f2800000e0000 */
[----:B------:R-:W5:Y:S04]  /*15c40*/  SHFL.IDX PT, R115, R115, R6, 0x1c1f ;  /* 0x001c1f0673737589 */ /* 0x000f6800000e0000 */
[----:B------:R-:W5:Y:S01]  /*15c50*/  SHFL.IDX PT, R117, R117, R6, 0x1c1f ;  /* 0x001c1f0675757589 */ /* 0x000f6200000e0000 */
[----:B0-----:R-:W-:-:S02]  /*15c60*/  SEL R79, R80, R67, P0 ;  /* 0x00000043504f7207 */ /* 0x001fc40000000000 */
[----:B------:R-:W-:Y:S01]  /*15c70*/  SEL R80, R67, R80, P0 ;  /* 0x0000005043507207 */ /* 0x000fe20000000000 */
[----:B------:R-:W0:Y:S01]  /*15c80*/  SHFL.IDX PT, R123, R83, R6, 0x1c1f ;  /* 0x001c1f06537b7589 */ /* 0x000e2200000e0000 */
[----:B-1----:R-:W-:Y:S02]  /*15c90*/  SEL R28, R40, R119, P0 ;  /* 0x00000077281c7207 */ /* 0x002fe40000000000 */
[----:B------:R-:W-:Y:S01]  /*15ca0*/  SEL R40, R119, R40, P0 ;  /* 0x0000002877287207 */ /* 0x000fe20000000000 */
[----:B------:R-:W1:Y:S01]  /*15cb0*/  SHFL.IDX PT, R125, R85, R6, 0x1c1f ;  /* 0x001c1f06557d7589 */ /* 0x000e6200000e0000 */
[----:B--2---:R-:W-:Y:S02]  /*15cc0*/  SEL R41, R42, R121, P0 ;  /* 0x000000792a297207 */ /* 0x004fe40000000000 */
[----:B------:R-:W-:Y:S01]  /*15cd0*/  SEL R42, R121, R42, P0 ;  /* 0x0000002a792a7207 */ /* 0x000fe20000000000 */
[----:B------:R2:W-:Y:S01]  /*15ce0*/  SHFL.IDX PT, R36, R57, R6, 0x1c1f ;  /* 0x001c1f0639247589 */ /* 0x0005e200000e0000 */
[----:B---3--:R-:W-:-:S02]  /*15cf0*/  SEL R43, R44, R111, P0 ;  /* 0x0000006f2c2b7207 */ /* 0x008fc40000000000 */
[----:B------:R-:W-:Y:S01]  /*15d00*/  SEL R44, R111, R44, P0 ;  /* 0x0000002c6f2c7207 */ /* 0x000fe20000000000 */
[----:B------:R-:W3:Y:S01]  /*15d10*/  SHFL.IDX PT, R38, R59, R6, 0x1c1f ;  /* 0x001c1f063b267589 */ /* 0x000ee200000e0000 */
[----:B----4-:R-:W-:Y:S02]  /*15d20*/  SEL R45, R46, R113, P0 ;  /* 0x000000712e2d7207 */ /* 0x010fe40000000000 */
[----:B------:R-:W-:Y:S01]  /*15d30*/  SEL R46, R113, R46, P0 ;  /* 0x0000002e712e7207 */ /* 0x000fe20000000000 */
[----:B------:R-:W4:Y:S01]  /*15d40*/  SHFL.IDX PT, R32, R37, R6, 0x1c1f ;  /* 0x001c1f0625207589 */ /* 0x000f2200000e0000 */
[----:B-----5:R-:W-:Y:S02]  /*15d50*/  SEL R49, R50, R115, P0 ;  /* 0x0000007332317207 */ /* 0x020fe40000000000 */
[----:B--2---:R-:W-:Y:S01]  /*15d60*/  SEL R57, R61, R58, P0 ;  /* 0x0000003a3d397207 */ /* 0x004fe20000000000 */
[----:B------:R-:W2:Y:S01]  /*15d70*/  SHFL.IDX PT, R34, R39, R6, 0x1c1f ;  /* 0x001c1f0627227589 */ /* 0x000ea200000e0000 */
[----:B------:R-:W-:-:S02]  /*15d80*/  SEL R61, R68, R65, P0 ;  /* 0x00000041443d7207 */ /* 0x000fc40000000000 */
[----:B------:R-:W-:Y:S01]  /*15d90*/  SEL R83, R84, R117, P0 ;  /* 0x0000007554537207 */ /* 0x000fe20000000000 */
[----:B------:R-:W5:Y:S01]  /*15da0*/  SHFL.IDX PT, R24, R33, R6, 0x1c1f ;  /* 0x001c1f0621187589 */ /* 0x000f6200000e0000 */
[----:B0-----:R-:W-:Y:S02]  /*15db0*/  SEL R85, R86, R123, P0 ;  /* 0x0000007b56557207 */ /* 0x001fe40000000000 */
[----:B------:R-:W-:Y:S01]  /*15dc0*/  SEL R50, R115, R50, P0 ;  /* 0x0000003273327207 */ /* 0x000fe20000000000 */
[----:B------:R-:W0:Y:S01]  /*15dd0*/  SHFL.IDX PT, R26, R35, R6, 0x1c1f ;  /* 0x001c1f06231a7589 */ /* 0x000e2200000e0000 */
[----:B-1----:R-:W-:Y:S02]  /*15de0*/  SEL R87, R90, R125, P0 ;  /* 0x0000007d5a577207 */ /* 0x002fe40000000000 */
[----:B------:R-:W-:Y:S01]  /*15df0*/  SEL R86, R123, R86, P0 ;  /* 0x000000567b567207 */ /* 0x000fe20000000000 */
[----:B------:R-:W-:Y:S01]  /*15e00*/  SHFL.IDX PT, R8, R27, R6, 0x1c1f ;  /* 0x001c1f061b087589 */ /* 0x000fe200000e0000 */
[----:B------:R-:W-:-:S02]  /*15e10*/  SEL R84, R117, R84, P0 ;  /* 0x0000005475547207 */ /* 0x000fc40000000000 */
[----:B------:R-:W-:Y:S01]  /*15e20*/  SEL R90, R125, R90, P0 ;  /* 0x0000005a7d5a7207 */ /* 0x000fe20000000000 */
[----:B------:R-:W1:Y:S01]  /*15e30*/  SHFL.IDX PT, R10, R25, R6, 0x1c1f ;  /* 0x001c1f06190a7589 */ /* 0x000e6200000e0000 */
[----:B---3--:R-:W-:Y:S02]  /*15e40*/  SEL R70, R71, R38, P0 ;  /* 0x0000002647467207 */ /* 0x008fe40000000000 */
[----:B------:R-:W-:Y:S01]  /*15e50*/  SEL R71, R38, R71, P0 ;  /* 0x0000004726477207 */ /* 0x000fe20000000000 */
[----:B------:R-:W-:Y:S01]  /*15e60*/  SHFL.IDX PT, R64, R64, R5, 0x1c1f ;  /* 0x001c1f0540407589 */ /* 0x000fe200000e0000 */
[----:B----4-:R-:W-:Y:S02]  /*15e70*/  SEL R72, R73, R32, P0 ;  /* 0x0000002049487207 */ /* 0x010fe40000000000 */
[----:B------:R-:W-:Y:S01]  /*15e80*/  SEL R73, R32, R73, P0 ;  /* 0x0000004920497207 */ /* 0x000fe20000000000 */
[----:B------:R3:W4:Y:S01]  /*15e90*/  SHFL.IDX PT, R131, R55, R6, 0x1c1f ;  /* 0x001c1f0637837589 */ /* 0x00072200000e0000 */
[----:B--2---:R-:W-:-:S02]  /*15ea0*/  SEL R74, R75, R34, P0 ;  /* 0x000000224b4a7207 */ /* 0x004fc40000000000 */
[----:B------:R-:W-:Y:S01]  /*15eb0*/  SEL R75, R34, R75, P0 ;  /* 0x0000004b224b7207 */ /* 0x000fe20000000000 */
[----:B------:R2:W2:Y:S01]  /*15ec0*/  SHFL.IDX PT, R66, R66, R5, 0x1c1f ;  /* 0x001c1f0542427589 */ /* 0x0004a200000e0000 */
[----:B-----5:R-:W-:Y:S02]  /*15ed0*/  SEL R76, R91, R24, P0 ;  /* 0x000000185b4c7207 */ /* 0x020fe40000000000 */
[----:B------:R-:W-:Y:S01]  /*15ee0*/  SEL R91, R24, R91, P0 ;  /* 0x0000005b185b7207 */ /* 0x000fe20000000000 */
[----:B------:R2:W2:Y:S01]  /*15ef0*/  SHFL.IDX PT, R4, R4, R5, 0x1c1f ;  /* 0x001c1f0504047589 */ /* 0x0004a200000e0000 */
[----:B0-----:R-:W-:Y:S02]  /*15f00*/  SEL R92, R93, R26, P0 ;  /* 0x0000001a5d5c7207 */ /* 0x001fe40000000000 */
[----:B---3--:R-:W-:Y:S01]  /*15f10*/  SEL R55, R129, R60, P0 ;  /* 0x0000003c81377207 */ /* 0x008fe20000000000 */
[----:B------:R0:W3:Y:S01]  /*15f20*/  SHFL.IDX PT, R9, R9, R6, 0x1c1f ;  /* 0x001c1f0609097589 */ /* 0x0000e200000e0000 */
[----:B------:R-:W-:-:S02]  /*15f30*/  SEL R60, R65, R68, P0 ;  /* 0x00000044413c7207 */ /* 0x000fc40000000000 */
[----:B------:R-:W-:Y:S01]  /*15f40*/  SEL R68, R69, R36, P0 ;  /* 0x0000002445447207 */ /* 0x000fe20000000000 */
[----:B------:R0:W0:Y:S01]  /*15f50*/  SHFL.IDX PT, R14, R7, R6, 0x1c1f ;  /* 0x001c1f06070e7589 */ /* 0x00002200000e0000 */
[----:B-1----:R-:W-:Y:S02]  /*15f60*/  SEL R96, R97, R10, P0 ;  /* 0x0000000a61607207 */ /* 0x002fe40000000000 */
[----:B------:R-:W-:Y:S02]  /*15f70*/  SEL R94, R95, R8, P0 ;  /* 0x000000085f5e7207 */ /* 0x000fe40000000000 */
[----:B------:R-:W-:Y:S02]  /*15f80*/  SEL R69, R36, R69, P0 ;  /* 0x0000004524457207 */ /* 0x000fe40000000000 */
[----:B------:R-:W-:Y:S02]  /*15f90*/  SEL R93, R26, R93, P0 ;  /* 0x0000005d1a5d7207 */ /* 0x000fe40000000000 */
[----:B----4-:R-:W-:-:S02]  /*15fa0*/  SEL R58, R64, R131, P0 ;  /* 0x00000083403a7207 */ /* 0x010fc40000000000 */
[----:B------:R-:W-:Y:S02]  /*15fb0*/  SEL R59, R131, R64, P0 ;  /* 0x00000040833b7207 */ /* 0x000fe40000000000 */
[----:B------:R-:W-:Y:S02]  /*15fc0*/  SEL R97, R10, R97, P0 ;  /* 0x000000610a617207 */ /* 0x000fe40000000000 */
[----:B------:R-:W-:-:S07]  /*15fd0*/  SEL R95, R8, R95, P0 ;  /* 0x0000005f085f7207 */ /* 0x000fce0000000000 */
.L_x_942:
[----:B------:R-:W-:Y:S05]  /*15fe0*/  WARPSYNC.ALL ;  /* 0x0000000000007948 */ /* 0x000fea0003800000 */
[----:B------:R-:W-:Y:S01]  /*15ff0*/  BAR.SYNC.DEFER_BLOCKING 0x1, 0x100 ;  /* 0x0044000000007b1d */ /* 0x000fe20000010000 */
[----:B--23--:R-:W-:Y:S02]  /*16000*/  SEL R65, R4, R9, P0 ;  /* 0x0000000904417207 */ /* 0x00cfe40000000000 */
[----:B------:R-:W-:Y:S02]  /*16010*/  SEL R67, R9, R4, P0 ;  /* 0x0000000409437207 */ /* 0x000fe40000000000 */
[----:B0-----:R-:W-:Y:S01]  /*16020*/  SEL R64, R66, R14, P0 ;  /* 0x0000000e42407207 */ /* 0x001fe20000000000 */
[----:B------:R-:W-:Y:S01]  /*16030*/  ULDC.64 UR4, c[0x0][0xc00] ;  /* 0x0003000000047ab9 */ /* 0x000fe20000000a00 */
[----:B------:R-:W-:Y:S01]  /*16040*/  F2FP.BF16.F32.PACK_AB R4, R99, R102 ;  /* 0x000000666304723e */ /* 0x000fe200000010ff */
[----:B------:R-:W-:Y:S01]  /*16050*/  ULDC.64 UR6, c[0x0][0xc08] ;  /* 0x0003020000067ab9 */ /* 0x000fe20000000a00 */
[----:B------:R-:W-:-:S02]  /*16060*/  F2FP.BF16.F32.PACK_AB R5, R87, R52 ;  /* 0x000000345705723e */ /* 0x000fc400000010ff */
[----:B------:R-:W-:Y:S02]  /*16070*/  F2FP.BF16.F32.PACK_AB R6, R98, R100 ;  /* 0x000000646206723e */ /* 0x000fe400000010ff */
[----:B------:R-:W-:Y:S02]  /*16080*/  F2FP.BF16.F32.PACK_AB R7, R90, R53 ;  /* 0x000000355a07723e */ /* 0x000fe400000010ff */
[----:B------:R-:W-:Y:S02]  /*16090*/  SEL R66, R14, R66, P0 ;  /* 0x000000420e427207 */ /* 0x000fe40000000000 */
[----:B------:R-:W-:Y:S02]  /*160a0*/  F2FP.BF16.F32.PACK_AB R8, R77, R79 ;  /* 0x0000004f4d08723e */ /* 0x000fe400000010ff */
[----:B------:R-:W-:Y:S02]  /*160b0*/  F2FP.BF16.F32.PACK_AB R9, R54, R56 ;  /* 0x000000383609723e */ /* 0x000fe400000010ff */
[----:B------:R-:W-:-:S02]  /*160c0*/  F2FP.BF16.F32.PACK_AB R10, R78, R80 ;  /* 0x000000504e0a723e */ /* 0x000fc400000010ff */
[----:B------:R-:W-:Y:S01]  /*160d0*/  F2FP.BF16.F32.PACK_AB R11, R55, R57 ;  /* 0x00000039370b723e */ /* 0x000fe200000010ff */
[----:B------:R-:W-:Y:S01]  /*160e0*/  STSM.16.M88.4 [R110], R4 ;  /* 0x000000046e007844 */ /* 0x000fe20000000200 */
[----:B------:R-:W-:Y:S02]  /*160f0*/  F2FP.BF16.F32.PACK_AB R12, R81, R2 ;  /* 0x00000002510c723e */ /* 0x000fe400000010ff */
[----:B------:R-:W-:Y:S01]  /*16100*/  F2FP.BF16.F32.PACK_AB R13, R58, R60 ;  /* 0x0000003c3a0d723e */ /* 0x000fe200000010ff */
[----:B------:R-:W-:Y:S01]  /*16110*/  STSM.16.M88.4 [R107], R8 ;  /* 0x000000086b007844 */ /* 0x000fe20000000200 */
[----:B------:R-:W-:Y:S02]  /*16120*/  F2FP.BF16.F32.PACK_AB R14, R0, R3 ;  /* 0x00000003000e723e */ /* 0x000fe400000010ff */
[----:B------:R-:W-:Y:S02]  /*16130*/  F2FP.BF16.F32.PACK_AB R15, R59, R61 ;  /* 0x0000003d3b0f723e */ /* 0x000fe400000010ff */
[----:B------:R-:W-:-:S02]  /*16140*/  F2FP.BF16.F32.PACK_AB R24, R20, R28 ;  /* 0x0000001c1418723e */ /* 0x000fc400000010ff */
[----:B------:R-:W-:Y:S01]  /*16150*/  F2FP.BF16.F32.PACK_AB R25, R68, R70 ;  /* 0x000000464419723e */ /* 0x000fe200000010ff */
[----:B------:R0:W-:Y:S01]  /*16160*/  STSM.16.M88.4 [R108], R12 ;  /* 0x0000000c6c007844 */ /* 0x0001e20000000200 */
[----:B------:R-:W-:Y:S02]  /*16170*/  F2FP.BF16.F32.PACK_AB R26, R21, R40 ;  /* 0x00000028151a723e */ /* 0x000fe400000010ff */
[----:B------:R-:W-:Y:S02]  /*16180*/  F2FP.BF16.F32.PACK_AB R27, R69, R71 ;  /* 0x00000047451b723e */ /* 0x000fe400000010ff */
[----:B------:R-:W-:Y:S02]  /*16190*/  F2FP.BF16.F32.PACK_AB R32, R41, R43 ;  /* 0x0000002b2920723e */ /* 0x000fe400000010ff */
[----:B------:R-:W-:Y:S01]  /*161a0*/  F2FP.BF16.F32.PACK_AB R33, R72, R74 ;  /* 0x0000004a4821723e */ /* 0x000fe200000010ff */
[----:B------:R-:W-:Y:S01]  /*161b0*/  STSM.16.M88.4 [R109], R24 ;  /* 0x000000186d007844 */ /* 0x000fe20000000200 */
[----:B------:R-:W-:-:S02]  /*161c0*/  F2FP.BF16.F32.PACK_AB R34, R42, R44 ;  /* 0x0000002c2a22723e */ /* 0x000fc400000010ff */
[----:B------:R-:W-:Y:S02]  /*161d0*/  F2FP.BF16.F32.PACK_AB R35, R73, R75 ;  /* 0x0000004b4923723e */ /* 0x000fe400000010ff */
[----:B------:R-:W-:Y:S02]  /*161e0*/  F2FP.BF16.F32.PACK_AB R36, R45, R47 ;  /* 0x0000002f2d24723e */ /* 0x000fe400000010ff */
[----:B------:R-:W-:Y:S01]  /*161f0*/  F2FP.BF16.F32.PACK_AB R37, R76, R92 ;  /* 0x0000005c4c25723e */ /* 0x000fe200000010ff */
[----:B------:R-:W-:Y:S01]  /*16200*/  STSM.16.M88.4 [R103], R32 ;  /* 0x0000002067007844 */ /* 0x000fe20000000200 */
[----:B------:R-:W-:Y:S01]  /*16210*/  F2FP.BF16.F32.PACK_AB R38, R46, R48 ;  /* 0x000000302e26723e */ /* 0x000fe200000010ff */
[----:B0-----:R-:W0:Y:S01]  /*16220*/  LDC R14, c[0x0][0xbe8] ;  /* 0x0002fa00ff0e7b82 */ /* 0x001e220000000800 */
[----:B------:R-:W-:Y:S02]  /*16230*/  F2FP.BF16.F32.PACK_AB R39, R91, R93 ;  /* 0x0000005d5b27723e */ /* 0x000fe400000010ff */
[----:B------:R-:W-:-:S02]  /*16240*/  F2FP.BF16.F32.PACK_AB R4, R49, R51 ;  /* 0x000000333104723e */ /* 0x000fc400000010ff */
[----:B------:R-:W-:Y:S01]  /*16250*/  F2FP.BF16.F32.PACK_AB R5, R94, R96 ;  /* 0x000000605e05723e */ /* 0x000fe200000010ff */
[----:B------:R-:W-:Y:S01]  /*16260*/  STSM.16.M88.4 [R104], R36 ;  /* 0x0000002468007844 */ /* 0x000fe20000000200 */
[----:B------:R-:W-:Y:S02]  /*16270*/  F2FP.BF16.F32.PACK_AB R6, R50, R82 ;  /* 0x000000523206723e */ /* 0x000fe400000010ff */
[----:B------:R-:W-:Y:S02]  /*16280*/  F2FP.BF16.F32.PACK_AB R7, R95, R97 ;  /* 0x000000615f07723e */ /* 0x000fe400000010ff */
[----:B------:R-:W-:Y:S02]  /*16290*/  F2FP.BF16.F32.PACK_AB R8, R83, R85 ;  /* 0x000000555308723e */ /* 0x000fe400000010ff */
[----:B------:R-:W-:Y:S01]  /*162a0*/  F2FP.BF16.F32.PACK_AB R10, R84, R86 ;  /* 0x00000056540a723e */ /* 0x000fe200000010ff */
[----:B------:R-:W-:Y:S01]  /*162b0*/  STSM.16.M88.4 [R105], R4 ;  /* 0x0000000469007844 */ /* 0x000fe20000000200 */
[----:B------:R-:W-:-:S02]  /*162c0*/  F2FP.BF16.F32.PACK_AB R9, R65, R64 ;  /* 0x000000404109723e */ /* 0x000fc400000010ff */
[----:B------:R-:W-:Y:S02]  /*162d0*/  F2FP.BF16.F32.PACK_AB R11, R67, R66 ;  /* 0x00000042430b723e */ /* 0x000fe400000010ff */
[----:B------:R-:W-:Y:S02]  /*162e0*/  ISETP.NE.U32.AND P0, PT, RZ, UR4, PT ;  /* 0x00000004ff007c0c */ /* 0x000fe4000bf05070 */
[----:B------:R-:W-:Y:S01]  /*162f0*/  IADD3 R12, P1, R209, UR4, RZ ;  /* 0x00000004d10c7c10 */ /* 0x000fe2000ff3e0ff */
[----:B------:R1:W-:Y:S01]  /*16300*/  STSM.16.M88.4 [R106], R8 ;  /* 0x000000086a007844 */ /* 0x0003e20000000200 */
[----:B------:R-:W-:Y:S01]  /*16310*/  BAR.SYNC.DEFER_BLOCKING 0x1, 0x100 ;  /* 0x0044000000007b1d */ /* 0x000fe20000010000 */
[----:B------:R-:W-:Y:S02]  /*16320*/  ISETP.NE.AND.EX P0, PT, RZ, UR5, PT, P0 ;  /* 0x00000005ff007c0c */ /* 0x000fe4000bf05300 */
[----:B------:R-:W-:-:S11]  /*16330*/  IADD3.X R13, R210, UR5, RZ, P1, !PT ;  /* 0x00000005d20d7c10 */ /* 0x000fd60008ffe4ff */
[----:B------:R-:W5:Y:S01]  /*16340*/  @P0 LDG.E R101, desc[UR36][R12.64] ;  /* 0x000000240c650981 */ /* 0x000f62000c1e1900 */
[----:B------:R-:W-:-:S04]  /*16350*/  ISETP.NE.U32.AND P3, PT, RZ, UR6, PT ;  /* 0x00000006ff007c0c */ /* 0x000fc8000bf65070 */
[----:B------:R-:W-:Y:S01]  /*16360*/  ISETP.NE.AND.EX P3, PT, RZ, UR7, PT, P3 ;  /* 0x00000007ff007c0c */ /* 0x000fe2000bf65330 */
[----:B-1----:R-:W-:Y:S01]  /*16370*/  IMAD.MOV.U32 R10, RZ, RZ, 0x9b8 ;  /* 0x000009b8ff0a7424 */ /* 0x002fe200078e00ff */
[----:B------:R-:W-:-:S04]  /*16380*/  ISETP.GT.AND P2, PT, R208, 0x1, PT ;  /* 0x00000001d000780c */ /* 0x000fc80003f44270 */
[----:B------:R-:W-:-:S07]  /*16390*/  SEL R10, R10, 0x978, P2 ;  /* 0x000009780a0a7807 */ /* 0x000fce0001000000 */
[----:B------:R-:W-:Y:S01]  /*163a0*/  @P3 IADD3 R4, P1, R209, UR6, RZ ;  /* 0x00000006d1043c10 */ /* 0x000fe2000ff3e0ff */
[----:B------:R-:W-:Y:S02]  /*163b0*/  ULDC UR6, c[0x0][0xa88] ;  /* 0x0002a20000067ab9 */ /* 0x000fe40000000800 */
[----:B------:R-:W-:Y:S01]  /*163c0*/  IMAD.U32 R25, RZ, RZ, UR6 ;  /* 0x00000006ff197e24 */ /* 0x000fe2000f8e00ff */
[----:B------:R-:W-:Y:S01]  /*163d0*/  @P3 IADD3.X R5, R210, UR7, RZ, P1, !PT ;  /* 0x00000007d2053c10 */ /* 0x000fe20008ffe4ff */
[----:B------:R1:W2:Y:S04]  /*163e0*/  LDC.64 R6, c[0x0][R10+0x218] ;  /* 0x000086000a067b82 */ /* 0x0002a80000000a00 */
[----:B------:R3:W5:Y:S01]  /*163f0*/  @P3 LDG.E R25, desc[UR36][R4.64] ;  /* 0x0000002404193981 */ /* 0x000762000c1e1900 */
[----:B0-----:R-:W-:-:S03]  /*16400*/  ISETP.NE.AND P1, PT, R14, 0x1, PT ;  /* 0x000000010e00780c */ /* 0x001fc60003f25270 */
[----:B------:R1:W0:Y:S08]  /*16410*/  LDC.64 R8, c[0x0][R10+0x228] ;  /* 0x00008a000a087b82 */ /* 0x0002300000000a00 */
[----:B---3--:R1:W3:Y:S01]  /*16420*/  LDC.64 R4, c[0x0][R10+0x220] ;  /* 0x000088000a047b82 */ /* 0x0082e20000000a00 */
[----:B------:R-:W-:Y:S05]  /*16430*/  @P3 BRA `(.L_x_658) ;  /* 0x0000000000103947 */ /* 0x000fea0003800000 */
[----:B------:R-:W-:Y:S05]  /*16440*/  @!P0 BRA `(.L_x_658) ;  /* 0x00000000000c8947 */ /* 0x000fea0003800000 */
[----:B------:R-:W4:Y:S04]  /*16450*/  LDG.E R24, desc[UR36][R12.64] ;  /* 0x000000240c187981 */ /* 0x000f28000c1e1900 */
[----:B-----5:R-:W4:Y:S02]  /*16460*/  LDG.E R25, desc[UR36][R12.64+0x4] ;  /* 0x000004240c197981 */ /* 0x020f24000c1e1900 */
[----:B----4-:R-:W-:-:S07]  /*16470*/  IMAD.IADD R25, R25, 0x1, -R24 ;  /* 0x0000000119197824 */ /* 0x010fce00078e0a18 */
.L_x_658:
[----:B------:R-:W4:Y:S01]  /*16480*/  LDL R26, [R1+0x40] ;  /* 0x00004000011a7983 */ /* 0x000f220000100800 */
[----:B-1----:R-:W1:Y:S01]  /*16490*/  LDC.64 R10, c[0x0][R10+0x210] ;  /* 0x000084000a0a7b82 */ /* 0x002e620000000a00 */
[----:B------:R-:W-:Y:S02]  /*164a0*/  ISETP.NE.U32.AND P0, PT, RZ, UR4, PT ;  /* 0x00000004ff007c0c */ /* 0x000fe4000bf05070 */
[----:B------:R-:W4:Y:S02]  /*164b0*/  LDL R34, [R1+0x3c] ;  /* 0x00003c0001227983 */ /* 0x000f240000100800 */
[----:B------:R-:W-:-:S03]  /*164c0*/  ISETP.NE.AND.EX P0, PT, RZ, UR5, PT, P0 ;  /* 0x00000005ff007c0c */ /* 0x000fc6000bf05300 */
[----:B------:R-:W0:Y:S01]  /*164d0*/  @P1 LDC R24, c[0x0][0xbec] ;  /* 0x0002fb00ff181b82 */ /* 0x000e220000000800 */
[----:B------:R-:W-:Y:S02]  /*164e0*/  SEL R205, R205, RZ, !P0 ;  /* 0x000000ffcdcd7207 */ /* 0x000fe40004000000 */
[----:B------:R-:W-:-:S05]  /*164f0*/  SEL R15, R212, RZ, !P0 ;  /* 0x000000ffd40f7207 */ /* 0x000fca0004000000 */
[----:B------:R-:W1:Y:S01]  /*16500*/  @P1 LDC R35, c[0x0][0xbf0] ;  /* 0x0002fc00ff231b82 */ /* 0x000e620000000800 */
[----:B---3--:R-:W-:-:S07]  /*16510*/  IMAD R5, R5, R205, RZ ;  /* 0x000000cd05057224 */ /* 0x008fce00078e02ff */
[----:B------:R-:W3:Y:S01]  /*16520*/  LDC.64 R12, c[0x0][0xba8] ;  /* 0x0002ea00ff0c7b82 */ /* 0x000ee20000000a00 */
[----:B------:R-:W0:Y:S01]  /*16530*/  S2R R32, SR_TID.X ;  /* 0x0000000000207919 */ /* 0x000e220000002100 */
[----:B------:R-:W-:Y:S02]  /*16540*/  IMAD R33, R4, R15, R5 ;  /* 0x0000000f04217224 */ /* 0x000fe400078e0205 */
[-C--:B--2---:R-:W-:Y:S02]  /*16550*/  IMAD R15, R7, R191.reuse, RZ ;  /* 0x000000bf070f7224 */ /* 0x084fe400078e02ff */
[----:B------:R-:W-:-:S04]  /*16560*/  IMAD.WIDE.U32 R6, R6, R191, RZ ;  /* 0x000000bf06067225 */ /* 0x000fc800078e00ff */
[----:B------:R-:W-:Y:S01]  /*16570*/  IMAD.WIDE.U32 R4, R4, R205, RZ ;  /* 0x000000cd04047225 */ /* 0x000fe200078e00ff */
[----:B------:R-:W-:Y:S02]  /*16580*/  SEL R27, R214, RZ, P2 ;  /* 0x000000ffd61b7207 */ /* 0x000fe40001000000 */
[----:B-----5:R-:W-:Y:S01]  /*16590*/  IADD3 R6, P0, P3, R4, R6, R101 ;  /* 0x0000000604067210 */ /* 0x020fe20007b1e065 */
[----:B---3--:R-:W2:Y:S08]  /*165a0*/  @!P2 LDC R12, c[0x0][0xb50] ;  /* 0x0002d400ff0cab82 */ /* 0x008eb00000000800 */
[----:B------:R-:W3:Y:S01]  /*165b0*/  @!P2 LDC R13, c[0x0][0xb54] ;  /* 0x0002d500ff0dab82 */ /* 0x000ee20000000800 */
[----:B0-----:R-:W-:-:S05]  /*165c0*/  VIADD R36, R32, 0xffffff80 ;  /* 0xffffff8020247836 */ /* 0x001fca0000000000 */
[----:B------:R-:W-:-:S04]  /*165d0*/  SHF.R.S32.HI R32, RZ, 0x1f, R36 ;  /* 0x0000001fff207819 */ /* 0x000fc80000011424 */
[----:B------:R-:W-:-:S04]  /*165e0*/  LEA.HI R32, R32, R36, RZ, 0x7 ;  /* 0x0000002420207211 */ /* 0x000fc800078f38ff */
[----:B------:R-:W-:-:S05]  /*165f0*/  LOP3.LUT R32, R32, 0xffffff80, RZ, 0xc0, !PT ;  /* 0xffffff8020207812 */ /* 0x000fca00078ec0ff */
[----:B------:R-:W-:Y:S01]  /*16600*/  IMAD.IADD R32, R36, 0x1, -R32 ;  /* 0x0000000124207824 */ /* 0x000fe200078e0a20 */
[----:B----4-:R-:W-:Y:S01]  /*16610*/  LEA R37, R213, R26, 0x7 ;  /* 0x0000001ad5257211 */ /* 0x010fe200078e38ff */
[----:B------:R-:W-:-:S04]  /*16620*/  IMAD.IADD R26, R7, 0x1, R15 ;  /* 0x00000001071a7824 */ /* 0x000fc800078e020f */
[----:B------:R-:W-:-:S04]  /*16630*/  @P1 IMAD.HI.U32 R4, R37, R24, RZ ;  /* 0x0000001825041227 */ /* 0x000fc800078e00ff */
[----:B------:R-:W-:Y:S02]  /*16640*/  IMAD.IADD R7, R5, 0x1, R33 ;  /* 0x0000000105077824 */ /* 0x000fe400078e0221 */
[----:B------:R-:W-:Y:S01]  /*16650*/  IMAD.MOV.U32 R5, RZ, RZ, R37 ;  /* 0x000000ffff057224 */ /* 0x000fe200078e0025 */
[----:B-1----:R-:W-:Y:S01]  /*16660*/  @P1 SHF.R.U32.HI R5, RZ, R35, R4 ;  /* 0x00000023ff051219 */ /* 0x002fe20000011604 */
[-C--:B------:R-:W-:Y:S01]  /*16670*/  IMAD R33, R9, R27.reuse, RZ ;  /* 0x0000001b09217224 */ /* 0x080fe200078e02ff */
[----:B------:R-:W-:Y:S01]  /*16680*/  SHF.R.S32.HI R15, RZ, 0x1f, R101 ;  /* 0x0000001fff0f7819 */ /* 0x000fe20000011465 */
[----:B------:R-:W-:Y:S01]  /*16690*/  IMAD.WIDE.U32 R8, R8, R27, RZ ;  /* 0x0000001b08087225 */ /* 0x000fe200078e00ff */
[----:B------:R-:W-:-:S03]  /*166a0*/  SHF.R.S32.HI R4, RZ, 0x1f, R5 ;  /* 0x0000001fff047819 */ /* 0x000fc60000011405 */
[----:B------:R-:W-:Y:S01]  /*166b0*/  IMAD.MOV R27, RZ, RZ, -R5 ;  /* 0x000000ffff1b7224 */ /* 0x000fe200078e0a05 */
[----:B------:R-:W-:Y:S01]  /*166c0*/  IADD3.X R7, R7, R26, R15, P0, P3 ;  /* 0x0000001a07077210 */ /* 0x000fe200007e640f */
[----:B------:R-:W-:Y:S01]  /*166d0*/  IMAD.IADD R33, R9, 0x1, R33 ;  /* 0x0000000109217824 */ /* 0x000fe200078e0221 */
[----:B------:R-:W-:Y:S01]  /*166e0*/  IADD3 R8, P0, P3, R5, R6, R8 ;  /* 0x0000000605087210 */ /* 0x000fe20007b1e008 */
[----:B------:R-:W-:-:S03]  /*166f0*/  IMAD R5, R14, R27, R37 ;  /* 0x0000001b0e057224 */ /* 0x000fc600078e0225 */
[----:B------:R-:W-:Y:S01]  /*16700*/  IADD3.X R9, R4, R7, R33, P0, P3 ;  /* 0x0000000704097210 */ /* 0x000fe200007e6421 */
[-C--:B------:R-:W-:Y:S01]  /*16710*/  IMAD R4, R11, R5.reuse, RZ ;  /* 0x000000050b047224 */ /* 0x080fe200078e02ff */
[----:B------:R-:W-:Y:S01]  /*16720*/  SHF.R.S32.HI R7, RZ, 0x1f, R5 ;  /* 0x0000001fff077819 */ /* 0x000fe20000011405 */
[----:B------:R-:W-:-:S04]  /*16730*/  IMAD.WIDE.U32 R8, R10, R5, R8 ;  /* 0x000000050a087225 */ /* 0x000fc800078e0008 */
[----:B------:R-:W-:Y:S01]  /*16740*/  IMAD R7, R10, R7, R4 ;  /* 0x000000070a077224 */ /* 0x000fe200078e0204 */
[----:B--2---:R-:W-:-:S04]  /*16750*/  LEA R12, P0, R8, R12, 0x2 ;  /* 0x0000000c080c7211 */ /* 0x004fc800078010ff */
[----:B------:R-:W-:-:S04]  /*16760*/  IADD3 R4, R9, R7, RZ ;  /* 0x0000000709047210 */ /* 0x000fc80007ffe0ff */
[----:B---3--:R-:W-:Y:S01]  /*16770*/  LEA.HI.X R13, R8, R13, R4, 0x2, P0 ;  /* 0x0000000d080d7211 */ /* 0x008fe200000f1404 */
[----:B------:R-:W-:Y:S01]  /*16780*/  SHFL.IDX PT, R6, R12, 0x1, 0x1c1f ;  /* 0x003c1f000c067f89 */ /* 0x000fe200000e0000 */
[----:B------:R-:W-:-:S03]  /*16790*/  IMAD R39, R213, 0x80, R34 ;  /* 0x00000080d5277824 */ /* 0x000fc600078e0222 */
[----:B------:R-:W-:Y:S04]  /*167a0*/  SHFL.IDX PT, R4, R12, RZ, 0x1c1f ;  /* 0x001c1fff0c047589 */ /* 0x000fe800000e0000 */
[----:B------:R-:W0:Y:S04]  /*167b0*/  SHFL.IDX PT, R5, R13, RZ, 0x1c1f ;  /* 0x001c1fff0d057589 */ /* 0x000e2800000e0000 */
[----:B------:R-:W1:Y:S01]  /*167c0*/  SHFL.IDX PT, R7, R13, 0x1, 0x1c1f ;  /* 0x003c1f000d077f89 */ /* 0x000e6200000e0000 */
[----:B------:R-:W-:Y:S01]  /*167d0*/  IMAD R10, R25, R14, RZ ;  /* 0x0000000e190a7224 */ /* 0x000fe200078e02ff */
[----:B------:R-:W-:Y:S01]  /*167e0*/  LOP3.LUT P0, RZ, R32, 0x3, RZ, 0xc0, !PT ;  /* 0x0000000320ff7812 */ /* 0x000fe2000780c0ff */
[----:B------:R-:W-:-:S03]  /*167f0*/  VIADD R33, R39, 0x8 ;  /* 0x0000000827217836 */ /* 0x000fc60000000000 */
[-C--:B------:R-:W-:Y:S02]  /*16800*/  ISETP.GE.OR P3, PT, R39, R10.reuse, P0 ;  /* 0x0000000a2700720c */ /* 0x080fe40000766670 */
[----:B------:R-:W-:-:S11]  /*16810*/  ISETP.GE.OR P0, PT, R33, R10, P0 ;  /* 0x0000000a2100720c */ /* 0x000fd60000706670 */
[----:B0-----:R0:W-:Y:S04]  /*16820*/  @!P3 ST.E desc[UR36][R4.64], R88 ;  /* 0x000000580400b985 */ /* 0x0011e8000c101924 */
[----:B-1----:R0:W-:Y:S01]  /*16830*/  @!P0 ST.E desc[UR36][R6.64], R89 ;  /* 0x0000005906008985 */ /* 0x0021e2000c101924 */
[----:B------:R-:W-:Y:S05]  /*16840*/  @P2 BRA `(.L_x_659) ;  /* 0x0000000800d02947 */ /* 0x000fea0003800000 */
[----:B------:R-:W1:Y:S01]  /*16850*/  S2R R32, SR_TID.X ;  /* 0x0000000000207919 */ /* 0x000e620000002100 */
[----:B------:R-:W2:Y:S01]  /*16860*/  @P1 LDC R11, c[0x0][0xbec] ;  /* 0x0002fb00ff0b1b82 */ /* 0x000ea20000000800 */
[----:B------:R-:W-:-:S07]  /*16870*/  ULDC.64 UR4, c[0x0][0xaa0] ;  /* 0x0002a80000047ab9 */ /* 0x000fce0000000a00 */
[----:B------:R-:W3:Y:S01]  /*16880*/  @P1 LDC R13, c[0x0][0xbf0] ;  /* 0x0002fc00ff0d1b82 */ /* 0x000ee20000000800 */
[----:B-1----:R-:W-:-:S05]  /*16890*/  VIADD R32, R32, 0xffffff80 ;  /* 0xffffff8020207836 */ /* 0x002fca0000000000 */
[----:B------:R-:W-:-:S04]  /*168a0*/  SHF.R.S32.HI R103, RZ, 0x1f, R32 ;  /* 0x0000001fff677819 */ /* 0x000fc80000011420 */
[----:B------:R-:W-:-:S04]  /*168b0*/  LEA.HI R103, R103, R32, RZ, 0x3 ;  /* 0x0000002067677211 */ /* 0x000fc800078f18ff */
[----:B------:R-:W-:-:S04]  /*168c0*/  SHF.R.S32.HI R103, RZ, 0x3, R103 ;  /* 0x00000003ff677819 */ /* 0x000fc80000011467 */
[----:B------:R-:W-:-:S05]  /*168d0*/  LEA R3, R103, R198, 0x6 ;  /* 0x000000c667037211 */ /* 0x000fca00078e30ff */
[----:B------:R-:W-:-:S03]  /*168e0*/  IMAD.WIDE R62, R3, 0x2, R62 ;  /* 0x00000002033e7825 */ /* 0x000fc600078e023e */
[C---:B------:R-:W-:Y:S02]  /*168f0*/  IADD3 R33, P0, R62.reuse, 0x2000, RZ ;  /* 0x000020003e217810 */ /* 0x040fe40007f1e0ff */
[----:B------:R-:W-:Y:S02]  /*16900*/  IADD3 R25, P5, R62, 0x1000, RZ ;  /* 0x000010003e197810 */ /* 0x000fe40007fbe0ff */
[----:B------:R-:W-:Y:S02]  /*16910*/  LOP3.LUT R32, R33, 0x380, RZ, 0xc0, !PT ;  /* 0x0000038021207812 */ /* 0x000fe400078ec0ff */
[----:B------:R-:W-:Y:S02]  /*16920*/  LOP3.LUT R24, R25, 0x380, RZ, 0xc0, !PT ;  /* 0x0000038019187812 */ /* 0x000fe400078ec0ff */
[----:B------:R-:W-:Y:S02]  /*16930*/  SHF.R.U64 R32, R32, 0x3, RZ ;  /* 0x0000000320207819 */ /* 0x000fe400000012ff */
[----:B------:R-:W-:-:S02]  /*16940*/  SHF.R.U64 R24, R24, 0x3, RZ ;  /* 0x0000000318187819 */ /* 0x000fc400000012ff */
[----:B------:R-:W-:Y:S01]  /*16950*/  LOP3.LUT R32, R32, R33, RZ, 0x3c, !PT ;  /* 0x0000002120207212 */ /* 0x000fe200078e3cff */
[--C-:B------:R-:W-:Y:S01]  /*16960*/  IMAD.X R33, RZ, RZ, R63.reuse, P0 ;  /* 0x000000ffff217224 */ /* 0x100fe200000e063f */
[----:B------:R-:W-:Y:S02]  /*16970*/  IADD3 R3, P0, R62, 0x7000, RZ ;  /* 0x000070003e037810 */ /* 0x000fe40007f1e0ff */
[----:B------:R-:W-:Y:S01]  /*16980*/  LOP3.LUT R24, R24, R25, RZ, 0x3c, !PT ;  /* 0x0000001918187212 */ /* 0x000fe200078e3cff */
[--C-:B------:R-:W-:Y:S01]  /*16990*/  IMAD.X R25, RZ, RZ, R63.reuse, P5 ;  /* 0x000000ffff197224 */ /* 0x100fe200028e063f */
[----:B------:R-:W-:Y:S01]  /*169a0*/  LOP3.LUT R0, R3, 0x380, RZ, 0xc0, !PT ;  /* 0x0000038003007812 */ /* 0x000fe200078ec0ff */
[----:B------:R-:W-:Y:S01]  /*169b0*/  IMAD.X R53, RZ, RZ, R63, P0 ;  /* 0x000000ffff357224 */ /* 0x000fe200000e063f */
[C---:B------:R-:W-:Y:S01]  /*169c0*/  IADD3 R37, P2, R62.reuse, 0x3000, RZ ;  /* 0x000030003e257810 */ /* 0x040fe20007f5e0ff */
[----:B------:R-:W5:Y:S01]  /*169d0*/  LD.E.128 R32, desc[UR36][R32.64] ;  /* 0x0000002420207980 */ /* 0x000f62000c101d00 */
[----:B------:R-:W-:-:S02]  /*169e0*/  IADD3 R41, P3, R62, 0x4000, RZ ;  /* 0x000040003e297810 */ /* 0x000fc40007f7e0ff */
[C---:B------:R-:W-:Y:S01]  /*169f0*/  IADD3 R45, P4, R62.reuse, 0x5000, RZ ;  /* 0x000050003e2d7810 */ /* 0x040fe20007f9e0ff */
[----:B------:R-:W5:Y:S01]  /*16a00*/  LD.E.128 R24, desc[UR36][R24.64] ;  /* 0x0000002418187980 */ /* 0x000f62000c101d00 */
[----:B------:R-:W-:Y:S02]  /*16a10*/  IADD3 R49, P5, R62, 0x6000, RZ ;  /* 0x000060003e317810 */ /* 0x000fe40007fbe0ff */
[----:B------:R-:W-:Y:S02]  /*16a20*/  SHF.R.U64 R0, R0, 0x3, RZ ;  /* 0x0000000300007819 */ /* 0x000fe400000012ff */
[----:B------:R-:W-:Y:S02]  /*16a30*/  LOP3.LUT R36, R37, 0x380, RZ, 0xc0, !PT ;  /* 0x0000038025247812 */ /* 0x000fe400078ec0ff */
[----:B------:R-:W-:Y:S02]  /*16a40*/  LOP3.LUT R40, R41, 0x380, RZ, 0xc0, !PT ;  /* 0x0000038029287812 */ /* 0x000fe400078ec0ff */
[----:B------:R-:W-:-:S02]  /*16a50*/  LOP3.LUT R44, R45, 0x380, RZ, 0xc0, !PT ;  /* 0x000003802d2c7812 */ /* 0x000fc400078ec0ff */
[----:B------:R-:W-:Y:S02]  /*16a60*/  LOP3.LUT R48, R49, 0x380, RZ, 0xc0, !PT ;  /* 0x0000038031307812 */ /* 0x000fe400078ec0ff */
[----:B0-----:R-:W-:Y:S02]  /*16a70*/  LOP3.LUT R5, R62, 0x380, RZ, 0xc0, !PT ;  /* 0x000003803e057812 */ /* 0x001fe400078ec0ff */
[----:B------:R-:W-:Y:S01]  /*16a80*/  LOP3.LUT R52, R0, R3, RZ, 0x3c, !PT ;  /* 0x0000000300347212 */ /* 0x000fe200078e3cff */
[----:B------:R-:W-:Y:S01]  /*16a90*/  IMAD R0, R15, UR4, RZ ;  /* 0x000000040f007c24 */ /* 0x000fe2000f8e02ff */
[----:B------:R-:W-:Y:S02]  /*16aa0*/  SHF.R.U64 R36, R36, 0x3, RZ ;  /* 0x0000000324247819 */ /* 0x000fe400000012ff */
[----:B------:R-:W-:Y:S02]  /*16ab0*/  SHF.R.U64 R40, R40, 0x3, RZ ;  /* 0x0000000328287819 */ /* 0x000fe400000012ff */
[----:B------:R-:W-:-:S02]  /*16ac0*/  SHF.R.U64 R44, R44, 0x3, RZ ;  /* 0x000000032c2c7819 */ /* 0x000fc400000012ff */
[----:B------:R-:W-:Y:S01]  /*16ad0*/  SHF.R.U64 R48, R48, 0x3, RZ ;  /* 0x0000000330307819 */ /* 0x000fe200000012ff */
[----:B------:R-:W-:Y:S01]  /*16ae0*/  IMAD R9, R101, UR5, R0 ;  /* 0x0000000565097c24 */ /* 0x000fe2000f8e0200 */
[----:B------:R-:W-:Y:S01]  /*16af0*/  SHF.R.U64 R5, R5, 0x3, RZ ;  /* 0x0000000305057819 */ /* 0x000fe200000012ff */
[----:B------:R-:W-:Y:S01]  /*16b00*/  IMAD.WIDE.U32 R2, R101, UR4, RZ ;  /* 0x0000000465027c25 */ /* 0x000fe2000f8e00ff */
[----:B------:R-:W-:Y:S01]  /*16b10*/  LOP3.LUT R36, R36, R37, RZ, 0x3c, !PT ;  /* 0x0000002524247212 */ /* 0x000fe200078e3cff */
[----:B------:R-:W-:Y:S01]  /*16b20*/  ULDC.64 UR4, c[0x0][0xae8] ;  /* 0x0002ba0000047ab9 */ /* 0x000fe20000000a00 */
[----:B------:R-:W-:Y:S01]  /*16b30*/  LOP3.LUT R40, R40, R41, RZ, 0x3c, !PT ;  /* 0x0000002928287212 */ /* 0x000fe200078e3cff */
[--C-:B------:R-:W-:Y:S01]  /*16b40*/  IMAD.X R37, RZ, RZ, R63.reuse, P2 ;  /* 0x000000ffff257224 */ /* 0x100fe200010e063f */
[----:B------:R-:W-:Y:S01]  /*16b50*/  LOP3.LUT R44, R44, R45, RZ, 0x3c, !PT ;  /* 0x0000002d2c2c7212 */ /* 0x000fe200078e3cff */
[--C-:B------:R-:W-:Y:S01]  /*16b60*/  IMAD.X R41, RZ, RZ, R63.reuse, P3 ;  /* 0x000000ffff297224 */ /* 0x100fe200018e063f */
[----:B------:R-:W-:Y:S01]  /*16b70*/  LOP3.LUT R48, R48, R49, RZ, 0x3c, !PT ;  /* 0x0000003130307212 */ /* 0x000fe200078e3cff */
[----:B------:R-:W-:Y:S01]  /*16b80*/  IMAD.X R45, RZ, RZ, R63, P4 ;  /* 0x000000ffff2d7224 */ /* 0x000fe200020e063f */
[----:B------:R-:W-:Y:S01]  /*16b90*/  IADD3.X R49, RZ, R63, RZ, P5, !PT ;  /* 0x0000003fff317210 */ /* 0x000fe20002ffe4ff */
[----:B------:R-:W-:Y:S01]  /*16ba0*/  IMAD.IADD R3, R3, 0x1, R9 ;  /* 0x0000000103037824 */ /* 0x000fe200078e0209 */
[----:B------:R-:W-:Y:S01]  /*16bb0*/  LOP3.LUT R62, R5, R62, RZ, 0x3c, !PT ;  /* 0x0000003e053e7212 */ /* 0x000fe200078e3cff */
[----:B------:R-:W-:Y:S01]  /*16bc0*/  IMAD R0, R207, 0x20, R103 ;  /* 0x00000020cf007824 */ /* 0x000fe200078e0267 */
[----:B------:R-:W5:Y:S01]  /*16bd0*/  LD.E.128 R36, desc[UR36][R36.64] ;  /* 0x0000002424247980 */ /* 0x000f62000c101d00 */
[----:B------:R-:W-:Y:S01]  /*16be0*/  IMAD.WIDE.U32 R2, R191, UR4, R2 ;  /* 0x00000004bf027c25 */ /* 0x000fe2000f8e0002 */
[----:B------:R-:W-:-:S02]  /*16bf0*/  SHF.R.S32.HI R8, RZ, 0x1f, R205 ;  /* 0x0000001fff087819 */ /* 0x000fc400000114cd */
[----:B------:R0:W5:Y:S01]  /*16c00*/  LD.E.128 R4, desc[UR36][R62.64] ;  /* 0x000000243e047980 */ /* 0x000162000c101d00 */
[----:B------:R-:W-:-:S03]  /*16c10*/  IMAD R12, R213, 0x80, R0 ;  /* 0x00000080d50c7824 */ /* 0x000fc600078e0200 */
[----:B------:R-:W5:Y:S04]  /*16c20*/  LD.E.128 R40, desc[UR36][R40.64] ;  /* 0x0000002428287980 */ /* 0x000f68000c101d00 */
[----:B------:R-:W5:Y:S04]  /*16c30*/  LD.E.128 R44, desc[UR36][R44.64] ;  /* 0x000000242c2c7980 */ /* 0x000f68000c101d00 */
[----:B------:R-:W5:Y:S04]  /*16c40*/  LD.E.128 R48, desc[UR36][R48.64] ;  /* 0x0000002430307980 */ /* 0x000f68000c101d00 */
[----:B------:R-:W5:Y:S01]  /*16c50*/  LD.E.128 R52, desc[UR36][R52.64] ;  /* 0x0000002434347980 */ /* 0x000f62000c101d00 */
[----:B------:R-:W-:Y:S01]  /*16c60*/  IMAD R3, R191, UR5, R3 ;  /* 0x00000005bf037c24 */ /* 0x000fe2000f8e0203 */
[----:B------:R-:W-:Y:S01]  /*16c70*/  ULDC.64 UR4, c[0x0][0xaf0] ;  /* 0x0002bc0000047ab9 */ /* 0x000fe20000000a00 */
[----:B------:R-:W-:Y:S01]  /*16c80*/  @!PT LDS RZ, [RZ] ;  /* 0x00000000fffff984 */ /* 0x000fe20000000800 */
[----:B------:R-:W-:Y:S01]  /*16c90*/  @!PT LDS RZ, [RZ] ;  /* 0x00000000fffff984 */ /* 0x000fe20000000800 */
[----:B------:R-:W-:Y:S01]  /*16ca0*/  @!PT LDS RZ, [RZ] ;  /* 0x00000000fffff984 */ /* 0x000fe20000000800 */
[----:B------:R-:W-:Y:S01]  /*16cb0*/  @!PT LDS RZ, [RZ] ;  /* 0x00000000fffff984 */ /* 0x000fe20000000800 */
[----:B------:R1:W-:Y:S06]  /*16cc0*/  MEMBAR.ALL.CTA ;  /* 0x0000000000007992 */ /* 0x0003ec0000008000 */
[----:B-1----:R-:W1:Y:S01]  /*16cd0*/  FENCE.VIEW.ASYNC.S ;  /* 0x00000000000073c6 */ /* 0x002e620000000000 */
[----:B------:R-:W-:-:S02]  /*16ce0*/  IMAD R8, R8, UR4, RZ ;  /* 0x0000000408087c24 */ /* 0x000fc4000f8e02ff */
[----:B--2---:R-:W-:-:S04]  /*16cf0*/  @P1 IMAD.HI.U32 R0, R12, R11, RZ ;  /* 0x0000000b0c001227 */ /* 0x004fc800078e00ff */
[----:B------:R-:W-:Y:S01]  /*16d00*/  IMAD.MOV.U32 R9, RZ, RZ, R12 ;  /* 0x000000ffff097224 */ /* 0x000fe200078e000c */
[----:B---3--:R-:W-:Y:S01]  /*16d10*/  @P1 SHF.R.U32.HI R9, RZ, R13, R0 ;  /* 0x0000000dff091219 */ /* 0x008fe20000011600 */
[C---:B------:R-:W-:Y:S02]  /*16d20*/  IMAD R11, R205.reuse, UR5, R8 ;  /* 0x00000005cd0b7c24 */ /* 0x040fe4000f8e0208 */
[----:B------:R-:W-:Y:S01]  /*16d30*/  IMAD.WIDE.U32 R2, R205, UR4, R2 ;  /* 0x00000004cd027c25 */ /* 0x000fe2000f8e0002 */
[--C-:B------:R-:W-:Y:S01]  /*16d40*/  SHF.R.S32.HI R8, RZ, 0x1f, R9.reuse ;  /* 0x0000001fff087819 */ /* 0x100fe20000011409 */
[----:B------:R-:W-:Y:S02]  /*16d50*/  ULDC.64 UR4, c[0x0][0xae0] ;  /* 0x0002b80000047ab9 */ /* 0x000fe40000000a00 */
[----:B------:R-:W-:Y:S01]  /*16d60*/  VIADD R0, R18, 0x22820 ;  /* 0x0002282012007836 */ /* 0x000fe20000000000 */
[----:B------:R-:W-:Y:S01]  /*16d70*/  IADD3 R3, R3, R11, RZ ;  /* 0x0000000b03037210 */ /* 0x000fe20007ffe0ff */
[----:B------:R-:W-:-:S02]  /*16d80*/  IMAD.MOV R11, RZ, RZ, -R9 ;  /* 0x000000ffff0b7224 */ /* 0x000fc400078e0a09 */
[----:B------:R-:W-:Y:S01]  /*16d90*/  IMAD R8, R8, UR4, RZ ;  /* 0x0000000408087c24 */ /* 0x000fe2000f8e02ff */
[----:B------:R-:W-:Y:S01]  /*16da0*/  PRMT R0, RZ, 0x654, R0 ;  /* 0x00000654ff007816 */ /* 0x000fe20000000000 */
[----:B------:R-:W-:Y:S02]  /*16db0*/  IMAD R11, R14, R11, R12 ;  /* 0x0000000b0e0b7224 */ /* 0x000fe400078e020c */
[C---:B------:R-:W-:Y:S01]  /*16dc0*/  IMAD R13, R9.reuse, UR5, R8 ;  /* 0x00000005090d7c24 */ /* 0x040fe2000f8e0208 */
[----:B-1----:R1:W-:Y:S01]  /*16dd0*/  SYNCS.ARRIVE.TRANS64.RED.A1T0 RZ, [R0+URZ], RZ ;  /* 0x000000ff00ff79a7 */ /* 0x0023e2000810043f */
[----:B------:R-:W-:Y:S01]  /*16de0*/  IMAD.WIDE.U32 R2, R9, UR4, R2 ;  /* 0x0000000409027c25 */ /* 0x000fe2000f8e0002 */
[----:B------:R-:W-:Y:S01]  /*16df0*/  ULDC.64 UR4, c[0x0][0xad8] ;  /* 0x0002b60000047ab9 */ /* 0x000fe20000000a00 */
[----:B-1----:R-:W-:Y:S02]  /*16e00*/  SHF.R.S32.HI R0, RZ, 0x1f, R11 ;  /* 0x0000001fff007819 */ /* 0x002fe4000001140b */
[----:B------:R-:W-:-:S03]  /*16e10*/  IMAD.IADD R3, R3, 0x1, R13 ;  /* 0x0000000103037824 */ /* 0x000fc600078e020d */
[----:B------:R-:W-:Y:S02]  /*16e20*/  IMAD R0, R0, UR4, RZ ;  /* 0x0000000400007c24 */ /* 0x000fe4000f8e02ff */
[----:B------:R-:W-:-:S04]  /*16e30*/  IMAD.WIDE.U32 R2, R11, UR4, R2 ;  /* 0x000000040b027c25 */ /* 0x000fc8000f8e0002 */
[----:B------:R-:W-:Y:S01]  /*16e40*/  IMAD R11, R11, UR5, R0 ;  /* 0x000000050b0b7c24 */ /* 0x000fe2000f8e0200 */
[----:B------:R-:W-:Y:S02]  /*16e50*/  ULDC.64 UR4, c[0x0][0xa80] ;  /* 0x0002a00000047ab9 */ /* 0x000fe40000000a00 */
[----:B------:R-:W-:Y:S01]  /*16e60*/  LEA R0, P0, R2, UR4, 0x1 ;  /* 0x0000000402007c11 */ /* 0x000fe2000f8008ff */
[----:B------:R-:W-:Y:S01]  /*16e70*/  IMAD.IADD R3, R3, 0x1, R11 ;  /* 0x0000000103037824 */ /* 0x000fe200078e020b */
[----:B------:R-:W-:-:S04]  /*16e80*/  UMOV UR4, 0xffffffff ;  /* 0xffffffff00047882 */ /* 0x000fc80000000000 */
[----:B------:R-:W-:Y:S01]  /*16e90*/  LEA.HI.X R2, R2, UR5, R3, 0x1, P0 ;  /* 0x0000000502027c11 */ /* 0x000fe200080f0c03 */
[----:B0-----:R-:W-:Y:S06]  /*16ea0*/  BRA.DIV UR4, `(.L_x_660) ;  /* 0x000000d204fc7947 */ /* 0x001fec000b800000 */
[----:B------:R0:W1:Y:S04]  /*16eb0*/  SHFL.IDX PT, R3, R2, RZ, 0x181f ;  /* 0x00181fff02037589 */ /* 0x00006800000e0000 */
[----:B------:R0:W2:Y:S02]  /*16ec0*/  SHFL.IDX PT, R14, R0, RZ, 0x181f ;  /* 0x00181fff000e7589 */ /* 0x0000a400000e0000 */
.L_x_945:
[----:B------:R-:W-:Y:S01]  /*16ed0*/  IMAD R21, R213, 0x80, R103 ;  /* 0x00000080d5157824 */ /* 0x000fe200078e0267 */
[----:B------:R-:W-:Y:S04]  /*16ee0*/  BSSY B1, `(.L_x_661) ;  /* 0x000000e000017945 */ /* 0x000fe80003800000 */
[----:B------:R-:W-:-:S13]  /*16ef0*/  ISETP.GE.AND P0, PT, R21, R10, PT ;  /* 0x0000000a1500720c */ /* 0x000fda0003f06270 */
[----:B------:R-:W-:Y:S05]  /*16f00*/  @P0 BRA `(.L_x_662) ;  /* 0x00000000002c0947 */ /* 0x000fea0003800000 */
[----:B------:R-:W-:Y:S01]  /*16f10*/  ULDC UR4, c[0x0][0xac8] ;  /* 0x0002b20000047ab9 */ /* 0x000fe20000000800 */
[----:B------:R-:W-:Y:S02]  /*16f20*/  SHF.R.S32.HI R12, RZ, 0x1f, R198 ;  /* 0x0000001fff0c7819 */ /* 0x000fe400000114c6 */
[----:B------:R-:W-:Y:S02]  /*16f30*/  ISETP.GE.AND P0, PT, R198, UR4, PT ;  /* 0x00000004c6007c0c */ /* 0x000fe4000bf06270 */
[----:B------:R-:W-:Y:S02]  /*16f40*/  ISETP.GE.AND P1, PT, R206, UR4, PT ;  /* 0x00000004ce007c0c */ /* 0x000fe4000bf26270 */
[----:B------:R-:W-:-:S09]  /*16f50*/  SHF.R.S32.HI R11, RZ, 0x1f, R206 ;  /* 0x0000001fff0b7819 */ /* 0x000fd200000114ce */
[-C--:B--2---:R-:W-:Y:S02]  /*16f60*/  @!P0 LEA R8, P2, R198, R14.reuse, 0x1 ;  /* 0x0000000ec6088211 */ /* 0x084fe400078408ff */
[----:B------:R-:W-:Y:S02]  /*16f70*/  @!P1 LEA R14, P3, R206, R14, 0x1 ;  /* 0x0000000ece0e9211 */ /* 0x000fe400078608ff */
[-C--:B-1----:R-:W-:Y:S02]  /*16f80*/  @!P0 LEA.HI.X R9, R198, R3.reuse, R12, 0x1, P2 ;  /* 0x00000003c6098211 */ /* 0x082fe400010f0c0c */
[----:B------:R-:W-:-:S03]  /*16f90*/  @!P1 LEA.HI.X R15, R206, R3, R11, 0x1, P3 ;  /* 0x00000003ce0f9211 */ /* 0x000fc600018f0c0b */
[----:B-----5:R3:W-:Y:S04]  /*16fa0*/  @!P0 ST.E.128 desc[UR36][R8.64], R4 ;  /* 0x0000000408008985 */ /* 0x0207e8000c101d24 */
[----:B------:R3:W-:Y:S02]  /*16fb0*/  @!P1 ST.E.128 desc[UR36][R14.64], R40 ;  /* 0x000000280e009985 */ /* 0x0007e4000c101d24 */
.L_x_662:
[----:B------:R-:W-:Y:S05]  /*16fc0*/  BSYNC B1 ;  /* 0x0000000000017941 */ /* 0x000fea0003800000 */
.L_x_661:
[----:B------:R-:W-:-:S03]  /*16fd0*/  UMOV UR4, 0xffffffff ;  /* 0xffffffff00047882 */ /* 0x000fc60000000000 */
[----:B------:R-:W-:Y:S05]  /*16fe0*/  BRA.DIV UR4, `(.L_x_663) ;  /* 0x000000d204e07947 */ /* 0x000fea000b800000 */
[----:B-1----:R1:W4:Y:S04]  /*16ff0*/  SHFL.IDX PT, R3, R2, 0x1, 0x181f ;  /* 0x00381f0002037f89 */ /* 0x00232800000e0000 */
[----:B--23--:R1:W2:Y:S02]  /*17000*/  SHFL.IDX PT, R14, R0, 0x1, 0x181f ;  /* 0x00381f00000e7f89 */ /* 0x00c2a400000e0000 */
.L_x_949:
[----:B-----5:R-:W-:Y:S01]  /*17010*/  IADD3 R5, R21, 0x20, RZ ;  /* 0x0000002015057810 */ /* 0x020fe20007ffe0ff */
[----:B------:R-:W-:Y:S03]  /*17020*/  BSSY B1, `(.L_x_664) ;  /* 0x000000e000017945 */ /* 0x000fe60003800000 */
        /* <DEDUP_REMOVED lines=9> */
[-C--:B----4-:R-:W-:Y:S02]  /*170c0*/  @!P2 LEA.HI.X R5, R198, R3.reuse, R7, 0x1, P0 ;  /* 0x00000003c605a211 */ /* 0x090fe400000f0c07 */
[----:B------:R-:W-:-:S03]  /*170d0*/  @!P3 LEA.HI.X R15, R206, R3, R6, 0x1, P1 ;  /* 0x00000003ce0fb211 */ /* 0x000fc600008f0c06 */
[----:B------:R3:W-:Y:S04]  /*170e0*/  @!P2 ST.E.128 desc[UR36][R4.64], R24 ;  /* 0x000000180400a985 */ /* 0x0007e8000c101d24 */
[----:B------:R3:W-:Y:S02]  /*170f0*/  @!P3 ST.E.128 desc[UR36][R14.64], R44 ;  /* 0x0000002c0e00b985 */ /* 0x0007e4000c101d24 */
.L_x_665:
[----:B------:R-:W-:Y:S05]  /*17100*/  BSYNC B1 ;  /* 0x0000000000017941 */ /* 0x000fea0003800000 */
.L_x_664:
[----:B------:R-:W-:-:S03]  /*17110*/  UMOV UR4, 0xffffffff ;  /* 0xffffffff00047882 */ /* 0x000fc60000000000 */
[----:B------:R-:W-:Y:S05]  /*17120*/  BRA.DIV UR4, `(.L_x_666) ;  /* 0x000000d204d87947 */ /* 0x000fea000b800000 */
[----:B----4-:R4:W0:Y:S04]  /*17130*/  SHFL.IDX PT, R3, R2, 0x2, 0x181f ;  /* 0x00581f0002037f89 */ /* 0x01082800000e0000 */
[----:B--23--:R4:W2:Y:S02]  /*17140*/  SHFL.IDX PT, R14, R0, 0x2, 0x181f ;  /* 0x00581f00000e7f89 */ /* 0x00c8a400000e0000 */
.L_x_953:
[----:B------:R-:W-:Y:S01]  /*17150*/  VIADD R5, R21, 0x40 ;  /* 0x0000004015057836 */ /* 0x000fe20000000000 */
        /* <DEDUP_REMOVED lines=10> */
[-C--:B0-----:R-:W-:Y:S02]  /*17200*/  @!P2 LEA.HI.X R5, R198, R3.reuse, R7, 0x1, P0 ;  /* 0x00000003c605a211 */ /* 0x081fe400000f0c07 */
[----:B------:R-:W-:-:S03]  /*17210*/  @!P3 LEA.HI.X R15, R206, R3, R6, 0x1, P1 ;  /* 0x00000003ce0fb211 */ /* 0x000fc600008f0c06 */
[----:B------:R3:W-:Y:S04]  /*17220*/  @!P2 ST.E.128 desc[UR36][R4.64], R32 ;  /* 0x000000200400a985 */ /* 0x0007e8000c101d24 */
[----:B------:R3:W-:Y:S02]  /*17230*/  @!P3 ST.E.128 desc[UR36][R14.64], R48 ;  /* 0x000000300e00b985 */ /* 0x0007e4000c101d24 */
.L_x_668:
[----:B------:R-:W-:Y:S05]  /*17240*/  BSYNC B1 ;  /* 0x0000000000017941 */ /* 0x000fea0003800000 */
.L_x_667:
[----:B------:R-:W-:-:S03]  /*17250*/  UMOV UR4, 0xffffffff ;  /* 0xffffffff00047882 */ /* 0x000fc60000000000 */
[----:B------:R-:W-:Y:S05]  /*17260*/  BRA.DIV UR4, `(.L_x_669) ;  /* 0x000000d204d07947 */ /* 0x000fea000b800000 */
[----:B0-----:R0:W0:Y:S04]  /*17270*/  SHFL.IDX PT, R3, R2, 0x3, 0x181f ;  /* 0x00781f0002037f89 */ /* 0x00102800000e0000 */
[----:B--23--:R2:W3:Y:S02]  /*17280*/  SHFL.IDX PT, R14, R0, 0x3, 0x181f ;  /* 0x00781f00000e7f89 */ /* 0x00c4e400000e0000 */
.L_x_957:
[----:B------:R-:W-:-:S05]  /*17290*/  VIADD R5, R21, 0x60 ;  /* 0x0000006015057836 */ /* 0x000fca0000000000 */
[----:B------:R-:W-:-:S13]  /*172a0*/  ISETP.GE.AND P0, PT, R5, R10, PT ;  /* 0x0000000a0500720c */ /* 0x000fda0003f06270 */
[----:B------:R-:W-:Y:S05]  /*172b0*/  @P0 BRA `(.L_x_670) ;  /* 0x0000001c00f40947 */ /* 0x000fea0003800000 */
[----:B------:R-:W-:Y:S01]  /*172c0*/  ULDC UR4, c[0x0][0xac8] ;  /* 0x0002b20000047ab9 */ /* 0x000fe20000000800 */
[----:B-12-4-:R-:W-:Y:S02]  /*172d0*/  SHF.R.S32.HI R0, RZ, 0x1f, R198 ;  /* 0x0000001fff007819 */ /* 0x016fe400000114c6 */
[----:B------:R-:W-:-:S13]  /*172e0*/  ISETP.GE.AND P1, PT, R198, UR4, PT ;  /* 0x00000004c6007c0c */ /* 0x000fda000bf26270 */
[----:B---3--:R-:W-:-:S04]  /*172f0*/  @!P1 LEA R4, P0, R198, R14, 0x1 ;  /* 0x0000000ec6049211 */ /* 0x008fc800078008ff */
[----:B0-----:R-:W-:Y:S02]  /*17300*/  @!P1 LEA.HI.X R5, R198, R3, R0, 0x1, P0 ;  /* 0x00000003c6059211 */ /* 0x001fe400000f0c00 */
[----:B------:R-:W-:-:S03]  /*17310*/  ISETP.GE.AND P0, PT, R206, UR4, PT ;  /* 0x00000004ce007c0c */ /* 0x000fc6000bf06270 */
[----:B------:R0:W-:Y:S10]  /*17320*/  @!P1 ST.E.128 desc[UR36][R4.64], R36 ;  /* 0x0000002404009985 */ /* 0x0001f4000c101d24 */
[----:B------:R-:W-:Y:S05]  /*17330*/  @P0 BRA `(.L_x_670) ;  /* 0x0000001c00d40947 */ /* 0x000fea0003800000 */
[----:B------:R-:W-:Y:S02]  /*17340*/  SHF.R.S32.HI R0, RZ, 0x1f, R206 ;  /* 0x0000001fff007819 */ /* 0x000fe400000114ce */
[----:B------:R-:W-:-:S04]  /*17350*/  LEA R14, P0, R206, R14, 0x1 ;  /* 0x0000000ece0e7211 */ /* 0x000fc800078008ff */
[----:B------:R-:W-:-:S05]  /*17360*/  LEA.HI.X R15, R206, R3, R0, 0x1, P0 ;  /* 0x00000003ce0f7211 */ /* 0x000fca00000f0c00 */
[----:B------:R1:W-:Y:S01]  /*17370*/  ST.E.128 desc[UR36][R14.64], R52 ;  /* 0x000000340e007985 */ /* 0x0003e2000c101d24 */
[----:B------:R-:W-:Y:S05]  /*17380*/  BRA `(.L_x_670) ;  /* 0x0000001c00c07947 */ /* 0x000fea0003800000 */
.L_x_659:
[----:B------:R-:W-:Y:S01]  /*17390*/  ULDC.64 UR4, c[0x0][0xb08] ;  /* 0x0002c20000047ab9 */ /* 0x000fe20000000a00 */
[----:B------:R-:W1:Y:S01]  /*173a0*/  @P1 LDC R8, c[0x0][0xbec] ;  /* 0x0002fb00ff081b82 */ /* 0x000e620000000800 */
[----:B0-----:R-:W-:Y:S01]  /*173b0*/  IMAD R6, R15, UR4, RZ ;  /* 0x000000040f067c24 */ /* 0x001fe2000f8e02ff */
[----:B------:R-:W-:Y:S01]  /*173c0*/  IADD3 R35, R211, 0x18, RZ ;  /* 0x00000018d3237810 */ /* 0x000fe20007ffe0ff */
[----:B------:R-:W-:-:S03]  /*173d0*/  IMAD.WIDE.U32 R4, R101, UR4, RZ ;  /* 0x0000000465047c25 */ /* 0x000fc6000f8e00ff */
[----:B------:R-:W-:Y:S01]  /*173e0*/  SHF.R.S32.HI R36, RZ, 0x1f, R35 ;  /* 0x0000001fff247819 */ /* 0x000fe20000011423 */
[----:B------:R-:W-:Y:S01]  /*173f0*/  IMAD R101, R101, UR5, R6 ;  /* 0x0000000565657c24 */ /* 0x000fe2000f8e0206 */
[----:B------:R-:W0:Y:S01]  /*17400*/  @P1 LDC R11, c[0x0][0xbf0] ;  /* 0x0002fc00ff0b1b82 */ /* 0x000e220000000800 */
[----:B------:R-:W-:Y:S01]  /*17410*/  ULDC.64 UR4, c[0x0][0xb38] ;  /* 0x0002ce0000047ab9 */ /* 0x000fe20000000a00 */
[----:B------:R-:W-:Y:S01]  /*17420*/  SHF.R.S32.HI R6, RZ, 0x1f, R205 ;  /* 0x0000001fff067819 */ /* 0x000fe200000114cd */
[----:B------:R-:W-:Y:S02]  /*17430*/  IMAD.IADD R5, R5, 0x1, R101 ;  /* 0x0000000105057824 */ /* 0x000fe400078e0265 */
[----:B------:R-:W-:Y:S02]  /*17440*/  IMAD.MOV.U32 R7, RZ, RZ, R37 ;  /* 0x000000ffff077224 */ /* 0x000fe400078e0025 */
[----:B------:R-:W-:-:S04]  /*17450*/  IMAD.WIDE.U32 R4, R191, UR4, R4 ;  /* 0x00000004bf047c25 */ /* 0x000fc8000f8e0004 */
[----:B------:R-:W-:Y:S01]  /*17460*/  IMAD R5, R191, UR5, R5 ;  /* 0x00000005bf057c24 */ /* 0x000fe2000f8e0205 */
[----:B------:R-:W-:Y:S01]  /*17470*/  ULDC.64 UR4, c[0x0][0xb40] ;  /* 0x0002d00000047ab9 */ /* 0x000fe20000000a00 */
[----:B------:R-:W-:Y:S02]  /*17480*/  VIADD R63, R211, 0x10 ;  /* 0x00000010d33f7836 */ /* 0x000fe40000000000 */
[----:B------:R-:W-:Y:S02]  /*17490*/  IMAD R6, R6, UR4, RZ ;  /* 0x0000000406067c24 */ /* 0x000fe4000f8e02ff */
[----:B------:R-:W-:Y:S01]  /*174a0*/  IMAD.WIDE.U32 R4, R205, UR4, R4 ;  /* 0x00000004cd047c25 */ /* 0x000fe2000f8e0004 */
[----:B------:R-:W-:-:S03]  /*174b0*/  SHF.R.S32.HI R34, RZ, 0x1f, R63 ;  /* 0x0000001fff227819 */ /* 0x000fc6000001143f */
[----:B------:R-:W-:Y:S01]  /*174c0*/  IMAD R9, R205, UR5, R6 ;  /* 0x00000005cd097c24 */ /* 0x000fe2000f8e0206 */
[----:B------:R-:W-:Y:S01]  /*174d0*/  ULDC.64 UR4, c[0x0][0xb48] ;  /* 0x0002d20000047ab9 */ /* 0x000fe20000000a00 */
[----:B-1----:R-:W-:-:S04]  /*174e0*/  @P1 IMAD.HI.U32 R8, R37, R8, RZ ;  /* 0x0000000825081227 */ /* 0x002fc800078e00ff */
[----:B------:R-:W-:Y:S01]  /*174f0*/  IMAD.IADD R5, R5, 0x1, R9 ;  /* 0x0000000105057824 */ /* 0x000fe200078e0209 */
[----:B0-----:R-:W-:Y:S01]  /*17500*/  @P1 SHF.R.U32.HI R7, RZ, R11, R8 ;  /* 0x0000000bff071219 */ /* 0x001fe20000011608 */
[----:B------:R-:W-:Y:S02]  /*17510*/  VIADD R8, R18, 0x22820 ;  /* 0x0002282012087836 */ /* 0x000fe40000000000 */
[C---:B------:R-:W-:Y:S01]  /*17520*/  IMAD.WIDE.U32 R4, R214.reuse, UR4, R4 ;  /* 0x00000004d6047c25 */ /* 0x040fe2000f8e0004 */
[----:B------:R-:W-:Y:S02]  /*17530*/  IADD3 R9, -R7, RZ, RZ ;  /* 0x000000ff07097210 */ /* 0x000fe40007ffe1ff */
[----:B------:R-:W-:Y:S01]  /*17540*/  SHF.R.S32.HI R6, RZ, 0x1f, R7 ;  /* 0x0000001fff067819 */ /* 0x000fe20000011407 */
[----:B------:R-:W-:Y:S01]  /*17550*/  IMAD R5, R214, UR5, R5 ;  /* 0x00000005d6057c24 */ /* 0x000fe2000f8e0205 */
[----:B------:R-:W-:Y:S01]  /*17560*/  ULDC.64 UR4, c[0x0][0xb30] ;  /* 0x0002cc0000047ab9 */ /* 0x000fe20000000a00 */
[----:B------:R-:W-:Y:S01]  /*17570*/  IMAD R9, R14, R9, R37 ;  /* 0x000000090e097224 */ /* 0x000fe200078e0225 */
[----:B------:R-:W-:Y:S01]  /*17580*/  PRMT R8, RZ, 0x654, R8 ;  /* 0x00000654ff087816 */ /* 0x000fe20000000008 */
[----:B------:R-:W-:-:S02]  /*17590*/  IMAD R6, R6, UR4, RZ ;  /* 0x0000000406067c24 */ /* 0x000fc4000f8e02ff */
[C---:B------:R-:W-:Y:S01]  /*175a0*/  IMAD.WIDE.U32 R4, R7.reuse, UR4, R4 ;  /* 0x0000000407047c25 */ /* 0x040fe2000f8e0004 */
[----:B------:R0:W-:Y:S03]  /*175b0*/  SYNCS.ARRIVE.TRANS64.RED.A1T0 RZ, [R8+URZ], RZ ;  /* 0x000000ff08ff79a7 */ /* 0x0001e6000810043f */
[----:B------:R-:W-:Y:S01]  /*175c0*/  IMAD R11, R7, UR5, R6 ;  /* 0x00000005070b7c24 */ /* 0x000fe2000f8e0206 */
[----:B------:R-:W-:Y:S01]  /*175d0*/  SHF.R.S32.HI R6, RZ, 0x1f, R9 ;  /* 0x0000001fff067819 */ /* 0x000fe20000011409 */
[----:B------:R-:W-:Y:S01]  /*175e0*/  ULDC.64 UR4, c[0x0][0xb28] ;  /* 0x0002ca0000047ab9 */ /* 0x000fe20000000a00 */
[----:B------:R-:W-:Y:S02]  /*175f0*/  VIADD R37, R211, 0x8 ;  /* 0x00000008d3257836 */ /* 0x000fe40000000000 */
[----:B------:R-:W-:Y:S02]  /*17600*/  IMAD.IADD R5, R5, 0x1, R11 ;  /* 0x0000000105057824 */ /* 0x000fe400078e020b */
[----:B------:R-:W-:Y:S01]  /*17610*/  IMAD R6, R6, UR4, RZ ;  /* 0x0000000406067c24 */ /* 0x000fe2000f8e02ff */
[----:B------:R-:W-:Y:S01]  /*17620*/  SHF.R.S32.HI R32, RZ, 0x1f, R37 ;  /* 0x0000001fff207819 */ /* 0x000fe20000011425 */
        /* <DEDUP_REMOVED lines=10> */
.L_x_960:
[----:B------:R-:W-:Y:S01]  /*176d0*/  ISETP.GE.AND P0, PT, R39, R10, PT ;  /* 0x0000000a2700720c */ /* 0x000fe20003f06270 */
[----:B------:R-:W-:-:S12]  /*176e0*/  BSSY B1, `(.L_x_672) ;  /* 0x0000079000017945 */ /* 0x000fd80003800000 */
[----:B------:R-:W-:Y:S05]  /*176f0*/  @P0 BRA `(.L_x_673) ;  /* 0x0000000400dc0947 */ /* 0x000fea0003800000 */
[----:B------:R-:W-:Y:S01]  /*17700*/  ULDC UR4, c[0x0][0xac8] ;  /* 0x0002b20000047ab9 */ /* 0x000fe20000000800 */
[C---:B------:R-:W-:Y:S01]  /*17710*/  VIADD R14, R211.reuse, 0x20 ;  /* 0x00000020d30e7836 */ /* 0x040fe20000000000 */
[C---:B------:R-:W-:Y:S01]  /*17720*/  ISETP.GE.AND P0, PT, R211.reuse, UR4, PT ;  /* 0x00000004d3007c0c */ /* 0x040fe2000bf06270 */
[----:B------:R-:W-:Y:S01]  /*17730*/  VIADD R38, R211, 0x20 ;  /* 0x00000020d3267836 */ /* 0x000fe20000000000 */
[----:B------:R-:W-:Y:S01]  /*17740*/  ISETP.GE.AND P3, PT, R37, UR4, PT ;  /* 0x0000000425007c0c */ /* 0x000fe2000bf66270 */
[----:B------:R-:W-:Y:S01]  /*17750*/  VIADD R15, R211, 0x30 ;  /* 0x00000030d30f7836 */ /* 0x000fe20000000000 */
[----:B------:R-:W-:Y:S01]  /*17760*/  ISETP.GE.AND P2, PT, R63, UR4, PT ;  /* 0x000000043f007c0c */ /* 0x000fe2000bf46270 */
[----:B------:R-:W-:Y:S01]  /*17770*/  VIADD R13, R211, 0x28 ;  /* 0x00000028d30d7836 */ /* 0x000fe20000000000 */
[----:B------:R-:W-:Y:S02]  /*17780*/  ISETP.GE.AND P1, PT, R35, UR4, PT ;  /* 0x0000000423007c0c */ /* 0x000fe4000bf26270 */
[----:B------:R-:W-:-:S02]  /*17790*/  IADD3 R11, R211, 0x28, RZ ;  /* 0x00000028d30b7810 */ /* 0x000fc40007ffe0ff */
[----:B------:R-:W-:Y:S02]  /*177a0*/  SHF.R.S32.HI R38, RZ, 0x1f, R38 ;  /* 0x0000001fff267819 */ /* 0x000fe40000011426 */
[----:B------:R-:W-:Y:S01]  /*177b0*/  SHF.R.S32.HI R13, RZ, 0x1f, R13 ;  /* 0x0000001fff0d7819 */ /* 0x000fe2000001140d */
[----:B--2---:R-:W-:Y:S01]  /*177c0*/  @!P0 IMAD.MOV.U32 R6, RZ, RZ, R25 ;  /* 0x000000ffff068224 */ /* 0x004fe200078e0019 */
[----:B------:R-:W-:Y:S01]  /*177d0*/  IADD3 R12, R211, 0x38, RZ ;  /* 0x00000038d30c7810 */ /* 0x000fe20007ffe0ff */
[----:B-1----:R-:W-:Y:S01]  /*177e0*/  @!P0 IMAD.MOV.U32 R7, RZ, RZ, R24 ;  /* 0x000000ffff078224 */ /* 0x002fe200078e0018 */
[----:B------:R-:W-:Y:S01]  /*177f0*/  @!P3 LEA R4, P4, R37, R25, 0x2 ;  /* 0x000000192504b211 */ /* 0x000fe200078810ff */
[----:B------:R-:W-:Y:S01]  /*17800*/  @!P0 IMAD.MOV.U32 R8, RZ, RZ, R102 ;  /* 0x000000ffff088224 */ /* 0x000fe200078e0066 */
[C---:B------:R-:W-:Y:S01]  /*17810*/  IADD3 R62, R211.reuse, 0x30, RZ ;  /* 0x00000030d33e7810 */ /* 0x040fe20007ffe0ff */
[----:B------:R-:W-:Y:S01]  /*17820*/  @!P0 IMAD.WIDE R6, R211, 0x4, R6 ;  /* 0x00000004d3068825 */ /* 0x000fe200078e0206 */
[----:B------:R-:W-:-:S02]  /*17830*/  @!P3 LEA.HI.X R5, R37, R24, R32, 0x2, P4 ;  /* 0x000000182505b211 */ /* 0x000fc400020f1420 */
[----:B------:R-:W-:Y:S01]  /*17840*/  SHF.R.S32.HI R62, RZ, 0x1f, R62 ;  /* 0x0000001fff3e7819 */ /* 0x000fe2000001143e */
[----:B------:R-:W-:-:S05]  /*17850*/  @!P0 IMAD.MOV.U32 R9, RZ, RZ, R99 ;  /* 0x000000ffff098224 */ /* 0x000fca00078e0063 */
[----:B------:R1:W-:Y:S01]  /*17860*/  @!P0 ST.E.64 desc[UR36][R6.64], R8 ;  /* 0x0000000806008985 */ /* 0x0003e2000c101b24 */
[----:B------:R-:W-:Y:S01]  /*17870*/  ISETP.GE.AND P0, PT, R14, UR4, PT ;  /* 0x000000040e007c0c */ /* 0x000fe2000bf06270 */
[----:B-1----:R-:W-:Y:S01]  /*17880*/  @!P3 IMAD.MOV.U32 R6, RZ, RZ, R100 ;  /* 0x000000ffff06b224 */ /* 0x002fe200078e0064 */
[----:B------:R-:W-:Y:S01]  /*17890*/  @!P2 LEA R8, P4, R63, R25, 0x2 ;  /* 0x000000193f08a211 */ /* 0x000fe200078810ff */
[----:B------:R-:W-:-:S03]  /*178a0*/  @!P3 IMAD.MOV.U32 R7, RZ, RZ, R98 ;  /* 0x000000ffff07b224 */ /* 0x000fc600078e0062 */
[-C--:B------:R-:W-:Y:S02]  /*178b0*/  @!P2 LEA.HI.X R9, R63, R24.reuse, R34, 0x2, P4 ;  /* 0x000000183f09a211 */ /* 0x080fe400020f1422 */
[----:B------:R1:W-:Y:S01]  /*178c0*/  @!P3 ST.E.64 desc[UR36][R4.64], R6 ;  /* 0x000000060400b985 */ /* 0x0003e2000c101b24 */
[----:B------:R-:W-:Y:S02]  /*178d0*/  ISETP.GE.AND P3, PT, R11, UR4, PT ;  /* 0x000000040b007c0c */ /* 0x000fe4000bf66270 */
[C---:B-1----:R-:W-:Y:S01]  /*178e0*/  @!P1 LEA R4, P5, R35.reuse, R25, 0x2 ;  /* 0x0000001923049211 */ /* 0x042fe200078a10ff */
[----:B------:R-:W-:Y:S02]  /*178f0*/  @!P2 IMAD.MOV.U32 R6, RZ, RZ, R79 ;  /* 0x000000ffff06a224 */ /* 0x000fe400078e004f */
[----:B------:R-:W-:Y:S01]  /*17900*/  @!P2 IMAD.MOV.U32 R7, RZ, RZ, R77 ;  /* 0x000000ffff07a224 */ /* 0x000fe200078e004d */
[----:B------:R-:W-:Y:S01]  /*17910*/  @!P1 LEA.HI.X R5, R35, R24, R36, 0x2, P5 ;  /* 0x0000001823059211 */ /* 0x000fe200028f1424 */
[----:B------:R-:W-:-:S02]  /*17920*/  @!P1 IMAD.MOV.U32 R79, RZ, RZ, R78 ;  /* 0x000000ffff4f9224 */ /* 0x000fc400078e004e */
[----:B------:R-:W-:Y:S01]  /*17930*/  @!P1 IMAD.MOV.U32 R78, RZ, RZ, R80 ;  /* 0x000000ffff4e9224 */ /* 0x000fe200078e0050 */
[----:B------:R1:W-:Y:S01]  /*17940*/  @!P2 ST.E.64 desc[UR36][R8.64], R6 ;  /* 0x000000060800a985 */ /* 0x0003e2000c101b24 */
[----:B------:R-:W-:-:S03]  /*17950*/  ISETP.GE.AND P2, PT, R15, UR4, PT ;  /* 0x000000040f007c0c */ /* 0x000fc6000bf46270 */
[----:B------:R2:W-:Y:S01]  /*17960*/  @!P1 ST.E.64 desc[UR36][R4.64], R78 ;  /* 0x0000004e04009985 */ /* 0x0005e2000c101b24 */
[----:B------:R-:W-:Y:S02]  /*17970*/  ISETP.GE.AND P1, PT, R12, UR4, PT ;  /* 0x000000040c007c0c */ /* 0x000fe4000bf26270 */
[CC--:B-1----:R-:W-:Y:S01]  /*17980*/  @!P0 LEA R6, P4, R14.reuse, R25.reuse, 0x2 ;  /* 0x000000190e068211 */ /* 0x0c2fe200078810ff */
[----:B------:R-:W-:Y:S01]  /*17990*/  @!P0 IMAD.MOV.U32 R9, RZ, RZ, R81 ;  /* 0x000000ffff098224 */ /* 0x000fe200078e0051 */
[----:B------:R-:W-:Y:S01]  /*179a0*/  @!P0 MOV R8, R2 ;  /* 0x0000000200088202 */ /* 0x000fe20000000f00 */
[----:B------:R-:W-:Y:S01]  /*179b0*/  @!P3 IMAD.MOV.U32 R2, RZ, RZ, R3 ;  /* 0x000000ffff02b224 */ /* 0x000fe200078e0003 */
[----:B--2---:R-:W-:Y:S01]  /*179c0*/  @!P3 LEA R4, P5, R11, R25, 0x2 ;  /* 0x000000190b04b211 */ /* 0x004fe200078a10ff */
[----:B------:R-:W-:Y:S01]  /*179d0*/  @!P3 IMAD.MOV.U32 R3, RZ, RZ, R0 ;  /* 0x000000ffff03b224 */ /* 0x000fe200078e0000 */
[-C--:B------:R-:W-:Y:S01]  /*179e0*/  @!P0 LEA.HI.X R7, R14, R24.reuse, R38, 0x2, P4 ;  /* 0x000000180e078211 */ /* 0x080fe200020f1426 */
[----:B------:R-:W-:Y:S01]  /*179f0*/  VIADD R14, R211, 0x40 ;  /* 0x00000040d30e7836 */ /* 0x000fe20000000000 */
[----:B------:R-:W-:Y:S01]  /*17a00*/  @!P3 LEA.HI.X R5, R11, R24, R13, 0x2, P5 ;  /* 0x000000180b05b211 */ /* 0x000fe200028f140d */
[C---:B------:R-:W-:Y:S01]  /*17a10*/  VIADD R38, R211.reuse, 0x48 ;  /* 0x00000048d3267836 */ /* 0x040fe20000000000 */
[----:B------:R-:W-:Y:S01]  /*17a20*/  SHF.R.S32.HI R0, RZ, 0x1f, R215 ;  /* 0x0000001fff007819 */ /* 0x000fe200000114d7 */
[----:B------:R1:W-:Y:S01]  /*17a30*/  @!P0 ST.E.64 desc[UR36][R6.64], R8 ;  /* 0x0000000806008985 */ /* 0x0003e2000c101b24 */
[----:B------:R-:W-:Y:S01]  /*17a40*/  ISETP.GE.AND P0, PT, R14, UR4, PT ;  /* 0x000000040e007c0c */ /* 0x000fe2000bf06270 */
[----:B------:R-:W-:-:S02]  /*17a50*/  VIADD R13, R211, 0x38 ;  /* 0x00000038d30d7836 */ /* 0x000fc40000000000 */
[----:B------:R2:W-:Y:S01]  /*17a60*/  @!P3 ST.E.64 desc[UR36][R4.64], R2 ;  /* 0x000000020400b985 */ /* 0x0005e2000c101b24 */
[----:B------:R-:W-:Y:S01]  /*17a70*/  ISETP.GE.AND P3, PT, R38, UR4, PT ;  /* 0x0000000426007c0c */ /* 0x000fe2000bf66270 */
[----:B------:R-:W-:Y:S01]  /*17a80*/  VIADD R11, R211, 0x50 ;  /* 0x00000050d30b7836 */ /* 0x000fe20000000000 */
[----:B------:R-:W-:Y:S02]  /*17a90*/  SHF.R.S32.HI R13, RZ, 0x1f, R13 ;  /* 0x0000001fff0d7819 */ /* 0x000fe4000001140d */
[----:B-1----:R-:W-:-:S04]  /*17aa0*/  @!P2 LEA R6, P5, R15, R25, 0x2 ;  /* 0x000000190f06a211 */ /* 0x002fc800078a10ff */
[-C--:B------:R-:W-:Y:S01]  /*17ab0*/  @!P2 LEA.HI.X R7, R15, R24.reuse, R62, 0x2, P5 ;  /* 0x000000180f07a211 */ /* 0x080fe200028f143e */
[----:B--2---:R-:W-:Y:S01]  /*17ac0*/  @!P2 IMAD.MOV.U32 R4, RZ, RZ, R28 ;  /* 0x000000ffff04a224 */ /* 0x004fe200078e001c */
[CC--:B------:R-:W-:Y:S01]  /*17ad0*/  @!P1 LEA R2, P4, R12.reuse, R25.reuse, 0x2 ;  /* 0x000000190c029211 */ /* 0x0c0fe200078810ff */
[----:B------:R-:W-:Y:S01]  /*17ae0*/  @!P2 IMAD.MOV.U32 R5, RZ, RZ, R20 ;  /* 0x000000ffff05a224 */ /* 0x000fe200078e0014 */
[C---:B------:R-:W-:Y:S01]  /*17af0*/  IADD3 R62, R211.reuse, 0x48, RZ ;  /* 0x00000048d33e7810 */ /* 0x040fe20007ffe0ff */
[----:B------:R-:W-:Y:S01]  /*17b00*/  VIADD R15, R211, 0x40 ;  /* 0x00000040d30f7836 */ /* 0x000fe20000000000 */
[----:B------:R-:W-:Y:S01]  /*17b10*/  ISETP.GE.AND P5, PT, R11, UR4, PT ;  /* 0x000000040b007c0c */ /* 0x000fe2000bfa6270 */
[----:B------:R-:W-:Y:S01]  /*17b20*/  @!P1 IMAD.MOV.U32 R20, RZ, RZ, R40 ;  /* 0x000000ffff149224 */ /* 0x000fe200078e0028 */
[-C--:B------:R-:W-:Y:S01]  /*17b30*/  @!P1 LEA.HI.X R3, R12, R24.reuse, R13, 0x2, P4 ;  /* 0x000000180c039211 */ /* 0x080fe200020f140d */
[----:B------:R-:W-:Y:S01]  /*17b40*/  @!P2 ST.E.64 desc[UR36][R6.64], R4 ;  /* 0x000000040600a985 */ /* 0x000fe2000c101b24 */
[----:B------:R-:W-:Y:S01]  /*17b50*/  SHF.R.S32.HI R15, RZ, 0x1f, R15 ;  /* 0x0000001fff0f7819 */ /* 0x000fe2000001140f */
[----:B------:R-:W-:Y:S01]  /*17b60*/  @!P0 IMAD.MOV.U32 R40, RZ, RZ, R43 ;  /* 0x000000ffff288224 */ /* 0x000fe200078e002b */
[-C--:B------:R-:W-:Y:S01]  /*17b70*/  @!P0 LEA R8, P2, R14, R25.reuse, 0x2 ;  /* 0x000000190e088211 */ /* 0x080fe200078410ff */
[----:B------:R1:W-:Y:S01]  /*17b80*/  @!P1 ST.E.64 desc[UR36][R2.64], R20 ;  /* 0x0000001402009985 */ /* 0x0003e2000c101b24 */
[-C--:B------:R-:W-:Y:S01]  /*17b90*/  @!P3 LEA R12, P4, R38, R25.reuse, 0x2 ;  /* 0x00000019260cb211 */ /* 0x080fe200078810ff */
[----:B------:R-:W-:Y:S01]  /*17ba0*/  @!P3 IMAD.MOV.U32 R43, RZ, RZ, R42 ;  /* 0x000000ffff2bb224 */ /* 0x000fe200078e002a */
[----:B------:R-:W-:Y:S01]  /*17bb0*/  SHF.R.S32.HI R62, RZ, 0x1f, R62 ;  /* 0x0000001fff3e7819 */ /* 0x000fe2000001143e */
[----:B------:R-:W-:Y:S01]  /*17bc0*/  @!P3 IMAD.MOV.U32 R42, RZ, RZ, R44 ;  /* 0x000000ffff2ab224 */ /* 0x000fe200078e002c */
[-C--:B------:R-:W-:Y:S01]  /*17bd0*/  @!P0 LEA.HI.X R9, R14, R24.reuse, R15, 0x2, P2 ;  /* 0x000000180e098211 */ /* 0x080fe200010f140f */
[----:B------:R-:W-:Y:S01]  /*17be0*/  @!P5 IMAD.MOV.U32 R44, RZ, RZ, R47 ;  /* 0x000000ffff2cd224 */ /* 0x000fe200078e002f */
[----:B------:R-:W-:Y:S01]  /*17bf0*/  @!P3 LEA.HI.X R13, R38, R24, R62, 0x2, P4 ;  /* 0x00000018260db211 */ /* 0x000fe200020f143e */
[----:B------:R-:W-:Y:S01]  /*17c00*/  VIADD R38, R211, 0x50 ;  /* 0x00000050d3267836 */ /* 0x000fe20000000000 */
[----:B------:R-:W-:Y:S01]  /*17c10*/  ISETP.GE.AND P1, PT, R229, UR4, PT ;  /* 0x00000004e5007c0c */ /* 0x000fe2000bf26270 */
[----:B------:R2:W-:Y:S01]  /*17c20*/  @!P0 ST.E.64 desc[UR36][R8.64], R40 ;  /* 0x0000002808008985 */ /* 0x0005e2000c101b24 */
[----:B------:R-:W-:-:S02]  /*17c30*/  @!P5 LEA R14, P2, R11, R25, 0x2 ;  /* 0x000000190b0ed211 */ /* 0x000fc400078410ff */
[----:B------:R-:W-:Y:S01]  /*17c40*/  SHF.R.S32.HI R38, RZ, 0x1f, R38 ;  /* 0x0000001fff267819 */ /* 0x000fe20000011426 */
[----:B------:R3:W-:Y:S01]  /*17c50*/  @!P3 ST.E.64 desc[UR36][R12.64], R42 ;  /* 0x0000002a0c00b985 */ /* 0x0007e2000c101b24 */
[----:B------:R-:W-:Y:S02]  /*17c60*/  ISETP.GE.AND P0, PT, R228, UR4, PT ;  /* 0x00000004e4007c0c */ /* 0x000fe4000bf06270 */
[----:B------:R-:W-:Y:S02]  /*17c70*/  @!P5 LEA.HI.X R15, R11, R24, R38, 0x2, P2 ;  /* 0x000000180b0fd211 */ /* 0x000fe400010f1426 */
[----:B------:R-:W-:Y:S02]  /*17c80*/  SHF.R.S32.HI R38, RZ, 0x1f, R229 ;  /* 0x0000001fff267819 */ /* 0x000fe400000114e5 */
[----:B------:R-:W-:Y:S01]  /*17c90*/  ISETP.GE.AND P3, PT, R227, UR4, PT ;  /* 0x00000004e3007c0c */ /* 0x000fe2000bf66270 */
[----:B------:R4:W-:Y:S01]  /*17ca0*/  @!P5 ST.E.64 desc[UR36][R14.64], R44 ;  /* 0x0000002c0e00d985 */ /* 0x0009e2000c101b24 */
[----:B-1----:R-:W-:-:S02]  /*17cb0*/  @!P1 LEA R2, P2, R229, R25, 0x2 ;  /* 0x00000019e5029211 */ /* 0x002fc400078410ff */
[----:B------:R-:W-:Y:S02]  /*17cc0*/  ISETP.GE.AND P5, PT, R226, UR4, PT ;  /* 0x00000004e2007c0c */ /* 0x000fe4000bfa6270 */
[----:B------:R-:W-:Y:S02]  /*17cd0*/  ISETP.GE.AND P4, PT, R215, UR4, PT ;  /* 0x00000004d7007c0c */ /* 0x000fe4000bf86270 */
[----:B------:R-:W-:Y:S02]  /*17ce0*/  @!P1 LEA.HI.X R3, R229, R24, R38, 0x2, P2 ;  /* 0x00000018e5039211 */ /* 0x000fe400010f1426 */
[----:B------:R-:W-:Y:S02]  /*17cf0*/  SHF.R.S32.HI R11, RZ, 0x1f, R228 ;  /* 0x0000001fff0b7819 */ /* 0x000fe400000114e4 */
[CC--:B------:R-:W-:Y:S02]  /*17d00*/  @!P0 LEA R4, P2, R228.reuse, R25.reuse, 0x2 ;  /* 0x00000019e4048211 */ /* 0x0c0fe400078410ff */
[----:B------:R-:W-:Y:S01]  /*17d10*/  @!P1 MOV R47, R46 ;  /* 0x0000002e002f9202 */ /* 0x000fe20000000f00 */
[----:B------:R-:W-:Y:S01]  /*17d20*/  @!P1 IMAD.MOV.U32 R46, RZ, RZ, R48 ;  /* 0x000000ffff2e9224 */ /* 0x000fe200078e0030 */
[----:B------:R-:W-:Y:S01]  /*17d30*/  @!P0 LEA.HI.X R5, R228, R24, R11, 0x2, P2 ;  /* 0x00000018e4058211 */ /* 0x000fe200010f140b */
[----:B------:R-:W-:Y:S01]  /*17d40*/  @!P0 IMAD.MOV.U32 R48, RZ, RZ, R51 ;  /* 0x000000ffff308224 */ /* 0x000fe200078e0033 */
[----:B------:R-:W-:Y:S01]  /*17d50*/  SHF.R.S32.HI R28, RZ, 0x1f, R227 ;  /* 0x0000001fff1c7819 */ /* 0x000fe200000114e3 */
[----:B------:R-:W-:Y:S01]  /*17d60*/  @!P3 IMAD.MOV.U32 R51, RZ, RZ, R50 ;  /* 0x000000ffff33b224 */ /* 0x000fe200078e0032 */
[----:B------:R4:W-:Y:S01]  /*17d70*/  @!P1 ST.E.64 desc[UR36][R2.64], R46 ;  /* 0x0000002e02009985 */ /* 0x0009e2000c101b24 */
[-C--:B------:R-:W-:Y:S01]  /*17d80*/  @!P3 LEA R6, P1, R227, R25.reuse, 0x2 ;  /* 0x00000019e306b211 */ /* 0x080fe200078210ff */
[----:B------:R-:W-:Y:S01]  /*17d90*/  @!P3 IMAD.MOV.U32 R50, RZ, RZ, R82 ;  /* 0x000000ffff32b224 */ /* 0x000fe200078e0052 */
[----:B------:R-:W-:Y:S01]  /*17da0*/  SHF.R.S32.HI R11, RZ, 0x1f, R226 ;  /* 0x0000001fff0b7819 */ /* 0x000fe200000114e2 */
[----:B------:R4:W-:Y:S01]  /*17db0*/  @!P0 ST.E.64 desc[UR36][R4.64], R48 ;  /* 0x0000003004008985 */ /* 0x0009e2000c101b24 */
[-C--:B--2---:R-:W-:Y:S01]  /*17dc0*/  @!P5 LEA R8, P0, R226, R25.reuse, 0x2 ;  /* 0x00000019e208d211 */ /* 0x084fe200078010ff */
[----:B------:R-:W-:Y:S01]  /*17dd0*/  @!P5 IMAD.MOV.U32 R82, RZ, RZ, R85 ;  /* 0x000000ffff52d224 */ /* 0x000fe200078e0055 */
[----:B---3--:R-:W-:-:S02]  /*17de0*/  @!P4 LEA R12, P2, R215, R25, 0x2 ;  /* 0x00000019d70cc211 */ /* 0x008fc400078410ff */
[-C--:B------:R-:W-:Y:S02]  /*17df0*/  @!P3 LEA.HI.X R7, R227, R24.reuse, R28, 0x2, P1 ;  /* 0x00000018e307b211 */ /* 0x080fe400008f141c */
[----:B------:R-:W-:Y:S02]  /*17e00*/  @!P5 LEA.HI.X R9, R226, R24, R11, 0x2, P0 ;  /* 0x00000018e209d211 */ /* 0x000fe400000f140b */
[----:B------:R-:W-:Y:S01]  /*17e10*/  @!P4 MOV R85, R84 ;  /* 0x000000540055c202 */ /* 0x000fe20000000f00 */
[----:B------:R-:W-:Y:S01]  /*17e20*/  @!P4 IMAD.MOV.U32 R84, RZ, RZ, R86 ;  /* 0x000000ffff54c224 */ /* 0x000fe200078e0056 */
[----:B------:R-:W-:Y:S01]  /*17e30*/  @!P4 LEA.HI.X R13, R215, R24, R0, 0x2, P2 ;  /* 0x00000018d70dc211 */ /* 0x000fe200010f1400 */
[----:B------:R4:W-:Y:S04]  /*17e40*/  @!P3 ST.E.64 desc[UR36][R6.64], R50 ;  /* 0x000000320600b985 */ /* 0x0009e8000c101b24 */
[----:B------:R4:W-:Y:S04]  /*17e50*/  @!P5 ST.E.64 desc[UR36][R8.64], R82 ;  /* 0x000000520800d985 */ /* 0x0009e8000c101b24 */
[----:B------:R4:W-:Y:S02]  /*17e60*/  @!P4 ST.E.64 desc[UR36][R12.64], R84 ;  /* 0x000000540c00c985 */ /* 0x0009e4000c101b24 */
.L_x_673:
[----:B------:R-:W-:Y:S05]  /*17e70*/  BSYNC B1 ;  /* 0x0000000000017941 */ /* 0x000fea0003800000 */
.L_x_672:
[----:B------:R-:W-:-:S03]  /*17e80*/  UMOV UR4, 0xffffffff ;  /* 0xffffffff00047882 */ /* 0x000fc60000000000 */
[----:B------:R-:W-:Y:S05]  /*17e90*/  BRA.DIV UR4, `(.L_x_674) ;  /* 0x000000ca04447947 */ /* 0x000fea000b800000 */
[----:B------:R3:W0:Y:S04]  /*17ea0*/  SHFL.IDX PT, R0, R27, 0x1, 0x1c1f ;  /* 0x003c1f001b007f89 */ /* 0x00062800000e0000 */
[----:B----4-:R3:W4:Y:S02]  /*17eb0*/  SHFL.IDX PT, R14, R26, 0x1, 0x1c1f ;  /* 0x003c1f001a0e7f89 */ /* 0x01072400000e0000 */
.L_x_964:
[----:B------:R-:W-:-:S13]  /*17ec0*/  ISETP.GE.AND P0, PT, R33, R10, PT ;  /* 0x0000000a2100720c */ /* 0x000fda0003f06270 */
[----:B------:R-:W-:Y:S05]  /*17ed0*/  @P0 BRA `(.L_x_670) ;  /* 0x0000001000ec0947 */ /* 0x000fea0003800000 */
[----:B------:R-:W-:Y:S01]  /*17ee0*/  ULDC UR4, c[0x0][0xac8] ;  /* 0x0002b20000047ab9 */ /* 0x000fe20000000800 */
[C---:B------:R-:W-:Y:S01]  /*17ef0*/  VIADD R20, R211.reuse, 0x20 ;  /* 0x00000020d3147836 */ /* 0x040fe20000000000 */
[C---:B------:R-:W-:Y:S01]  /*17f00*/  ISETP.GE.AND P3, PT, R211.reuse, UR4, PT ;  /* 0x00000004d3007c0c */ /* 0x040fe2000bf66270 */
[----:B--2---:R-:W-:Y:S01]  /*17f10*/  VIADD R25, R211, 0x28 ;  /* 0x00000028d3197836 */ /* 0x004fe20000000000 */
[----:B------:R-:W-:Y:S01]  /*17f20*/  ISETP.GE.AND P4, PT, R37, UR4, PT ;  /* 0x0000000425007c0c */ /* 0x000fe2000bf86270 */
[----:B------:R-:W-:Y:S01]  /*17f30*/  VIADD R21, R211, 0x20 ;  /* 0x00000020d3157836 */ /* 0x000fe20000000000 */
[----:B------:R-:W-:Y:S01]  /*17f40*/  ISETP.GE.AND P2, PT, R63, UR4, PT ;  /* 0x000000043f007c0c */ /* 0x000fe2000bf46270 */
[----:B------:R-:W-:Y:S01]  /*17f50*/  VIADD R13, R211, 0x30 ;  /* 0x00000030d30d7836 */ /* 0x000fe20000000000 */
[----:B------:R-:W-:Y:S01]  /*17f60*/  ISETP.GE.AND P0, PT, R35, UR4, PT ;  /* 0x0000000423007c0c */ /* 0x000fe2000bf06270 */
[----:B-1----:R-:W-:Y:S01]  /*17f70*/  VIADD R24, R211, 0x40 ;  /* 0x00000040d3187836 */ /* 0x002fe20000000000 */
[----:B------:R-:W-:-:S02]  /*17f80*/  SHF.R.S32.HI R21, RZ, 0x1f, R21 ;  /* 0x0000001fff157819 */ /* 0x000fc40000011415 */
[C---:B------:R-:W-:Y:S02]  /*17f90*/  IADD3 R12, R211.reuse, 0x38, RZ ;  /* 0x00000038d30c7810 */ /* 0x040fe40007ffe0ff */
[----:B0--3--:R-:W-:Y:S01]  /*17fa0*/  IADD3 R26, R211, 0x28, RZ ;  /* 0x00000028d31a7810 */ /* 0x009fe20007ffe0ff */
[----:B------:R-:W-:Y:S02]  /*17fb0*/  @!P3 IMAD.MOV.U32 R15, RZ, RZ, R0 ;  /* 0x000000ffff0fb224 */ /* 0x000fe400078e0000 */
[-C--:B----4-:R-:W-:Y:S01]  /*17fc0*/  @!P4 LEA R4, P1, R37, R14.reuse, 0x2 ;  /* 0x0000000e2504c211 */ /* 0x090fe200078210ff */
[----:B------:R-:W-:Y:S01]  /*17fd0*/  @!P3 IMAD.MOV.U32 R86, RZ, RZ, R52 ;  /* 0x000000ffff56b224 */ /* 0x000fe200078e0034 */
[----:B------:R-:W-:Y:S01]  /*17fe0*/  @!P2 LEA R6, P5, R63, R14, 0x2 ;  /* 0x0000000e3f06a211 */ /* 0x000fe200078a10ff */
[----:B------:R-:W-:Y:S01]  /*17ff0*/  @!P3 IMAD.WIDE R2, R211, 0x4, R14 ;  /* 0x00000004d302b825 */ /* 0x000fe200078e020e */
[----:B------:R-:W-:Y:S02]  /*18000*/  @!P4 LEA.HI.X R5, R37, R0, R32, 0x2, P1 ;  /* 0x000000002505c211 */ /* 0x000fe400008f1420 */
[----:B------:R-:W-:-:S02]  /*18010*/  ISETP.GE.AND P1, PT, R20, UR4, PT ;  /* 0x0000000414007c0c */ /* 0x000fc4000bf26270 */
[----:B------:R0:W-:Y:S01]  /*18020*/  @!P3 ST.E.64 desc[UR36][R2.64], R86 ;  /* 0x000000560200b985 */ /* 0x0001e2000c101b24 */
[----:B------:R-:W-:Y:S02]  /*18030*/  @!P2 LEA.HI.X R7, R63, R0, R34, 0x2, P5 ;  /* 0x000000003f07a211 */ /* 0x000fe400028f1422 */
[----:B------:R-:W-:Y:S02]  /*18040*/  @!P0 LEA R8, P5, R35, R14, 0x2 ;  /* 0x0000000e23088211 */ /* 0x000fe400078a10ff */
[----:B------:R-:W-:Y:S02]  /*18050*/  ISETP.GE.AND P3, PT, R13, UR4, PT ;  /* 0x000000040d007c0c */ /* 0x000fe4000bf66270 */
[----:B------:R-:W-:Y:S02]  /*18060*/  @!P0 LEA.HI.X R9, R35, R0, R36, 0x2, P5 ;  /* 0x0000000023098211 */ /* 0x000fe400028f1424 */
[----:B------:R-:W-:Y:S02]  /*18070*/  SHF.R.S32.HI R26, RZ, 0x1f, R26 ;  /* 0x0000001fff1a7819 */ /* 0x000fe4000001141a */
[----:B0-----:R-:W-:Y:S01]  /*18080*/  @!P4 MOV R2, R53 ;  /* 0x000000350002c202 */ /* 0x001fe20000000f00 */
[----:B------:R-:W-:-:S05]  /*18090*/  @!P4 IMAD.MOV.U32 R3, RZ, RZ, R90 ;  /* 0x000000ffff03c224 */ /* 0x000fca00078e005a */
[----:B------:R0:W-:Y:S01]  /*180a0*/  @!P4 ST.E.64 desc[UR36][R4.64], R2 ;  /* 0x000000020400c985 */ /* 0x0001e2000c101b24 */
[----:B------:R-:W-:Y:S01]  /*180b0*/  ISETP.GE.AND P4, PT, R25, UR4, PT ;  /* 0x0000000419007c0c */ /* 0x000fe2000bf86270 */
[----:B0-----:R-:W-:Y:S02]  /*180c0*/  @!P2 IMAD.MOV.U32 R2, RZ, RZ, R56 ;  /* 0x000000ffff02a224 */ /* 0x001fe400078e0038 */
[----:B------:R-:W-:Y:S02]  /*180d0*/  @!P2 IMAD.MOV.U32 R3, RZ, RZ, R54 ;  /* 0x000000ffff03a224 */ /* 0x000fe400078e0036 */
[----:B------:R-:W-:-:S03]  /*180e0*/  @!P0 IMAD.MOV.U32 R54, RZ, RZ, R57 ;  /* 0x000000ffff368224 */ /* 0x000fc600078e0039 */
[----:B------:R0:W-:Y:S01]  /*180f0*/  @!P2 ST.E.64 desc[UR36][R6.64], R2 ;  /* 0x000000020600a985 */ /* 0x0001e2000c101b24 */
[----:B------:R-:W-:-:S03]  /*18100*/  @!P1 LEA R10, P2, R20, R14, 0x2 ;  /* 0x0000000e140a9211 */ /* 0x000fc600078410ff */
[----:B------:R1:W-:Y:S01]  /*18110*/  @!P0 ST.E.64 desc[UR36][R8.64], R54 ;  /* 0x0000003608008985 */ /* 0x0003e2000c101b24 */
[----:B------:R-:W-:Y:S01]  /*18120*/  @!P1 LEA.HI.X R11, R20, R0, R21, 0x2, P2 ;  /* 0x00000000140b9211 */ /* 0x000fe200010f1415 */
[C---:B------:R-:W-:Y:S01]  /*18130*/  VIADD R21, R211.reuse, 0x30 ;  /* 0x00000030d3157836 */ /* 0x040fe20000000000 */
[----:B------:R-:W-:Y:S01]  /*18140*/  ISETP.GE.AND P2, PT, R12, UR4, PT ;  /* 0x000000040c007c0c */ /* 0x000fe2000bf46270 */
[----:B------:R-:W-:Y:S01]  /*18150*/  VIADD R20, R211, 0x48 ;  /* 0x00000048d3147836 */ /* 0x000fe20000000000 */
[C---:B------:R-:W-:Y:S02]  /*18160*/  @!P4 LEA R4, P0, R25.reuse, R14, 0x2 ;  /* 0x0000000e1904c211 */ /* 0x040fe400078010ff */
[----:B------:R-:W-:Y:S02]  /*18170*/  SHF.R.S32.HI R21, RZ, 0x1f, R21 ;  /* 0x0000001fff157819 */ /* 0x000fe40000011415 */
[----:B------:R-:W-:Y:S01]  /*18180*/  @!P4 LEA.HI.X R5, R25, R0, R26, 0x2, P0 ;  /* 0x000000001905c211 */ /* 0x000fe200000f141a */
[----:B0-----:R-:W-:Y:S01]  /*18190*/  @!P1 IMAD.MOV.U32 R2, RZ, RZ, R60 ;  /* 0x000000ffff029224 */ /* 0x001fe200078e003c */
[----:B------:R-:W-:Y:S01]  /*181a0*/  @!P3 LEA R6, P5, R13, R14, 0x2 ;  /* 0x0000000e0d06b211 */ /* 0x000fe200078a10ff */
[----:B------:R-:W-:Y:S01]  /*181b0*/  @!P1 IMAD.MOV.U32 R3, RZ, RZ, R58 ;  /* 0x000000ffff039224 */ /* 0x000fe200078e003a */
[----:B------:R-:W-:Y:S01]  /*181c0*/  ISETP.GE.AND P0, PT, R20, UR4, PT ;  /* 0x0000000414007c0c */ /* 0x000fe2000bf06270 */
[----:B------:R-:W-:Y:S01]  /*181d0*/  VIADD R25, R211, 0x40 ;  /* 0x00000040d3197836 */ /* 0x000fe20000000000 */
[----:B------:R-:W-:Y:S01]  /*181e0*/  @!P3 LEA.HI.X R7, R13, R0, R21, 0x2, P5 ;  /* 0x000000000d07b211 */ /* 0x000fe200028f1415 */
[----:B------:R-:W-:Y:S01]  /*181f0*/  @!P4 IMAD.MOV.U32 R58, RZ, RZ, R61 ;  /* 0x000000ffff3ac224 */ /* 0x000fe200078e003d */
[----:B------:R0:W-:Y:S01]  /*18200*/  @!P1 ST.E.64 desc[UR36][R10.64], R2 ;  /* 0x000000020a009985 */ /* 0x0001e2000c101b24 */
[----:B------:R-:W-:Y:S01]  /*18210*/  ISETP.GE.AND P1, PT, R24, UR4, PT ;  /* 0x0000000418007c0c */ /* 0x000fe2000bf26270 */
[----:B------:R-:W-:Y:S01]  /*18220*/  VIADD R13, R211, 0x38 ;  /* 0x00000038d30d7836 */ /* 0x000fe20000000000 */
[----:B------:R-:W-:Y:S01]  /*18230*/  SHF.R.S32.HI R25, RZ, 0x1f, R25 ;  /* 0x0000001fff197819 */ /* 0x000fe20000011419 */
[----:B------:R-:W-:Y:S01]  /*18240*/  @!P4 ST.E.64 desc[UR36][R4.64], R58 ;  /* 0x0000003a0400c985 */ /* 0x000fe2000c101b24 */
[----:B-1----:R-:W-:-:S02]  /*18250*/  @!P2 LEA R8, P4, R12, R14, 0x2 ;  /* 0x0000000e0c08a211 */ /* 0x002fc400078810ff */
[----:B------:R-:W-:Y:S02]  /*18260*/  SHF.R.S32.HI R13, RZ, 0x1f, R13 ;  /* 0x0000001fff0d7819 */ /* 0x000fe4000001140d */
[C---:B------:R-:W-:Y:S02]  /*18270*/  IADD3 R21, R211.reuse, 0x50, RZ ;  /* 0x00000050d3157810 */ /* 0x040fe40007ffe0ff */
[----:B------:R-:W-:Y:S02]  /*18280*/  @!P2 LEA.HI.X R9, R12, R0, R13, 0x2, P4 ;  /* 0x000000000c09a211 */ /* 0x000fe400020f140d */
[-C--:B------:R-:W-:Y:S01]  /*18290*/  @!P0 LEA R12, P4, R20, R14.reuse, 0x2 ;  /* 0x0000000e140c8211 */ /* 0x080fe200078810ff */
[----:B0-----:R-:W-:Y:S01]  /*182a0*/  @!P3 IMAD.MOV.U32 R2, RZ, RZ, R70 ;  /* 0x000000ffff02b224 */ /* 0x001fe200078e0046 */
[C---:B------:R-:W-:Y:S01]  /*182b0*/  @!P1 LEA R10, P5, R24.reuse, R14, 0x2 ;  /* 0x0000000e180a9211 */ /* 0x040fe200078a10ff */
[----:B------:R-:W-:Y:S02]  /*182c0*/  @!P3 IMAD.MOV.U32 R3, RZ, RZ, R68 ;  /* 0x000000ffff03b224 */ /* 0x000fe400078e0044 */
[----:B------:R-:W-:Y:S01]  /*182d0*/  @!P2 IMAD.MOV.U32 R68, RZ, RZ, R71 ;  /* 0x000000ffff44a224 */ /* 0x000fe200078e0047 */
[----:B------:R-:W-:Y:S01]  /*182e0*/  @!P1 LEA.HI.X R11, R24, R0, R25, 0x2, P5 ;  /* 0x00000000180b9211 */ /* 0x000fe200028f1419 */
[----:B------:R-:W-:Y:S01]  /*182f0*/  VIADD R24, R211, 0x48 ;  /* 0x00000048d3187836 */ /* 0x000fe20000000000 */
[----:B------:R0:W-:Y:S01]  /*18300*/  @!P3 ST.E.64 desc[UR36][R6.64], R2 ;  /* 0x000000020600b985 */ /* 0x0001e2000c101b24 */
[----:B------:R-:W-:-:S02]  /*18310*/  ISETP.GE.AND P3, PT, R21, UR4, PT ;  /* 0x0000000415007c0c */ /* 0x000fc4000bf66270 */
[----:B------:R-:W-:Y:S01]  /*18320*/  ISETP.GE.AND P5, PT, R227, UR4, PT ;  /* 0x00000004e3007c0c */ /* 0x000fe2000bfa6270 */
[----:B------:R-:W-:Y:S01]  /*18330*/  @!P2 ST.E.64 desc[UR36][R8.64], R68 ;  /* 0x000000440800a985 */ /* 0x000fe2000c101b24 */
[----:B------:R-:W-:Y:S02]  /*18340*/  SHF.R.S32.HI R24, RZ, 0x1f, R24 ;  /* 0x0000001fff187819 */ /* 0x000fe40000011418 */
[----:B------:R-:W-:Y:S02]  /*18350*/  ISETP.GE.AND P2, PT, R229, UR4, PT ;  /* 0x00000004e5007c0c */ /* 0x000fe4000bf46270 */
[----:B------:R-:W-:Y:S01]  /*18360*/  @!P0 LEA.HI.X R13, R20, R0, R24, 0x2, P4 ;  /* 0x00000000140d8211 */ /* 0x000fe200020f1418 */
[----:B------:R-:W-:Y:S01]  /*18370*/  VIADD R24, R211, 0x50 ;  /* 0x00000050d3187836 */ /* 0x000fe20000000000 */
[----:B------:R-:W-:Y:S02]  /*18380*/  ISETP.GE.AND P4, PT, R228, UR4, PT ;  /* 0x00000004e4007c0c */ /* 0x000fe4000bf86270 */
[----:B------:R-:W-:Y:S01]  /*18390*/  SHF.R.S32.HI R20, RZ, 0x1f, R229 ;  /* 0x0000001fff147819 */ /* 0x000fe200000114e5 */
[----:B0-----:R-:W-:Y:S01]  /*183a0*/  @!P1 IMAD.MOV.U32 R2, RZ, RZ, R74 ;  /* 0x000000ffff029224 */ /* 0x001fe200078e004a */
[----:B------:R-:W-:Y:S01]  /*183b0*/  SHF.R.S32.HI R24, RZ, 0x1f, R24 ;  /* 0x0000001fff187819 */ /* 0x000fe20000011418 */
[----:B------:R-:W-:Y:S01]  /*183c0*/  @!P1 IMAD.MOV.U32 R3, RZ, RZ, R72 ;  /* 0x000000ffff039224 */ /* 0x000fe200078e0048 */
[----:B------:R-:W-:Y:S01]  /*183d0*/  @!P0 MOV R72, R75 ;  /* 0x0000004b00488202 */ /* 0x000fe20000000f00 */
[----:B------:R-:W-:-:S02]  /*183e0*/  @!P3 IMAD.MOV.U32 R77, RZ, RZ, R76 ;  /* 0x000000ffff4db224 */ /* 0x000fc400078e004c */
[----:B------:R-:W-:Y:S01]  /*183f0*/  @!P3 IMAD.MOV.U32 R76, RZ, RZ, R92 ;  /* 0x000000ffff4cb224 */ /* 0x000fe200078e005c */
[----:B------:R0:W-:Y:S01]  /*18400*/  @!P1 ST.E.64 desc[UR36][R10.64], R2 ;  /* 0x000000020a009985 */ /* 0x0001e2000c101b24 */
[C---:B------:R-:W-:Y:S01]  /*18410*/  @!P3 LEA R4, P1, R21.reuse, R14, 0x2 ;  /* 0x0000000e1504b211 */ /* 0x040fe200078210ff */
[----:B------:R-:W-:Y:S02]  /*18420*/  @!P2 IMAD.MOV.U32 R90, RZ, RZ, R93 ;  /* 0x000000ffff5aa224 */ /* 0x000fe400078e005d */
[----:B------:R1:W-:Y:S01]  /*18430*/  @!P0 ST.E.64 desc[UR36][R12.64], R72 ;  /* 0x000000480c008985 */ /* 0x0003e2000c101b24 */
[----:B------:R-:W-:Y:S02]  /*18440*/  ISETP.GE.AND P0, PT, R226, UR4, PT ;  /* 0x00000004e2007c0c */ /* 0x000fe4000bf06270 */
[----:B------:R-:W-:Y:S02]  /*18450*/  @!P3 LEA.HI.X R5, R21, R0, R24, 0x2, P1 ;  /* 0x000000001505b211 */ /* 0x000fe400008f1418 */
[----:B------:R-:W-:-:S02]  /*18460*/  @!P2 LEA R6, P1, R229, R14, 0x2 ;  /* 0x0000000ee506a211 */ /* 0x000fc400078210ff */
[----:B------:R-:W-:Y:S01]  /*18470*/  SHF.R.S32.HI R24, RZ, 0x1f, R228 ;  /* 0x0000001fff187819 */ /* 0x000fe200000114e4 */
[----:B------:R2:W-:Y:S01]  /*18480*/  @!P3 ST.E.64 desc[UR36][R4.64], R76 ;  /* 0x0000004c0400b985 */ /* 0x0005e2000c101b24 */
[----:B------:R-:W-:Y:S01]  /*18490*/  @!P2 LEA.HI.X R7, R229, R0, R20, 0x2, P1 ;  /* 0x00000000e507a211 */ /* 0x000fe200008f1414 */
[----:B0-----:R-:W-:Y:S01]  /*184a0*/  @!P4 IMAD.MOV.U32 R2, RZ, RZ, R96 ;  /* 0x000000ffff02c224 */ /* 0x001fe200078e0060 */
[-C--:B------:R-:W-:Y:S02]  /*184b0*/  @!P4 LEA R8, P1, R228, R14.reuse, 0x2 ;  /* 0x0000000ee408c211 */ /* 0x080fe400078210ff */
[----:B------:R-:W-:Y:S01]  /*184c0*/  SHF.R.S32.HI R21, RZ, 0x1f, R227 ;  /* 0x0000001fff157819 */ /* 0x000fe200000114e3 */
[----:B------:R2:W-:Y:S01]  /*184d0*/  @!P2 ST.E.64 desc[UR36][R6.64], R90 ;  /* 0x0000005a0600a985 */ /* 0x0005e2000c101b24 */
[-C--:B------:R-:W-:Y:S02]  /*184e0*/  @!P5 LEA R10, P2, R227, R14.reuse, 0x2 ;  /* 0x0000000ee30ad211 */ /* 0x080fe400078410ff */
[----:B-1----:R-:W-:-:S02]  /*184f0*/  @!P0 LEA R12, P3, R226, R14, 0x2 ;  /* 0x0000000ee20c8211 */ /* 0x002fc400078610ff */
[----:B------:R-:W-:Y:S02]  /*18500*/  SHF.R.S32.HI R20, RZ, 0x1f, R226 ;  /* 0x0000001fff147819 */ /* 0x000fe400000114e2 */
[----:B------:R-:W-:Y:S02]  /*18510*/  @!P4 LEA.HI.X R9, R228, R0, R24, 0x2, P1 ;  /* 0x00000000e409c211 */ /* 0x000fe400008f1418 */
[----:B------:R-:W-:Y:S01]  /*18520*/  @!P4 MOV R3, R94 ;  /* 0x0000005e0003c202 */ /* 0x000fe20000000f00 */
[----:B------:R-:W-:Y:S01]  /*18530*/  @!P5 IMAD.MOV.U32 R94, RZ, RZ, R97 ;  /* 0x000000ffff5ed224 */ /* 0x000fe200078e0061 */
[-C--:B------:R-:W-:Y:S02]  /*18540*/  @!P5 LEA.HI.X R11, R227, R0.reuse, R21, 0x2, P2 ;  /* 0x00000000e30bd211 */ /* 0x080fe400010f1415 */
[----:B------:R-:W-:Y:S01]  /*18550*/  @!P0 LEA.HI.X R13, R226, R0, R20, 0x2, P3 ;  /* 0x00000000e20d8211 */ /* 0x000fe200018f1414 */
[----:B------:R2:W-:Y:S04]  /*18560*/  @!P4 ST.E.64 desc[UR36][R8.64], R2 ;  /* 0x000000020800c985 */ /* 0x0005e8000c101b24 */
[----:B------:R2:W-:Y:S04]  /*18570*/  @!P5 ST.E.64 desc[UR36][R10.64], R94 ;  /* 0x0000005e0a00d985 */ /* 0x0005e8000c101b24 */
[----:B------:R2:W-:Y:S01]  /*18580*/  @!P0 ST.E.64 desc[UR36][R12.64], R64 ;  /* 0x000000400c008985 */ /* 0x0005e2000c101b24 */
[----:B------:R-:W-:-:S13]  /*18590*/  ISETP.GE.AND P0, PT, R215, UR4, PT ;  /* 0x00000004d7007c0c */ /* 0x000fda000bf06270 */
[----:B--2---:R-:W-:Y:S05]  /*185a0*/  @P0 BRA `(.L_x_670) ;  /* 0x0000000c00380947 */ /* 0x004fea0003800000 */
[----:B------:R-:W-:Y:S02]  /*185b0*/  SHF.R.S32.HI R20, RZ, 0x1f, R215 ;  /* 0x0000001fff147819 */ /* 0x000fe400000114d7 */
[----:B------:R-:W-:-:S04]  /*185c0*/  LEA R14, P0, R215, R14, 0x2 ;  /* 0x0000000ed70e7211 */ /* 0x000fc800078010ff */
[----:B------:R-:W-:-:S05]  /*185d0*/  LEA.HI.X R15, R215, R0, R20, 0x2, P0 ;  /* 0x00000000d70f7211 */ /* 0x000fca00000f1414 */
[----:B------:R0:W-:Y:S01]  /*185e0*/  ST.E.64 desc[UR36][R14.64], R66 ;  /* 0x000000420e007985 */ /* 0x0001e2000c101b24 */
[----:B------:R-:W-:Y:S05]  /*185f0*/  BRA `(.L_x_670) ;  /* 0x0000000c00247947 */ /* 0x000fea0003800000 */
.L_x_656:
[----:B------:R-:W-:Y:S01]  /*18600*/  ULDC.64 UR6, c[0x0][0xc08] ;  /* 0x0003020000067ab9 */ /* 0x000fe20000000a00 */
[----:B------:R-:W-:Y:S01]  /*18610*/  ULDC.64 UR4, c[0x0][0xc00] ;  /* 0x0003000000047ab9 */ /* 0x000fe20000000a00 */
[----:B------:R-:W-:Y:S01]  /*18620*/  ISETP.NE.U32.AND P1, PT, RZ, UR6, PT ;  /* 0x00000006ff007c0c */ /* 0x000fe2000bf25070 */
[----:B------:R-:W-:Y:S01]  /*18630*/  IMAD.MOV.U32 R13, RZ, RZ, RZ ;  /* 0x000000ffff0d7224 */ /* 0x000fe200078e00ff */
[----:B------:R-:W-:Y:S01]  /*18640*/  ISETP.NE.U32.AND P0, PT, RZ, UR4, PT ;  /* 0x00000004ff007c0c */ /* 0x000fe2000bf05070 */
[----:B------:R-:W3:Y:S01]  /*18650*/  S2R R0, SR_TID.X ;  /* 0x0000000000007919 */ /* 0x000ee20000002100 */
[----:B------:R-:W-:Y:S02]  /*18660*/  ISETP.NE.AND.EX P1, PT, RZ, UR7, PT, P1 ;  /* 0x00000007ff007c0c */ /* 0x000fe4000bf25310 */
[----:B------:R-:W-:Y:S02]  /*18670*/  IADD3 R2, P2, R209, UR4, RZ ;  /* 0x00000004d1027c10 */ /* 0x000fe4000ff5e0ff */
[----:B------:R-:W-:-:S02]  /*18680*/  ISETP.NE.AND.EX P0, PT, RZ, UR5, PT, P0 ;  /* 0x00000005ff007c0c */ /* 0x000fc4000bf05300 */
[----:B------:R-:W-:Y:S01]  /*18690*/  IADD3.X R3, R210, UR5, RZ, P2, !PT ;  /* 0x00000005d2037c10 */ /* 0x000fe200097fe4ff */
[----:B------:R-:W-:Y:S02]  /*186a0*/  ULDC UR4, c[0x0][0xa88] ;  /* 0x0002a20000047ab9 */ /* 0x000fe40000000800 */
[----:B------:R-:W-:-:S04]  /*186b0*/  IMAD.U32 R20, RZ, RZ, UR4 ;  /* 0x00000004ff147e24 */ /* 0x000fc8000f8e00ff */
[----:B------:R-:W-:-:S04]  /*186c0*/  @P1 IADD3 R4, P2, R209, UR6, RZ ;  /* 0x00000006d1041c10 */ /* 0x000fc8000ff5e0ff */
[----:B------:R-:W-:Y:S01]  /*186d0*/  @P1 IADD3.X R5, R210, UR7, RZ, P2, !PT ;  /* 0x00000007d2051c10 */ /* 0x000fe200097fe4ff */
[----:B------:R4:W5:Y:S04]  /*186e0*/  @P0 LDG.E R13, desc[UR36][R2.64] ;  /* 0x00000024020d0981 */ /* 0x000968000c1e1900 */
[----:B------:R4:W5:Y:S01]  /*186f0*/  @P1 LDG.E R20, desc[UR36][R4.64] ;  /* 0x0000002404141981 */ /* 0x000962000c1e1900 */
[----:B-1----:R-:W-:Y:S01]  /*18700*/  ISETP.GT.AND P2, PT, R208, 0x1, PT ;  /* 0x00000001d000780c */ /* 0x002fe20003f44270 */
[----:B---3--:R-:W-:-:S05]  /*18710*/  VIADD R24, R0, 0xffffff80 ;  /* 0xffffff8000187836 */ /* 0x008fca0000000000 */
[----:B------:R-:W-:Y:S01]  /*18720*/  ISETP.GT.AND P3, PT, R24, 0x7f, PT ;  /* 0x0000007f1800780c */ /* 0x000fe20003f64270 */
[----:B----4-:R-:W-:-:S12]  /*18730*/  @P1 BRA `(.L_x_675) ;  /* 0x0000000000101947 */ /* 0x010fd80003800000 */
[----:B------:R-:W-:Y:S05]  /*18740*/  @!P0 BRA `(.L_x_675) ;  /* 0x00000000000c8947 */ /* 0x000fea0003800000 */
[----:B------:R-:W3:Y:S04]  /*18750*/  LDG.E R5, desc[UR36][R2.64] ;  /* 0x0000002402057981 */ /* 0x000ee8000c1e1900 */
[----:B-----5:R-:W3:Y:S02]  /*18760*/  LDG.E R20, desc[UR36][R2.64+0x4] ;  /* 0x0000042402147981 */ /* 0x020ee4000c1e1900 */
[----:B---3--:R-:W-:-:S07]  /*18770*/  IMAD.IADD R20, R20, 0x1, -R5 ;  /* 0x0000000114147824 */ /* 0x008fce00078e0a05 */
.L_x_675:
[----:B------:R-:W-:Y:S01]  /*18780*/  BSSY B1, `(.L_x_676) ;  /* 0x0000036000017945 */ /* 0x000fe20003800000 */
[----:B------:R-:W-:Y:S02]  /*18790*/  SEL R205, R205, RZ, !P0 ;  /* 0x000000ffcdcd7207 */ /* 0x000fe40004000000 */
[----:B------:R-:W-:Y:S02]  /*187a0*/  SEL R212, R212, RZ, !P0 ;  /* 0x000000ffd4d47207 */ /* 0x000fe40004000000 */
[----:B-----5:R-:W-:Y:S01]  /*187b0*/  SHF.R.S32.HI R12, RZ, 0x1f, R13 ;  /* 0x0000001fff0c7819 */ /* 0x020fe2000001140d */
[----:B------:R-:W-:Y:S06]  /*187c0*/  @P3 BRA `(.L_x_677) ;  /* 0x0000000000c43947 */ /* 0x000fec0003800000 */
[----:B------:R-:W1:Y:S01]  /*187d0*/  LDC R25, c[0x0][0xbe8] ;  /* 0x0002fa00ff197b82 */ /* 0x000e620000000800 */
[----:B------:R-:W-:-:S05]  /*187e0*/  LEA R0, R213, R0, 0x7 ;  /* 0x00000000d5007211 */ /* 0x000fca00078e38ff */
[----:B------:R-:W-:Y:S02]  /*187f0*/  VIADD R21, R0, 0xffffff80 ;  /* 0xffffff8000157836 */ /* 0x000fe40000000000 */
[----:B-1----:R-:W-:-:S05]  /*18800*/  IMAD R2, R20, R25, RZ ;  /* 0x0000001914027224 */ /* 0x002fca00078e02ff */
[----:B------:R-:W-:-:S13]  /*18810*/  ISETP.GE.AND P0, PT, R21, R2, PT ;  /* 0x000000021500720c */ /* 0x000fda0003f06270 */
[----:B------:R-:W-:Y:S05]  /*18820*/  @P0 BRA `(.L_x_677) ;  /* 0x0000000000ac0947 */ /* 0x000fea0003800000 */
[----:B------:R-:W-:Y:S01]  /*18830*/  IMAD.MOV.U32 R0, RZ, RZ, 0x9b8 ;  /* 0x000009b8ff007424 */ /* 0x000fe200078e00ff */
[----:B------:R-:W-:Y:S01]  /*18840*/  ISETP.GT.AND P3, PT, R208, 0x1, PT ;  /* 0x00000001d000780c */ /* 0x000fe20003f64270 */
[----:B------:R-:W1:Y:S01]  /*18850*/  LDC.64 R26, c[0x0][0xba8] ;  /* 0x0002ea00ff1a7b82 */ /* 0x000e620000000a00 */
[----:B------:R-:W-:Y:S01]  /*18860*/  ISETP.NE.AND P0, PT, R25, 0x1, PT ;  /* 0x000000011900780c */ /* 0x000fe20003f05270 */
[----:B------:R-:W-:Y:S01]  /*18870*/  IMAD.MOV.U32 R15, RZ, RZ, R21 ;  /* 0x000000ffff0f7224 */ /* 0x000fe200078e0015 */
[----:B------:R-:W-:-:S05]  /*18880*/  SEL R14, R0, 0x978, P3 ;  /* 0x00000978000e7807 */ /* 0x000fca0001800000 */
[----:B------:R-:W3:Y:S08]  /*18890*/  LDC.64 R6, c[0x0][R14+0x220] ;  /* 0x000088000e067b82 */ /* 0x000ef00000000a00 */
[----:B------:R-:W4:Y:S08]  /*188a0*/  LDC.64 R2, c[0x0][R14+0x218] ;  /* 0x000086000e027b82 */ /* 0x000f300000000a00 */
[----:B------:R-:W5:Y:S08]  /*188b0*/  LDC.64 R8, c[0x0][R14+0x228] ;  /* 0x00008a000e087b82 */ /* 0x000f700000000a00 */
[----:B------:R-:W0:Y:S08]  /*188c0*/  LDC.64 R4, c[0x0][R14+0x210] ;  /* 0x000084000e047b82 */ /* 0x000e300000000a00 */
[----:B------:R-:W2:Y:S08]  /*188d0*/  @P0 LDC R0, c[0x0][0xbec] ;  /* 0x0002fb00ff000b82 */ /* 0x000eb00000000800 */
[----:B------:R-:W5:Y:S01]  /*188e0*/  @P0 LDC R35, c[0x0][0xbf0] ;  /* 0x0002fc00ff230b82 */ /* 0x000f620000000800 */
[----:B---3--:R-:W-:-:S07]  /*188f0*/  IMAD R7, R7, R205, RZ ;  /* 0x000000cd07077224 */ /* 0x008fce00078e02ff */
[----:B-1----:R-:W1:Y:S01]  /*18900*/  @!P3 LDC R26, c[0x0][0xb50] ;  /* 0x0002d400ff1abb82 */ /* 0x002e620000000800 */
[----:B------:R-:W-:Y:S02]  /*18910*/  IMAD R7, R6, R212, R7 ;  /* 0x000000d406077224 */ /* 0x000fe400078e0207 */
[----:B--2---:R-:W-:-:S05]  /*18920*/  @P0 IMAD.HI.U32 R0, R21, R0, RZ ;  /* 0x0000000015000227 */ /* 0x004fca00078e00ff */
[----:B------:R-:W2:Y:S01]  /*18930*/  @!P3 LDC R27, c[0x0][0xb54] ;  /* 0x0002d500ff1bbb82 */ /* 0x000ea20000000800 */
[-C--:B----4-:R-:W-:Y:S02]  /*18940*/  IMAD R33, R3, R191.reuse, RZ ;  /* 0x000000bf03217224 */ /* 0x090fe400078e02ff */
[----:B------:R-:W-:Y:S01]  /*18950*/  IMAD.WIDE.U32 R10, R2, R191, RZ ;  /* 0x000000bf020a7225 */ /* 0x000fe200078e00ff */
[----:B-----5:R-:W-:-:S03]  /*18960*/  @P0 SHF.R.U32.HI R15, RZ, R35, R0 ;  /* 0x00000023ff0f0219 */ /* 0x020fc60000011600 */
[----:B------:R-:W-:Y:S01]  /*18970*/  IMAD.WIDE.U32 R2, R6, R205, RZ ;  /* 0x000000cd06027225 */ /* 0x000fe200078e00ff */
[----:B------:R-:W-:-:S03]  /*18980*/  SEL R35, R214, RZ, P3 ;  /* 0x000000ffd6237207 */ /* 0x000fc60001800000 */
[----:B------:R-:W-:Y:S01]  /*18990*/  IMAD.IADD R11, R33, 0x1, R11 ;  /* 0x00000001210b7824 */ /* 0x000fe200078e020b */
[----:B------:R-:W-:Y:S01]  /*189a0*/  IADD3 R10, P0, P1, R2, R10, R13 ;  /* 0x0000000a020a7210 */ /* 0x000fe2000791e00d */
[----:B------:R-:W-:Y:S01]  /*189b0*/  IMAD.MOV R0, RZ, RZ, -R15 ;  /* 0x000000ffff007224 */ /* 0x000fe200078e0a0f */
[----:B------:R-:W-:Y:S01]  /*189c0*/  IADD3 R6, R3, R7, RZ ;  /* 0x0000000703067210 */ /* 0x000fe20007ffe0ff */
[----:B------:R-:W-:-:S04]  /*189d0*/  IMAD.WIDE.U32 R2, R8, R35, RZ ;  /* 0x0000002308027225 */ /* 0x000fc800078e00ff */
[----:B------:R-:W-:Y:S02]  /*189e0*/  IMAD R9, R9, R35, RZ ;  /* 0x0000002309097224 */ /* 0x000fe400078e02ff */
[----:B------:R-:W-:Y:S01]  /*189f0*/  IMAD R7, R25, R0, R21 ;  /* 0x0000000019077224 */ /* 0x000fe200078e0215 */
[----:B------:R-:W-:Y:S01]  /*18a00*/  IADD3.X R0, R6, R11, R12, P0, P1 ;  /* 0x0000000b06007210 */ /* 0x000fe200007e240c */
[----:B------:R-:W-:Y:S01]  /*18a10*/  IMAD.IADD R3, R9, 0x1, R3 ;  /* 0x0000000109037824 */ /* 0x000fe200078e0203 */
[----:B------:R-:W-:Y:S02]  /*18a20*/  IADD3 R2, P0, P1, R15, R10, R2 ;  /* 0x0000000a0f027210 */ /* 0x000fe4000791e002 */
[----:B------:R-:W-:Y:S02]  /*18a30*/  SHF.R.S32.HI R15, RZ, 0x1f, R15 ;  /* 0x0000001fff0f7819 */ /* 0x000fe4000001140f */
[----:B------:R-:W-:Y:S02]  /*18a40*/  SHF.R.S32.HI R9, RZ, 0x1f, R7 ;  /* 0x0000001fff097819 */ /* 0x000fe40000011407 */
[----:B------:R-:W-:Y:S01]  /*18a50*/  IADD3.X R3, R15, R0, R3, P0, P1 ;  /* 0x000000000f037210 */ /* 0x000fe200007e2403 */
[----:B0-----:R-:W-:-:S04]  /*18a60*/  IMAD R0, R5, R7, RZ ;  /* 0x0000000705007224 */ /* 0x001fc800078e02ff */
[C---:B------:R-:W-:Y:S02]  /*18a70*/  IMAD R9, R4.reuse, R9, R0 ;  /* 0x0000000904097224 */ /* 0x040fe400078e0200 */
[----:B------:R-:W-:-:S04]  /*18a80*/  IMAD.WIDE.U32 R2, R4, R7, R2 ;  /* 0x0000000704027225 */ /* 0x000fc800078e0002 */
[----:B------:R-:W-:Y:S01]  /*18a90*/  IMAD.IADD R0, R3, 0x1, R9 ;  /* 0x0000000103007824 */ /* 0x000fe200078e0209 */
[----:B-1----:R-:W-:Y:S01]  /*18aa0*/  LEA R4, P0, R2, R26, 0x2 ;  /* 0x0000001a02047211 */ /* 0x002fe200078010ff */
[----:B------:R-:W-:-:S03]  /*18ab0*/  IMAD.MOV.U32 R3, RZ, RZ, -0x800000 ;  /* 0xff800000ff037424 */ /* 0x000fc600078e00ff */
[----:B--2---:R-:W-:-:S05]  /*18ac0*/  LEA.HI.X R5, R2, R27, R0, 0x2, P0 ;  /* 0x0000001b02057211 */ /* 0x004fca00000f1400 */
[----:B------:R1:W-:Y:S04]  /*18ad0*/  STG.E desc[UR36][R4.64], R3 ;  /* 0x0000000304007986 */ /* 0x0003e8000c101924 */
.L_x_677:
[----:B------:R-:W-:Y:S05]  /*18ae0*/  BSYNC B1 ;  /* 0x0000000000017941 */ /* 0x000fea0003800000 */
.L_x_676:
[----:B------:R-:W-:Y:S05]  /*18af0*/  @P2 BRA `(.L_x_670) ;  /* 0x0000000400e42947 */ /* 0x000fea0003800000 */
[----:B------:R-:W3:Y:S01]  /*18b00*/  LDC R21, c[0x0][0xbe8] ;  /* 0x0002fa00ff157b82 */ /* 0x000ee20000000800 */
[----:B------:R-:W-:Y:S01]  /*18b10*/  SHF.R.S32.HI R6, RZ, 0x1f, R24 ;  /* 0x0000001fff067819 */ /* 0x000fe20000011418 */
[----:B------:R-:W-:Y:S01]  /*18b20*/  ULDC.64 UR4, c[0x0][0xaa0] ;  /* 0x0002a80000047ab9 */ /* 0x000fe20000000a00 */
[----:B------:R-:W-:Y:S01]  /*18b30*/  ULDC.64 UR6, c[0x0][0xaf0] ;  /* 0x0002bc0000067ab9 */ /* 0x000fe20000000a00 */
[----:B------:R-:W-:Y:S01]  /*18b40*/  IMAD R0, R12, UR4, RZ ;  /* 0x000000040c007c24 */ /* 0x000fe2000f8e02ff */
[----:B------:R-:W-:Y:S01]  /*18b50*/  LEA.HI R6, R6, R24, RZ, 0x3 ;  /* 0x0000001806067211 */ /* 0x000fe200078f18ff */
[----:B-1----:R-:W-:-:S03]  /*18b60*/  IMAD.WIDE.U32 R2, R13, UR4, RZ ;  /* 0x000000040d027c25 */ /* 0x002fc6000f8e00ff */
[----:B------:R-:W-:Y:S01]  /*18b70*/  SHF.R.S32.HI R6, RZ, 0x3, R6 ;  /* 0x00000003ff067819 */ /* 0x000fe20000011406 */
[----:B------:R-:W-:Y:S01]  /*18b80*/  IMAD R5, R13, UR5, R0 ;  /* 0x000000050d057c24 */ /* 0x000fe2000f8e0200 */
[----:B------:R-:W-:-:S03]  /*18b90*/  ULDC.64 UR4, c[0x0][0xae8] ;  /* 0x0002ba0000047ab9 */ /* 0x000fc60000000a00 */
[----:B------:R-:W-:Y:S02]  /*18ba0*/  IMAD R0, R207, 0x20, R6 ;  /* 0x00000020cf007824 */ /* 0x000fe400078e0206 */
[----:B------:R-:W-:-:S03]  /*18bb0*/  IMAD.IADD R3, R3, 0x1, R5 ;  /* 0x0000000103037824 */ /* 0x000fc600078e0205 */
[----:B------:R-:W-:Y:S01]  /*18bc0*/  LEA R9, R213, R0, 0x7 ;  /* 0x00000000d5097211 */ /* 0x000fe200078e38ff */
[----:B------:R-:W-:Y:S01]  /*18bd0*/  IMAD.WIDE.U32 R2, R191, UR4, R2 ;  /* 0x00000004bf027c25 */ /* 0x000fe2000f8e0002 */
[----:B---3--:R-:W-:-:S03]  /*18be0*/  ISETP.NE.AND P0, PT, R21, 0x1, PT ;  /* 0x000000011500780c */ /* 0x008fc60003f05270 */
[----:B------:R-:W-:Y:S02]  /*18bf0*/  IMAD.MOV.U32 R5, RZ, RZ, R9 ;  /* 0x000000ffff057224 */ /* 0x000fe400078e0009 */
[----:B------:R-:W-:Y:S01]  /*18c00*/  IMAD R3, R191, UR5, R3 ;  /* 0x00000005bf037c24 */ /* 0x000fe2000f8e0203 */
[----:B------:R-:W-:Y:S01]  /*18c10*/  ULDC.64 UR4, c[0x0][0xae0] ;  /* 0x0002b80000047ab9 */ /* 0x000fe20000000a00 */
[----:B------:R-:W-:-:S06]  /*18c20*/  IMAD.WIDE.U32 R2, R205, UR6, R2 ;  /* 0x00000006cd027c25 */ /* 0x000fcc000f8e0002 */
[----:B------:R-:W1:Y:S08]  /*18c30*/  @P0 LDC R4, c[0x0][0xbec] ;  /* 0x0002fb00ff040b82 */ /* 0x000e700000000800 */
[----:B------:R-:W3:Y:S01]  /*18c40*/  @P0 LDC R7, c[0x0][0xbf0] ;  /* 0x0002fc00ff070b82 */ /* 0x000ee20000000800 */
[----:B-1----:R-:W-:-:S04]  /*18c50*/  @P0 IMAD.HI.U32 R0, R9, R4, RZ ;  /* 0x0000000409000227 */ /* 0x002fc800078e00ff */
[----:B------:R-:W-:Y:S01]  /*18c60*/  IMAD R4, R212, UR6, RZ ;  /* 0x00000006d4047c24 */ /* 0x000fe2000f8e02ff */
[----:B---3--:R-:W-:-:S03]  /*18c70*/  @P0 SHF.R.U32.HI R5, RZ, R7, R0 ;  /* 0x00000007ff050219 */ /* 0x008fc60000011600 */
[----:B------:R-:W-:Y:S01]  /*18c80*/  IMAD R7, R205, UR7, R4 ;  /* 0x00000007cd077c24 */ /* 0x000fe2000f8e0204 */
[--C-:B------:R-:W-:Y:S01]  /*18c90*/  SHF.R.S32.HI R0, RZ, 0x1f, R5.reuse ;  /* 0x0000001fff007819 */ /* 0x100fe20000011405 */
[----:B------:R-:W-:Y:S02]  /*18ca0*/  IMAD.MOV R4, RZ, RZ, -R5 ;  /* 0x000000ffff047224 */ /* 0x000fe400078e0a05 */
[----:B------:R-:W-:Y:S02]  /*18cb0*/  IMAD.IADD R3, R3, 0x1, R7 ;  /* 0x0000000103037824 */ /* 0x000fe400078e0207 */
[----:B------:R-:W-:Y:S02]  /*18cc0*/  IMAD R0, R0, UR4, RZ ;  /* 0x0000000400007c24 */ /* 0x000fe4000f8e02ff */
[----:B------:R-:W-:Y:S02]  /*18cd0*/  IMAD R7, R21, R4, R9 ;  /* 0x0000000415077224 */ /* 0x000fe400078e0209 */
[----:B------:R-:W-:-:S02]  /*18ce0*/  IMAD R9, R5, UR5, R0 ;  /* 0x0000000505097c24 */ /* 0x000fc4000f8e0200 */
[----:B------:R-:W-:Y:S01]  /*18cf0*/  IMAD.WIDE.U32 R2, R5, UR4, R2 ;  /* 0x0000000405027c25 */ /* 0x000fe2000f8e0002 */
[----:B------:R-:W-:Y:S01]  /*18d00*/  SHF.R.S32.HI R0, RZ, 0x1f, R7 ;  /* 0x0000001fff007819 */ /* 0x000fe20000011407 */
[----:B------:R-:W-:Y:S02]  /*18d10*/  ULDC.64 UR4, c[0x0][0xad8] ;  /* 0x0002b60000047ab9 */ /* 0x000fe40000000a00 */
[----:B------:R-:W-:Y:S02]  /*18d20*/  IMAD.IADD R3, R3, 0x1, R9 ;  /* 0x0000000103037824 */ /* 0x000fe400078e0209 */
        /* <DEDUP_REMOVED lines=8> */
[----:B------:R-:W-:Y:S06]  /*18db0*/  BRA.DIV UR4, `(.L_x_678) ;  /* 0x000000ba04c47947 */ /* 0x000fec000b800000 */
[----:B------:R1:W3:Y:S04]  /*18dc0*/  SHFL.IDX PT, R3, R2, RZ, 0x181f ;  /* 0x00181fff02037589 */ /* 0x0002e800000e0000 */
[----:B------:R1:W4:Y:S02]  /*18dd0*/  SHFL.IDX PT, R14, R0, RZ, 0x181f ;  /* 0x00181fff000e7589 */ /* 0x00032400000e0000 */
.L_x_967:
[----:B------:R-:W-:Y:S01]  /*18de0*/  IMAD R21, R20, R21, RZ ;  /* 0x0000001514157224 */ /* 0x000fe200078e02ff */
[----:B------:R-:W-:Y:S01]  /*18df0*/  LEA R6, R213, R6, 0x7 ;  /* 0x00000006d5067211 */ /* 0x000fe200078e38ff */
        /* <DEDUP_REMOVED lines=8> */
[-C--:B----4-:R-:W-:Y:S02]  /*18e80*/  @!P2 LEA R4, P0, R198, R14.reuse, 0x1 ;  /* 0x0000000ec604a211 */ /* 0x090fe400078008ff */
[----:B------:R-:W-:Y:S02]  /*18e90*/  @!P3 LEA R14, P1, R206, R14, 0x1 ;  /* 0x0000000ece0eb211 */ /* 0x000fe400078208ff */
[-C--:B---3--:R-:W-:Y:S02]  /*18ea0*/  @!P2 LEA.HI.X R5, R198, R3.reuse, R8, 0x1, P0 ;  /* 0x00000003c605a211 */ /* 0x088fe400000f0c08 */
[----:B------:R-:W-:-:S03]  /*18eb0*/  @!P3 LEA.HI.X R15, R206, R3, R7, 0x1, P1 ;  /* 0x00000003ce0fb211 */ /* 0x000fc600008f0c07 */
[----:B------:R3:W-:Y:S04]  /*18ec0*/  @!P2 ST.E.128 desc[UR36][R4.64], RZ ;  /* 0x000000ff0400a985 */ /* 0x0007e8000c101d24 */
[----:B------:R3:W-:Y:S02]  /*18ed0*/  @!P3 ST.E.128 desc[UR36][R14.64], RZ ;  /* 0x000000ff0e00b985 */ /* 0x0007e4000c101d24 */
.L_x_680:
[----:B------:R-:W-:Y:S05]  /*18ee0*/  BSYNC B1 ;  /* 0x0000000000017941 */ /* 0x000fea0003800000 */
.L_x_679:
[----:B------:R-:W-:-:S03]  /*18ef0*/  UMOV UR4, 0xffffffff ;  /* 0xffffffff00047882 */ /* 0x000fc60000000000 */
[----:B------:R-:W-:Y:S05]  /*18f00*/  BRA.DIV UR4, `(.L_x_681) ;  /* 0x000000ba04a47947 */ /* 0x000fea000b800000 */
[----:B---3--:R3:W0:Y:S04]  /*18f10*/  SHFL.IDX PT, R3, R2, 0x1, 0x181f ;  /* 0x00381f0002037f89 */ /* 0x00862800000e0000 */
[----:B----4-:R3:W4:Y:S02]  /*18f20*/  SHFL.IDX PT, R14, R0, 0x1, 0x181f ;  /* 0x00381f00000e7f89 */ /* 0x01072400000e0000 */
.L_x_971:
        /* <DEDUP_REMOVED lines=11> */
[-C--:B0-----:R-:W-:Y:S02]  /*18fe0*/  @!P2 LEA.HI.X R5, R198, R3.reuse, R8, 0x1, P0 ;  /* 0x00000003c605a211 */ /* 0x081fe400000f0c08 */
[----:B------:R-:W-:-:S03]  /*18ff0*/  @!P3 LEA.HI.X R15, R206, R3, R7, 0x1, P1 ;  /* 0x00000003ce0fb211 */ /* 0x000fc600008f0c07 */
[----:B------:R0:W-:Y:S04]  /*19000*/  @!P2 ST.E.128 desc[UR36][R4.64], RZ ;  /* 0x000000ff0400a985 */ /* 0x0001e8000c101d24 */
[----:B------:R0:W-:Y:S02]  /*19010*/  @!P3 ST.E.128 desc[UR36][R14.64], RZ ;  /* 0x000000ff0e00b985 */ /* 0x0001e4000c101d24 */
.L_x_683:
[----:B------:R-:W-:Y:S05]  /*19020*/  BSYNC B1 ;  /* 0x0000000000017941 */ /* 0x000fea0003800000 */
.L_x_682:
[----:B------:R-:W-:-:S03]  /*19030*/  UMOV UR4, 0xffffffff ;  /* 0xffffffff00047882 */ /* 0x000fc60000000000 */
[----:B------:R-:W-:Y:S05]  /*19040*/  BRA.DIV UR4, `(.L_x_684) ;  /* 0x000000ba049c7947 */ /* 0x000fea000b800000 */
[----:B0-----:R0:W0:Y:S04]  /*19050*/  SHFL.IDX PT, R3, R2, 0x2, 0x181f ;  /* 0x00581f0002037f89 */ /* 0x00102800000e0000 */
[----:B----4-:R4:W0:Y:S02]  /*19060*/  SHFL.IDX PT, R14, R0, 0x2, 0x181f ;  /* 0x00581f00000e7f89 */ /* 0x01082400000e0000 */
.L_x_975:
        /* <DEDUP_REMOVED lines=9> */
[-C--:B0-----:R-:W-:Y:S02]  /*19100*/  @!P2 LEA R4, P0, R198, R14.reuse, 0x1 ;  /* 0x0000000ec604a211 */ /* 0x081fe400078008ff */
[----:B------:R-:W-:Y:S02]  /*19110*/  @!P3 LEA R14, P1, R206, R14, 0x1 ;  /* 0x0000000ece0eb211 */ /* 0x000fe400078208ff */
[-C--:B------:R-:W-:Y:S02]  /*19120*/  @!P2 LEA.HI.X R5, R198, R3.reuse, R8, 0x1, P0 ;  /* 0x00000003c605a211 */ /* 0x080fe400000f0c08 */
[----:B------:R-:W-:-:S03]  /*19130*/  @!P3 LEA.HI.X R15, R206, R3, R7, 0x1, P1 ;  /* 0x00000003ce0fb211 */ /* 0x000fc600008f0c07 */
[----:B------:R0:W-:Y:S04]  /*19140*/  @!P2 ST.E.128 desc[UR36][R4.64], RZ ;  /* 0x000000ff0400a985 */ /* 0x0001e8000c101d24 */
[----:B------:R0:W-:Y:S02]  /*19150*/  @!P3 ST.E.128 desc[UR36][R14.64], RZ ;  /* 0x000000ff0e00b985 */ /* 0x0001e4000c101d24 */
.L_x_686:
[----:B------:R-:W-:Y:S05]  /*19160*/  BSYNC B1 ;  /* 0x0000000000017941 */ /* 0x000fea0003800000 */
.L_x_685:
[----:B------:R-:W-:-:S03]  /*19170*/  UMOV UR4, 0xffffffff ;  /* 0xffffffff00047882 */ /* 0x000fc60000000000 */
[----:B------:R-:W-:Y:S05]  /*19180*/  BRA.DIV UR4, `(.L_x_687) ;  /* 0x000000ba04947947 */ /* 0x000fea000b800000 */
[----:B0-----:R0:W0:Y:S04]  /*19190*/  SHFL.IDX PT, R3, R2, 0x3, 0x181f ;  /* 0x00781f0002037f89 */ /* 0x00102800000e0000 */
[----:B------:R0:W0:Y:S02]  /*191a0*/  SHFL.IDX PT, R14, R0, 0x3, 0x181f ;  /* 0x00781f00000e7f89 */ /* 0x00002400000e0000 */
.L_x_979:
[----:B01-34-:R-:W-:-:S05]  /*191b0*/  VIADD R0, R6, 0x60 ;  /* 0x0000006006007836 */ /* 0x01bfca0000000000 */
[----:B------:R-:W-:-:S13]  /*191c0*/  ISETP.GE.AND P0, PT, R0, R21, PT ;  /* 0x000000150000720c */ /* 0x000fda0003f06270 */
[----:B------:R-:W-:Y:S05]  /*191d0*/  @P0 BRA `(.L_x_670) ;  /* 0x00000000002c0947 */ /* 0x000fea0003800000 */
[----:B------:R-:W-:Y:S01]  /*191e0*/  ULDC UR4, c[0x0][0xac8] ;  /* 0x0002b20000047ab9 */ /* 0x000fe20000000800 */
[----:B------:R-:W-:Y:S02]  /*191f0*/  SHF.R.S32.HI R7, RZ, 0x1f, R198 ;  /* 0x0000001fff077819 */ /* 0x000fe400000114c6 */
[----:B------:R-:W-:Y:S02]  /*19200*/  ISETP.GE.AND P2, PT, R198, UR4, PT ;  /* 0x00000004c6007c0c */ /* 0x000fe4000bf46270 */
[----:B------:R-:W-:Y:S02]  /*19210*/  ISETP.GE.AND P3, PT, R206, UR4, PT ;  /* 0x00000004ce007c0c */ /* 0x000fe4000bf66270 */
[----:B------:R-:W-:-:S09]  /*19220*/  SHF.R.S32.HI R2, RZ, 0x1f, R206 ;  /* 0x0000001fff027819 */ /* 0x000fd200000114ce */
[-C--:B------:R-:W-:Y:S02]  /*19230*/  @!P2 LEA R4, P0, R198, R14.reuse, 0x1 ;  /* 0x0000000ec604a211 */ /* 0x080fe400078008ff */
[----:B------:R-:W-:Y:S02]  /*19240*/  @!P3 LEA R14, P1, R206, R14, 0x1 ;  /* 0x0000000ece0eb211 */ /* 0x000fe400078208ff */
[-C--:B------:R-:W-:Y:S02]  /*19250*/  @!P2 LEA.HI.X R5, R198, R3.reuse, R7, 0x1, P0 ;  /* 0x00000003c605a211 */ /* 0x080fe400000f0c07 */
[----:B------:R-:W-:-:S03]  /*19260*/  @!P3 LEA.HI.X R15, R206, R3, R2, 0x1, P1 ;  /* 0x00000003ce0fb211 */ /* 0x000fc600008f0c02 */
[----:B------:R3:W-:Y:S04]  /*19270*/  @!P2 ST.E.128 desc[UR36][R4.64], RZ ;  /* 0x000000ff0400a985 */ /* 0x0007e8000c101d24 */
[----:B------:R3:W-:Y:S02]  /*19280*/  @!P3 ST.E.128 desc[UR36][R14.64], RZ ;  /* 0x000000ff0e00b985 */ /* 0x0007e4000c101d24 */
.L_x_670:
[----:B------:R-:W-:Y:S05]  /*19290*/  BSYNC B0 ;  /* 0x0000000000007941 */ /* 0x000fea0003800000 */
.L_x_655:
[----:B------:R-:W-:Y:S02]  /*192a0*/  ULDC UR4, c[0x0][0xc3c] ;  /* 0x00030f0000047ab9 */ /* 0x000fe40000000800 */
[----:B--2---:R-:W-:-:S13]  /*192b0*/  ISETP.GE.AND P0, PT, R31, UR4, PT ;  /* 0x000000041f007c0c */ /* 0x004fda000bf06270 */
[----:B------:R-:W-:Y:S05]  /*192c0*/  @!P0 BRA `(.L_x_688) ;  /* 0xfffffe7c00d08947 */ /* 0x000fea000383ffff */
[----:B------:R-:W-:Y:S05]  /*192d0*/  BRA `(.L_x_511) ;  /* 0x0000008000087947 */ /* 0x000fea0003800000 */
.L_x_509:
[----:B------:R-:W-:-:S08]  /*192e0*/  NOP ;  /* 0x0000000000007918 */ /* 0x000fd00000000000 */
[----:B0-----:R-:W0:-:S00]  /*192f0*/  USETMAXREG.DEALLOC.CTAPOOL 0x28 ;  /* 0x00000028000079c8 */ /* 0x001e0000080e0500 */
        /* <DEDUP_REMOVED lines=8> */
[----:B------:R0:W1:Y:S01]  /*19380*/  @P0 LDS.128 R16, [R2+0x228d0] ;  /* 0x0228d00002100984 */ /* 0x0000620000000c00 */
[----:B------:R-:W-:Y:S06]  /*19390*/  @P0 BAR.ARV 0x4, 0x180 ;  /* 0x0106000000000b1d */ /* 0x000fec0000002000 */
[----:B------:R-:W-:Y:S05]  /*193a0*/  @P0 BRA `(.L_x_689) ;  /* 0x0000000800980947 */ /* 0x000fea0003800000 */
[----:B------:R-:W2:Y:S01]  /*193b0*/  S2R R4, SR_TID.X ;  /* 0x0000000000047919 */ /* 0x000ea20000002100 */
[----:B------:R-:W-:Y:S01]  /*193c0*/  ULDC UR4, c[0x0][0xc3c] ;  /* 0x00030f0000047ab9 */ /* 0x000fe20000000800 */
[----:B------:R-:W-:Y:S02]  /*193d0*/  IMAD.MOV.U32 R0, RZ, RZ, RZ ;  /* 0x000000ffff007224 */ /* 0x000fe400078e00ff */
[----:B------:R-:W-:Y:S01]  /*193e0*/  IMAD.MOV.U32 R9, RZ, RZ, RZ ;  /* 0x000000ffff097224 */ /* 0x000fe200078e00ff */
[----:B------:R-:W3:Y:S01]  /*193f0*/  S2UR UR6, SR_CTAID.X ;  /* 0x00000000000679c3 */ /* 0x000ee20000002500 */
[----:B------:R-:W-:Y:S01]  /*19400*/  ULDC UR5, c[0x0][0xc38] ;  /* 0x00030e0000057ab9 */ /* 0x000fe20000000800 */
[----:B--2---:R-:W-:-:S04]  /*19410*/  LOP3.LUT R7, R4, 0x1f, RZ, 0xc0, !PT ;  /* 0x0000001f04077812 */ /* 0x004fc800078ec0ff */
[----:B------:R-:W-:-:S04]  /*19420*/  ISETP.NE.AND P0, PT, R7, 0x1f, PT ;  /* 0x0000001f0700780c */ /* 0x000fc80003f05270 */
[----:B------:R-:W-:-:S13]  /*19430*/  ISETP.GE.OR P1, PT, R7, UR4, !P0 ;  /* 0x0000000407007c0c */ /* 0x000fda000c726670 */
[----:B------:R-:W2:Y:S08]  /*19440*/  @!P1 LDC.64 R4, c[0x0][0xc80] ;  /* 0x00032000ff049b82 */ /* 0x000eb00000000a00 */
[----:B0-----:R-:W0:Y:S01]  /*19450*/  @!P1 LDC.64 R2, c[0x0][0xc78] ;  /* 0x00031e00ff029b82 */ /* 0x001e220000000a00 */
[----:B--2---:R-:W-:-:S05]  /*19460*/  @!P1 IMAD.WIDE.U32 R4, R7, 0x4, R4 ;  /* 0x0000000407049825 */ /* 0x004fca00078e0004 */
[----:B------:R-:W2:Y:S01]  /*19470*/  @!P1 LDG.E R0, desc[UR36][R4.64] ;  /* 0x0000002404009981 */ /* 0x000ea2000c1e1900 */
[----:B0-----:R-:W-:-:S05]  /*19480*/  @!P1 IMAD.WIDE.U32 R2, R7, 0x4, R2 ;  /* 0x0000000407029825 */ /* 0x001fca00078e0002 */
[----:B------:R-:W2:Y:S01]  /*19490*/  @!P1 LDG.E R9, desc[UR36][R2.64] ;  /* 0x0000002402099981 */ /* 0x000ea2000c1e1900 */
[C---:B------:R-:W-:Y:S02]  /*194a0*/  ISETP.NE.AND P1, PT, R7.reuse, RZ, PT ;  /* 0x000000ff0700720c */ /* 0x040fe40003f25270 */
[C---:B------:R-:W-:Y:S02]  /*194b0*/  ISETP.GE.U32.AND P2, PT, R7.reuse, 0x2, PT ;  /* 0x000000020700780c */ /* 0x040fe40003f46070 */
[C---:B------:R-:W-:Y:S02]  /*194c0*/  ISETP.GE.U32.AND P3, PT, R7.reuse, 0x4, PT ;  /* 0x000000040700780c */ /* 0x040fe40003f66070 */
[C---:B------:R-:W-:Y:S02]  /*194d0*/  ISETP.GE.U32.AND P4, PT, R7.reuse, 0x8, PT ;  /* 0x000000080700780c */ /* 0x040fe40003f86070 */
[----:B------:R-:W-:Y:S01]  /*194e0*/  ISETP.GE.U32.AND P5, PT, R7, 0x10, PT ;  /* 0x000000100700780c */ /* 0x000fe20003fa6070 */
[----:B------:R-:W-:Y:S01]  /*194f0*/  UMOV UR4, URZ ;  /* 0x0000003f00047c82 */ /* 0x000fe20008000000 */
[----:B--2---:R-:W-:-:S05]  /*19500*/  IMAD R6, R0, R9, RZ ;  /* 0x0000000900067224 */ /* 0x004fca00078e02ff */
[----:B------:R-:W0:Y:S02]  /*19510*/  SHFL.UP PT, R8, R6, 0x1, RZ ;  /* 0x0420000006087989 */ /* 0x000e2400000e00ff */
[----:B0-----:R-:W-:-:S04]  /*19520*/  SEL R11, R8, RZ, P1 ;  /* 0x000000ff080b7207 */ /* 0x001fc80000800000 */
[----:B------:R-:W-:-:S05]  /*19530*/  IADD3 R11, R6, R11, RZ ;  /* 0x0000000b060b7210 */ /* 0x000fca0007ffe0ff */
        /* <DEDUP_REMOVED lines=12> */
[----:B------:R-:W0:Y:S02]  /*19600*/  SHFL.IDX PT, R6, R5, 0x1f, 0x1f ;  /* 0x03e01f0005067f89 */ /* 0x000e2400000e0000 */
[----:B0-----:R-:W-:-:S05]  /*19610*/  IMAD R6, R6, UR5, RZ ;  /* 0x0000000506067c24 */ /* 0x001fca000f8e02ff */
[----:B---3--:R-:W-:Y:S01]  /*19620*/  ISETP.GT.AND P6, PT, R6, UR6, PT ;  /* 0x0000000606007c0c */ /* 0x008fe2000bfc4270 */
[----:B------:R-:W-:-:S12]  /*19630*/  IMAD.MOV.U32 R3, RZ, RZ, R6 ;  /* 0x000000ffff037224 */ /* 0x000fd800078e0006 */
[----:B------:R-:W-:Y:S05]  /*19640*/  @P6 BRA `(.L_x_690) ;  /* 0x0000000000a06947 */ /* 0x000fea0003800000 */
[----:B------:R-:W-:Y:S01]  /*19650*/  MOV R6, R3 ;  /* 0x0000000300067202 */ /* 0x000fe20000000f00 */
[----:B------:R-:W-:Y:S01]  /*19660*/  UMOV UR4, URZ ;  /* 0x0000003f00047c82 */ /* 0x000fe20008000000 */
[----:B------:R-:W-:-:S05]  /*19670*/  ULDC UR5, c[0x0][0xc38] ;  /* 0x00030e0000057ab9 */ /* 0x000fca0000000800 */
.L_x_692:
[----:B------:R-:W0:Y:S01]  /*19680*/  LDC R0, c[0x0][0xc3c] ;  /* 0x00030f00ff007b82 */ /* 0x000e220000000800 */
[----:B------:R-:W-:Y:S01]  /*19690*/  UIADD3 UR4, UR4, 0x1f, URZ ;  /* 0x0000001f04047890 */ /* 0x000fe2000fffe03f */
[----:B------:R-:W-:Y:S02]  /*196a0*/  ULDC UR7, c[0x0][0xc3c] ;  /* 0x00030f0000077ab9 */ /* 0x000fe40000000800 */
[----:B-1----:R-:W-:-:S03]  /*196b0*/  IMAD.U32 R19, RZ, RZ, UR7 ;  /* 0x00000007ff137e24 */ /* 0x002fc6000f8e00ff */
[----:B0-----:R-:W-:-:S13]  /*196c0*/  ISETP.LE.AND P6, PT, R0, UR4, PT ;  /* 0x0000000400007c0c */ /* 0x001fda000bfc3270 */
[----:B------:R-:W-:Y:S05]  /*196d0*/  @P6 BRA `(.L_x_691) ;  /* 0x0000000400a86947 */ /* 0x000fea0003800000 */
[----:B------:R-:W-:-:S05]  /*196e0*/  VIADD R9, R7, UR4 ;  /* 0x0000000407097c36 */ /* 0x000fca0008000000 */
[----:B------:R-:W-:Y:S01]  /*196f0*/  ISETP.GE.OR P6, PT, R9, R0, !P0 ;  /* 0x000000000900720c */ /* 0x000fe200047c6670 */
[----:B------:R-:W-:-:S12]  /*19700*/  IMAD.MOV.U32 R0, RZ, RZ, RZ ;  /* 0x000000ffff007224 */ /* 0x000fd800078e00ff */
[----:B------:R-:W0:Y:S08]  /*19710*/  @!P6 LDC.64 R4, c[0x0][0xc80] ;  /* 0x00032000ff04eb82 */ /* 0x000e300000000a00 */
[----:B------:R-:W1:Y:S01]  /*19720*/  @!P6 LDC.64 R2, c[0x0][0xc78] ;  /* 0x00031e00ff02eb82 */ /* 0x000e620000000a00 */
[----:B0-----:R-:W-:-:S05]  /*19730*/  @!P6 IMAD.WIDE R4, R9, 0x4, R4 ;  /* 0x000000040904e825 */ /* 0x001fca00078e0204 */
[----:B------:R-:W2:Y:S01]  /*19740*/  @!P6 LDG.E R0, desc[UR36][R4.64] ;  /* 0x000000240400e981 */ /* 0x000ea2000c1e1900 */
[----:B-1----:R-:W-:-:S04]  /*19750*/  @!P6 IMAD.WIDE R2, R9, 0x4, R2 ;  /* 0x000000040902e825 */ /* 0x002fc800078e0202 */
[----:B------:R-:W-:-:S06]  /*19760*/  IMAD.MOV.U32 R9, RZ, RZ, RZ ;  /* 0x000000ffff097224 */ /* 0x000fcc00078e00ff */
[----:B------:R-:W2:Y:S02]  /*19770*/  @!P6 LDG.E R9, desc[UR36][R2.64] ;  /* 0x000000240209e981 */ /* 0x000ea4000c1e1900 */
[----:B--2---:R-:W-:-:S05]  /*19780*/  IMAD R13, R0, R9, RZ ;  /* 0x00000009000d7224 */ /* 0x004fca00078e02ff */
[----:B------:R-:W0:Y:S02]  /*19790*/  SHFL.UP PT, R8, R13, 0x1, RZ ;  /* 0x042000000d087989 */ /* 0x000e2400000e00ff */
[----:B0-----:R-:W-:-:S05]  /*197a0*/  SEL R8, R8, RZ, P1 ;  /* 0x000000ff08087207 */ /* 0x001fca0000800000 */
[----:B------:R-:W-:-:S05]  /*197b0*/  IMAD.IADD R8, R13, 0x1, R8 ;  /* 0x000000010d087824 */ /* 0x000fca00078e0208 */
        /* <DEDUP_REMOVED lines=13> */
[----:B0-----:R-:W-:-:S04]  /*19890*/  IMAD R3, R2, UR5, RZ ;  /* 0x0000000502037c24 */ /* 0x001fc8000f8e02ff */
[----:B------:R-:W-:-:S05]  /*198a0*/  IMAD.IADD R6, R3, 0x1, R6 ;  /* 0x0000000103067824 */ /* 0x000fca00078e0206 */
[----:B------:R-:W-:-:S13]  /*198b0*/  ISETP.GT.AND P6, PT, R6, UR6, PT ;  /* 0x0000000606007c0c */ /* 0x000fda000bfc4270 */
[----:B------:R-:W-:Y:S05]  /*198c0*/  @!P6 BRA `(.L_x_692) ;  /* 0xfffffffc006ce947 */ /* 0x000fea000383ffff */
.L_x_690:
[----:B------:R-:W-:Y:S02]  /*198d0*/  IMAD.IADD R10, R6, 0x1, -R3 ;  /* 0x00000001060a7824 */ /* 0x000fe400078e0a03 */
[----:B-1----:R-:W-:Y:S02]  /*198e0*/  IMAD.MOV.U32 R16, RZ, RZ, RZ ;  /* 0x000000ffff107224 */ /* 0x002fe400078e00ff */
[----:B------:R-:W-:-:S05]  /*198f0*/  IMAD R2, R5, UR5, R10 ;  /* 0x0000000505027c24 */ /* 0x000fca000f8e020a */
[----:B------:R-:W-:-:S13]  /*19900*/  ISETP.GT.AND P0, PT, R2, UR6, PT ;  /* 0x0000000602007c0c */ /* 0x000fda000bf04270 */
[----:B------:R-:W-:-:S04]  /*19910*/  VOTE.ANY R6, PT, !P0 ;  /* 0x0000000000067806 */ /* 0x000fc800040e0100 */
[----:B------:R-:W0:Y:S01]  /*19920*/  POPC R19, R6 ;  /* 0x0000000600137309 */ /* 0x000e220000000000 */
[----:B------:R-:W-:Y:S01]  /*19930*/  ISETP.NE.AND P0, PT, R6, RZ, PT ;  /* 0x000000ff0600720c */ /* 0x000fe20003f05270 */
[----:B0-----:R-:W0:Y:S04]  /*19940*/  SHFL.IDX PT, R0, R0, R19, 0x1f ;  /* 0x00001f1300007589 */ /* 0x001e2800000e0000 */
[----:B------:R1:W2:Y:S01]  /*19950*/  SHFL.IDX PT, R9, R9, R19, 0x1f ;  /* 0x00001f1309097589 */ /* 0x0002a200000e0000 */
[----:B0-----:R-:W-:-:S04]  /*19960*/  IABS R4, R0 ;  /* 0x0000000000047213 */ /* 0x001fc80000000000 */
[----:B------:R-:W0:Y:S08]  /*19970*/  I2F.RP R8, R4 ;  /* 0x0000000400087306 */ /* 0x000e300000209400 */
[----:B0-----:R-:W0:Y:S02]  /*19980*/  MUFU.RCP R8, R8 ;  /* 0x0000000800087308 */ /* 0x001e240000001000 */
[----:B0-----:R-:W-:-:S06]  /*19990*/  IADD3 R2, R8, 0xffffffe, RZ ;  /* 0x0ffffffe08027810 */ /* 0x001fcc0007ffe0ff */
[----:B------:R-:W0:Y:S02]  /*199a0*/  F2I.FTZ.U32.TRUNC.NTZ R3, R2 ;  /* 0x0000000200037305 */ /* 0x000e24000021f000 */
[----:B0-----:R-:W-:Y:S01]  /*199b0*/  IMAD.MOV R11, RZ, RZ, -R3 ;  /* 0x000000ffff0b7224 */ /* 0x001fe200078e0a03 */
[----:B-12---:R-:W-:Y:S06]  /*199c0*/  @!P0 BRA `(.L_x_693) ;  /* 0x0000000000088947 */ /* 0x006fec0003800000 */
[----:B------:R-:W-:-:S06]  /*199d0*/  VIADD R16, R19, 0xffffffff ;  /* 0xffffffff13107836 */ /* 0x000fcc0000000000 */
[----:B------:R0:W1:Y:S02]  /*199e0*/  SHFL.IDX PT, R16, R5, R16, 0x1f ;  /* 0x00001f1005107589 */ /* 0x00006400000e0000 */
.L_x_693:
[----:B-1----:R-:W-:Y:S01]  /*199f0*/  IMAD R16, R16, UR5, R10 ;  /* 0x0000000510107c24 */ /* 0x002fe2000f8e020a */
[----:B------:R-:W-:Y:S01]  /*19a00*/  IABS R10, R0 ;  /* 0x00000000000a7213 */ /* 0x000fe20000000000 */
[----:B------:R-:W-:Y:S01]  /*19a10*/  IMAD R11, R11, R4, RZ ;  /* 0x000000040b0b7224 */ /* 0x000fe200078e02ff */
[----:B0-----:R-:W-:Y:S01]  /*19a20*/  IABS R5, R9 ;  /* 0x0000000900057213 */ /* 0x001fe20000000000 */
[----:B------:R-:W-:Y:S01]  /*19a30*/  IMAD.MOV.U32 R2, RZ, RZ, RZ ;  /* 0x000000ffff027224 */ /* 0x000fe200078e00ff */
[----:B------:R-:W-:Y:S01]  /*19a40*/  IADD3 R17, -R16, UR6, RZ ;  /* 0x0000000610117c10 */ /* 0x000fe2000fffe1ff */
[----:B------:R-:W-:Y:S01]  /*19a50*/  IMAD.MOV R10, RZ, RZ, -R10 ;  /* 0x000000ffff0a7224 */ /* 0x000fe200078e0a0a */
[----:B------:R-:W0:Y:S01]  /*19a60*/  I2F.RP R6, R5 ;  /* 0x0000000500067306 */ /* 0x000e220000209400 */
[----:B------:R-:W-:Y:S01]  /*19a70*/  IMAD.HI.U32 R2, R3, R11, R2 ;  /* 0x0000000b03027227 */ /* 0x000fe200078e0002 */
[----:B------:R-:W-:-:S03]  /*19a80*/  IABS R8, R17 ;  /* 0x0000001100087213 */ /* 0x000fc60000000000 */
[----:B------:R-:W-:Y:S01]  /*19a90*/  VIADD R19, R19, UR4 ;  /* 0x0000000413137c36 */ /* 0x000fe20008000000 */
[----:B------:R-:W-:Y:S01]  /*19aa0*/  MOV R3, R8 ;  /* 0x0000000800037202 */ /* 0x000fe20000000f00 */
[----:B------:R-:W-:-:S04]  /*19ab0*/  IMAD.MOV.U32 R8, RZ, RZ, R10 ;  /* 0x000000ffff087224 */ /* 0x000fc800078e000a */
        /* <DEDUP_REMOVED lines=9> */
[----:B------:R0:W1:Y:S01]  /*19b50*/  F2I.FTZ.U32.TRUNC.NTZ R3, R8 ;  /* 0x0000000800037305 */ /* 0x000062000021f000 */
[----:B------:R-:W-:Y:S02]  /*19b60*/  ISETP.NE.AND P1, PT, R0, RZ, PT ;  /* 0x000000ff0000720c */ /* 0x000fe40003f25270 */
[----:B------:R-:W-:-:S02]  /*19b70*/  ISETP.GE.AND P2, PT, R4, RZ, PT ;  /* 0x000000ff0400720c */ /* 0x000fc40003f46270 */
[----:B0-----:R-:W-:-:S05]  /*19b80*/  IABS R8, R9 ;  /* 0x0000000900087213 */ /* 0x001fca0000000000 */
[----:B------:R-:W-:Y:S02]  /*19b90*/  @P0 VIADD R2, R2, 0x1 ;  /* 0x0000000102020836 */ /* 0x000fe40000000000 */
[----:B------:R-:W-:-:S03]  /*19ba0*/  IMAD.MOV R8, RZ, RZ, -R8 ;  /* 0x000000ffff087224 */ /* 0x000fc600078e0a08 */
[----:B------:R-:W-:Y:S01]  /*19bb0*/  MOV R6, R2 ;  /* 0x0000000200067202 */ /* 0x000fe20000000f00 */
[----:B-1----:R-:W-:-:S04]  /*19bc0*/  IMAD.MOV R2, RZ, RZ, -R3 ;  /* 0x000000ffff027224 */ /* 0x002fc800078e0a03 */
[----:B------:R-:W-:Y:S01]  /*19bd0*/  @!P2 IMAD.MOV R6, RZ, RZ, -R6 ;  /* 0x000000ffff06a224 */ /* 0x000fe200078e0a06 */
[----:B------:R-:W-:Y:S01]  /*19be0*/  @!P1 LOP3.LUT R6, RZ, R0, RZ, 0x33, !PT ;  /* 0x00000000ff069212 */ /* 0x000fe200078e33ff */
[----:B------:R-:W-:Y:S02]  /*19bf0*/  IMAD R11, R2, R5, RZ ;  /* 0x00000005020b7224 */ /* 0x000fe400078e02ff */
[----:B------:R-:W-:Y:S01]  /*19c00*/  IMAD.MOV.U32 R2, RZ, RZ, RZ ;  /* 0x000000ffff027224 */ /* 0x000fe200078e00ff */
[-C--:B------:R-:W-:Y:S01]  /*19c10*/  IABS R4, R6.reuse ;  /* 0x0000000600047213 */ /* 0x080fe20000000000 */
[----:B------:R-:W-:Y:S02]  /*19c20*/  IMAD R0, R0, R6, RZ ;  /* 0x0000000600007224 */ /* 0x000fe400078e02ff */
[----:B------:R-:W-:-:S04]  /*19c30*/  IMAD.HI.U32 R2, R3, R11, R2 ;  /* 0x0000000b03027227 */ /* 0x000fc800078e0002 */
[----:B------:R-:W-:Y:S01]  /*19c40*/  IMAD.MOV.U32 R3, RZ, RZ, R4 ;  /* 0x000000ffff037224 */ /* 0x000fe200078e0004 */
[----:B------:R-:W-:Y:S01]  /*19c50*/  MOV R4, R8 ;  /* 0x0000000800047202 */ /* 0x000fe20000000f00 */
[----:B------:R-:W-:Y:S02]  /*19c60*/  IMAD.IADD R17, R17, 0x1, -R0 ;  /* 0x0000000111117824 */ /* 0x000fe400078e0a00 */
[----:B------:R-:W-:-:S04]  /*19c70*/  IMAD.HI.U32 R2, R2, R3, RZ ;  /* 0x0000000302027227 */ /* 0x000fc800078e00ff */
[----:B------:R-:W-:Y:S01]  /*19c80*/  IMAD R4, R2, R4, R3 ;  /* 0x0000000402047224 */ /* 0x000fe200078e0203 */
[----:B------:R-:W-:-:S04]  /*19c90*/  LOP3.LUT R3, R6, R9, RZ, 0x3c, !PT ;  /* 0x0000000906037212 */ /* 0x000fc800078e3cff */
[----:B------:R-:W-:Y:S02]  /*19ca0*/  ISETP.GT.U32.AND P1, PT, R5, R4, PT ;  /* 0x000000040500720c */ /* 0x000fe40003f24070 */
[----:B------:R-:W-:-:S11]  /*19cb0*/  ISETP.GE.AND P2, PT, R3, RZ, PT ;  /* 0x000000ff0300720c */ /* 0x000fd60003f46270 */
[----:B------:R-:W-:Y:S02]  /*19cc0*/  @!P1 IMAD.IADD R4, R4, 0x1, -R5 ;  /* 0x0000000104049824 */ /* 0x000fe400078e0a05 */
[----:B------:R-:W-:Y:S01]  /*19cd0*/  @!P1 VIADD R2, R2, 0x1 ;  /* 0x0000000102029836 */ /* 0x000fe20000000000 */
[----:B------:R-:W-:Y:S02]  /*19ce0*/  ISETP.NE.AND P1, PT, R9, RZ, PT ;  /* 0x000000ff0900720c */ /* 0x000fe40003f25270 */
[----:B------:R-:W-:-:S13]  /*19cf0*/  ISETP.GE.U32.AND P0, PT, R4, R5, PT ;  /* 0x000000050400720c */ /* 0x000fda0003f06070 */
[----:B------:R-:W-:-:S04]  /*19d00*/  @P0 VIADD R2, R2, 0x1 ;  /* 0x0000000102020836 */ /* 0x000fc80000000000 */
[----:B------:R-:W-:Y:S01]  /*19d10*/  @!P2 IMAD.MOV R2, RZ, RZ, -R2 ;  /* 0x000000ffff02a224 */ /* 0x000fe200078e0a02 */
[----:B------:R-:W-:-:S05]  /*19d20*/  @!P1 LOP3.LUT R2, RZ, R9, RZ, 0x33, !PT ;  /* 0x00000009ff029212 */ /* 0x000fca00078e33ff */
[----:B------:R-:W-:-:S04]  /*19d30*/  IMAD.MOV R18, RZ, RZ, -R2 ;  /* 0x000000ffff127224 */ /* 0x000fc800078e0a02 */
[C---:B------:R-:W-:Y:S01]  /*19d40*/  IMAD R18, R9.reuse, R18, R6 ;  /* 0x0000001209127224 */ /* 0x040fe200078e0206 */
[----:B------:R-:W-:-:S05]  /*19d50*/  LEA R9, R9, R2, 0x18 ;  /* 0x0000000209097211 */ /* 0x000fca00078ec0ff */
[----:B------:R-:W-:Y:S01]  /*19d60*/  IMAD R18, R18, 0x10000, R9 ;  /* 0x0001000012127824 */ /* 0x000fe200078e0209 */
[----:B------:R-:W-:Y:S06]  /*19d70*/  BRA `(.L_x_694) ;  /* 0x00000000000c7947 */ /* 0x000fec0003800000 */
.L_x_691:
[----:B------:R-:W-:Y:S01]  /*19d80*/  IMAD.MOV.U32 R17, RZ, RZ, RZ ;  /* 0x000000ffff117224 */ /* 0x000fe200078e00ff */
[----:B------:R-:W-:Y:S01]  /*19d90*/  MOV R18, RZ ;  /* 0x000000ff00127202 */ /* 0x000fe20000000f00 */
[----:B------:R-:W-:-:S07]  /*19da0*/  IMAD.U32 R16, RZ, RZ, UR6 ;  /* 0x00000006ff107e24 */ /* 0x000fce000f8e00ff */
.L_x_694:
[----:B------:R-:W-:-:S13]  /*19db0*/  ISETP.NE.AND P0, PT, R7, RZ, PT ;  /* 0x000000ff0700720c */ /* 0x000fda0003f05270 */
[----:B------:R-:W0:Y:S01]  /*19dc0*/  @!P0 S2R R3, SR_CgaCtaId ;  /* 0x0000000000038919 */ /* 0x000e220000008800 */
[----:B------:R-:W-:-:S04]  /*19dd0*/  @!P0 MOV R0, 0x400 ;  /* 0x0000040000008802 */ /* 0x000fc80000000f00 */
[----:B0-----:R-:W-:-:S05]  /*19de0*/  @!P0 LEA R0, R3, R0, 0x18 ;  /* 0x0000000003008211 */ /* 0x001fca00078ec0ff */
[----:B------:R2:W-:Y:S01]  /*19df0*/  @!P0 STS.128 [R0+0x228d0], R16 ;  /* 0x0228d01000008388 */ /* 0x0005e20000000c00 */
[----:B------:R-:W-:Y:S06]  /*19e00*/  BAR.ARV 0x5, 0x180 ;  /* 0x0146000000007b1d */ /* 0x000fec0000002000 */
.L_x_689:
[----:B------:R3:W-:Y:S01]  /*19e10*/  STL [R1+0x34], RZ ;  /* 0x000034ff01007387 */ /* 0x0007e20000100800 */
[----:B------:R-:W-:Y:S01]  /*19e20*/  ULDC UR4, c[0x0][0xc3c] ;  /* 0x00030f0000047ab9 */ /* 0x000fe20000000800 */
[----:B------:R-:W-:Y:S01]  /*19e30*/  IMAD.MOV.U32 R36, RZ, RZ, 0x1 ;  /* 0x00000001ff247424 */ /* 0x000fe200078e00ff */
[----:B-1----:R-:W-:Y:S01]  /*19e40*/  ISETP.GE.AND P0, PT, R19, UR4, PT ;  /* 0x0000000413007c0c */ /* 0x002fe2000bf06270 */
[----:B------:R-:W-:-:S12]  /*19e50*/  IMAD.MOV.U32 R31, RZ, RZ, RZ ;  /* 0x000000ffff1f7224 */ /* 0x000fd800078e00ff */
[----:B---3--:R-:W-:Y:S05]  /*19e60*/  @P0 BRA `(.L_x_695) ;  /* 0x0000007000200947 */ /* 0x008fea0003800000 */
[----:B--2---:R-:W2:Y:S01]  /*19e70*/  LDL R0, [R1+0x48] ;  /* 0x0000480001007983 */ /* 0x004ea20000100800 */
[----:B------:R-:W1:Y:S01]  /*19e80*/  S2UR UR4, SR_CgaCtaId ;  /* 0x00000000000479c3 */ /* 0x000e620000008800 */
[----:B------:R-:W-:Y:S01]  /*19e90*/  MOV R23, 0x400 ;  /* 0x0000040000177802 */ /* 0x000fe20000000f00 */
[----:B------:R-:W-:Y:S01]  /*19ea0*/  BSSY B7, `(.L_x_695) ;  /* 0x0000704000077945 */ /* 0x000fe20003800000 */
[----:B------:R-:W3:Y:S01]  /*19eb0*/  S2R R14, SR_TID.X ;  /* 0x00000000000e7919 */ /* 0x000ee20000002100 */
[----:B------:R-:W-:Y:S01]  /*19ec0*/  IMAD.MOV.U32 R37, RZ, RZ, 0x1 ;  /* 0x00000001ff257424 */ /* 0x000fe200078e00ff */
[----:B------:R-:W-:Y:S01]  /*19ed0*/  ULDC.64 UR40, c[0x0][0x198] ;  /* 0x0000660000287ab9 */ /* 0x000fe20000000a00 */
[----:B------:R-:W-:Y:S01]  /*19ee0*/  IMAD.MOV.U32 R34, RZ, RZ, RZ ;  /* 0x000000ffff227224 */ /* 0x000fe200078e00ff */
[----:B------:R-:W-:Y:S01]  /*19ef0*/  ULDC UR39, c[0x0][0xc] ;  /* 0x0000030000277ab9 */ /* 0x000fe20000000800 */
[----:B------:R-:W-:Y:S02]  /*19f00*/  IMAD.MOV.U32 R31, RZ, RZ, RZ ;  /* 0x000000ffff1f7224 */ /* 0x000fe400078e00ff */
[----:B------:R-:W-:Y:S01]  /*19f10*/  IMAD.MOV.U32 R36, RZ, RZ, 0x1 ;  /* 0x00000001ff247424 */ /* 0x000fe200078e00ff */
[C---:B---3--:R-:W-:Y:S01]  /*19f20*/  LOP3.LUT R13, R14.reuse, 0x7f, RZ, 0xc0, !PT ;  /* 0x0000007f0e0d7812 */ /* 0x048fe200078ec0ff */
[C---:B------:R-:W-:Y:S01]  /*19f30*/  IMAD.SHL.U32 R5, R14.reuse, 0x20, RZ ;  /* 0x000000200e057824 */ /* 0x040fe200078e00ff */
[C---:B0-----:R-:W-:Y:S01]  /*19f40*/  SHF.L.U32 R2, R14.reuse, 0x7, RZ ;  /* 0x000000070e027819 */ /* 0x041fe200000006ff */
[C---:B------:R-:W-:Y:S01]  /*19f50*/  IMAD.SHL.U32 R11, R14.reuse, 0x4, RZ ;  /* 0x000000040e0b7824 */ /* 0x040fe200078e00ff */
[----:B------:R-:W-:Y:S01]  /*19f60*/  SHF.R.U32.HI R4, RZ, 0x1, R14 ;  /* 0x00000001ff047819 */ /* 0x000fe2000001160e */
[----:B------:R-:W-:Y:S01]  /*19f70*/  IMAD.SHL.U32 R7, R13, 0x10, RZ ;  /* 0x000000100d077824 */ /* 0x000fe200078e00ff */
[----:B------:R-:W-:Y:S01]  /*19f80*/  LOP3.LUT R6, R5, 0x80, RZ, 0xc0, !PT ;  /* 0x0000008005067812 */ /* 0x000fe200078ec0ff */
[----:B------:R-:W-:Y:S01]  /*19f90*/  IMAD.SHL.U32 R10, R14, 0x2, RZ ;  /* 0x000000020e0a7824 */ /* 0x000fe200078e00ff */
[----:B------:R-:W-:-:S02]  /*19fa0*/  LOP3.LUT R3, R2, 0x380, RZ, 0xc0, !PT ;  /* 0x0000038002037812 */ /* 0x000fc400078ec0ff */
[----:B------:R-:W-:Y:S02]  /*19fb0*/  LOP3.LUT R8, R7, 0x600, RZ, 0xc0, !PT ;  /* 0x0000060007087812 */ /* 0x000fe400078ec0ff */
[----:B------:R-:W-:Y:S02]  /*19fc0*/  LOP3.LUT R6, R6, 0x10, R14, 0xf8, !PT ;  /* 0x0000001006067812 */ /* 0x000fe400078ef80e */
[----:B------:R-:W-:Y:S02]  /*19fd0*/  LOP3.LUT R8, R8, 0x60, R5, 0xf8, !PT ;  /* 0x0000006008087812 */ /* 0x000fe400078ef805 */
[----:B------:R-:W-:Y:S02]  /*19fe0*/  LOP3.LUT R3, R3, 0x30, R4, 0xf8, !PT ;  /* 0x0000003003037812 */ /* 0x000fe400078ef804 */
[----:B------:R-:W-:Y:S02]  /*19ff0*/  LOP3.LUT R6, R6, 0x10, R11, 0x78, !PT ;  /* 0x0000001006067812 */ /* 0x000fe400078e780b */
[----:B------:R-:W-:-:S02]  /*1a000*/  LOP3.LUT R5, R8, 0x100, R5, 0xf8, !PT ;  /* 0x0000010008057812 */ /* 0x000fc400078ef805 */
[----:B------:R-:W-:Y:S02]  /*1a010*/  LOP3.LUT P0, RZ, R14, 0x4, RZ, 0xc0, !PT ;  /* 0x000000040eff7812 */ /* 0x000fe4000780c0ff */
[----:B------:R-:W-:-:S05]  /*1a020*/  LOP3.LUT R4, R5, R6, RZ, 0xfc, !PT ;  /* 0x0000000605047212 */ /* 0x000fca00078efcff */
[----:B------:R1:W-:Y:S02]  /*1a030*/  STL [R1+0x14], R4 ;  /* 0x0000140401007387 */ /* 0x0003e40000100800 */
[----:B-1----:R-:W-:-:S04]  /*1a040*/  MOV R4, UR4 ;  /* 0x0000000400047c02 */ /* 0x002fc80008000f00 */
[----:B------:R-:W-:Y:S02]  /*1a050*/  LEA R23, R4, R23, 0x18 ;  /* 0x0000001704177211 */ /* 0x000fe400078ec0ff */
[----:B--2---:R-:W-:Y:S01]  /*1a060*/  R2UR UR5, R0 ;  /* 0x00000000000572ca */ /* 0x004fe200000e0000 */
[----:B------:R-:W-:-:S05]  /*1a070*/  IMAD.SHL.U32 R0, R14, 0x10, RZ ;  /* 0x000000100e007824 */ /* 0x000fca00078e00ff */
[----:B------:R-:W-:Y:S02]  /*1a080*/  LOP3.LUT R9, R0, 0x3f0, RZ, 0xc0, !PT ;  /* 0x000003f000097812 */ /* 0x000fe400078ec0ff */
[----:B------:R-:W-:Y:S02]  /*1a090*/  LOP3.LUT R3, R3, 0x70, R0, 0x78, !PT ;  /* 0x0000007003037812 */ /* 0x000fe400078e7800 */
[----:B------:R-:W-:Y:S02]  /*1a0a0*/  LOP3.LUT R10, R9, 0x70, R10, 0x78, !PT ;  /* 0x00000070090a7812 */ /* 0x000fe400078e780a */
[----:B------:R-:W-:Y:S01]  /*1a0b0*/  LOP3.LUT R2, R3, 0xc00, R2, 0xf8, !PT ;  /* 0x00000c0003027812 */ /* 0x000fe200078ef802 */
[----:B------:R-:W-:Y:S01]  /*1a0c0*/  ULOP3.LUT UR42, UR5, 0x2, URZ, 0xfc, !UPT ;  /* 0x00000002052a7892 */ /* 0x000fe2000f8efc3f */
[----:B------:R-:W-:Y:S01]  /*1a0d0*/  LOP3.LUT R12, R10, 0x400, R7, 0xf8, !PT ;  /* 0x000004000a0c7812 */ /* 0x000fe200078ef807 */
[----:B------:R-:W-:Y:S01]  /*1a0e0*/  ULOP3.LUT UR38, UR5, 0x1, URZ, 0xfc, !UPT ;  /* 0x0000000105267892 */ /* 0x000fe2000f8efc3f */
[----:B------:R-:W-:-:S02]  /*1a0f0*/  SHF.R.U32.HI R3, RZ, 0x3, R13 ;  /* 0x00000003ff037819 */ /* 0x000fc4000001160d */
[----:B------:R-:W-:Y:S01]  /*1a100*/  LOP3.LUT R30, R0, 0x70, RZ, 0xc0, !PT ;  /* 0x00000070001e7812 */ /* 0x000fe200078ec0ff */
[----:B------:R-:W-:Y:S01]  /*1a110*/  STL [R1+0x10], R12 ;  /* 0x0000100c01007387 */ /* 0x000fe20000100800 */
[----:B------:R-:W-:Y:S01]  /*1a120*/  LOP3.LUT R3, R3, 0x70, R0, 0xf8, !PT ;  /* 0x0000007003037812 */ /* 0x000fe200078ef800 */
[----:B------:R-:W-:Y:S02]  /*1a130*/  IMAD.IADD R0, R23, 0x1, R12 ;  /* 0x0000000117007824 */ /* 0x000fe400078e020c */
[----:B------:R0:W-:Y:S04]  /*1a140*/  STL [R1+0x18], R2 ;  /* 0x0000180201007387 */ /* 0x0001e80000100800 */
[----:B------:R-:W-:Y:S01]  /*1a150*/  STL [R1+0x34], RZ ;  /* 0x000034ff01007387 */ /* 0x000fe20000100800 */
[----:B0-----:R-:W-:-:S05]  /*1a160*/  IMAD.MOV.U32 R2, RZ, RZ, 0x40 ;  /* 0x00000040ff027424 */ /* 0x001fca00078e00ff */
[----:B------:R-:W-:-:S05]  /*1a170*/  SEL R2, R2, 0xffffffc0, !P0 ;  /* 0xffffffc002027807 */ /* 0x000fca0004000000 */
[----:B------:R0:W-:Y:S04]  /*1a180*/  STL [R1+0x1c], R2 ;  /* 0x00001c0201007387 */ /* 0x0001e80000100800 */
[----:B------:R1:W-:Y:S04]  /*1a190*/  STL [R1+0xc], R4 ;  /* 0x00000c0401007387 */ /* 0x0003e80000100800 */
[----:B------:R1:W-:Y:S01]  /*1a1a0*/  STL [R1+0x24], R0 ;  /* 0x0000240001007387 */ /* 0x0003e20000100800 */
[----:B0-----:R-:W-:-:S07]  /*1a1b0*/  LOP3.LUT R2, R3, 0x80, RZ, 0xfc, !PT ;  /* 0x0000008003027812 */ /* 0x001fce00078efcff */
.L_x_805:
[----:B------:R-:W0:Y:S02]  /*1a1c0*/  LDC.64 R24, c[0x0][0xc88] ;  /* 0x00032200ff187b82 */ /* 0x000e240000000a00 */
[----:B0-----:R-:W-:-:S06]  /*1a1d0*/  IMAD.WIDE R24, R19, 0x4, R24 ;  /* 0x0000000413187825 */ /* 0x001fcc00078e0218 */
[----:B-1----:R-:W1:Y:S01]  /*1a1e0*/  LDG.E R24, desc[UR36][R24.64] ;  /* 0x0000002418187981 */ /* 0x002e62000c1e1900 */
[----:B------:R-:W-:Y:S05]  /*1a1f0*/  YIELD ;  /* 0x0000000000007946 */ /* 0x000fea0003800000 */
[----:B------:R-:W-:Y:S01]  /*1a200*/  ULDC.64 UR4, c[0x0][0xa28] ;  /* 0x00028a0000047ab9 */ /* 0x000fe20000000a00 */
[----:B------:R-:W-:Y:S01]  /*1a210*/  ULDC.64 UR8, c[0x0][0xa18] ;  /* 0x0002860000087ab9 */ /* 0x000fe20000000a00 */
[----:B------:R-:W-:Y:S01]  /*1a220*/  ISETP.NE.U32.AND P0, PT, RZ, UR4, PT ;  /* 0x00000004ff007c0c */ /* 0x000fe2000bf05070 */
[----:B------:R-:W-:Y:S01]  /*1a230*/  IMAD.MOV.U32 R9, RZ, RZ, RZ ;  /* 0x000000ffff097224 */ /* 0x000fe200078e00ff */
[----:B------:R-:W-:-:S02]  /*1a240*/  ULDC.64 UR6, c[0x0][0xa10] ;  /* 0x0002840000067ab9 */ /* 0x000fc40000000a00 */
[----:B------:R-:W-:Y:S02]  /*1a250*/  ISETP.NE.AND.EX P0, PT, RZ, UR5, PT, P0 ;  /* 0x00000005ff007c0c */ /* 0x000fe4000bf05300 */
[----:B------:R-:W-:-:S04]  /*1a260*/  ISETP.NE.U32.AND P2, PT, RZ, UR6, PT ;  /* 0x00000006ff007c0c */ /* 0x000fc8000bf45070 */
[----:B------:R-:W-:Y:S02]  /*1a270*/  ISETP.NE.AND.EX P2, PT, RZ, UR7, PT, P2 ;  /* 0x00000007ff007c0c */ /* 0x000fe4000bf45320 */
[----:B------:R-:W-:Y:S02]  /*1a280*/  MOV R28, RZ ;  /* 0x000000ff001c7202 */ /* 0x000fe40000000f00 */
[----:B-1----:R-:W-:-:S03]  /*1a290*/  SHF.R.S32.HI R0, RZ, 0x1f, R24 ;  /* 0x0000001fff007819 */ /* 0x002fc60000011418 */
[C---:B---3--:R-:W-:Y:S01]  /*1a2a0*/  @P0 LEA R2, P1, R24.reuse, UR4, 0x2 ;  /* 0x0000000418020c11 */ /* 0x048fe2000f8210ff */
[C---:B------:R-:W-:Y:S01]  /*1a2b0*/  IMAD.SHL.U32 R25, R24.reuse, 0x4, RZ ;  /* 0x0000000418197824 */ /* 0x040fe200078e00ff */
[C-C-:B------:R-:W-:Y:S01]  /*1a2c0*/  SHF.L.U64.HI R26, R24.reuse, 0x2, R0.reuse ;  /* 0x00000002181a7819 */ /* 0x140fe20000010200 */
[----:B------:R0:W-:Y:S01]  /*1a2d0*/  STL [R1+0x2c], R0 ;  /* 0x00002c0001007387 */ /* 0x0001e20000100800 */
[----:B------:R-:W-:Y:S01]  /*1a2e0*/  @P0 LEA.HI.X R3, R24, UR5, R0, 0x2, P1 ;  /* 0x0000000518030c11 */ /* 0x000fe200088f1400 */
[----:B------:R-:W-:Y:S01]  /*1a2f0*/  ULDC.64 UR4, c[0x0][0xa00] ;  /* 0x0002800000047ab9 */ /* 0x000fe20000000a00 */
[----:B------:R-:W-:-:S03]  /*1a300*/  ISETP.NE.U32.AND P1, PT, RZ, UR8, PT ;  /* 0x00000008ff007c0c */ /* 0x000fc6000bf25070 */
[----:B--2---:R1:W2:Y:S01]  /*1a310*/  @P0 LDG.E R9, desc[UR36][R2.64] ;  /* 0x0000002402090981 */ /* 0x0042a2000c1e1900 */
[----:B------:R-:W-:Y:S02]  /*1a320*/  ISETP.NE.AND.EX P1, PT, RZ, UR9, PT, P1 ;  /* 0x00000009ff007c0c */ /* 0x000fe4000bf25310 */
[----:B------:R-:W-:Y:S01]  /*1a330*/  ISETP.NE.U32.AND P0, PT, RZ, UR4, PT ;  /* 0x00000004ff007c0c */ /* 0x000fe2000bf05070 */
[----:B0-----:R-:W-:Y:S01]  /*1a340*/  IMAD.MOV.U32 R0, RZ, RZ, RZ ;  /* 0x000000ffff007224 */ /* 0x001fe200078e00ff */
[C---:B------:R-:W-:Y:S02]  /*1a350*/  IADD3 R4, P4, R25.reuse, UR6, RZ ;  /* 0x0000000619047c10 */ /* 0x040fe4000ff9e0ff */
[----:B------:R-:W-:Y:S02]  /*1a360*/  ISETP.NE.AND.EX P0, PT, RZ, UR5, PT, P0 ;  /* 0x00000005ff007c0c */ /* 0x000fe4000bf05300 */
[----:B------:R-:W-:Y:S02]  /*1a370*/  IADD3.X R5, R26, UR7, RZ, P4, !PT ;  /* 0x000000071a057c10 */ /* 0x000fe4000a7fe4ff */
[----:B-1----:R-:W-:Y:S01]  /*1a380*/  IADD3 R2, P3, R25, UR4, RZ ;  /* 0x0000000419027c10 */ /* 0x002fe2000ff7e0ff */
[----:B------:R-:W-:-:S02]  /*1a390*/  ULDC UR4, c[0x0][0x288] ;  /* 0x0000a20000047ab9 */ /* 0x000fc40000000800 */
[----:B------:R-:W5:Y:S01]  /*1a3a0*/  @P2 LDG.E R0, desc[UR36][R4.64] ;  /* 0x0000002404002981 */ /* 0x000f62000c1e1900 */
[C---:B------:R-:W-:Y:S02]  /*1a3b0*/  IADD3.X R3, R26.reuse, UR5, RZ, P3, !PT ;  /* 0x000000051a037c10 */ /* 0x040fe40009ffe4ff */
[----:B------:R-:W-:Y:S01]  /*1a3c0*/  @P1 IADD3 R6, P3, R25, UR8, RZ ;  /* 0x0000000819061c10 */ /* 0x000fe2000ff7e0ff */
[----:B------:R-:W-:Y:S01]  /*1a3d0*/  IMAD.U32 R8, RZ, RZ, UR4 ;  /* 0x00000004ff087e24 */ /* 0x000fe2000f8e00ff */
[----:B------:R-:W-:Y:S01]  /*1a3e0*/  ULDC.64 UR4, c[0x0][0x418] ;  /* 0x0001060000047ab9 */ /* 0x000fe20000000a00 */
[----:B------:R-:W5:Y:S01]  /*1a3f0*/  @P0 LDG.E R28, desc[UR36][R2.64] ;  /* 0x00000024021c0981 */ /* 0x000f62000c1e1900 */
[----:B------:R-:W-:-:S05]  /*1a400*/  @P1 IADD3.X R7, R26, UR9, RZ, P3, !PT ;  /* 0x000000091a071c10 */ /* 0x000fca0009ffe4ff */
[----:B------:R0:W3:Y:S01]  /*1a410*/  @P1 LDG.E R8, desc[UR36][R6.64] ;  /* 0x0000002406081981 */ /* 0x0000e2000c1e1900 */
[----:B------:R-:W-:-:S03]  /*1a420*/  UISETP.NE.U32.AND UP0, UPT, UR4, URZ, UPT ;  /* 0x0000003f0400728c */ /* 0x000fc6000bf05070 */
[----:B------:R-:W-:Y:S01]  /*1a430*/  ULDC UR4, c[0x0][0x424] ;  /* 0x0001090000047ab9 */ /* 0x000fe20000000800 */
[----:B------:R-:W-:-:S03]  /*1a440*/  UISETP.NE.AND.EX UP0, UPT, UR5, URZ, UPT, UP0 ;  /* 0x0000003f0500728c */ /* 0x000fc6000bf05300 */
[----:B------:R-:W-:Y:S01]  /*1a450*/  ULDC UR5, c[0x0][0x2f0] ;  /* 0x0000bc0000057ab9 */ /* 0x000fe20000000800 */
[----:B------:R-:W-:-:S04]  /*1a460*/  USEL UR4, UR4, 0x1, UP0 ;  /* 0x0000000104047887 */ /* 0x000fc80008000000 */
[----:B------:R-:W-:-:S03]  /*1a470*/  UIMAD UR4, UR4, UR5, URZ ;  /* 0x00000005040472a4 */ /* 0x000fc6000f8e023f */
[----:B------:R-:W-:Y:S02]  /*1a480*/  ULDC UR5, c[0x0][0x348] ;  /* 0x0000d20000057ab9 */ /* 0x000fe40000000800 */
[----:B0-----:R-:W-:Y:S01]  /*1a490*/  IMAD.U32 R6, RZ, RZ, UR5 ;  /* 0x00000005ff067e24 */ /* 0x001fe2000f8e00ff */
[----:B--2---:R-:W-:Y:S04]  /*1a4a0*/  STL [R1], R9 ;  /* 0x0000000901007387 */ /* 0x004fe80000100800 */
[----:B---3--:R0:W-:Y:S02]  /*1a4b0*/  STL [R1+0x30], R8 ;  /* 0x0000300801007387 */ /* 0x0081e40000100800 */
[----:B0-----:R-:W-:Y:S01]  /*1a4c0*/  IMAD.U32 R8, RZ, RZ, UR4 ;  /* 0x00000004ff087e24 */ /* 0x001fe2000f8e00ff */
[----:B------:R-:W-:Y:S06]  /*1a4d0*/  @P1 BRA `(.L_x_696) ;  /* 0x0000000000141947 */ /* 0x000fec0003800000 */
[----:B------:R-:W-:Y:S05]  /*1a4e0*/  @!P0 BRA `(.L_x_696) ;  /* 0x0000000000108947 */ /* 0x000fea0003800000 */
[----:B------:R-:W2:Y:S04]  /*1a4f0*/  LDG.E R7, desc[UR36][R2.64] ;  /* 0x0000002402077981 */ /* 0x000ea8000c1e1900 */
[----:B------:R-:W2:Y:S02]  /*1a500*/  LDG.E R2, desc[UR36][R2.64+0x4] ;  /* 0x0000042402027981 */ /* 0x000ea4000c1e1900 */
[----:B--2---:R-:W-:-:S05]  /*1a510*/  IMAD.IADD R2, R2, 0x1, -R7 ;  /* 0x0000000102027824 */ /* 0x004fca00078e0a07 */
[----:B------:R0:W-:Y:S02]  /*1a520*/  STL [R1+0x30], R2 ;  /* 0x0000300201007387 */ /* 0x0001e40000100800 */
.L_x_696:
[----:B------:R-:W-:Y:S01]  /*1a530*/  ULDC.64 UR4, c[0x0][0xa20] ;  /* 0x0002880000047ab9 */ /* 0x000fe20000000a00 */
[C---:B------:R-:W-:Y:S02]  /*1a540*/  LOP3.LUT R7, R18.reuse, 0xff000000, RZ, 0xc0, !PT ;  /* 0xff00000012077812 */ /* 0x040fe400078ec0ff */
[----:B------:R-:W-:Y:S02]  /*1a550*/  ISETP.NE.U32.AND P0, PT, RZ, UR4, PT ;  /* 0x00000004ff007c0c */ /* 0x000fe4000bf05070 */
[----:B------:R-:W-:Y:S02]  /*1a560*/  SHF.R.U32.HI R7, RZ, 0x8, R7 ;  /* 0x00000008ff077819 */ /* 0x000fe40000011607 */
[----:B------:R-:W-:Y:S02]  /*1a570*/  ISETP.NE.AND.EX P0, PT, RZ, UR5, PT, P0 ;  /* 0x00000005ff007c0c */ /* 0x000fe4000bf05300 */
[C---:B0-----:R-:W-:Y:S02]  /*1a580*/  LOP3.LUT R2, R18.reuse, 0xff0000, RZ, 0xc0, !PT ;  /* 0x00ff000012027812 */ /* 0x041fe400078ec0ff */
[----:B------:R-:W-:-:S02]  /*1a590*/  LOP3.LUT R18, R18, 0xffff, RZ, 0xc0, !PT ;  /* 0x0000ffff12127812 */ /* 0x000fc400078ec0ff */
[----:B------:R-:W-:Y:S02]  /*1a5a0*/  LEA.HI R7, R2, R7, RZ, 0x10 ;  /* 0x0000000702077211 */ /* 0x000fe400078f80ff */
[----:B------:R-:W-:-:S05]  /*1a5b0*/  MOV R35, R24 ;  /* 0x0000001800237202 */ /* 0x000fca0000000f00 */
[----:B------:R-:W-:Y:S05]  /*1a5c0*/  @!P0 BRA `(.L_x_697) ;  /* 0x0000000000108947 */ /* 0x000fea0003800000 */
[----:B------:R-:W-:-:S04]  /*1a5d0*/  IADD3 R2, P0, R25, UR4, RZ ;  /* 0x0000000419027c10 */ /* 0x000fc8000ff1e0ff */
[----:B------:R-:W-:-:S05]  /*1a5e0*/  IADD3.X R3, R26, UR5, RZ, P0, !PT ;  /* 0x000000051a037c10 */ /* 0x000fca00087fe4ff */
[----:B------:R0:W5:Y:S01]  /*1a5f0*/  LDG.E R8, desc[UR36][R2.64] ;  /* 0x0000002402087981 */ /* 0x000162000c1e1900 */
[----:B------:R-:W-:Y:S05]  /*1a600*/  BRA `(.L_x_698) ;  /* 0x0000000000247947 */ /* 0x000fea0003800000 */
.L_x_697:
        /* <DEDUP_REMOVED lines=9> */
.L_x_698:
[----:B0-----:R-:W2:Y:S04]  /*1a6a0*/  @P2 LDG.E R2, desc[UR36][R4.64] ;  /* 0x0000002404022981 */ /* 0x001ea8000c1e1900 */
[----:B------:R0:W2:Y:S01]  /*1a6b0*/  @P2 LDG.E R4, desc[UR36][R4.64+0x4] ;  /* 0x0000042404042981 */ /* 0x0000a2000c1e1900 */
[----:B-----5:R-:W-:Y:S01]  /*1a6c0*/  IMAD.IADD R8, R8, 0x1, -R9 ;  /* 0x0000000108087824 */ /* 0x020fe200078e0a09 */
[----:B------:R-:W-:Y:S01]  /*1a6d0*/  BSSY B0, `(.L_x_699) ;  /* 0x0000029000007945 */ /* 0x000fe20003800000 */
[----:B------:R-:W-:Y:S02]  /*1a6e0*/  MOV R3, RZ ;  /* 0x000000ff00037202 */ /* 0x000fe40000000f00 */
[----:B0-----:R-:W-:Y:S02]  /*1a6f0*/  LOP3.LUT R5, R7, 0xff, RZ, 0xc0, !PT ;  /* 0x000000ff07057812 */ /* 0x001fe400078ec0ff */
[----:B------:R-:W-:Y:S01]  /*1a700*/  SHF.R.U32.HI R7, RZ, 0x10, R7 ;  /* 0x00000010ff077819 */ /* 0x000fe20000011607 */
[----:B--2---:R-:W-:-:S04]  /*1a710*/  @P2 IMAD.IADD R6, R4, 0x1, -R2 ;  /* 0x0000000104062824 */ /* 0x004fc800078e0a02 */
[----:B------:R-:W-:-:S04]  /*1a720*/  IMAD.IADD R27, R8, 0x1, R6 ;  /* 0x00000001081b7824 */ /* 0x000fc800078e0206 */
[C---:B------:R-:W-:Y:S01]  /*1a730*/  VIADD R4, R27.reuse, 0x9f ;  /* 0x0000009f1b047836 */ /* 0x040fe20000000000 */
[----:B------:R-:W-:-:S03]  /*1a740*/  ISETP.GE.AND P1, PT, R27, 0x1, PT ;  /* 0x000000011b00780c */ /* 0x000fc60003f26270 */
[----:B------:R-:W-:-:S05]  /*1a750*/  IMAD.HI R4, R4, 0x66666667, RZ ;  /* 0x6666666704047827 */ /* 0x000fca00078e02ff */
[----:B------:R-:W-:-:S04]  /*1a760*/  SHF.R.U32.HI R2, RZ, 0x1f, R4 ;  /* 0x0000001fff027819 */ /* 0x000fc80000011604 */
[----:B------:R-:W-:Y:S01]  /*1a770*/  LEA.HI.SX32 R4, R4, R2, 0x1a ;  /* 0x0000000204047211 */ /* 0x000fe200078fd2ff */
[----:B------:R-:W-:Y:S06]  /*1a780*/  @!P1 BRA `(.L_x_700) ;  /* 0x0000000000749947 */ /* 0x000fec0003800000 */
[----:B------:R-:W-:Y:S01]  /*1a790*/  ISETP.NE.AND P0, PT, R7, RZ, PT ;  /* 0x000000ff0700720c */ /* 0x000fe20003f05270 */
[----:B------:R-:W-:-:S03]  /*1a7a0*/  ULDC UR4, c[0x0][0x9f0] ;  /* 0x00027c0000047ab9 */ /* 0x000fc60000000800 */
[----:B------:R-:W-:-:S04]  /*1a7b0*/  SEL R9, R7, UR4, P0 ;  /* 0x0000000407097c07 */ /* 0x000fc80008000000 */
[----:B------:R-:W-:Y:S02]  /*1a7c0*/  IABS R11, R9 ;  /* 0x00000009000b7213 */ /* 0x000fe40000000000 */
[----:B------:R-:W-:Y:S02]  /*1a7d0*/  IADD3 R10, R9, -0x1, R4 ;  /* 0xffffffff090a7810 */ /* 0x000fe40007ffe004 */
[----:B------:R-:W0:Y:S08]  /*1a7e0*/  I2F.RP R2, R11 ;  /* 0x0000000b00027306 */ /* 0x000e300000209400 */
[----:B0-----:R-:W0:Y:S02]  /*1a7f0*/  MUFU.RCP R2, R2 ;  /* 0x0000000200027308 */ /* 0x001e240000001000 */
[----:B0-----:R-:W-:-:S06]  /*1a800*/  VIADD R2, R2, 0xffffffe ;  /* 0x0ffffffe02027836 */ /* 0x001fcc0000000000 */
[----:B------:R0:W1:Y:S02]  /*1a810*/  F2I.FTZ.U32.TRUNC.NTZ R3, R2 ;  /* 0x0000000200037305 */ /* 0x000064000021f000 */
[----:B0-----:R-:W-:-:S04]  /*1a820*/  LOP3.LUT R2, R10, R9, RZ, 0x3c, !PT ;  /* 0x000000090a027212 */ /* 0x001fc800078e3cff */
[----:B------:R-:W-:Y:S01]  /*1a830*/  ISETP.GE.AND P4, PT, R2, RZ, PT ;  /* 0x000000ff0200720c */ /* 0x000fe20003f86270 */
[----:B-1----:R-:W-:-:S04]  /*1a840*/  IMAD.MOV R2, RZ, RZ, -R3 ;  /* 0x000000ffff027224 */ /* 0x002fc800078e0a03 */
[----:B------:R-:W-:Y:S02]  /*1a850*/  IMAD R12, R2, R11, RZ ;  /* 0x0000000b020c7224 */ /* 0x000fe400078e02ff */
[----:B------:R-:W-:-:S04]  /*1a860*/  IMAD.MOV.U32 R2, RZ, RZ, RZ ;  /* 0x000000ffff027224 */ /* 0x000fc800078e00ff */
[----:B------:R-:W-:Y:S01]  /*1a870*/  IMAD.HI.U32 R12, R3, R12, R2 ;  /* 0x0000000c030c7227 */ /* 0x000fe200078e0002 */
[----:B------:R-:W-:Y:S02]  /*1a880*/  IABS R2, R10 ;  /* 0x0000000a00027213 */ /* 0x000fe40000000000 */
[----:B------:R-:W-:-:S03]  /*1a890*/  IABS R3, R9 ;  /* 0x0000000900037213 */ /* 0x000fc60000000000 */
[----:B------:R-:W-:-:S04]  /*1a8a0*/  IMAD.HI.U32 R12, R12, R2, RZ ;  /* 0x000000020c0c7227 */ /* 0x000fc800078e00ff */
[----:B------:R-:W-:-:S04]  /*1a8b0*/  IMAD.MOV R3, RZ, RZ, -R3 ;  /* 0x000000ffff037224 */ /* 0x000fc800078e0a03 */
[----:B------:R-:W-:-:S05]  /*1a8c0*/  IMAD R2, R12, R3, R2 ;  /* 0x000000030c027224 */ /* 0x000fca00078e0202 */
[----:B------:R-:W-:-:S13]  /*1a8d0*/  ISETP.GT.U32.AND P3, PT, R11, R2, PT ;  /* 0x000000020b00720c */ /* 0x000fda0003f64070 */
[----:B------:R-:W-:Y:S01]  /*1a8e0*/  @!P3 IMAD.IADD R2, R2, 0x1, -R11 ;  /* 0x000000010202b824 */ /* 0x000fe200078e0a0b */
[----:B------:R-:W-:Y:S02]  /*1a8f0*/  @!P3 IADD3 R12, R12, 0x1, RZ ;  /* 0x000000010c0cb810 */ /* 0x000fe40007ffe0ff */
[----:B------:R-:W-:Y:S02]  /*1a900*/  ISETP.NE.AND P3, PT, R9, RZ, PT ;  /* 0x000000ff0900720c */ /* 0x000fe40003f65270 */
[----:B------:R-:W-:-:S13]  /*1a910*/  ISETP.GE.U32.AND P0, PT, R2, R11, PT ;  /* 0x0000000b0200720c */ /* 0x000fda0003f06070 */
[----:B------:R-:W-:-:S04]  /*1a920*/  @P0 VIADD R12, R12, 0x1 ;  /* 0x000000010c0c0836 */ /* 0x000fc80000000000 */
[----:B------:R-:W-:-:S04]  /*1a930*/  IMAD.MOV.U32 R3, RZ, RZ, R12 ;  /* 0x000000ffff037224 */ /* 0x000fc800078e000c */
[----:B------:R-:W-:Y:S01]  /*1a940*/  @!P4 IMAD.MOV R3, RZ, RZ, -R3 ;  /* 0x000000ffff03c224 */ /* 0x000fe200078e0a03 */
[----:B------:R-:W-:-:S07]  /*1a950*/  @!P3 LOP3.LUT R3, RZ, R9, RZ, 0x33, !PT ;  /* 0x00000009ff03b212 */ /* 0x000fce00078e33ff */
.L_x_700:
[----:B------:R-:W-:Y:S05]  /*1a960*/  BSYNC B0 ;  /* 0x0000000000007941 */ /* 0x000fea0003800000 */
.L_x_699:
[-C--:B------:R-:W-:Y:S01]  /*1a970*/  IMAD R2, R5, R3.reuse, RZ ;  /* 0x0000000305027224 */ /* 0x080fe200078e02ff */
[----:B------:R-:W-:Y:S04]  /*1a980*/  BSSY B0, `(.L_x_701) ;  /* 0x00000d5000007945 */ /* 0x000fe80003800000 */
[C---:B------:R-:W-:Y:S01]  /*1a990*/  VIADDMNMX R3, R2.reuse, R3, R4, PT ;  /* 0x0000000302037246 */ /* 0x040fe20003800104 */
[----:B------:R-:W-:-:S04]  /*1a9a0*/  IMAD R2, R2, 0xa0, -R8 ;  /* 0x000000a002027824 */ /* 0x000fc800078e0a08 */
[----:B------:R-:W-:Y:S01]  /*1a9b0*/  IMAD R3, R3, 0xa0, -R8 ;  /* 0x000000a003037824 */ /* 0x000fe200078e0a08 */
[----:B------:R-:W-:-:S04]  /*1a9c0*/  VIMNMX R2, RZ, R2, !PT ;  /* 0x00000002ff027248 */ /* 0x000fc80007fe0100 */
[----:B------:R-:W-:-:S04]  /*1a9d0*/  VIMNMX R3, R3, R6, PT ;  /* 0x0000000603037248 */ /* 0x000fc80003fe0100 */
[----:B------:R-:W-:-:S13]  /*1a9e0*/  ISETP.GT.AND P0, PT, R3, R2, PT ;  /* 0x000000020300720c */ /* 0x000fda0003f04270 */
[----:B------:R-:W-:Y:S02]  /*1a9f0*/  @P0 VIADD R8, R3, 0x9f ;  /* 0x0000009f03080836 */ /* 0x000fe40000000000 */
[----:B------:R-:W-:-:S04]  /*1aa00*/  IMAD.WIDE.U32 R2, R2, -0x33333333, RZ ;  /* 0xcccccccd02027825 */ /* 0x000fc800078e00ff */
[----:B------:R-:W-:Y:S01]  /*1aa10*/  @P0 IMAD.HI R8, R8, 0x66666667, RZ ;  /* 0x6666666708080827 */ /* 0x000fe200078e02ff */
[----:B------:R-:W-:-:S04]  /*1aa20*/  SHF.R.U32.HI R6, RZ, 0x7, R3 ;  /* 0x00000007ff067819 */ /* 0x000fc80000011603 */
[----:B------:R-:W-:Y:S01]  /*1aa30*/  @P0 SHF.R.U32.HI R2, RZ, 0x1f, R8 ;  /* 0x0000001fff020819 */ /* 0x000fe20000011608 */
[----:B------:R-:W-:-:S03]  /*1aa40*/  IMAD.MOV.U32 R3, RZ, RZ, R6 ;  /* 0x000000ffff037224 */ /* 0x000fc600078e0006 */
[----:B------:R-:W-:Y:S02]  /*1aa50*/  @P0 LEA.HI.SX32 R3, R8, R2, 0x1a ;  /* 0x0000000208030211 */ /* 0x000fe400078fd2ff */
[----:B------:R-:W-:Y:S02]  /*1aa60*/  PLOP3.LUT P0, PT, PT, PT, PT, 0x80, 0x0 ;  /* 0x000000000000781c */ /* 0x000fe40003f0f070 */
[----:B------:R-:W-:-:S13]  /*1aa70*/  ISETP.GT.AND P3, PT, R3, R6, PT ;  /* 0x000000060300720c */ /* 0x000fda0003f64270 */
[----:B------:R-:W-:Y:S05]  /*1aa80*/  @!P3 BRA `(.L_x_702) ;  /* 0x0000000c0010b947 */ /* 0x000fea0003800000 */
[----:B------:R-:W-:Y:S01]  /*1aa90*/  UMOV UR4, 0xffffffff ;  /* 0xffffffff00047882 */ /* 0x000fe20000000000 */
[----:B------:R-:W-:Y:S02]  /*1aaa0*/  SEL R2, R35, RZ, !P2 ;  /* 0x000000ff23027207 */ /* 0x000fe40005000000 */
[----:B------:R-:W-:Y:S05]  /*1aab0*/  BRA.DIV UR4, `(.L_x_703) ;  /* 0x000000a204907947 */ /* 0x000fea000b800000 */
[----:B------:R-:W0:Y:S02]  /*1aac0*/  S2R R8, SR_TID.X ;  /* 0x0000000000087919 */ /* 0x000e240000002100 */
[----:B0-----:R-:W-:-:S04]  /*1aad0*/  SHF.R.U32.HI R8, RZ, 0x5, R8 ;  /* 0x00000005ff087819 */ /* 0x001fc80000011608 */
[----:B------:R-:W-:-:S05]  /*1aae0*/  LOP3.LUT R8, R8, 0x3, RZ, 0xc0, !PT ;  /* 0x0000000308087812 */ /* 0x000fca00078ec0ff */
[----:B------:R0:W1:Y:S02]  /*1aaf0*/  SHFL.IDX PT, R14, R8, RZ, 0x1f ;  /* 0x00001fff080e7589 */ /* 0x00006400000e0000 */
.L_x_982:
[----:B-1----:R-:W-:Y:S02]  /*1ab00*/  ISETP.NE.AND P0, PT, R14, RZ, PT ;  /* 0x000000ff0e00720c */ /* 0x002fe40003f05270 */
[----:B------:R-:W-:-:S11]  /*1ab10*/  PLOP3.LUT P6, PT, PT, PT, PT, 0x8, 0x0 ;  /* 0x000000000000781c */ /* 0x000fd60003fce170 */
[----:B------:R-:W-:Y:S05]  /*1ab20*/  @P0 BRA `(.L_x_704) ;  /* 0x00000000000c0947 */ /* 0x000fea0003800000 */
[----:B------:R-:W-:-:S03]  /*1ab30*/  UMOV UR4, 0xffffffff ;  /* 0xffffffff00047882 */ /* 0x000fc60000000000 */
[----:B------:R-:W-:Y:S05]  /*1ab40*/  BRA.DIV UR4, `(.L_x_705) ;  /* 0x000000a204a07947 */ /* 0x000fea000b800000 */
[----:B------:R-:W-:-:S13]  /*1ab50*/  ELECT P6, URZ, PT ;  /* 0x00000000003f782f */ /* 0x000fda00038c0000 */
.L_x_704:
[----:B0-----:R-:W2:Y:S01]  /*1ab60*/  LDL R8, [R1+0x34] ;  /* 0x0000340001087983 */ /* 0x001ea20000100800 */
[----:B------:R-:W-:Y:S01]  /*1ab70*/  BSSY B1, `(.L_x_706) ;  /* 0x0000008000017945 */ /* 0x000fe20003800000 */
[----:B--2---:R-:W-:-:S04]  /*1ab80*/  IADD3 R8, R8, 0x1, RZ ;  /* 0x0000000108087810 */ /* 0x004fc80007ffe0ff */
[----:B------:R-:W-:-:S04]  /*1ab90*/  LEA.HI R9, R8, R8, RZ, 0x1 ;  /* 0x0000000808097211 */ /* 0x000fc800078f08ff */
[----:B------:R-:W-:-:S05]  /*1aba0*/  LOP3.LUT R9, R9, 0xfffffffe, RZ, 0xc0, !PT ;  /* 0xfffffffe09097812 */ /* 0x000fca00078ec0ff */
[----:B------:R-:W-:-:S05]  /*1abb0*/  IMAD.IADD R8, R8, 0x1, -R9 ;  /* 0x0000000108087824 */ /* 0x000fca00078e0a09 */
[----:B------:R-:W-:-:S04]  /*1abc0*/  SHF.L.U32 R8, R8, 0x1f, RZ ;  /* 0x0000001f08087819 */ /* 0x000fc800000006ff */
[----:B------:R-:W0:Y:S02]  /*1abd0*/  SYNCS.PHASECHK.TRANS64.TRYWAIT P0, [R23+URZ+0x22820], R8 ;  /* 0x02282008170075a7 */ /* 0x000e24000800017f */
[----:B0-----:R-:W-:Y:S05]  /*1abe0*/  @!P0 BRA `(.L_x_707) ;  /* 0x000000a000988947 */ /* 0x001fea0003800000 */
.L_x_985:
[----:B------:R-:W-:Y:S05]  /*1abf0*/  BSYNC B1 ;  /* 0x0000000000017941 */ /* 0x000fea0003800000 */
.L_x_706:
[----:B------:R-:W-:Y:S04]  /*1ac00*/  BSSY B1, `(.L_x_708) ;  /* 0x000004d000017945 */ /* 0x000fe80003800000 */
[----:B------:R-:W-:Y:S05]  /*1ac10*/  @!P6 BRA `(.L_x_709) ;  /* 0x00000004002ce947 */ /* 0x000fea0003800000 */
[----:B------:R-:W1:Y:S01]  /*1ac20*/  S2R R9, SR_TID.X ;  /* 0x0000000000097919 */ /* 0x000e620000002100 */
[----:B0-----:R-:W-:Y:S01]  /*1ac30*/  IMAD R8, R34, 0x8, R23 ;  /* 0x0000000822087824 */ /* 0x001fe200078e0217 */
[----:B------:R-:W-:Y:S01]  /*1ac40*/  BSSY B2, `(.L_x_710) ;  /* 0x0000006000027945 */ /* 0x000fe20003800000 */
[----:B-1----:R-:W-:Y:S02]  /*1ac50*/  LOP3.LUT R10, R9, 0x7f, RZ, 0xc0, !PT ;  /* 0x0000007f090a7812 */ /* 0x002fe400078ec0ff */
[----:B------:R-:W-:Y:S02]  /*1ac60*/  SHF.L.U32 R9, R37, 0x1f, RZ ;  /* 0x0000001f25097819 */ /* 0x000fe400000006ff */
[----:B------:R-:W-:Y:S02]  /*1ac70*/  ISETP.NE.AND P2, PT, R10, RZ, PT ;  /* 0x000000ff0a00720c */ /* 0x000fe40003f45270 */
[----:B------:R-:W0:Y:S02]  /*1ac80*/  SYNCS.PHASECHK.TRANS64.TRYWAIT P0, [R8+URZ+0x228a0], R9 ;  /* 0x0228a009080075a7 */ /* 0x000e24000800017f */
[----:B0-----:R-:W-:Y:S09]  /*1ac90*/  @!P0 BRA `(.L_x_711) ;  /* 0x000000a000808947 */ /* 0x001ff20003800000 */
.L_x_986:
[----:B------:R-:W-:Y:S05]  /*1aca0*/  BSYNC B2 ;  /* 0x0000000000027941 */ /* 0x000fea0003800000 */
.L_x_710:
[----:B------:R-:W-:Y:S04]  /*1acb0*/  BSSY B2, `(.L_x_712) ;  /* 0x0000009000027945 */ /* 0x000fe80003800000 */
[----:B------:R-:W-:Y:S05]  /*1acc0*/  @P2 BRA `(.L_x_713) ;  /* 0x00000000001c2947 */ /* 0x000fea0003800000 */
[----:B------:R-:W1:Y:S02]  /*1acd0*/  S2R R10, SR_TID.X ;  /* 0x00000000000a7919 */ /* 0x000e640000002100 */
[----:B-1----:R-:W-:Y:S01]  /*1ace0*/  LOP3.LUT R11, R10, 0x1f, RZ, 0xc0, !PT ;  /* 0x0000001f0a0b7812 */ /* 0x002fe200078ec0ff */
[----:B------:R-:W-:-:S03]  /*1acf0*/  IMAD.MOV.U32 R10, RZ, RZ, 0x5000 ;  /* 0x00005000ff0a7424 */ /* 0x000fc600078e00ff */
[----:B------:R-:W-:Y:S01]  /*1ad00*/  ISETP.NE.AND P0, PT, R11, RZ, PT ;  /* 0x000000ff0b00720c */ /* 0x000fe20003f05270 */
[----:B------:R1:W-:-:S12]  /*1ad10*/  SYNCS.ARRIVE.TRANS64 RZ, [R8+URZ+0x22890], R10 ;  /* 0x0228900a08ff79a7 */ /* 0x0003d8000800003f */
[----:B-1----:R-:W-:Y:S05]  /*1ad20*/  @!P0 BRA `(.L_x_713) ;  /* 0x0000000000048947 */ /* 0x002fea0003800000 */
[----:B------:R-:W-:Y:S01]  /*1ad30*/  BPT.TRAP 0x1 ;  /* 0x000000040000795c */ /* 0x000fe20000300000 */
.L_x_713:
[----:B------:R-:W-:Y:S05]  /*1ad40*/  BSYNC B2 ;  /* 0x0000000000027941 */ /* 0x000fea0003800000 */
.L_x_712:
[----:B------:R-:W-:Y:S01]  /*1ad50*/  IMAD.MOV.U32 R14, RZ, RZ, RZ ;  /* 0x000000ffff0e7224 */ /* 0x000fe200078e00ff */
[----:B------:R-:W-:Y:S01]  /*1ad60*/  UIADD3 UR4, UP0, UR40, 0x570, URZ ;  /* 0x0000057028047890 */ /* 0x000fe2000ff1e03f */
[----:B------:R-:W-:Y:S01]  /*1ad70*/  IMAD R11, R3, 0xa0, R0 ;  /* 0x000000a0030b7824 */ /* 0x000fe200078e0200 */
[----:B------:R-:W-:Y:S01]  /*1ad80*/  PLOP3.LUT P0, PT, PT, PT, PT, 0x80, 0x0 ;  /* 0x000000000000781c */ /* 0x000fe20003f0f070 */
[----:B------:R-:W-:Y:S01]  /*1ad90*/  IMAD R10, R34, 0x5000, R23 ;  /* 0x00005000220a7824 */ /* 0x000fe200078e0217 */
[----:B------:R-:W-:Y:S01]  /*1ada0*/  R2UR UR10, R14 ;  /* 0x000000000e0a72ca */ /* 0x000fe200000e0000 */
[----:B------:R-:W-:Y:S01]  /*1adb0*/  VIADD R11, R11, 0xffffff60 ;  /* 0xffffff600b0b7836 */ /* 0x000fe20000000000 */
[----:B------:R-:W-:Y:S01]  /*1adc0*/  IADD3 R12, R8, 0x22890, RZ ;  /* 0x00022890080c7810 */ /* 0x000fe20007ffe0ff */
[----:B------:R-:W-:Y:S01]  /*1add0*/  VIADD R13, R10, 0x18400 ;  /* 0x000184000a0d7836 */ /* 0x000fe20000000000 */
[----:B------:R-:W-:Y:S01]  /*1ade0*/  UIADD3.X UR5, URZ, UR41, URZ, UP0, !UPT ;  /* 0x000000293f057290 */ /* 0x000fe200087fe43f */
[----:B------:R-:W-:Y:S01]  /*1adf0*/  UMOV UR6, 0x0 ;  /* 0x0000000000067882 */ /* 0x000fe20000000000 */
[----:B------:R-:W-:-:S10]  /*1ae00*/  UMOV UR7, 0x12f00000 ;  /* 0x12f0000000077882 */ /* 0x000fd40000000000 */
.L_x_714:
[----:B------:R-:W-:-:S13]  /*1ae10*/  @P0 ELECT P3, URZ, PT ;  /* 0x00000000003f082f */ /* 0x000fda0003860000 */
[----:B------:R-:W-:Y:S02]  /*1ae20*/  @P3 R2UR UR13, R2 ;  /* 0x00000000020d32ca */ /* 0x000fe400000e0000 */
[----:B------:R-:W-:Y:S02]  /*1ae30*/  @P3 R2UR UR12, R18 ;  /* 0x00000000120c32ca */ /* 0x000fe400000e0000 */
[----:B------:R-:W-:Y:S02]  /*1ae40*/  @P3 R2UR UR11, R11 ;  /* 0x000000000b0b32ca */ /* 0x000fe400000e0000 */
[----:B------:R-:W-:Y:S02]  /*1ae50*/  @P3 R2UR UR9, R12 ;  /* 0x000000000c0932ca */ /* 0x000fe400000e0000 */
[----:B------:R-:W-:Y:S02]  /*1ae60*/  @P3 R2UR UR8, R13 ;  /* 0x000000000d0832ca */ /* 0x000fe400000e0000 */
[----:B------:R-:W-:-:S02]  /*1ae70*/  @P3 PLOP3.LUT P0, PT, P3, PT, PT, 0x8, 0x0 ;  /* 0x000000000000381c */ /* 0x000fc40001f0e170 */
[----:B------:R-:W-:-:S09]  /*1ae80*/  PLOP3.LUT P3, PT, PT, PT, PT, 0x8, 0x0 ;  /* 0x000000000000781c */ /* 0x000fd20003f6e170 */
[----:B------:R1:W-:Y:S02]  /*1ae90*/  UTMALDG.4D [UR8], [UR4], desc[UR6] ;  /* 0x00000608040075b4 */ /* 0x0003e40008019000 */
[----:B-1----:R-:W-:Y:S05]  /*1aea0*/  @P0 BRA.U.ANY `(.L_x_714) ;  /* 0xfffffffd00d80947 */ /* 0x002fea000393ffff */
[----:B------:R-:W1:Y:S01]  /*1aeb0*/  SYNCS.PHASECHK.TRANS64.TRYWAIT P0, [R8+URZ+0x228c0], R9 ;  /* 0x0228c009080075a7 */ /* 0x000e62000800017f */
[----:B------:R-:W-:Y:S04]  /*1aec0*/  BSSY B2, `(.L_x_715) ;  /* 0x0000002000027945 */ /* 0x000fe80003800000 */
[----:B-1----:R-:W-:Y:S05]  /*1aed0*/  @!P0 BRA `(.L_x_716) ;  /* 0x000000a000048947 */ /* 0x002fea0003800000 */
.L_x_987:
[----:B------:R-:W-:Y:S05]  /*1aee0*/  BSYNC B2 ;  /* 0x0000000000027941 */ /* 0x000fea0003800000 */
.L_x_715:
[----:B------:R-:W-:Y:S01]  /*1aef0*/  BSSY B2, `(.L_x_717) ;  /* 0x000000b000027945 */ /* 0x000fe20003800000 */
[----:B------:R-:W-:Y:S02]  /*1af00*/  IMAD.MOV.U32 R12, RZ, RZ, 0x0 ;  /* 0x00000000ff0c7424 */ /* 0x000fe400078e00ff */
[----:B------:R-:W-:Y:S01]  /*1af10*/  IMAD.MOV.U32 R13, RZ, RZ, 0x12f00000 ;  /* 0x12f00000ff0d7424 */ /* 0x000fe200078e00ff */
[----:B------:R-:W-:Y:S06]  /*1af20*/  @P2 BRA `(.L_x_718) ;  /* 0x00000000001c2947 */ /* 0x000fec0003800000 */
[----:B------:R-:W2:Y:S01]  /*1af30*/  S2R R15, SR_TID.X ;  /* 0x00000000000f7919 */ /* 0x000ea20000002100 */
[----:B01----:R-:W-:-:S04]  /*1af40*/  IMAD.MOV.U32 R9, RZ, RZ, 0x5000 ;  /* 0x00005000ff097424 */ /* 0x003fc800078e00ff */
[----:B------:R3:W-:Y:S01]  /*1af50*/  SYNCS.ARRIVE.TRANS64 RZ, [R8+URZ+0x228b0], R9 ;  /* 0x0228b00908ff79a7 */ /* 0x0007e2000800003f */
[----:B--2---:R-:W-:-:S04]  /*1af60*/  LOP3.LUT R15, R15, 0x1f, RZ, 0xc0, !PT ;  /* 0x0000001f0f0f7812 */ /* 0x004fc800078ec0ff */
[----:B------:R-:W-:-:S13]  /*1af70*/  ISETP.NE.AND P0, PT, R15, RZ, PT ;  /* 0x000000ff0f00720c */ /* 0x000fda0003f05270 */
[----:B---3--:R-:W-:Y:S05]  /*1af80*/  @!P0 BRA `(.L_x_718) ;  /* 0x0000000000048947 */ /* 0x008fea0003800000 */
[----:B------:R-:W-:Y:S01]  /*1af90*/  BPT.TRAP 0x1 ;  /* 0x000000040000795c */ /* 0x000fe20000300000 */
.L_x_718:
[----:B------:R-:W-:Y:S05]  /*1afa0*/  BSYNC B2 ;  /* 0x0000000000027941 */ /* 0x000fea0003800000 */
.L_x_717:
[----:B------:R-:W-:Y:S01]  /*1afb0*/  R2UR UR10, R14 ;  /* 0x000000000e0a72ca */ /* 0x000fe200000e0000 */
[----:B------:R-:W-:Y:S01]  /*1afc0*/  UIADD3 UR4, UP0, UR40, 0x670, URZ ;  /* 0x0000067028047890 */ /* 0x000fe2000ff1e03f */
[----:B------:R-:W-:Y:S01]  /*1afd0*/  R2UR UR6, R12 ;  /* 0x000000000c0672ca */ /* 0x000fe200000e0000 */
[----:B------:R-:W-:Y:S01]  /*1afe0*/  VIADD R10, R10, 0xa400 ;  /* 0x0000a4000a0a7836 */ /* 0x000fe20000000000 */
[----:B------:R-:W-:Y:S01]  /*1aff0*/  R2UR UR7, R13 ;  /* 0x000000000d0772ca */ /* 0x000fe200000e0000 */
[----:B------:R-:W-:Y:S01]  /*1b000*/  UIADD3.X UR5, URZ, UR41, URZ, UP0, !UPT ;  /* 0x000000293f057290 */ /* 0x000fe200087fe43f */
[----:B------:R-:W-:Y:S02]  /*1b010*/  PLOP3.LUT P0, PT, PT, PT, PT, 0x80, 0x0 ;  /* 0x000000000000781c */ /* 0x000fe40003f0f070 */
[----:B01----:R-:W-:-:S11]  /*1b020*/  IADD3 R8, R8, 0x228b0, RZ ;  /* 0x000228b008087810 */ /* 0x003fd60007ffe0ff */
.L_x_719:
        /* <DEDUP_REMOVED lines=10> */
.L_x_709:
[----:B------:R-:W-:Y:S05]  /*1b0d0*/  BSYNC B1 ;  /* 0x0000000000017941 */ /* 0x000fea0003800000 */
.L_x_708:
[----:B------:R-:W-:Y:S01]  /*1b0e0*/  VIADD R3, R3, 0xfffffffe ;  /* 0xfffffffe03037836 */ /* 0x000fe20000000000 */
[----:B------:R-:W-:Y:S01]  /*1b0f0*/  PLOP3.LUT P0, PT, PT, PT, PT, 0x8, 0x0 ;  /* 0x000000000000781c */ /* 0x000fe20003f0e170 */
[----:B------:R-:W-:-:S03]  /*1b100*/  VIADD R34, R34, 0x1 ;  /* 0x0000000122227836 */ /* 0x000fc60000000000 */
[----:B------:R-:W-:Y:S02]  /*1b110*/  ISETP.GE.AND P3, PT, R3, R6, PT ;  /* 0x000000060300720c */ /* 0x000fe40003f66270 */
[----:B------:R-:W-:-:S04]  /*1b120*/  ISETP.NE.AND P2, PT, R34, 0x2, PT ;  /* 0x000000022200780c */ /* 0x000fc80003f45270 */
[----:B0-----:R-:W-:Y:S02]  /*1b130*/  SEL R8, RZ, 0x1, P2 ;  /* 0x00000001ff087807 */ /* 0x001fe40001000000 */
[----:B------:R-:W-:Y:S02]  /*1b140*/  SEL R34, R34, RZ, P2 ;  /* 0x000000ff22227207 */ /* 0x000fe40001000000 */
[----:B------:R-:W-:-:S03]  /*1b150*/  LOP3.LUT R37, R37, R8, RZ, 0x3c, !PT ;  /* 0x0000000825257212 */ /* 0x000fc600078e3cff */
[----:B------:R-:W-:Y:S05]  /*1b160*/  @!P3 BRA `(.L_x_702) ;  /* 0x000000040058b947 */ /* 0x000fea0003800000 */
.L_x_732:
[----:B------:R-:W-:Y:S05]  /*1b170*/  YIELD ;  /* 0x0000000000007946 */ /* 0x000fea0003800000 */
[----:B------:R-:W-:Y:S04]  /*1b180*/  BSSY B1, `(.L_x_720) ;  /* 0x000004c000017945 */ /* 0x000fe80003800000 */
[----:B------:R-:W-:Y:S05]  /*1b190*/  @!P6 BRA `(.L_x_721) ;  /* 0x000000040028e947 */ /* 0x000fea0003800000 */
[----:B------:R-:W0:Y:S01]  /*1b1a0*/  S2R R8, SR_TID.X ;  /* 0x0000000000087919 */ /* 0x000e220000002100 */
[----:B------:R-:W-:Y:S01]  /*1b1b0*/  SHF.L.U32 R9, R37, 0x1f, RZ ;  /* 0x0000001f25097819 */ /* 0x000fe200000006ff */
[----:B------:R-:W-:Y:S01]  /*1b1c0*/  BSSY B2, `(.L_x_722) ;  /* 0x0000006000027945 */ /* 0x000fe20003800000 */
[----:B0-----:R-:W-:Y:S01]  /*1b1d0*/  LOP3.LUT R10, R8, 0x7f, RZ, 0xc0, !PT ;  /* 0x0000007f080a7812 */ /* 0x001fe200078ec0ff */
[----:B------:R-:W-:-:S03]  /*1b1e0*/  IMAD R8, R34, 0x8, R23 ;  /* 0x0000000822087824 */ /* 0x000fc600078e0217 */
[----:B------:R-:W-:Y:S01]  /*1b1f0*/  ISETP.NE.AND P3, PT, R10, RZ, PT ;  /* 0x000000ff0a00720c */ /* 0x000fe20003f65270 */
[----:B------:R-:W0:Y:S02]  /*1b200*/  SYNCS.PHASECHK.TRANS64.TRYWAIT P2, [R8+URZ+0x228a0], R9 ;  /* 0x0228a009080075a7 */ /* 0x000e24000804017f */
[----:B0-----:R-:W-:Y:S10]  /*1b210*/  @!P2 BRA `(.L_x_723) ;  /* 0x0000009c0048a947 */ /* 0x001ff40003800000 */
.L_x_988:
[----:B------:R-:W-:Y:S05]  /*1b220*/  BSYNC B2 ;  /* 0x0000000000027941 */ /* 0x000fea0003800000 */
.L_x_722:
        /* <DEDUP_REMOVED lines=9> */
.L_x_725:
[----:B------:R-:W-:Y:S05]  /*1b2c0*/  BSYNC B2 ;  /* 0x0000000000027941 */ /* 0x000fea0003800000 */
.L_x_724:
        /* <DEDUP_REMOVED lines=8> */
[----:B------:R-:W-:Y:S01]  /*1b350*/  UIADD3.X UR5, URZ, UR41, URZ, UP0, !UPT ;  /* 0x000000293f057290 */ /* 0x000fe200087fe43f */
[----:B------:R-:W-:Y:S01]  /*1b360*/  UMOV UR6, 0x0 ;  /* 0x0000000000067882 */ /* 0x000fe20000000000 */
[----:B------:R-:W-:-:S10]  /*1b370*/  UMOV UR7, 0x12f00000 ;  /* 0x12f0000000077882 */ /* 0x000fd40000000000 */
.L_x_726:
        /* <DEDUP_REMOVED lines=13> */
.L_x_989:
[----:B------:R-:W-:Y:S05]  /*1b450*/  BSYNC B2 ;  /* 0x0000000000027941 */ /* 0x000fea0003800000 */
.L_x_727:
        /* <DEDUP_REMOVED lines=11> */
.L_x_730:
[----:B------:R-:W-:Y:S05]  /*1b510*/  BSYNC B2 ;  /* 0x0000000000027941 */ /* 0x000fea0003800000 */
.L_x_729:
        /* <DEDUP_REMOVED lines=8> */
.L_x_731:
        /* <DEDUP_REMOVED lines=9> */
[----:B0-----:R-:W-:Y:S05]  /*1b630*/  @P2 BRA.U.ANY `(.L_x_731) ;  /* 0xfffffffd00d82947 */ /* 0x001fea000393ffff */
.L_x_721:
[----:B------:R-:W-:Y:S05]  /*1b640*/  BSYNC B1 ;  /* 0x0000000000017941 */ /* 0x000fea0003800000 */
.L_x_720:
[C---:B------:R-:W-:Y:S01]  /*1b650*/  ISETP.GT.AND P3, PT, R3.reuse, R6, PT ;  /* 0x000000060300720c */ /* 0x040fe20003f64270 */
[----:B------:R-:W-:Y:S02]  /*1b660*/  VIADD R34, R34, 0x1 ;  /* 0x0000000122227836 */ /* 0x000fe40000000000 */
[----:B------:R-:W-:-:S03]  /*1b670*/  VIADD R3, R3, 0xffffffff ;  /* 0xffffffff03037836 */ /* 0x000fc60000000000 */
[----:B------:R-:W-:-:S04]  /*1b680*/  ISETP.NE.AND P2, PT, R34, 0x2, PT ;  /* 0x000000022200780c */ /* 0x000fc80003f45270 */
[----:B------:R-:W-:Y:S02]  /*1b690*/  SEL R8, RZ, 0x1, P2 ;  /* 0x00000001ff087807 */ /* 0x000fe40001000000 */
[----:B------:R-:W-:Y:S02]  /*1b6a0*/  SEL R34, R34, RZ, P2 ;  /* 0x000000ff22227207 */ /* 0x000fe40001000000 */
[----:B------:R-:W-:Y:S01]  /*1b6b0*/  LOP3.LUT R37, R37, R8, RZ, 0x3c, !PT ;  /* 0x0000000825257212 */ /* 0x000fe200078e3cff */
[----:B------:R-:W-:Y:S06]  /*1b6c0*/  @P3 BRA `(.L_x_732) ;  /* 0xfffffff800a83947 */ /* 0x000fec000383ffff */
.L_x_702:
[----:B------:R-:W-:Y:S05]  /*1b6d0*/  BSYNC B0 ;  /* 0x0000000000007941 */ /* 0x000fea0003800000 */
.L_x_701:
[----:B------:R-:W-:Y:S05]  /*1b6e0*/  @!P0 WARPSYNC.ALL ;  /* 0x0000000000008948 */ /* 0x000fea0003800000 */
[----:B------:R-:W-:Y:S01]  /*1b6f0*/  @!P0 BAR.SYNC.DEFER_BLOCKING 0xc, 0x180 ;  /* 0x0306000000008b1d */ /* 0x000fe20000010000 */
[----:B------:R-:W-:-:S05]  /*1b700*/  IMAD.MOV.U32 R29, RZ, RZ, RZ ;  /* 0x000000ffff1d7224 */ /* 0x000fca00078e00ff */
[----:B------:R-:W-:Y:S04]  /*1b710*/  BSSY B0, `(.L_x_733) ;  /* 0x000001e000007945 */ /* 0x000fe80003800000 */
[----:B------:R-:W-:Y:S05]  /*1b720*/  @!P1 BRA `(.L_x_734) ;  /* 0x0000000000709947 */ /* 0x000fea0003800000 */
[----:B------:R-:W-:-:S13]  /*1b730*/  ISETP.NE.AND P0, PT, R7, RZ, PT ;  /* 0x000000ff0700720c */ /* 0x000fda0003f05270 */
[----:B------:R-:W0:Y:S02]  /*1b740*/  @!P0 LDC R7, c[0x0][0x9f0] ;  /* 0x00027c00ff078b82 */ /* 0x000e240000000800 */
[-C--:B0-----:R-:W-:Y:S02]  /*1b750*/  IABS R0, R7.reuse ;  /* 0x0000000700007213 */ /* 0x081fe40000000000 */
[----:B------:R-:W-:Y:S02]  /*1b760*/  IABS R8, R7 ;  /* 0x0000000700087213 */ /* 0x000fe40000000000 */
[----:B------:R-:W0:Y:S03]  /*1b770*/  I2F.RP R2, R0 ;  /* 0x0000000000027306 */ /* 0x000e260000209400 */
[----:B------:R-:W-:-:S05]  /*1b780*/  IMAD.MOV R8, RZ, RZ, -R8 ;  /* 0x000000ffff087224 */ /* 0x000fca00078e0a08 */
[----:B0-----:R-:W0:Y:S02]  /*1b790*/  MUFU.RCP R2, R2 ;  /* 0x0000000200027308 */ /* 0x001e240000001000 */
[----:B0-----:R-:W-:-:S06]  /*1b7a0*/  VIADD R2, R2, 0xffffffe ;  /* 0x0ffffffe02027836 */ /* 0x001fcc0000000000 */
[----:B------:R-:W0:Y:S02]  /*1b7b0*/  F2I.FTZ.U32.TRUNC.NTZ R3, R2 ;  /* 0x0000000200037305 */ /* 0x000e24000021f000 */
[----:B0-----:R-:W-:-:S04]  /*1b7c0*/  IMAD.MOV R2, RZ, RZ, -R3 ;  /* 0x000000ffff027224 */ /* 0x001fc800078e0a03 */
[----:B------:R-:W-:Y:S01]  /*1b7d0*/  IMAD R6, R2, R0, RZ ;  /* 0x0000000002067224 */ /* 0x000fe200078e02ff */
[----:B------:R-:W-:-:S05]  /*1b7e0*/  MOV R2, RZ ;  /* 0x000000ff00027202 */ /* 0x000fca0000000f00 */
[----:B------:R-:W-:Y:S01]  /*1b7f0*/  IMAD.HI.U32 R6, R3, R6, R2 ;  /* 0x0000000603067227 */ /* 0x000fe200078e0002 */
[----:B------:R-:W-:-:S04]  /*1b800*/  IADD3 R3, R4, -0x1, R7 ;  /* 0xffffffff04037810 */ /* 0x000fc80007ffe007 */
        /* <DEDUP_REMOVED lines=11> */
[----:B------:R-:W-:Y:S01]  /*1b8c0*/  @!P2 IMAD.MOV R6, RZ, RZ, -R6 ;  /* 0x000000ffff06a224 */ /* 0x000fe200078e0a06 */
[----:B------:R-:W-:-:S04]  /*1b8d0*/  @!P1 LOP3.LUT R6, RZ, R7, RZ, 0x33, !PT ;  /* 0x00000007ff069212 */ /* 0x000fc800078e33ff */
[----:B------:R-:W-:-:S07]  /*1b8e0*/  MOV R29, R6 ;  /* 0x00000006001d7202 */ /* 0x000fce0000000f00 */
.L_x_734:
[----:B------:R-:W-:Y:S05]  /*1b8f0*/  BSYNC B0 ;  /* 0x0000000000007941 */ /* 0x000fea0003800000 */
.L_x_733:
[----:B------:R-:W-:-:S05]  /*1b900*/  IMAD R0, R5, R29, RZ ;  /* 0x0000001d05007224 */ /* 0x000fca00078e02ff */
[----:B------:R0:W-:Y:S01]  /*1b910*/  STL [R1+0x8], R0 ;  /* 0x0000080001007387 */ /* 0x0001e20000100800 */
[----:B------:R-:W-:-:S04]  /*1b920*/  VIADDMNMX R29, R0, R29, R4, PT ;  /* 0x0000001d001d7246 */ /* 0x000fc80003800104 */
[----:B------:R-:W-:-:S13]  /*1b930*/  ISETP.GT.AND P0, PT, R29, R0, PT ;  /* 0x000000001d00720c */ /* 0x000fda0003f04270 */
[----:B0-----:R-:W-:Y:S05]  /*1b940*/  @P0 BRA `(.L_x_735) ;  /* 0x0000000000440947 */ /* 0x001fea0003800000 */
        /* <DEDUP_REMOVED lines=15> */
[----:B0-----:R-:W-:Y:S01]  /*1ba40*/  IADD3 R16, R0, UR39, R7 ;  /* 0x0000002700107c10 */ /* 0x001fe2000fffe007 */
[----:B------:R-:W-:Y:S06]  /*1ba50*/  BRA `(.L_x_736) ;  /* 0x00000048000c7947 */ /* 0x000fec0003800000 */
.L_x_735:
        /* <DEDUP_REMOVED lines=8> */
[----:B------:R-:W-:Y:S01]  /*1bae0*/  IMAD.U32 R4, RZ, RZ, UR6 ;  /* 0x00000006ff047e24 */ /* 0x000fe2000f8e00ff */
[----:B------:R-:W-:Y:S01]  /*1baf0*/  MOV R10, UR4 ;  /* 0x00000004000a7c02 */ /* 0x000fe20008000f00 */
[----:B------:R-:W0:Y:S01]  /*1bb00*/  LDC.64 R2, c[0x4][R2] ;  /* 0x0100000002027b82 */ /* 0x000e220000000a00 */
[----:B------:R-:W-:Y:S02]  /*1bb10*/  IMAD.U32 R5, RZ, RZ, UR7 ;  /* 0x00000007ff057e24 */ /* 0x000fe4000f8e00ff */
[----:B------:R-:W-:Y:S02]  /*1bb20*/  IMAD.U32 R6, RZ, RZ, UR8 ;  /* 0x00000008ff067e24 */ /* 0x000fe4000f8e00ff */
[----:B------:R-:W-:-:S02]  /*1bb30*/  IMAD.U32 R7, RZ, RZ, UR9 ;  /* 0x00000009ff077e24 */ /* 0x000fc4000f8e00ff */
[----:B------:R-:W-:Y:S02]  /*1bb40*/  IMAD.U32 R11, RZ, RZ, UR5 ;  /* 0x00000005ff0b7e24 */ /* 0x000fe4000f8e00ff */
[----:B------:R-:W-:Y:S02]  /*1bb50*/  IMAD.MOV.U32 R8, RZ, RZ, 0x70 ;  /* 0x00000070ff087424 */ /* 0x000fe400078e00ff */
[----:B------:R-:W-:Y:S02]  /*1bb60*/  IMAD.MOV.U32 R12, RZ, RZ, 0x1 ;  /* 0x00000001ff0c7424 */ /* 0x000fe400078e00ff */
[----:B------:R-:W-:-:S07]  /*1bb70*/  IMAD.MOV.U32 R13, RZ, RZ, RZ ;  /* 0x000000ffff0d7224 */ /* 0x000fce00078e00ff */
[----:B------:R-:W-:-:S07]  /*1bb80*/  LEPC R20, `(.L_x_738) ;  /* 0x000000001014794e */ /* 0x000fce0000000000 */
[----:B0-----:R-:W-:Y:S05]  /*1bb90*/  CALL.ABS.NOINC R2 ;  /* 0x0000000002007343 */ /* 0x001fea0003c00000 */
.L_x_738:
[----:B------:R-:W-:Y:S05]  /*1bba0*/  BSYNC B6 ;  /* 0x0000000000067941 */ /* 0x000fea0003800000 */
.L_x_737:
        /* <DEDUP_REMOVED lines=10> */
[----:B------:R-:W-:Y:S01]  /*1bc50*/  MOV R4, UR6 ;  /* 0x0000000600047c02 */ /* 0x000fe20008000f00 */
[----:B------:R-:W-:Y:S01]  /*1bc60*/  IMAD.U32 R5, RZ, RZ, UR7 ;  /* 0x00000007ff057e24 */ /* 0x000fe2000f8e00ff */
[----:B------:R-:W0:Y:S01]  /*1bc70*/  LDC.64 R2, c[0x4][R2] ;  /* 0x0100000002027b82 */ /* 0x000e220000000a00 */
[----:B------:R-:W-:Y:S01]  /*1bc80*/  IMAD.U32 R6, RZ, RZ, UR8 ;  /* 0x00000008ff067e24 */ /* 0x000fe2000f8e00ff */
[----:B------:R-:W-:Y:S01]  /*1bc90*/  MOV R8, 0x70 ;  /* 0x0000007000087802 */ /* 0x000fe20000000f00 */
[----:B------:R-:W-:Y:S02]  /*1bca0*/  IMAD.U32 R7, RZ, RZ, UR9 ;  /* 0x00000009ff077e24 */ /* 0x000fe4000f8e00ff */
[----:B------:R-:W-:-:S02]  /*1bcb0*/  IMAD.U32 R10, RZ, RZ, UR4 ;  /* 0x00000004ff0a7e24 */ /* 0x000fc4000f8e00ff */
[----:B------:R-:W-:Y:S02]  /*1bcc0*/  IMAD.U32 R11, RZ, RZ, UR5 ;  /* 0x00000005ff0b7e24 */ /* 0x000fe4000f8e00ff */
[----:B------:R-:W-:Y:S02]  /*1bcd0*/  IMAD.MOV.U32 R12, RZ, RZ, 0x1 ;  /* 0x00000001ff0c7424 */ /* 0x000fe400078e00ff */
[----:B------:R-:W-:-:S07]  /*1bce0*/  IMAD.MOV.U32 R13, RZ, RZ, RZ ;  /* 0x000000ffff0d7224 */ /* 0x000fce00078e00ff */
[----:B------:R-:W-:-:S07]  /*1bcf0*/  LEPC R20, `(.L_x_740) ;  /* 0x000000001014794e */ /* 0x000fce0000000000 */
[----:B0-----:R-:W-:Y:S05]  /*1bd00*/  CALL.ABS.NOINC R2 ;  /* 0x0000000002007343 */ /* 0x001fea0003c00000 */
.L_x_740:
[----:B------:R-:W-:Y:S05]  /*1bd10*/  BSYNC B6 ;  /* 0x0000000000067941 */ /* 0x000fea0003800000 */
.L_x_739:
        /* <DEDUP_REMOVED lines=11> */
[----:B------:R-:W-:Y:S01]  /*1bdd0*/  IMAD.U32 R5, RZ, RZ, UR7 ;  /* 0x00000007ff057e24 */ /* 0x000fe2000f8e00ff */
[----:B------:R-:W-:Y:S01]  /*1bde0*/  MOV R13, RZ ;  /* 0x000000ff000d7202 */ /* 0x000fe20000000f00 */
[----:B------:R-:W-:Y:S02]  /*1bdf0*/  IMAD.U32 R7, RZ, RZ, UR9 ;  /* 0x00000009ff077e24 */ /* 0x000fe4000f8e00ff */
[----:B------:R-:W-:-:S02]  /*1be00*/  IMAD.U32 R10, RZ, RZ, UR4 ;  /* 0x00000004ff0a7e24 */ /* 0x000fc4000f8e00ff */
[----:B------:R-:W-:Y:S02]  /*1be10*/  IMAD.U32 R11, RZ, RZ, UR5 ;  /* 0x00000005ff0b7e24 */ /* 0x000fe4000f8e00ff */
[----:B------:R-:W-:Y:S02]  /*1be20*/  IMAD.MOV.U32 R8, RZ, RZ, 0x70 ;  /* 0x00000070ff087424 */ /* 0x000fe400078e00ff */
[----:B------:R-:W-:-:S07]  /*1be30*/  IMAD.MOV.U32 R12, RZ, RZ, 0x1 ;  /* 0x00000001ff0c7424 */ /* 0x000fce00078e00ff */
[----:B------:R-:W-:-:S07]  /*1be40*/  LEPC R20, `(.L_x_742) ;  /* 0x000000001014794e */ /* 0x000fce0000000000 */
[----:B0-----:R-:W-:Y:S05]  /*1be50*/  CALL.ABS.NOINC R2 ;  /* 0x0000000002007343 */ /* 0x001fea0003c00000 */
.L_x_742:
[----:B------:R-:W-:Y:S05]  /*1be60*/  BSYNC B6 ;  /* 0x0000000000067941 */ /* 0x000fea0003800000 */
.L_x_741:
[----:B------:R-:W-:Y:S01]  /*1be70*/  LOP3.LUT P6, RZ, R22, 0x1, RZ, 0xc0, !PT ;  /* 0x0000000116ff7812 */ /* 0x000fe200078cc0ff */
[----:B------:R-:W-:-:S12]  /*1be80*/  BSSY B6, `(.L_x_743) ;  /* 0x0000012000067945 */ /* 0x000fd80003800000 */
        /* <DEDUP_REMOVED lines=17> */
.L_x_744:
[----:B------:R-:W-:Y:S05]  /*1bfa0*/  BSYNC B6 ;  /* 0x0000000000067941 */ /* 0x000fea0003800000 */
.L_x_743:
[----:B------:R-:W0:Y:S01]  /*1bfb0*/  S2R R2, SR_TID.X ;  /* 0x0000000000027919 */ /* 0x000e220000002100 */
[----:B------:R-:W-:Y:S01]  /*1bfc0*/  ULDC.64 UR4, c[0x0][0x9f8] ;  /* 0x00027e0000047ab9 */ /* 0x000fe20000000a00 */
[----:B------:R-:W1:Y:S01]  /*1bfd0*/  LDC R9, c[0x0][0x430] ;  /* 0x00010c00ff097b82 */ /* 0x000e620000000800 */
[----:B------:R-:W-:Y:S01]  /*1bfe0*/  ISETP.NE.U32.AND P0, PT, RZ, UR4, PT ;  /* 0x00000004ff007c0c */ /* 0x000fe2000bf05070 */
[----:B------:R-:W2:Y:S03]  /*1bff0*/  LDL R21, [R1] ;  /* 0x0000000001157983 */ /* 0x000ea60000100800 */
[----:B------:R-:W-:Y:S01]  /*1c000*/  ISETP.NE.AND.EX P0, PT, RZ, UR5, PT, P0 ;  /* 0x00000005ff007c0c */ /* 0x000fe2000bf05300 */
[----:B------:R-:W3:Y:S01]  /*1c010*/  S2R R20, SR_TID.X ;  /* 0x0000000000147919 */ /* 0x000ee20000002100 */
[----:B0-----:R-:W-:-:S11]  /*1c020*/  LOP3.LUT R32, R2, 0x7f, RZ, 0xc0, !PT ;  /* 0x0000007f02207812 */ /* 0x001fd600078ec0ff */
[----:B------:R-:W-:Y:S01]  /*1c030*/  @P0 IADD3 R2, P1, R25, UR4, RZ ;  /* 0x0000000419020c10 */ /* 0x000fe2000ff3e0ff */
[----:B------:R-:W-:Y:S01]  /*1c040*/  IMAD.MOV.U32 R0, RZ, RZ, 0xa0 ;  /* 0x000000a0ff007424 */ /* 0x000fe200078e00ff */
[----:B------:R-:W-:Y:S02]  /*1c050*/  SHF.R.U32.HI R32, RZ, 0x3, R32 ;  /* 0x00000003ff207819 */ /* 0x000fe40000011620 */
[----:B------:R-:W-:-:S05]  /*1c060*/  @P0 IADD3.X R3, R26, UR5, RZ, P1, !PT ;  /* 0x000000051a030c10 */ /* 0x000fca0008ffe4ff */
[----:B------:R0:W4:Y:S01]  /*1c070*/  @P0 LDG.E R35, desc[UR36][R2.64] ;  /* 0x0000002402230981 */ /* 0x000122000c1e1900 */
[----:B---3--:R-:W-:Y:S01]  /*1c080*/  IMAD.SHL.U32 R20, R20, 0x10, RZ ;  /* 0x0000001014147824 */ /* 0x008fe200078e00ff */
[----:B-1----:R-:W-:Y:S01]  /*1c090*/  ISETP.NE.AND P2, PT, R9, 0x1, PT ;  /* 0x000000010900780c */ /* 0x002fe20003f45270 */
[----:B------:R-:W-:-:S03]  /*1c0a0*/  IMAD R0, R29, R0, -0xa0 ;  /* 0xffffff601d007424 */ /* 0x000fc600078e0200 */
[----:B------:R-:W-:-:S04]  /*1c0b0*/  LOP3.LUT R20, R32, 0x70, R20, 0xf8, !PT ;  /* 0x0000007020147812 */ /* 0x000fc800078ef814 */
[----:B------:R-:W-:Y:S02]  /*1c0c0*/  IADD3 R7, R20, R0, RZ ;  /* 0x0000000014077210 */ /* 0x000fe40007ffe0ff */
[----:B------:R-:W1:Y:S02]  /*1c0d0*/  S2R R20, SR_TID.X ;  /* 0x0000000000147919 */ /* 0x000e640000002100 */
[----:B------:R-:W-:Y:S01]  /*1c0e0*/  ISETP.GE.AND P0, PT, R7, R27, PT ;  /* 0x0000001b0700720c */ /* 0x000fe20003f06270 */
[----:B------:R-:W3:Y:S08]  /*1c0f0*/  @P2 LDC R5, c[0x0][0x434] ;  /* 0x00010d00ff052b82 */ /* 0x000ef00000000800 */
[----:B------:R-:W3:Y:S08]  /*1c100*/  @P2 LDC R4, c[0x0][0x438] ;  /* 0x00010e00ff042b82 */ /* 0x000ef00000000800 */
[----:B0-----:R-:W0:Y:S01]  /*1c110*/  @!P0 LDC.64 R2, c[0x0][0x428] ;  /* 0x00010a00ff028b82 */ /* 0x001e220000000a00 */
[C---:B-1----:R-:W-:Y:S01]  /*1c120*/  LOP3.LUT R32, R20.reuse, 0x7f, RZ, 0xc0, !PT ;  /* 0x0000007f14207812 */ /* 0x042fe200078ec0ff */
[----:B------:R-:W-:-:S03]  /*1c130*/  IMAD.SHL.U32 R20, R20, 0x10, RZ ;  /* 0x0000001014147824 */ /* 0x000fc600078e00ff */
[----:B------:R-:W-:-:S04]  /*1c140*/  SHF.R.U32.HI R32, RZ, 0x3, R32 ;  /* 0x00000003ff207819 */ /* 0x000fc80000011620 */
[----:B------:R-:W-:-:S04]  /*1c150*/  LOP3.LUT R20, R32, 0x70, R20, 0xf8, !PT ;  /* 0x0000007020147812 */ /* 0x000fc800078ef814 */
[----:B------:R-:W-:Y:S02]  /*1c160*/  LOP3.LUT R20, R20, 0x80, RZ, 0xfc, !PT ;  /* 0x0000008014147812 */ /* 0x000fe400078efcff */
[----:B------:R-:W-:Y:S01]  /*1c170*/  LOP3.LUT R22, R22, 0xfffffffb, RZ, 0xc0, !PT ;  /* 0xfffffffb16167812 */ /* 0x000fe200078ec0ff */
[----:B------:R-:W-:-:S03]  /*1c180*/  UMOV UR4, 0xffffffff ;  /* 0xffffffff00047882 */ /* 0x000fc60000000000 */
[----:B------:R-:W-:Y:S01]  /*1c190*/  LOP3.LUT R22, R22, 0xfffffffd, RZ, 0xc0, !PT ;  /* 0xfffffffd16167812 */ /* 0x000fe200078ec0ff */
[----:B--2---:R-:W-:-:S04]  /*1c1a0*/  IMAD.IADD R7, R7, 0x1, R21 ;  /* 0x0000000107077824 */ /* 0x004fc800078e0215 */
[----:B---3--:R-:W-:-:S04]  /*1c1b0*/  @P2 IMAD.HI.U32 R5, R7, R5, RZ ;  /* 0x0000000507052227 */ /* 0x008fc800078e00ff */
[----:B------:R-:W-:Y:S01]  /*1c1c0*/  IMAD.MOV.U32 R8, RZ, RZ, R7 ;  /* 0x000000ffff087224 */ /* 0x000fe200078e0007 */
[----:B------:R-:W-:-:S04]  /*1c1d0*/  @P2 SHF.R.U32.HI R8, RZ, R4, R5 ;  /* 0x00000004ff082219 */ /* 0x000fc80000011605 */
[--C-:B------:R-:W-:Y:S01]  /*1c1e0*/  @!P0 SHF.R.S32.HI R5, RZ, 0x1f, R8.reuse ;  /* 0x0000001fff058819 */ /* 0x100fe20000011408 */
[----:B------:R-:W-:Y:S01]  /*1c1f0*/  @!P0 IMAD.MOV.U32 R4, RZ, RZ, R8 ;  /* 0x000000ffff048224 */ /* 0x000fe200078e0008 */
[----:B----4-:R-:W-:-:S03]  /*1c200*/  SHF.R.S32.HI R12, RZ, 0x1f, R35 ;  /* 0x0000001fff0c7819 */ /* 0x010fc60000011423 */
[----:B0-----:R-:W-:-:S04]  /*1c210*/  @!P0 IMAD.WIDE.U32 R4, R35, R2, R4 ;  /* 0x0000000223048225 */ /* 0x001fc800078e0004 */
[----:B------:R-:W-:Y:S01]  /*1c220*/  @!P0 IMAD R6, R12, R2, RZ ;  /* 0x000000020c068224 */ /* 0x000fe200078e02ff */
[----:B------:R0:W-:Y:S03]  /*1c230*/  STL [R1+0x4], R12 ;  /* 0x0000040c01007387 */ /* 0x0001e60000100800 */
[----:B------:R-:W-:Y:S02]  /*1c240*/  @!P0 IMAD R6, R35, R3, R6 ;  /* 0x0000000323068224 */ /* 0x000fe400078e0206 */
[----:B------:R-:W1:Y:S02]  /*1c250*/  @!P0 LDC.64 R2, c[0x0][0x418] ;  /* 0x00010600ff028b82 */ /* 0x000e640000000a00 */
[----:B------:R-:W-:-:S06]  /*1c260*/  @!P0 IMAD.IADD R6, R5, 0x1, R6 ;  /* 0x0000000105068824 */ /* 0x000fcc00078e0206 */
[----:B------:R-:W2:Y:S01]  /*1c270*/  @P2 LDC R5, c[0x0][0x434] ;  /* 0x00010d00ff052b82 */ /* 0x000ea20000000800 */
[----:B-1----:R-:W-:-:S04]  /*1c280*/  @!P0 LEA R2, P1, R4, R2, 0x2 ;  /* 0x0000000204028211 */ /* 0x002fc800078210ff */
[----:B------:R-:W-:Y:S02]  /*1c290*/  @!P0 LEA.HI.X R3, R4, R3, R6, 0x2, P1 ;  /* 0x0000000304038211 */ /* 0x000fe400008f1406 */
[----:B------:R-:W-:Y:S01]  /*1c2a0*/  MOV R6, RZ ;  /* 0x000000ff00067202 */ /* 0x000fe20000000f00 */
[----:B------:R-:W1:Y:S05]  /*1c2b0*/  @P2 LDC R4, c[0x0][0x438] ;  /* 0x00010e00ff042b82 */ /* 0x000e6a0000000800 */
[----:B------:R3:W5:Y:S02]  /*1c2c0*/  @!P0 LDG.E R6, desc[UR36][R2.64] ;  /* 0x0000002402068981 */ /* 0x000764000c1e1900 */
[----:B---3--:R-:W-:-:S04]  /*1c2d0*/  IMAD.IADD R2, R20, 0x1, R0 ;  /* 0x0000000114027824 */ /* 0x008fc800078e0200 */
[C---:B------:R-:W-:Y:S01]  /*1c2e0*/  IMAD.IADD R0, R2.reuse, 0x1, R21 ;  /* 0x0000000102007824 */ /* 0x040fe200078e0215 */
[----:B------:R-:W-:Y:S01]  /*1c2f0*/  ISETP.GE.AND P0, PT, R2, R27, PT ;  /* 0x0000001b0200720c */ /* 0x000fe20003f06270 */
[----:B------:R-:W-:Y:S02]  /*1c300*/  IMAD.MOV R2, RZ, RZ, -R8 ;  /* 0x000000ffff027224 */ /* 0x000fe400078e0a08 */
[----:B--2---:R-:W-:Y:S01]  /*1c310*/  @P2 IMAD.HI.U32 R5, R0, R5, RZ ;  /* 0x0000000500052227 */ /* 0x004fe200078e00ff */
[----:B------:R-:W-:-:S03]  /*1c320*/  ISETP.GT.U32.OR P0, PT, R20, 0x9f, P0 ;  /* 0x0000009f1400780c */ /* 0x000fc60000704470 */
[----:B------:R-:W-:Y:S02]  /*1c330*/  IMAD R7, R9, R2, R7 ;  /* 0x0000000209077224 */ /* 0x000fe400078e0207 */
[----:B------:R-:W-:Y:S01]  /*1c340*/  IMAD.MOV.U32 R10, RZ, RZ, R0 ;  /* 0x000000ffff0a7224 */ /* 0x000fe200078e0000 */
[----:B-1----:R-:W-:-:S05]  /*1c350*/  @P2 SHF.R.U32.HI R10, RZ, R4, R5 ;  /* 0x00000004ff0a2219 */ /* 0x002fca0000011605 */
[--C-:B------:R-:W-:Y:S02]  /*1c360*/  IMAD.MOV R8, RZ, RZ, -R10.reuse ;  /* 0x000000ffff087224 */ /* 0x100fe400078e0a0a */
[----:B------:R-:W1:Y:S01]  /*1c370*/  @!P0 LDC.64 R2, c[0x0][0x428] ;  /* 0x00010a00ff028b82 */ /* 0x000e620000000a00 */
[----:B------:R-:W-:Y:S01]  /*1c380*/  @!P0 SHF.R.S32.HI R11, RZ, 0x1f, R10 ;  /* 0x0000001fff0b8819 */ /* 0x000fe2000001140a */
[----:B------:R-:W-:-:S06]  /*1c390*/  IMAD R8, R9, R8, R0 ;  /* 0x0000000809087224 */ /* 0x000fcc00078e0200 */
[----:B------:R-:W2:Y:S01]  /*1c3a0*/  @!P0 LDC.64 R4, c[0x0][0x418] ;  /* 0x00010600ff048b82 */ /* 0x000ea20000000a00 */
[----:B-1----:R-:W-:-:S04]  /*1c3b0*/  @!P0 IMAD.WIDE.U32 R10, R35, R2, R10 ;  /* 0x00000002230a8225 */ /* 0x002fc800078e000a */
[----:B------:R-:W-:-:S04]  /*1c3c0*/  @!P0 IMAD R2, R12, R2, RZ ;  /* 0x000000020c028224 */ /* 0x000fc800078e02ff */
[----:B------:R-:W-:Y:S01]  /*1c3d0*/  @!P0 IMAD R3, R35, R3, R2 ;  /* 0x0000000323038224 */ /* 0x000fe200078e0202 */
[----:B--2---:R-:W-:-:S04]  /*1c3e0*/  @!P0 LEA R2, P1, R10, R4, 0x2 ;  /* 0x000000040a028211 */ /* 0x004fc800078210ff */
[----:B------:R-:W-:-:S04]  /*1c3f0*/  @!P0 IADD3 R3, R3, R11, RZ ;  /* 0x0000000b03038210 */ /* 0x000fc80007ffe0ff */
[----:B------:R-:W-:Y:S01]  /*1c400*/  @!P0 LEA.HI.X R3, R10, R5, R3, 0x2, P1 ;  /* 0x000000050a038211 */ /* 0x000fe200008f1403 */
[----:B------:R-:W-:Y:S02]  /*1c410*/  IMAD.MOV.U32 R5, RZ, RZ, RZ ;  /* 0x000000ffff057224 */ /* 0x000fe400078e00ff */
[----:B------:R-:W-:-:S04]  /*1c420*/  IMAD.U32 R0, RZ, RZ, UR42 ;  /* 0x0000002aff007e24 */ /* 0x000fc8000f8e00ff */
[----:B------:R0:W5:Y:S01]  /*1c430*/  @!P0 LDG.E R5, desc[UR36][R2.64] ;  /* 0x0000002402058981 */ /* 0x000162000c1e1900 */
[----:B------:R-:W-:Y:S02]  /*1c440*/  ISETP.GT.U32.AND P0, PT, R20, 0x9f, PT ;  /* 0x0000009f1400780c */ /* 0x000fe40003f04070 */
[----:B------:R-:W-:-:S11]  /*1c450*/  ISETP.NE.AND P3, PT, R0, 0x3, PT ;  /* 0x000000030000780c */ /* 0x000fd60003f65270 */
[----:B------:R-:W-:-:S04]  /*1c460*/  @P0 LOP3.LUT R22, R22, 0x2, RZ, 0xfc, !PT ;  /* 0x0000000216160812 */ /* 0x000fc800078efcff */
[----:B------:R-:W-:Y:S01]  /*1c470*/  @P3 LOP3.LUT R22, R22, 0x4, RZ, 0xfc, !PT ;  /* 0x0000000416163812 */ /* 0x000fe200078efcff */
[----:B0-----:R-:W-:Y:S06]  /*1c480*/  BRA.DIV UR4, `(.L_x_745) ;  /* 0x0000008a04d47947 */ /* 0x001fec000b800000 */
.L_x_992:
[----:B------:R-:W-:Y:S01]  /*1c490*/  VIADD R0, R29, 0xffffffff ;  /* 0xffffffff1d007836 */ /* 0x000fe20000000000 */
[----:B------:R-:W-:Y:S06]  /*1c4a0*/  @!P3 BRA `(.L_x_746) ;  /* 0x000000000004b947 */ /* 0x000fec0003800000 */
[----:B------:R-:W-:Y:S01]  /*1c4b0*/  BPT.TRAP 0x1 ;  /* 0x000000040000795c */ /* 0x000fe20000300000 */
.L_x_746:
[----:B------:R-:W-:Y:S01]  /*1c4c0*/  IMAD R4, R31, 0x8, R23 ;  /* 0x000000081f047824 */ /* 0x000fe200078e0217 */
[----:B------:R-:W-:Y:S01]  /*1c4d0*/  SHF.L.U32 R2, R36, 0x1f, RZ ;  /* 0x0000001f24027819 */ /* 0x000fe200000006ff */
[----:B------:R-:W-:Y:S01]  /*1c4e0*/  BSSY B0, `(.L_x_747) ;  /* 0x0000005000007945 */ /* 0x000fe20003800000 */
[----:B------:R-:W-:Y:S02]  /*1c4f0*/  SHF.R.S32.HI R25, RZ, 0x1f, R7 ;  /* 0x0000001fff197819 */ /* 0x000fe40000011407 */
[----:B------:R-:W0:Y:S01]  /*1c500*/  SYNCS.PHASECHK.TRANS64.TRYWAIT P0, [R4+URZ+0x22880], R2 ;  /* 0x02288002040075a7 */ /* 0x000e22000800017f */
[----:B------:R1:W-:Y:S02]  /*1c510*/  STL [R1+0x28], R2 ;  /* 0x0000280201007387 */ /* 0x0003e40000100800 */
[----:B01----:R-:W-:Y:S05]  /*1c520*/  @!P0 BRA `(.L_x_748) ;  /* 0x0000008800e08947 */ /* 0x003fea0003800000 */
.L_x_993:
[----:B------:R-:W-:Y:S05]  /*1c530*/  BSYNC B0 ;  /* 0x0000000000007941 */ /* 0x000fea0003800000 */
.L_x_747:
[----:B------:R-:W2:Y:S01]  /*1c540*/  LDL R14, [R1+0x10] ;  /* 0x00001000010e7983 */ /* 0x000ea20000100800 */
[----:B------:R-:W1:Y:S01]  /*1c550*/  LDC R12, c[0x0][0x2f4] ;  /* 0x0000bd00ff0c7b82 */ /* 0x000e620000000800 */
[----:B------:R-:W-:Y:S01]  /*1c560*/  ULDC.64 UR4, c[0x0][0x328] ;  /* 0x0000ca0000047ab9 */ /* 0x000fe20000000a00 */
[----:B-----5:R-:W-:Y:S01]  /*1c570*/  SHF.R.S32.HI R33, RZ, 0x1f, R6 ;  /* 0x0000001fff217819 */ /* 0x020fe20000011406 */
[----:B------:R-:W-:Y:S01]  /*1c580*/  IMAD R9, R25, UR4, RZ ;  /* 0x0000000419097c24 */ /* 0x000fe2000f8e02ff */
[----:B------:R-:W-:Y:S01]  /*1c590*/  ULDC.64 UR6, c[0x0][0x338] ;  /* 0x0000ce0000067ab9 */ /* 0x000fe20000000a00 */
[C---:B0-----:R-:W-:Y:S01]  /*1c5a0*/  IMAD.WIDE.U32 R2, R7.reuse, UR4, RZ ;  /* 0x0000000407027c25 */ /* 0x041fe2000f8e00ff */
[----:B------:R-:W-:Y:S02]  /*1c5b0*/  SHF.R.S32.HI R32, RZ, 0x1f, R8 ;  /* 0x0000001fff207819 */ /* 0x000fe40000011408 */
[----:B------:R-:W-:Y:S01]  /*1c5c0*/  LOP3.LUT R22, R22, 0xfffffffe, RZ, 0xc0, !PT ;  /* 0xfffffffe16167812 */ /* 0x000fe200078ec0ff */
[----:B------:R-:W-:-:S02]  /*1c5d0*/  IMAD R9, R7, UR5, R9 ;  /* 0x0000000507097c24 */ /* 0x000fc4000f8e0209 */
[----:B------:R-:W-:Y:S02]  /*1c5e0*/  IMAD R10, R33, UR6, RZ ;  /* 0x00000006210a7c24 */ /* 0x000fe4000f8e02ff */
[----:B------:R-:W-:Y:S01]  /*1c5f0*/  IMAD.IADD R3, R3, 0x1, R9 ;  /* 0x0000000103037824 */ /* 0x000fe200078e0209 */
[----:B------:R-:W-:Y:S01]  /*1c600*/  SHF.R.S32.HI R9, RZ, 0x1f, R5 ;  /* 0x0000001fff097819 */ /* 0x000fe20000011405 */
[C---:B------:R-:W-:Y:S02]  /*1c610*/  IMAD R10, R6.reuse, UR7, R10 ;  /* 0x00000007060a7c24 */ /* 0x040fe4000f8e020a */
[----:B------:R-:W-:Y:S02]  /*1c620*/  IMAD.WIDE.U32 R2, R6, UR6, R2 ;  /* 0x0000000606027c25 */ /* 0x000fe4000f8e0002 */
[----:B------:R0:W-:Y:S02]  /*1c630*/  STL [R1+0x20], R9 ;  /* 0x0000200901007387 */ /* 0x0001e40000100800 */
[----:B------:R-:W-:Y:S01]  /*1c640*/  IMAD R20, R0, -0xa0, R27 ;  /* 0xffffff6000147824 */ /* 0x000fe200078e021b */
[----:B------:R-:W-:Y:S01]  /*1c650*/  IADD3 R11, R3, R10, RZ ;  /* 0x0000000a030b7210 */ /* 0x000fe20007ffe0ff */
[----:B------:R-:W-:Y:S01]  /*1c660*/  IMAD R0, R32, UR4, RZ ;  /* 0x0000000420007c24 */ /* 0x000fe2000f8e02ff */
[CC--:B-1----:R-:W-:Y:S01]  /*1c670*/  ISETP.GE.AND P1, PT, R30.reuse, R12.reuse, PT ;  /* 0x0000000c1e00720c */ /* 0x0c2fe20003f26270 */
[----:B------:R-:W-:Y:S01]  /*1c680*/  IMAD.MOV.U32 R10, RZ, RZ, R2 ;  /* 0x000000ffff0a7224 */ /* 0x000fe200078e0002 */
[----:B------:R-:W-:Y:S01]  /*1c690*/  ISETP.GE.AND P0, PT, R30, R12, PT ;  /* 0x0000000c1e00720c */ /* 0x000fe20003f06270 */
[C---:B------:R-:W-:Y:S01]  /*1c6a0*/  IMAD R0, R8.reuse, UR5, R0 ;  /* 0x0000000508007c24 */ /* 0x040fe2000f8e0200 */
[----:B------:R-:W1:Y:S01]  /*1c6b0*/  S2R R12, SR_TID.X ;  /* 0x00000000000c7919 */ /* 0x000e620000002100 */
[----:B------:R-:W-:Y:S01]  /*1c6c0*/  IMAD.WIDE.U32 R2, R8, UR4, RZ ;  /* 0x0000000408027c25 */ /* 0x000fe2000f8e00ff */
[----:B------:R-:W-:-:S03]  /*1c6d0*/  ULDC.64 UR4, c[0x0][0x330] ;  /* 0x0000cc0000047ab9 */ /* 0x000fc60000000a00 */
[----:B------:R-:W-:Y:S02]  /*1c6e0*/  IMAD.IADD R3, R3, 0x1, R0 ;  /* 0x0000000103037824 */ /* 0x000fe400078e0200 */
[----:B------:R-:W-:Y:S02]  /*1c6f0*/  IMAD R0, R9, UR6, RZ ;  /* 0x0000000609007c24 */ /* 0x000fe4000f8e02ff */
[----:B------:R-:W-:Y:S01]  /*1c700*/  IMAD.WIDE.U32 R2, R5, UR6, R2 ;  /* 0x0000000605027c25 */ /* 0x000fe2000f8e0002 */
[----:B------:R-:W-:-:S03]  /*1c710*/  @P1 LOP3.LUT R22, R22, 0x1, RZ, 0xfc, !PT ;  /* 0x0000000116161812 */ /* 0x000fc600078efcff */
[----:B------:R-:W-:Y:S01]  /*1c720*/  IMAD R0, R5, UR7, R0 ;  /* 0x0000000705007c24 */ /* 0x000fe2000f8e0200 */
[----:B------:R-:W-:Y:S01]  /*1c730*/  ULDC.64 UR6, c[0x0][0x318] ;  /* 0x0000c60000067ab9 */ /* 0x000fe20000000a00 */
[----:B------:R-:W-:Y:S01]  /*1c740*/  IMAD.WIDE.U32 R10, R18, UR4, R10 ;  /* 0x00000004120a7c25 */ /* 0x000fe2000f8e000a */
[----:B------:R-:W-:-:S03]  /*1c750*/  LOP3.LUT R22, R22, 0xffffffbf, RZ, 0xc0, !PT ;  /* 0xffffffbf16167812 */ /* 0x000fc600078ec0ff */
[----:B------:R-:W-:Y:S01]  /*1c760*/  IMAD.IADD R3, R3, 0x1, R0 ;  /* 0x0000000103037824 */ /* 0x000fe200078e0200 */
[----:B------:R-:W-:Y:S01]  /*1c770*/  IADD3 R10, P1, R10, UR6, RZ ;  /* 0x000000060a0a7c10 */ /* 0x000fe2000ff3e0ff */
[----:B------:R-:W-:-:S05]  /*1c780*/  IMAD R0, R18, UR5, RZ ;  /* 0x0000000512007c24 */ /* 0x000fca000f8e02ff */
[----:B0-----:R-:W-:Y:S02]  /*1c790*/  IADD3.X R9, R11, UR7, R0, P1, !PT ;  /* 0x000000070b097c10 */ /* 0x001fe40008ffe400 */
[----:B-1----:R-:W-:-:S04]  /*1c7a0*/  LOP3.LUT R12, R12, 0x7f, RZ, 0xc0, !PT ;  /* 0x0000007f0c0c7812 */ /* 0x002fc800078ec0ff */
[----:B------:R-:W-:Y:S01]  /*1c7b0*/  SHF.R.U32.HI R15, RZ, 0x3, R12 ;  /* 0x00000003ff0f7819 */ /* 0x000fe2000001160c */
[----:B------:R-:W-:Y:S01]  /*1c7c0*/  IMAD.WIDE.U32 R12, R18, UR4, R2 ;  /* 0x00000004120c7c25 */ /* 0x000fe2000f8e0002 */
[----:B------:R-:W-:-:S03]  /*1c7d0*/  UMOV UR4, 0xffffffff ;  /* 0xffffffff00047882 */ /* 0x000fc60000000000 */
[----:B------:R-:W-:Y:S01]  /*1c7e0*/  IMAD.IADD R20, R20, 0x1, -R15 ;  /* 0x0000000114147824 */ /* 0x000fe200078e0a0f */
[----:B------:R-:W-:-:S04]  /*1c7f0*/  IADD3 R3, P1, R12, UR6, RZ ;  /* 0x000000060c037c10 */ /* 0x000fc8000ff3e0ff */
[----:B------:R-:W-:Y:S02]  /*1c800*/  ISETP.GE.AND P2, PT, R20, 0x1, PT ;  /* 0x000000011400780c */ /* 0x000fe40003f46270 */
[----:B------:R-:W-:-:S11]  /*1c810*/  IADD3.X R2, R0, UR7, R13, P1, !PT ;  /* 0x0000000700027c10 */ /* 0x000fd60008ffe40d */
[----:B------:R-:W-:Y:S01]  /*1c820*/  @P2 LOP3.LUT R22, R22, 0x40, RZ, 0xfc, !PT ;  /* 0x0000004016162812 */ /* 0x000fe200078efcff */
[----:B--2---:R-:W-:Y:S01]  /*1c830*/  IMAD R21, R31, 0x5000, R14 ;  /* 0x000050001f157824 */ /* 0x004fe200078e020e */
[----:B------:R-:W-:Y:S06]  /*1c840*/  BRA.DIV UR4, `(.L_x_749) ;  /* 0x0000008a04307947 */ /* 0x000fec000b800000 */
[----:B------:R-:W0:Y:S01]  /*1c850*/  SHFL.IDX PT, R12, R10, RZ, 0x181f ;  /* 0x00181fff0a0c7589 */ /* 0x000e2200000e0000 */
[----:B------:R-:W-:Y:S02]  /*1c860*/  ISETP.GE.AND P2, PT, R20, 0x21, PT ;  /* 0x000000211400780c */ /* 0x000fe40003f46270 */
[----:B------:R-:W-:Y:S01]  /*1c870*/  LOP3.LUT R22, R22, 0xffffffef, RZ, 0xc0, !PT ;  /* 0xffffffef16167812 */ /* 0x000fe200078ec0ff */
[----:B------:R-:W1:Y:S01]  /*1c880*/  SHFL.IDX PT, R0, R9, RZ, 0x181f ;  /* 0x00181fff09007589 */ /* 0x000e6200000e0000 */
[C---:B------:R-:W-:Y:S02]  /*1c890*/  ISETP.GE.AND P3, PT, R20.reuse, 0x91, PT ;  /* 0x000000911400780c */ /* 0x040fe40003f66270 */
[C---:B------:R-:W-:Y:S02]  /*1c8a0*/  ISETP.GE.AND P5, PT, R20.reuse, 0x31, PT ;  /* 0x000000311400780c */ /* 0x040fe40003fa6270 */
[----:B------:R-:W-:Y:S02]  /*1c8b0*/  ISETP.GE.AND P4, PT, R20, 0x61, PT ;  /* 0x000000611400780c */ /* 0x000fe40003f86270 */
[----:B0-----:R-:W-:-:S05]  /*1c8c0*/  IADD3 R12, P1, R30, R12, RZ ;  /* 0x0000000c1e0c7210 */ /* 0x001fca0007f3e0ff */
[----:B-1----:R-:W-:Y:S01]  /*1c8d0*/  IMAD.X R13, RZ, RZ, R0, P1 ;  /* 0x000000ffff0d7224 */ /* 0x002fe200008e0600 */
[----:B------:R-:W-:Y:S02]  /*1c8e0*/  ISETP.LT.OR P1, PT, R20, 0x1, P0 ;  /* 0x000000011400780c */ /* 0x000fe40000721670 */
[----:B------:R-:W-:Y:S02]  /*1c8f0*/  IADD3 R0, R23, R21, RZ ;  /* 0x0000001517007210 */ /* 0x000fe40007ffe0ff */
[----:B------:R-:W-:Y:S09]  /*1c900*/  SHFL.IDX PT, R21, R9, 0x1, 0x181f ;  /* 0x00381f0009157f89 */ /* 0x000ff200000e0000 */
[----:B------:R0:W-:Y:S04]  /*1c910*/  LDGSTS.E.BYPASS.LTC128B.128 [R0+0xa400], desc[UR36][R12.64], !P1 ;  /* 0x0a4000000c007fae */ /* 0x0001e8000c901d64 */
[----:B0-----:R-:W0:Y:S02]  /*1c920*/  SHFL.IDX PT, R12, R10, 0x1, 0x181f ;  /* 0x00381f000a0c7f89 */ /* 0x001e2400000e0000 */
[----:B0-----:R-:W-:-:S05]  /*1c930*/  IADD3 R12, P1, R30, R12, RZ ;  /* 0x0000000c1e0c7210 */ /* 0x001fca0007f3e0ff */
[----:B------:R-:W-:Y:S01]  /*1c940*/  IMAD.X R13, RZ, RZ, R21, P1 ;  /* 0x000000ffff0d7224 */ /* 0x000fe200008e0615 */
[----:B------:R-:W-:Y:S01]  /*1c950*/  ISETP.LT.OR P1, PT, R20, 0x11, P0 ;  /* 0x000000111400780c */ /* 0x000fe20000721670 */
[----:B------:R-:W-:-:S12]  /*1c960*/  SHFL.IDX PT, R21, R9, 0x2, 0x181f ;  /* 0x00581f0009157f89 */ /* 0x000fd800000e0000 */
        /* <DEDUP_REMOVED lines=23> */
[----:B------:R-:W-:Y:S04]  /*1cae0*/  SHFL.IDX PT, R21, R9, 0x6, 0x181f ;  /* 0x00d81f0009157f89 */ /* 0x000fe800000e0000 */
[----:B------:R-:W-:Y:S08]  /*1caf0*/  SHFL.IDX PT, R9, R9, 0x7, 0x181f ;  /* 0x00f81f0009097f89 */ /* 0x000ff000000e0000 */
[----:B------:R0:W-:Y:S04]  /*1cb00*/  LDGSTS.E.BYPASS.LTC128B.128 [R0+0xcc00], desc[UR36][R12.64], !P1 ;  /* 0x0cc000000c007fae */ /* 0x0001e8000c901d64 */
[----:B0-----:R-:W0:Y:S04]  /*1cb10*/  SHFL.IDX PT, R12, R10, 0x6, 0x181f ;  /* 0x00d81f000a0c7f89 */ /* 0x001e2800000e0000 */
[----:B------:R-:W1:Y:S01]  /*1cb20*/  SHFL.IDX PT, R10, R10, 0x7, 0x181f ;  /* 0x00f81f000a0a7f89 */ /* 0x000e6200000e0000 */
[----:B0-----:R-:W-:-:S04]  /*1cb30*/  IADD3 R12, P1, R30, R12, RZ ;  /* 0x0000000c1e0c7210 */ /* 0x001fc80007f3e0ff */
[----:B------:R-:W-:Y:S02]  /*1cb40*/  IADD3.X R13, RZ, R21, RZ, P1, !PT ;  /* 0x00000015ff0d7210 */ /* 0x000fe40000ffe4ff */
[----:B------:R-:W-:-:S13]  /*1cb50*/  ISETP.LT.OR P1, PT, R20, 0x61, P0 ;  /* 0x000000611400780c */ /* 0x000fda0000721670 */
[----:B------:R-:W-:Y:S01]  /*1cb60*/  LDGSTS.E.BYPASS.LTC128B.128 [R0+0xd400], desc[UR36][R12.64], !P1 ;  /* 0x0d4000000c007fae */ /* 0x000fe2000c901d64 */
[----:B-1----:R-:W-:-:S05]  /*1cb70*/  IADD3 R10, P1, R30, R10, RZ ;  /* 0x0000000a1e0a7210 */ /* 0x002fca0007f3e0ff */
[----:B------:R-:W-:Y:S01]  /*1cb80*/  IMAD.X R11, RZ, RZ, R9, P1 ;  /* 0x000000ffff0b7224 */ /* 0x000fe200008e0609 */
[----:B------:R-:W-:Y:S01]  /*1cb90*/  ISETP.LT.OR P1, PT, R20, 0x71, P0 ;  /* 0x000000711400780c */ /* 0x000fe20000721670 */
[----:B------:R-:W-:-:S12]  /*1cba0*/  SHFL.IDX PT, R9, R2, RZ, 0x181f ;  /* 0x00181fff02097589 */ /* 0x000fd800000e0000 */
[----:B------:R0:W-:Y:S04]  /*1cbb0*/  LDGSTS.E.BYPASS.LTC128B.128 [R0+0xdc00], desc[UR36][R10.64], !P1 ;  /* 0x0dc000000a007fae */ /* 0x0001e8000c901d64 */
[----:B0-----:R-:W0:Y:S04]  /*1cbc0*/  SHFL.IDX PT, R10, R3, RZ, 0x181f ;  /* 0x00181fff030a7589 */ /* 0x001e2800000e0000 */
[----:B------:R-:W1:Y:S01]  /*1cbd0*/  SHFL.IDX PT, R3, R3, 0x1, 0x181f ;  /* 0x00381f0003037f89 */ /* 0x000e6200000e0000 */
[----:B0-----:R-:W-:-:S05]  /*1cbe0*/  IADD3 R10, P1, R30, R10, RZ ;  /* 0x0000000a1e0a7210 */ /* 0x001fca0007f3e0ff */
[----:B------:R-:W-:Y:S01]  /*1cbf0*/  IMAD.X R11, RZ, RZ, R9, P1 ;  /* 0x000000ffff0b7224 */ /* 0x000fe200008e0609 */
[----:B------:R-:W-:Y:S01]  /*1cc00*/  ISETP.LT.OR P1, PT, R20, 0x81, P0 ;  /* 0x000000811400780c */ /* 0x000fe20000721670 */
[----:B------:R0:W2:-:S12]  /*1cc10*/  SHFL.IDX PT, R9, R2, 0x1, 0x181f ;  /* 0x00381f0002097f89 */ /* 0x00009800000e0000 */
[----:B------:R0:W-:Y:S01]  /*1cc20*/  LDGSTS.E.BYPASS.LTC128B.128 [R0+0xe400], desc[UR36][R10.64], !P1 ;  /* 0x0e4000000a007fae */ /* 0x0001e2000c901d64 */
[----:B------:R-:W-:-:S13]  /*1cc30*/  ISETP.GE.AND P1, PT, R20, 0x11, PT ;  /* 0x000000111400780c */ /* 0x000fda0003f26270 */
        /* <DEDUP_REMOVED lines=12> */
[----:B012---:R-:W-:-:S07]  /*1cd00*/  @P3 LOP3.LUT R22, R22, 0x100, RZ, 0xfc, !PT ;  /* 0x0000010016163812 */ /* 0x007fce00078efcff */
.L_x_1015:
        /* <DEDUP_REMOVED lines=9> */
.L_x_750:
[----:B------:R-:W-:Y:S02]  /*1cda0*/  PLOP3.LUT P3, PT, P3, P0, PT, 0xa2, 0x0 ;  /* 0x000000000000781c */ /* 0x000fe40001f61472 */
[----:B------:R-:W-:-:S08]  /*1cdb0*/  @P0 R2UR P3, UR4, R4 ;  /* 0x00000000040402ca */ /* 0x000fd00000060000 */
[----:B------:R-:W-:-:S05]  /*1cdc0*/  @P0 PLOP3.LUT P0, PT, P3, PT, PT, 0x80, 0x0 ;  /* 0x000000000000081c */ /* 0x000fca0001f0f070 */
[----:B------:R-:W-:Y:S01]  /*1cdd0*/  @!P3 SYNCS.ARRIVE.TRANS64.RED.A0T1 RZ, [UR4+0x22870], RZ ;  /* 0x022870ffffffb9a7 */ /* 0x000fe20008200404 */
[----:B------:R-:W-:Y:S07]  /*1cde0*/  @!P3 ARRIVES.LDGSTSBAR.64.TRANSCNT [UR4+0x22870] ;  /* 0x02287000ff00b9b0 */ /* 0x000fee0008000a84 */
[----:B------:R-:W-:Y:S05]  /*1cdf0*/  @P0 BRA.U.ANY `(.L_x_750) ;  /* 0xfffffffd00e80947 */ /* 0x000fea000393ffff */
[----:B------:R-:W-:Y:S01]  /*1ce00*/  NOP ;  /* 0x0000000000007918 */ /* 0x000fe20000000000 */
[----:B------:R-:W-:-:S13]  /*1ce10*/  LOP3.LUT P6, RZ, R22, 0x4, RZ, 0xc0, !PT ;  /* 0x0000000416ff7812 */ /* 0x000fda00078cc0ff */
[----:B------:R-:W-:Y:S05]  /*1ce20*/  @!P6 BRA `(.L_x_751) ;  /* 0x000000000004e947 */ /* 0x000fea0003800000 */
[----:B------:R-:W-:Y:S01]  /*1ce30*/  BPT.TRAP 0x1 ;  /* 0x000000040000795c */ /* 0x000fe20000300000 */
.L_x_751:
[----:B------:R1:W-:Y:S01]  /*1ce40*/  SYNCS.ARRIVE.TRANS64.A1T0 RZ, [R4+URZ+0x22870], RZ ;  /* 0x022870ff04ff79a7 */ /* 0x0003e2000810003f */
[----:B------:R-:W-:Y:S05]  /*1ce50*/  @!P6 BRA `(.L_x_752) ;  /* 0x000000000004e947 */ /* 0x000fea0003800000 */
[----:B------:R-:W-:Y:S01]  /*1ce60*/  BPT.TRAP 0x1 ;  /* 0x000000040000795c */ /* 0x000fe20000300000 */
.L_x_752:
[----:B0-----:R-:W2:Y:S01]  /*1ce70*/  LDL R2, [R1+0x28] ;  /* 0x0000280001027983 */ /* 0x001ea20000100800 */
[----:B------:R-:W-:Y:S01]  /*1ce80*/  BSSY B0, `(.L_x_753) ;  /* 0x0000003000007945 */ /* 0x000fe20003800000 */
[----:B--2---:R-:W0:Y:S03]  /*1ce90*/  SYNCS.PHASECHK.TRANS64.TRYWAIT P0, [R4+URZ+0x22840], R2 ;  /* 0x02284002040075a7 */ /* 0x004e26000800017f */
[----:B0-----:R-:W-:Y:S05]  /*1cea0*/  @!P0 BRA `(.L_x_754) ;  /* 0x0000008c00bc8947 */ /* 0x001fea0003800000 */
.L_x_1016:
[----:B------:R-:W-:Y:S05]  /*1ceb0*/  BSYNC B0 ;  /* 0x0000000000007941 */ /* 0x000fea0003800000 */
.L_x_753:
[----:B------:R-:W2:Y:S01]  /*1cec0*/  LDL.LU R10, [R1+0x20] ;  /* 0x00002000010a7983 */ /* 0x000ea20000300800 */
[----:B------:R-:W-:Y:S01]  /*1ced0*/  ULDC.64 UR4, c[0x0][0x300] ;  /* 0x0000c00000047ab9 */ /* 0x000fe20000000a00 */
[----:B------:R-:W-:Y:S01]  /*1cee0*/  ULDC.64 UR6, c[0x0][0x310] ;  /* 0x0000c40000067ab9 */ /* 0x000fe20000000a00 */
[----:B------:R-:W-:Y:S01]  /*1cef0*/  IMAD R9, R25, UR4, RZ ;  /* 0x0000000419097c24 */ /* 0x000fe2000f8e02ff */
[----:B------:R-:W3:Y:S01]  /*1cf00*/  LDC R11, c[0x0][0x2f4] ;  /* 0x0000bd00ff0b7b82 */ /* 0x000ee20000000800 */
[----:B0-----:R-:W-:-:S04]  /*1cf10*/  IMAD.WIDE.U32 R2, R7, UR4, RZ ;  /* 0x0000000407027c25 */ /* 0x001fc8000f8e00ff */
[----:B------:R-:W-:Y:S02]  /*1cf20*/  IMAD R9, R7, UR5, R9 ;  /* 0x0000000507097c24 */ /* 0x000fe4000f8e0209 */
[----:B------:R-:W-:Y:S02]  /*1cf30*/  IMAD R33, R33, UR6, RZ ;  /* 0x0000000621217c24 */ /* 0x000fe4000f8e02ff */
[----:B------:R-:W-:Y:S02]  /*1cf40*/  IMAD.IADD R3, R3, 0x1, R9 ;  /* 0x0000000103037824 */ /* 0x000fe400078e0209 */
[----:B------:R-:W-:Y:S02]  /*1cf50*/  IMAD R9, R32, UR4, RZ ;  /* 0x0000000420097c24 */ /* 0x000fe4000f8e02ff */
[----:B------:R-:W-:-:S04]  /*1cf60*/  IMAD.WIDE.U32 R2, R6, UR6, R2 ;  /* 0x0000000606027c25 */ /* 0x000fc8000f8e0002 */
[----:B------:R-:W-:Y:S02]  /*1cf70*/  IMAD R6, R6, UR7, R33 ;  /* 0x0000000706067c24 */ /* 0x000fe4000f8e0221 */
[C---:B------:R-:W-:Y:S02]  /*1cf80*/  IMAD R9, R8.reuse, UR5, R9 ;  /* 0x0000000508097c24 */ /* 0x040fe4000f8e0209 */
[----:B------:R-:W-:Y:S01]  /*1cf90*/  IMAD.IADD R7, R3, 0x1, R6 ;  /* 0x0000000103077824 */ /* 0x000fe200078e0206 */
[----:B------:R-:W-:Y:S01]  /*1cfa0*/  MOV R6, R2 ;  /* 0x0000000200067202 */ /* 0x000fe20000000f00 */
[----:B------:R-:W-:Y:S01]  /*1cfb0*/  IMAD.WIDE.U32 R2, R8, UR4, RZ ;  /* 0x0000000408027c25 */ /* 0x000fe2000f8e00ff */
[----:B------:R-:W-:Y:S01]  /*1cfc0*/  ULDC.64 UR4, c[0x0][0x308] ;  /* 0x0000c20000047ab9 */ /* 0x000fe20000000a00 */
[----:B---3--:R-:W-:Y:S02]  /*1cfd0*/  ISETP.GE.AND P3, PT, R30, R11, PT ;  /* 0x0000000b1e00720c */ /* 0x008fe40003f66270 */
[----:B------:R-:W-:-:S02]  /*1cfe0*/  IMAD.IADD R3, R3, 0x1, R9 ;  /* 0x0000000103037824 */ /* 0x000fc400078e0209 */
[----:B------:R-:W-:-:S04]  /*1cff0*/  IMAD.WIDE.U32 R6, R18, UR4, R6 ;  /* 0x0000000412067c25 */ /* 0x000fc8000f8e0006 */
[----:B------:R-:W-:-:S04]  /*1d000*/  IMAD.WIDE.U32 R2, R5, UR6, R2 ;  /* 0x0000000605027c25 */ /* 0x000fc8000f8e0002 */
[----:B------:R-:W-:Y:S02]  /*1d010*/  IMAD R9, R18, UR5, RZ ;  /* 0x0000000512097c24 */ /* 0x000fe4000f8e02ff */
[----:B--2---:R-:W-:-:S04]  /*1d020*/  IMAD R10, R10, UR6, RZ ;  /* 0x000000060a0a7c24 */ /* 0x004fc8000f8e02ff */
[----:B------:R-:W-:Y:S01]  /*1d030*/  IMAD R10, R5, UR7, R10 ;  /* 0x00000007050a7c24 */ /* 0x000fe2000f8e020a */
[----:B------:R-:W-:Y:S02]  /*1d040*/  ULDC.64 UR6, c[0x0][0x2e8] ;  /* 0x0000ba0000067ab9 */ /* 0x000fe40000000a00 */
[----:B------:R-:W-:Y:S01]  /*1d050*/  IADD3 R8, P0, R6, UR6, RZ ;  /* 0x0000000606087c10 */ /* 0x000fe2000ff1e0ff */
[----:B------:R-:W-:-:S03]  /*1d060*/  IMAD.IADD R3, R3, 0x1, R10 ;  /* 0x0000000103037824 */ /* 0x000fc600078e020a */
[----:B------:R-:W-:Y:S01]  /*1d070*/  IADD3.X R7, R7, UR7, R9, P0, !PT ;  /* 0x0000000707077c10 */ /* 0x000fe200087fe409 */
[----:B------:R-:W-:Y:S01]  /*1d080*/  IMAD.WIDE.U32 R2, R18, UR4, R2 ;  /* 0x0000000412027c25 */ /* 0x000fe2000f8e0002 */
[----:B------:R-:W-:Y:S02]  /*1d090*/  UMOV UR4, 0xffffffff ;  /* 0xffffffff00047882 */ /* 0x000fe40000000000 */
[----:B------:R-:W-:-:S04]  /*1d0a0*/  IADD3 R5, P0, R2, UR6, RZ ;  /* 0x0000000602057c10 */ /* 0x000fc8000ff1e0ff */
[----:B------:R-:W-:Y:S01]  /*1d0b0*/  IADD3.X R6, R9, UR7, R3, P0, !PT ;  /* 0x0000000709067c10 */ /* 0x000fe200087fe403 */
[----:B------:R-:W-:Y:S08]  /*1d0c0*/  BRA.DIV UR4, `(.L_x_755) ;  /* 0x0000008e044c7947 */ /* 0x000ff0000b800000 */
[----:B------:R-:W0:Y:S01]  /*1d0d0*/  SHFL.IDX PT, R3, R8, RZ, 0x181f ;  /* 0x00181fff08037589 */ /* 0x000e2200000e0000 */
[----:B------:R-:W-:-:S03]  /*1d0e0*/  LOP3.LUT R22, R22, 0xffffefff, RZ, 0xc0, !PT ;  /* 0xffffefff16167812 */ /* 0x000fc600078ec0ff */
[----:B------:R-:W2:Y:S01]  /*1d0f0*/  SHFL.IDX PT, R2, R7, RZ, 0x181f ;  /* 0x00181fff07027589 */ /* 0x000ea200000e0000 */
[----:B------:R-:W-:-:S04]  /*1d100*/  @P4 LOP3.LUT R22, R22, 0x1000, RZ, 0xfc, !PT ;  /* 0x0000100016164812 */ /* 0x000fc800078efcff */
[C---:B------:R-:W-:Y:S02]  /*1d110*/  LOP3.LUT P4, RZ, R22.reuse, 0x40, RZ, 0xc0, !PT ;  /* 0x0000004016ff7812 */ /* 0x040fe4000788c0ff */
[----:B------:R-:W-:-:S04]  /*1d120*/  LOP3.LUT R22, R22, 0xfffff7ff, RZ, 0xc0, !PT ;  /* 0xfffff7ff16167812 */ /* 0x000fc800078ec0ff */
[----:B------:R-:W-:-:S04]  /*1d130*/  @P1 LOP3.LUT R22, R22, 0x800, RZ, 0xfc, !PT ;  /* 0x0000080016161812 */ /* 0x000fc800078efcff */
[C---:B------:R-:W-:Y:S02]  /*1d140*/  LOP3.LUT P1, RZ, R22.reuse, 0x10, RZ, 0xc0, !PT ;  /* 0x0000001016ff7812 */ /* 0x040fe4000782c0ff */
[----:B------:R-:W-:Y:S02]  /*1d150*/  LOP3.LUT R22, R22, 0xfffffbff, RZ, 0xc0, !PT ;  /* 0xfffffbff16167812 */ /* 0x000fe400078ec0ff */
[----:B0-----:R-:W-:Y:S02]  /*1d160*/  @P4 IADD3 R3, P0, R30, R3, RZ ;  /* 0x000000031e034210 */ /* 0x001fe40007f1e0ff */
[----:B------:R-:W-:-:S03]  /*1d170*/  @P2 LOP3.LUT R22, R22, 0x400, RZ, 0xfc, !PT ;  /* 0x0000040016162812 */ /* 0x000fc600078efcff */
[----:B--2---:R-:W-:Y:S01]  /*1d180*/  @P4 IMAD.X R2, RZ, RZ, R2, P0 ;  /* 0x000000ffff024224 */ /* 0x004fe200000e0602 */
[C---:B------:R-:W-:Y:S02]  /*1d190*/  LOP3.LUT P2, RZ, R22.reuse, 0x8, RZ, 0xc0, !PT ;  /* 0x0000000816ff7812 */ /* 0x040fe4000784c0ff */
[----:B------:R-:W-:Y:S02]  /*1d1a0*/  LOP3.LUT P6, RZ, R22, 0x80, RZ, 0xc0, !PT ;  /* 0x0000008016ff7812 */ /* 0x000fe400078cc0ff */
[----:B------:R-:W-:-:S04]  /*1d1b0*/  @P4 LOP3.LUT R3, R3, R2, RZ, 0x3c, !PT ;  /* 0x0000000203034212 */ /* 0x000fc800078e3cff */
[----:B------:R-:W-:-:S04]  /*1d1c0*/  @P4 LOP3.LUT R2, R3, R2, RZ, 0x3c, !PT ;  /* 0x0000000203024212 */ /* 0x000fc800078e3cff */
[----:B------:R-:W-:-:S05]  /*1d1d0*/  @P4 LOP3.LUT R3, R3, R2, RZ, 0x3c, !PT ;  /* 0x0000000203034212 */ /* 0x000fca00078e3cff */
[----:B------:R-:W-:Y:S01]  /*1d1e0*/  @!PT LDS RZ, [RZ] ;  /* 0x00000000fffff984 */ /* 0x000fe20000000800 */
[----:B------:R0:W-:Y:S01]  /*1d1f0*/  @P4 LDGSTS.E.BYPASS.LTC128B.128 [R0+0x18400], desc[UR36][R2.64], !P3 ;  /* 0x1840000002004fae */ /* 0x0001e2000d901d64 */
[----:B------:R-:W-:-:S03]  /*1d200*/  LOP3.LUT P4, RZ, R22, 0x1000, RZ, 0xc0, !PT ;  /* 0x0000100016ff7812 */ /* 0x000fc6000788c0ff */
[----:B0-----:R-:W0:Y:S04]  /*1d210*/  SHFL.IDX PT, R3, R8, 0x1, 0x181f ;  /* 0x00381f0008037f89 */ /* 0x001e2800000e0000 */
[----:B------:R-:W2:Y:S01]  /*1d220*/  SHFL.IDX PT, R2, R7, 0x1, 0x181f ;  /* 0x00381f0007027f89 */ /* 0x000ea200000e0000 */
[----:B0-----:R-:W-:-:S05]  /*1d230*/  @P1 IADD3 R3, P0, R30, R3, RZ ;  /* 0x000000031e031210 */ /* 0x001fca0007f1e0ff */
[----:B--2---:R-:W-:-:S05]  /*1d240*/  @P1 IMAD.X R2, RZ, RZ, R2, P0 ;  /* 0x000000ffff021224 */ /* 0x004fca00000e0602 */
[----:B------:R-:W-:-:S04]  /*1d250*/  @P1 LOP3.LUT R3, R3, R2, RZ, 0x3c, !PT ;  /* 0x0000000203031212 */ /* 0x000fc800078e3cff */
[----:B------:R-:W-:-:S04]  /*1d260*/  @P1 LOP3.LUT R2, R3, R2, RZ, 0x3c, !PT ;  /* 0x0000000203021212 */ /* 0x000fc800078e3cff */
[----:B------:R-:W-:-:S05]  /*1d270*/  @P1 LOP3.LUT R3, R3, R2, RZ, 0x3c, !PT ;  /* 0x0000000203031212 */ /* 0x000fca00078e3cff */
        /* <DEDUP_REMOVED lines=13> */
[----:B0-----:R-:W-:-:S04]  /*1d350*/  @P5 IADD3 R3, P0, R30, R3, RZ ;  /* 0x000000031e035210 */ /* 0x001fc80007f1e0ff */
[----:B--2---:R-:W-:-:S04]  /*1d360*/  @P5 IADD3.X R2, RZ, R2, RZ, P0, !PT ;  /* 0x00000002ff025210 */ /* 0x004fc800007fe4ff */
[----:B------:R-:W-:-:S04]  /*1d370*/  @P5 LOP3.LUT R3, R3, R2, RZ, 0x3c, !PT ;  /* 0x0000000203035212 */ /* 0x000fc800078e3cff */
[----:B------:R-:W-:-:S04]  /*1d380*/  @P5 LOP3.LUT R2, R3, R2, RZ, 0x3c, !PT ;  /* 0x0000000203025212 */ /* 0x000fc800078e3cff */
[----:B------:R-:W-:-:S05]  /*1d390*/  @P5 LOP3.LUT R3, R3, R2, RZ, 0x3c, !PT ;  /* 0x0000000203035212 */ /* 0x000fca00078e3cff */
[----:B------:R0:W-:Y:S01]  /*1d3a0*/  @P5 LDGSTS.E.BYPASS.LTC128B.128 [R0+0x19c00], desc[UR36][R2.64], !P3 ;  /* 0x19c0000002005fae */ /* 0x0001e2000d901d64 */
[----:B------:R-:W-:-:S03]  /*1d3b0*/  LOP3.LUT P5, RZ, R22, 0x20, RZ, 0xc0, !PT ;  /* 0x0000002016ff7812 */ /* 0x000fc600078ac0ff */
[----:B0-----:R-:W0:Y:S04]  /*1d3c0*/  SHFL.IDX PT, R3, R8, 0x4, 0x181f ;  /* 0x00981f0008037f89 */ /* 0x001e2800000e0000 */
[----:B------:R-:W2:Y:S06]  /*1d3d0*/  SHFL.IDX PT, R2, R7, 0x4, 0x181f ;  /* 0x00981f0007027f89 */ /* 0x000eac00000e0000 */
[----:B0-----:R-:W-:-:S05]  /*1d3e0*/  @P5 IADD3 R3, P0, R30, R3, RZ ;  /* 0x000000031e035210 */ /* 0x001fca0007f1e0ff */
[----:B--2---:R-:W-:-:S05]  /*1d3f0*/  @P5 IMAD.X R2, RZ, RZ, R2, P0 ;  /* 0x000000ffff025224 */ /* 0x004fca00000e0602 */
[----:B------:R-:W-:-:S04]  /*1d400*/  @P5 LOP3.LUT R3, R3, R2, RZ, 0x3c, !PT ;  /* 0x0000000203035212 */ /* 0x000fc800078e3cff */
[----:B------:R-:W-:-:S04]  /*1d410*/  @P5 LOP3.LUT R2, R3, R2, RZ, 0x3c, !PT ;  /* 0x0000000203025212 */ /* 0x000fc800078e3cff */
[----:B------:R-:W-:-:S05]  /*1d420*/  @P5 LOP3.LUT R3, R3, R2, RZ, 0x3c, !PT ;  /* 0x0000000203035212 */ /* 0x000fca00078e3cff */
[----:B------:R0:W-:Y:S04]  /*1d430*/  @P5 LDGSTS.E.BYPASS.LTC128B.128 [R0+0x1a400], desc[UR36][R2.64], !P3 ;  /* 0x1a40000002005fae */ /* 0x0001e8000d901d64 */
[----:B0-----:R-:W0:Y:S04]  /*1d440*/  SHFL.IDX PT, R3, R8, 0x5, 0x181f ;  /* 0x00b81f0008037f89 */ /* 0x001e2800000e0000 */
[----:B------:R-:W2:Y:S01]  /*1d450*/  SHFL.IDX PT, R2, R7, 0x5, 0x181f ;  /* 0x00b81f0007027f89 */ /* 0x000ea200000e0000 */
[----:B0-----:R-:W-:-:S05]  /*1d460*/  @P6 IADD3 R3, P0, R30, R3, RZ ;  /* 0x000000031e036210 */ /* 0x001fca0007f1e0ff */
[----:B--2---:R-:W-:-:S05]  /*1d470*/  @P6 IMAD.X R2, RZ, RZ, R2, P0 ;  /* 0x000000ffff026224 */ /* 0x004fca00000e0602 */
[----:B------:R-:W-:-:S04]  /*1d480*/  @P6 LOP3.LUT R3, R3, R2, RZ, 0x3c, !PT ;  /* 0x0000000203036212 */ /* 0x000fc800078e3cff */
[----:B------:R-:W-:-:S04]  /*1d490*/  @P6 LOP3.LUT R2, R3, R2, RZ, 0x3c, !PT ;  /* 0x0000000203026212 */ /* 0x000fc800078e3cff */
[----:B------:R-:W-:-:S05]  /*1d4a0*/  @P6 LOP3.LUT R3, R3, R2, RZ, 0x3c, !PT ;  /* 0x0000000203036212 */ /* 0x000fca00078e3cff */
[----:B------:R0:W-:Y:S04]  /*1d4b0*/  @P6 LDGSTS.E.BYPASS.LTC128B.128 [R0+0x1ac00], desc[UR36][R2.64], !P3 ;  /* 0x1ac0000002006fae */ /* 0x0001e8000d901d64 */
[----:B0-----:R-:W0:Y:S04]  /*1d4c0*/  SHFL.IDX PT, R3, R8, 0x6, 0x181f ;  /* 0x00d81f0008037f89 */ /* 0x001e2800000e0000 */
[----:B------:R-:W2:Y:S04]  /*1d4d0*/  SHFL.IDX PT, R2, R7, 0x6, 0x181f ;  /* 0x00d81f0007027f89 */ /* 0x000ea800000e0000 */
[----:B------:R-:W-:Y:S01]  /*1d4e0*/  SHFL.IDX PT, R7, R7, 0x7, 0x181f ;  /* 0x00f81f0007077f89 */ /* 0x000fe200000e0000 */
[----:B0-----:R-:W-:-:S05]  /*1d4f0*/  @P4 IADD3 R3, P0, R30, R3, RZ ;  /* 0x000000031e034210 */ /* 0x001fca0007f1e0ff */
[----:B--2---:R-:W-:-:S05]  /*1d500*/  @P4 IMAD.X R2, RZ, RZ, R2, P0 ;  /* 0x000000ffff024224 */ /* 0x004fca00000e0602 */
[----:B------:R-:W-:-:S04]  /*1d510*/  @P4 LOP3.LUT R3, R3, R2, RZ, 0x3c, !PT ;  /* 0x0000000203034212 */ /* 0x000fc800078e3cff */
[----:B------:R-:W-:-:S04]  /*1d520*/  @P4 LOP3.LUT R2, R3, R2, RZ, 0x3c, !PT ;  /* 0x0000000203024212 */ /* 0x000fc800078e3cff */
[----:B------:R-:W-:-:S05]  /*1d530*/  @P4 LOP3.LUT R3, R3, R2, RZ, 0x3c, !PT ;  /* 0x0000000203034212 */ /* 0x000fca00078e3cff */
[----:B------:R0:W-:Y:S04]  /*1d540*/  @P4 LDGSTS.E.BYPASS.LTC128B.128 [R0+0x1b400], desc[UR36][R2.64], !P3 ;  /* 0x1b40000002004fae */ /* 0x0001e8000d901d64 */
[----:B0-----:R-:W0:Y:S04]  /*1d550*/  SHFL.IDX PT, R2, R8, 0x7, 0x181f ;  /* 0x00f81f0008027f89 */ /* 0x001e2800000e0000 */
[----:B------:R-:W2:Y:S04]  /*1d560*/  SHFL.IDX PT, R8, R5, RZ, 0x181f ;  /* 0x00181fff05087589 */ /* 0x000ea800000e0000 */
[----:B------:R-:W-:Y:S01]  /*1d570*/  SHFL.IDX PT, R5, R5, 0x1, 0x181f ;  /* 0x00381f0005057f89 */ /* 0x000fe200000e0000 */
[----:B0-----:R-:W-:-:S05]  /*1d580*/  @P1 IADD3 R2, P0, R30, R2, RZ ;  /* 0x000000021e021210 */ /* 0x001fca0007f1e0ff */
[----:B------:R-:W-:Y:S02]  /*1d590*/  @P1 IMAD.X R3, RZ, RZ, R7, P0 ;  /* 0x000000ffff031224 */ /* 0x000fe400000e0607 */
[----:B------:R-:W0:Y:S04]  /*1d5a0*/  SHFL.IDX PT, R7, R6, RZ, 0x181f ;  /* 0x00181fff06077589 */ /* 0x000e2800000e0000 */
[----:B------:R2:W-:Y:S04]  /*1d5b0*/  @P1 LDGSTS.E.BYPASS.LTC128B.128 [R0+0x1bc00], desc[UR36][R2.64], !P3 ;  /* 0x1bc0000002001fae */ /* 0x0005e8000d901d64 */
[----:B------:R-:W3:Y:S01]  /*1d5c0*/  SHFL.IDX PT, R6, R6, 0x1, 0x181f ;  /* 0x00381f0006067f89 */ /* 0x000ee200000e0000 */
[----:B--2---:R-:W-:-:S05]  /*1d5d0*/  @P2 IADD3 R2, P0, R30, R8, RZ ;  /* 0x000000081e022210 */ /* 0x004fca0007f1e0ff */
[----:B0-----:R-:W-:-:S05]  /*1d5e0*/  @P2 IMAD.X R3, RZ, RZ, R7, P0 ;  /* 0x000000ffff032224 */ /* 0x001fca00000e0607 */
[----:B------:R0:W-:Y:S03]  /*1d5f0*/  @P2 LDGSTS.E.BYPASS.LTC128B.128 [R0+0x1c400], desc[UR36][R2.64], !P3 ;  /* 0x1c40000002002fae */ /* 0x0001e6000d901d64 */
.L_x_1038:
[----:B------:R-:W-:-:S13]  /*1d600*/  LOP3.LUT P1, RZ, R22, 0x100, RZ, 0xc0, !PT ;  /* 0x0000010016ff7812 */ /* 0x000fda000782c0ff */
[----:B0-----:R-:W-:-:S04]  /*1d610*/  @P1 IADD3 R2, P0, R30, R5, RZ ;  /* 0x000000051e021210 */ /* 0x001fc80007f1e0ff */
[----:B---3--:R-:W-:Y:S02]  /*1d620*/  @P1 IADD3.X R3, RZ, R6, RZ, P0, !PT ;  /* 0x00000006ff031210 */ /* 0x008fe400007fe4ff */
[----:B------:R-:W-:-:S03]  /*1d630*/  PLOP3.LUT P0, PT, PT, PT, PT, 0x80, 0x0 ;  /* 0x000000000000781c */ /* 0x000fc60003f0f070 */
[----:B------:R-:W-:Y:S01]  /*1d640*/  @!PT LDS RZ, [RZ] ;  /* 0x00000000fffff984 */ /* 0x000fe20000000800 */
[----:B------:R-:W-:Y:S01]  /*1d650*/  @!PT LDS RZ, [RZ] ;  /* 0x00000000fffff984 */ /* 0x000fe20000000800 */
[----:B------:R-:W-:Y:S01]  /*1d660*/  @!PT LDS RZ, [RZ] ;  /* 0x00000000fffff984 */ /* 0x000fe20000000800 */
[----:B------:R0:W-:Y:S01]  /*1d670*/  @P1 LDGSTS.E.BYPASS.LTC128B.128 [R0+0x1cc00], desc[UR36][R2.64], !P3 ;  /* 0x1cc0000002001fae */ /* 0x0001e2000d901d64 */
[----:B------:R-:W-:-:S09]  /*1d680*/  NOP ;  /* 0x0000000000007918 */ /* 0x000fd20000000000 */
.L_x_756:
        /* <DEDUP_REMOVED lines=10> */
.L_x_757:
[----:B0-----:R0:W5:Y:S01]  /*1d730*/  LDL.LU R3, [R1+0x2c] ;  /* 0x00002c0001037983 */ /* 0x0011620000300800 */
[----:B------:R-:W-:Y:S01]  /*1d740*/  VIADD R2, R23, 0x14400 ;  /* 0x0001440017027836 */ /* 0x000fe20000000000 */
[----:B------:R-:W-:Y:S01]  /*1d750*/  SHF.R.S32.HI R0, RZ, 0x1f, R28 ;  /* 0x0000001fff007819 */ /* 0x000fe2000001141c */
[----:B------:R0:W-:Y:S06]  /*1d760*/  SYNCS.ARRIVE.TRANS64.A1T0 RZ, [R4+URZ+0x22830], RZ ;  /* 0x022830ff04ff79a7 */ /* 0x0001ec000810003f */
[----:B------:R-:W-:Y:S05]  /*1d770*/  WARPSYNC.ALL ;  /* 0x0000000000007948 */ /* 0x000fea0003800000 */
[----:B------:R-:W-:Y:S01]  /*1d780*/  BAR.SYNC.DEFER_BLOCKING 0x8, 0x180 ;  /* 0x0206000000007b1d */ /* 0x000fe20000010000 */
[----:B------:R-:W-:-:S05]  /*1d790*/  LOP3.LUT P1, RZ, R2, 0x3ff, RZ, 0xc0, !PT ;  /* 0x000003ff02ff7812 */ /* 0x000fca000782c0ff */
[----:B------:R-:W-:Y:S01]  /*1d7a0*/  ULDC.64 UR4, c[0x0][0x298] ;  /* 0x0000a60000047ab9 */ /* 0x000fe20000000a00 */
[----:B------:R-:W-:Y:S01]  /*1d7b0*/  ULDC.64 UR6, c[0x0][0xa00] ;  /* 0x0002800000067ab9 */ /* 0x000fe20000000a00 */
[----:B------:R-:W-:Y:S01]  /*1d7c0*/  IMAD R25, R0, UR4, RZ ;  /* 0x0000000400197c24 */ /* 0x000fe2000f8e02ff */
[----:B------:R-:W-:Y:S01]  /*1d7d0*/  ISETP.NE.U32.AND P0, PT, RZ, UR6, PT ;  /* 0x00000006ff007c0c */ /* 0x000fe2000bf05070 */
[C---:B------:R-:W-:Y:S01]  /*1d7e0*/  IMAD.WIDE.U32 R26, R28.reuse, UR4, RZ ;  /* 0x000000041c1a7c25 */ /* 0x040fe2000f8e00ff */
[----:B------:R-:W-:Y:S02]  /*1d7f0*/  BSSY B6, `(.L_x_758) ;  /* 0x0000017000067945 */ /* 0x000fe40003800000 */
[----:B------:R-:W-:Y:S01]  /*1d800*/  ISETP.NE.AND.EX P0, PT, RZ, UR7, PT, P0 ;  /* 0x00000007ff007c0c */ /* 0x000fe2000bf05300 */
[----:B------:R-:W-:-:S03]  /*1d810*/  IMAD R25, R28, UR5, R25 ;  /* 0x000000051c197c24 */ /* 0x000fc6000f8e0219 */
[----:B------:R-:W-:Y:S01]  /*1d820*/  SEL R24, R24, RZ, !P0 ;  /* 0x000000ff18187207 */ /* 0x000fe20004000000 */
[----:B------:R-:W-:Y:S01]  /*1d830*/  IMAD.IADD R25, R27, 0x1, R25 ;  /* 0x000000011b197824 */ /* 0x000fe200078e0219 */
[----:B-----5:R-:W-:Y:S01]  /*1d840*/  SEL R28, R3, RZ, !P0 ;  /* 0x000000ff031c7207 */ /* 0x020fe20004000000 */
[----:B------:R-:W-:Y:S06]  /*1d850*/  @!P1 BRA `(.L_x_759) ;  /* 0x0000000000409947 */ /* 0x000fec0003800000 */
[----:B------:R-:W-:Y:S01]  /*1d860*/  MOV R2, 0x0 ;  /* 0x0000000000027802 */ /* 0x000fe20000000f00 */
[----:B------:R-:W-:Y:S01]  /*1d870*/  ULDC.64 UR4, c[0x4][0x98] ;  /* 0x0100260000047ab9 */ /* 0x000fe20000000a00 */
[----:B------:R-:W-:Y:S01]  /*1d880*/  ULDC.64 UR6, c[0x4][0xa0] ;  /* 0x0100280000067ab9 */ /* 0x000fe20000000a00 */
[----:B------:R-:W-:Y:S01]  /*1d890*/  ULDC.64 UR8, c[0x4][0x28] ;  /* 0x01000a0000087ab9 */ /* 0x000fe20000000a00 */
[----:B01----:R-:W-:Y:S01]  /*1d8a0*/  IMAD.U32 R4, RZ, RZ, UR4 ;  /* 0x00000004ff047e24 */ /* 0x003fe2000f8e00ff */
        /* <DEDUP_REMOVED lines=11> */
.L_x_759:
[----:B------:R-:W-:Y:S05]  /*1d960*/  BSYNC B6 ;  /* 0x0000000000067941 */ /* 0x000fea0003800000 */
.L_x_758:
[----:B------:R2:W5:Y:S01]  /*1d970*/  LDL R20, [R1+0x30] ;  /* 0x0000300001147983 */ /* 0x0005620000100800 */
[----:B------:R-:W3:Y:S01]  /*1d980*/  LDC R6, c[0x0][0x448] ;  /* 0x00011200ff067b82 */ /* 0x000ee20000000800 */
[----:B------:R-:W-:Y:S01]  /*1d990*/  MOV R2, R26 ;  /* 0x0000001a00027202 */ /* 0x000fe20000000f00 */
[----:B------:R-:W-:Y:S01]  /*1d9a0*/  IMAD.MOV.U32 R3, RZ, RZ, R25 ;  /* 0x000000ffff037224 */ /* 0x000fe200078e0019 */
[----:B------:R2:W5:Y:S01]  /*1d9b0*/  LDL R9, [R1+0x24] ;  /* 0x0000240001097983 */ /* 0x0005620000100800 */
[----:B------:R-:W-:Y:S01]  /*1d9c0*/  ULDC.64 UR4, c[0x0][0x2d8] ;  /* 0x0000b60000047ab9 */ /* 0x000fe20000000a00 */
[----:B------:R-:W-:Y:S01]  /*1d9d0*/  IMAD.SHL.U32 R17, R17, 0x80, RZ ;  /* 0x0000008011117824 */ /* 0x000fe200078e00ff */
[----:B------:R-:W-:Y:S01]  /*1d9e0*/  ULDC.64 UR6, c[0x0][0x280] ;  /* 0x0000a00000067ab9 */ /* 0x000fe20000000a00 */
[----:B------:R-:W4:Y:S01]  /*1d9f0*/  S2R R21, SR_TID.X ;  /* 0x0000000000157919 */ /* 0x000f220000002100 */
[----:B------:R-:W-:-:S04]  /*1da00*/  IMAD.WIDE.U32 R2, R18, UR4, R2 ;  /* 0x0000000412027c25 */ /* 0x000fc8000f8e0002 */
[----:B------:R-:W-:Y:S01]  /*1da10*/  IMAD R3, R18, UR5, R3 ;  /* 0x0000000512037c24 */ /* 0x000fe2000f8e0203 */
[----:B------:R-:W-:Y:S02]  /*1da20*/  ULDC.64 UR4, c[0x0][0x2e0] ;  /* 0x0000b80000047ab9 */ /* 0x000fe40000000a00 */
[----:B------:R-:W-:Y:S02]  /*1da30*/  IMAD R5, R28, UR4, RZ ;  /* 0x000000041c057c24 */ /* 0x000fe4000f8e02ff */
[----:B------:R-:W-:-:S04]  /*1da40*/  IMAD.WIDE.U32 R2, R24, UR4, R2 ;  /* 0x0000000418027c25 */ /* 0x000fc8000f8e0002 */
[----:B------:R-:W-:Y:S01]  /*1da50*/  IMAD R0, R24, UR5, R5 ;  /* 0x0000000518007c24 */ /* 0x000fe2000f8e0205 */
[----:B------:R-:W-:Y:S01]  /*1da60*/  ULDC.64 UR4, c[0x0][0x2d0] ;  /* 0x0000b40000047ab9 */ /* 0x000fe20000000a00 */
[----:B---3--:R-:W-:Y:S02]  /*1da70*/  ISETP.NE.AND P0, PT, R6, 0x1, PT ;  /* 0x000000010600780c */ /* 0x008fe40003f05270 */
[----:B------:R-:W-:-:S11]  /*1da80*/  IMAD.IADD R3, R3, 0x1, R0 ;  /* 0x0000000103037824 */ /* 0x000fd600078e0200 */
[----:B01----:R-:W0:Y:S01]  /*1da90*/  @P0 LDC R4, c[0x0][0x44c] ;  /* 0x00011300ff040b82 */ /* 0x003e220000000800 */
[C---:B----4-:R-:W-:Y:S01]  /*1daa0*/  LOP3.LUT R32, R21.reuse, 0x7f, RZ, 0xc0, !PT ;  /* 0x0000007f15207812 */ /* 0x050fe200078ec0ff */
[----:B------:R-:W-:-:S03]  /*1dab0*/  IMAD.SHL.U32 R21, R21, 0x10, RZ ;  /* 0x0000001015157824 */ /* 0x000fc600078e00ff */
[----:B------:R-:W-:-:S03]  /*1dac0*/  SHF.R.U32.HI R32, RZ, 0x3, R32 ;  /* 0x00000003ff207819 */ /* 0x000fc60000011620 */
[----:B------:R-:W1:Y:S01]  /*1dad0*/  @P0 LDC R0, c[0x0][0x450] ;  /* 0x00011400ff000b82 */ /* 0x000e620000000800 */
[----:B------:R-:W-:-:S04]  /*1dae0*/  LOP3.LUT R21, R32, 0x70, R21, 0xf8, !PT ;  /* 0x0000007020157812 */ /* 0x000fc800078ef815 */
[----:B------:R-:W-:Y:S02]  /*1daf0*/  LOP3.LUT R5, R21, R17, RZ, 0xfc, !PT ;  /* 0x0000001115057212 */ /* 0x000fe400078efcff */
[----:B------:R-:W3:Y:S03]  /*1db00*/  S2R R21, SR_TID.X ;  /* 0x0000000000157919 */ /* 0x000ee60000002100 */
[----:B0-----:R-:W-:-:S04]  /*1db10*/  @P0 IMAD.HI.U32 R7, R5, R4, RZ ;  /* 0x0000000405070227 */ /* 0x001fc800078e00ff */
[----:B------:R-:W-:Y:S01]  /*1db20*/  IMAD.MOV.U32 R4, RZ, RZ, R5 ;  /* 0x000000ffff047224 */ /* 0x000fe200078e0005 */
[----:B-1----:R-:W-:-:S04]  /*1db30*/  @P0 SHF.R.U32.HI R4, RZ, R0, R7 ;  /* 0x00000000ff040219 */ /* 0x002fc80000011607 */
[----:B------:R-:W-:-:S05]  /*1db40*/  IADD3 R0, -R4, RZ, RZ ;  /* 0x000000ff04007210 */ /* 0x000fca0007ffe1ff */
[----:B------:R-:W-:Y:S01]  /*1db50*/  IMAD R0, R6, R0, R5 ;  /* 0x0000000006007224 */ /* 0x000fe200078e0205 */
[----:B------:R-:W-:Y:S01]  /*1db60*/  SHF.R.S32.HI R5, RZ, 0x1f, R4 ;  /* 0x0000001fff057819 */ /* 0x000fe20000011404 */
[----:B------:R-:W-:-:S04]  /*1db70*/  IMAD.WIDE.U32 R2, R4, UR4, R2 ;  /* 0x0000000404027c25 */ /* 0x000fc8000f8e0002 */
[----:B------:R-:W-:-:S04]  /*1db80*/  IMAD R5, R5, UR4, RZ ;  /* 0x0000000405057c24 */ /* 0x000fc8000f8e02ff */
[----:B------:R-:W-:Y:S01]  /*1db90*/  IMAD R5, R4, UR5, R5 ;  /* 0x0000000504057c24 */ /* 0x000fe2000f8e0205 */
[----:B------:R-:W-:Y:S01]  /*1dba0*/  SHF.R.S32.HI R4, RZ, 0x1f, R0 ;  /* 0x0000001fff047819 */ /* 0x000fe20000011400 */
[----:B------:R-:W-:Y:S02]  /*1dbb0*/  ULDC.64 UR4, c[0x0][0x2c8] ;  /* 0x0000b20000047ab9 */ /* 0x000fe40000000a00 */
[----:B------:R-:W-:Y:S02]  /*1dbc0*/  IMAD.IADD R3, R3, 0x1, R5 ;  /* 0x0000000103037824 */ /* 0x000fe400078e0205 */
[----:B------:R-:W-:Y:S02]  /*1dbd0*/  IMAD R4, R4, UR4, RZ ;  /* 0x0000000404047c24 */ /* 0x000fe4000f8e02ff */
[----:B------:R-:W-:Y:S01]  /*1dbe0*/  IMAD.WIDE.U32 R2, R0, UR4, R2 ;  /* 0x0000000400027c25 */ /* 0x000fe2000f8e0002 */
[----:B------:R-:W-:-:S03]  /*1dbf0*/  ULDC UR4, c[0x0][0x2b8] ;  /* 0x0000ae0000047ab9 */ /* 0x000fc60000000800 */
[----:B------:R-:W-:Y:S01]  /*1dc00*/  IMAD R5, R0, UR5, R4 ;  /* 0x0000000500057c24 */ /* 0x000fe2000f8e0204 */
[----:B------:R-:W-:Y:S02]  /*1dc10*/  IADD3 R0, P1, R2, UR6, RZ ;  /* 0x0000000602007c10 */ /* 0x000fe4000ff3e0ff */
[----:B------:R-:W-:Y:S01]  /*1dc20*/  ISETP.GE.AND P0, PT, R30, UR4, PT ;  /* 0x000000041e007c0c */ /* 0x000fe2000bf06270 */
[----:B------:R-:W-:Y:S01]  /*1dc30*/  UMOV UR4, 0xffffffff ;  /* 0xffffffff00047882 */ /* 0x000fe20000000000 */
[----:B---3--:R-:W-:Y:S02]  /*1dc40*/  LOP3.LUT R21, R21, 0x7f, RZ, 0xc0, !PT ;  /* 0x0000007f15157812 */ /* 0x008fe400078ec0ff */
[----:B------:R-:W-:Y:S02]  /*1dc50*/  IADD3.X R4, R3, UR7, R5, P1, !PT ;  /* 0x0000000703047c10 */ /* 0x000fe40008ffe405 */
[----:B------:R-:W-:Y:S01]  /*1dc60*/  SHF.R.U32.HI R10, RZ, 0x3, R21 ;  /* 0x00000003ff0a7819 */ /* 0x000fe20000011615 */
[----:B--2---:R-:W-:Y:S06]  /*1dc70*/  BRA.DIV UR4, `(.L_x_760) ;  /* 0x0000008e04787947 */ /* 0x004fec000b800000 */
[----:B------:R-:W0:Y:S01]  /*1dc80*/  SHFL.IDX PT, R14, R0, RZ, 0x181f ;  /* 0x00181fff000e7589 */ /* 0x000e2200000e0000 */
[----:B-----5:R-:W-:Y:S02]  /*1dc90*/  IMAD R5, R20, R6, RZ ;  /* 0x0000000614057224 */ /* 0x020fe400078e02ff */
[----:B------:R-:W-:Y:S01]  /*1dca0*/  IMAD.IADD R17, R10, 0x1, R17 ;  /* 0x000000010a117824 */ /* 0x000fe200078e0211 */
[----:B------:R-:W1:Y:S03]  /*1dcb0*/  SHFL.IDX PT, R2, R4, RZ, 0x181f ;  /* 0x00181fff04027589 */ /* 0x000e6600000e0000 */
[C---:B------:R-:W-:Y:S01]  /*1dcc0*/  VIADD R6, R17.reuse, 0x10 ;  /* 0x0000001011067836 */ /* 0x040fe20000000000 */
[----:B------:R-:W-:-:S04]  /*1dcd0*/  ISETP.GE.AND P2, PT, R17, R5, PT ;  /* 0x000000051100720c */ /* 0x000fc80003f46270 */
[----:B------:R-:W-:Y:S02]  /*1dce0*/  ISETP.GE.AND P3, PT, R6, R5, PT ;  /* 0x000000050600720c */ /* 0x000fe40003f66270 */
[----:B------:R-:W2:Y:S07]  /*1dcf0*/  SHFL.IDX PT, R6, R0, 0x1, 0x181f ;  /* 0x00381f0000067f89 */ /* 0x000eae00000e0000 */
[----:B0-----:R-:W-:Y:S02]  /*1dd00*/  @!P2 IADD3 R3, P1, R30, R14, RZ ;  /* 0x0000000e1e03a210 */ /* 0x001fe40007f3e0ff */
[----:B------:R-:W-:Y:S03]  /*1dd10*/  SHFL.IDX PT, R14, R0, 0x2, 0x181f ;  /* 0x00581f00000e7f89 */ /* 0x000fe600000e0000 */
[----:B-1----:R-:W-:-:S02]  /*1dd20*/  @!P2 IMAD.X R8, RZ, RZ, R2, P1 ;  /* 0x000000ffff08a224 */ /* 0x002fc400008e0602 */
[----:B------:R-:W0:Y:S01]  /*1dd30*/  SHFL.IDX PT, R2, R4, 0x1, 0x181f ;  /* 0x00381f0004027f89 */ /* 0x000e2200000e0000 */
[----:B--2---:R-:W-:-:S05]  /*1dd40*/  @!P3 IADD3 R6, P1, R30, R6, RZ ;  /* 0x000000061e06b210 */ /* 0x004fca0007f3e0ff */
[----:B0-----:R-:W-:Y:S01]  /*1dd50*/  @!P3 IMAD.X R7, RZ, RZ, R2, P1 ;  /* 0x000000ffff07b224 */ /* 0x001fe200008e0602 */
[----:B------:R-:W-:Y:S01]  /*1dd60*/  @!P2 MOV R2, R3 ;  /* 0x000000030002a202 */ /* 0x000fe20000000f00 */
[----:B------:R-:W-:-:S05]  /*1dd70*/  @!P2 IMAD.MOV.U32 R3, RZ, RZ, R8 ;  /* 0x000000ffff03a224 */ /* 0x000fca00078e0008 */
[----:B------:R0:W-:Y:S02]  /*1dd80*/  @!P2 LDGSTS.E.BYPASS.LTC128B.128 [R9+0x14400], desc[UR36][R2.64], !P0 ;  /* 0x144000000209afae */ /* 0x0001e4000c101d64 */
[----:B0-----:R-:W-:Y:S02]  /*1dd90*/  @!P3 IMAD.MOV.U32 R2, RZ, RZ, R6 ;  /* 0x000000ffff02b224 */ /* 0x001fe400078e0006 */
[----:B------:R-:W-:Y:S02]  /*1dda0*/  @!P3 IMAD.MOV.U32 R3, RZ, RZ, R7 ;  /* 0x000000ffff03b224 */ /* 0x000fe400078e0007 */
[----:B------:R-:W-:-:S03]  /*1ddb0*/  VIADD R6, R17, 0x20 ;  /* 0x0000002011067836 */ /* 0x000fc60000000000 */
[----:B------:R0:W-:Y:S02]  /*1ddc0*/  @!P3 LDGSTS.E.BYPASS.LTC128B.128 [R9+0x14c00], desc[UR36][R2.64], !P0 ;  /* 0x14c000000209bfae */ /* 0x0001e4000c101d64 */
[----:B------:R-:W-:Y:S01]  /*1ddd0*/  ISETP.GE.AND P1, PT, R6, R5, PT ;  /* 0x000000050600720c */ /* 0x000fe20003f26270 */
[----:B------:R-:W-:Y:S01]  /*1dde0*/  VIADD R6, R17, 0x30 ;  /* 0x0000003011067836 */ /* 0x000fe20000000000 */
[----:B0-----:R-:W0:Y:S11]  /*1ddf0*/  SHFL.IDX PT, R2, R4, 0x2, 0x181f ;  /* 0x00581f0004027f89 */ /* 0x001e3600000e0000 */
[----:B------:R-:W-:-:S05]  /*1de00*/  @!P1 IADD3 R14, P2, R30, R14, RZ ;  /* 0x0000000e1e0e9210 */ /* 0x000fca0007f5e0ff */
[----:B0-----:R-:W-:Y:S01]  /*1de10*/  @!P1 IMAD.X R7, RZ, RZ, R2, P2 ;  /* 0x000000ffff079224 */ /* 0x001fe200010e0602 */
[----:B------:R-:W-:Y:S02]  /*1de20*/  @!P1 MOV R2, R14 ;  /* 0x0000000e00029202 */ /* 0x000fe40000000f00 */
[----:B------:R-:W0:Y:S01]  /*1de30*/  SHFL.IDX PT, R14, R0, 0x3, 0x181f ;  /* 0x00781f00000e7f89 */ /* 0x000e2200000e0000 */
[----:B------:R-:W-:-:S05]  /*1de40*/  @!P1 IMAD.MOV.U32 R3, RZ, RZ, R7 ;  /* 0x000000ffff039224 */ /* 0x000fca00078e0007 */
[----:B------:R1:W-:Y:S01]  /*1de50*/  @!P1 LDGSTS.E.BYPASS.LTC128B.128 [R9+0x15400], desc[UR36][R2.64], !P0 ;  /* 0x1540000002099fae */ /* 0x0003e2000c101d64 */
[----:B------:R-:W-:Y:S01]  /*1de60*/  ISETP.GE.AND P1, PT, R6, R5, PT ;  /* 0x000000050600720c */ /* 0x000fe20003f26270 */
[----:B------:R-:W-:Y:S02]  /*1de70*/  VIADD R6, R17, 0x40 ;  /* 0x0000004011067836 */ /* 0x000fe40000000000 */
[----:B-1----:R-:W1:Y:S10]  /*1de80*/  SHFL.IDX PT, R2, R4, 0x3, 0x181f ;  /* 0x00781f0004027f89 */ /* 0x002e7400000e0000 */
[----:B0-----:R-:W-:-:S05]  /*1de90*/  @!P1 IADD3 R14, P2, R30, R14, RZ ;  /* 0x0000000e1e0e9210 */ /* 0x001fca0007f5e0ff */
[----:B-1----:R-:W-:Y:S02]  /*1dea0*/  @!P1 IMAD.X R3, RZ, RZ, R2, P2 ;  /* 0x000000ffff039224 */ /* 0x002fe400010e0602 */
[----:B------:R-:W-:Y:S02]  /*1deb0*/  @!P1 IMAD.MOV.U32 R2, RZ, RZ, R14 ;  /* 0x000000ffff029224 */ /* 0x000fe400078e000e */
[----:B------:R-:W0:Y:S04]  /*1dec0*/  SHFL.IDX PT, R14, R0, 0x4, 0x181f ;  /* 0x00981f00000e7f89 */ /* 0x000e2800000e0000 */
[----:B------:R1:W-:Y:S01]  /*1ded0*/  @!P1 LDGSTS.E.BYPASS.LTC128B.128 [R9+0x15c00], desc[UR36][R2.64], !P0 ;  /* 0x15c0000002099fae */ /* 0x0003e2000c101d64 */
[----:B------:R-:W-:Y:S01]  /*1dee0*/  ISETP.GE.AND P1, PT, R6, R5, PT ;  /* 0x000000050600720c */ /* 0x000fe20003f26270 */
[----:B------:R-:W-:-:S02]  /*1def0*/  VIADD R6, R17, 0x50 ;  /* 0x0000005011067836 */ /* 0x000fc40000000000 */
[----:B-1----:R-:W1:Y:S10]  /*1df00*/  SHFL.IDX PT, R2, R4, 0x4, 0x181f ;  /* 0x00981f0004027f89 */ /* 0x002e7400000e0000 */
[----:B0-----:R-:W-:-:S04]  /*1df10*/  @!P1 IADD3 R14, P2, R30, R14, RZ ;  /* 0x0000000e1e0e9210 */ /* 0x001fc80007f5e0ff */
[----:B-1----:R-:W-:Y:S01]  /*1df20*/  @!P1 IADD3.X R3, RZ, R2, RZ, P2, !PT ;  /* 0x00000002ff039210 */ /* 0x002fe200017fe4ff */
[----:B------:R-:W-:Y:S02]  /*1df30*/  @!P1 IMAD.MOV.U32 R2, RZ, RZ, R14 ;  /* 0x000000ffff029224 */ /* 0x000fe400078e000e */
[----:B------:R-:W0:Y:S04]  /*1df40*/  SHFL.IDX PT, R14, R0, 0x5, 0x181f ;  /* 0x00b81f00000e7f89 */ /* 0x000e2800000e0000 */
[----:B------:R1:W-:Y:S01]  /*1df50*/  @!P1 LDGSTS.E.BYPASS.LTC128B.128 [R9+0x16400], desc[UR36][R2.64], !P0 ;  /* 0x1640000002099fae */ /* 0x0003e2000c101d64 */
[----:B------:R-:W-:Y:S01]  /*1df60*/  ISETP.GE.AND P1, PT, R6, R5, PT ;  /* 0x000000050600720c */ /* 0x000fe20003f26270 */
[----:B------:R-:W-:Y:S02]  /*1df70*/  VIADD R6, R17, 0x60 ;  /* 0x0000006011067836 */ /* 0x000fe40000000000 */
[----:B-1----:R-:W1:Y:S10]  /*1df80*/  SHFL.IDX PT, R2, R4, 0x5, 0x181f ;  /* 0x00b81f0004027f89 */ /* 0x002e7400000e0000 */
[----:B0-----:R-:W-:-:S05]  /*1df90*/  @!P1 IADD3 R14, P2, R30, R14, RZ ;  /* 0x0000000e1e0e9210 */ /* 0x001fca0007f5e0ff */
[----:B-1----:R-:W-:Y:S01]  /*1dfa0*/  @!P1 IMAD.X R3, RZ, RZ, R2, P2 ;  /* 0x000000ffff039224 */ /* 0x002fe200010e0602 */
[----:B------:R-:W-:Y:S01]  /*1dfb0*/  ISETP.GE.AND P2, PT, R6, R5, PT ;  /* 0x000000050600720c */ /* 0x000fe20003f46270 */
[----:B------:R-:W-:Y:S02]  /*1dfc0*/  @!P1 IMAD.MOV.U32 R2, RZ, RZ, R14 ;  /* 0x000000ffff029224 */ /* 0x000fe400078e000e */
[----:B------:R-:W0:Y:S04]  /*1dfd0*/  SHFL.IDX PT, R14, R0, 0x6, 0x181f ;  /* 0x00d81f00000e7f89 */ /* 0x000e2800000e0000 */
[----:B------:R1:W-:Y:S04]  /*1dfe0*/  @!P1 LDGSTS.E.BYPASS.LTC128B.128 [R9+0x16c00], desc[UR36][R2.64], !P0 ;  /* 0x16c0000002099fae */ /* 0x0003e8000c101d64 */
[----:B-1----:R-:W1:Y:S04]  /*1dff0*/  SHFL.IDX PT, R2, R4, 0x6, 0x181f ;  /* 0x00d81f0004027f89 */ /* 0x002e6800000e0000 */
[----:B------:R-:W2:Y:S01]  /*1e000*/  SHFL.IDX PT, R4, R4, 0x7, 0x181f ;  /* 0x00f81f0004047f89 */ /* 0x000ea200000e0000 */
[----:B0-----:R-:W-:-:S04]  /*1e010*/  @!P2 IADD3 R14, P1, R30, R14, RZ ;  /* 0x0000000e1e0ea210 */ /* 0x001fc80007f3e0ff */
[----:B-1----:R-:W-:Y:S01]  /*1e020*/  @!P2 IADD3.X R3, RZ, R2, RZ, P1, !PT ;  /* 0x00000002ff03a210 */ /* 0x002fe20000ffe4ff */
[----:B------:R-:W-:Y:S02]  /*1e030*/  @!P2 IMAD.MOV.U32 R2, RZ, RZ, R14 ;  /* 0x000000ffff02a224 */ /* 0x000fe400078e000e */
[----:B------:R0:W1:Y:S04]  /*1e040*/  SHFL.IDX PT, R14, R0, 0x7, 0x181f ;  /* 0x00f81f00000e7f89 */ /* 0x00006800000e0000 */
[----:B--2---:R0:W-:Y:S02]  /*1e050*/  @!P2 LDGSTS.E.BYPASS.LTC128B.128 [R9+0x17400], desc[UR36][R2.64], !P0 ;  /* 0x174000000209afae */ /* 0x0041e4000c101d64 */
.L_x_1055:
[----:B0-----:R-:W-:-:S05]  /*1e060*/  VIADD R0, R17, 0x70 ;  /* 0x0000007011007836 */ /* 0x001fca0000000000 */
[----:B------:R-:W-:-:S13]  /*1e070*/  ISETP.GE.AND P1, PT, R0, R5, PT ;  /* 0x000000050000720c */ /* 0x000fda0003f26270 */
[----:B-1----:R-:W-:-:S05]  /*1e080*/  @!P1 IADD3 R2, P2, R30, R14, RZ ;  /* 0x0000000e1e029210 */ /* 0x002fca0007f5e0ff */
[----:B------:R-:W-:-:S05]  /*1e090*/  @!P1 IMAD.X R3, RZ, RZ, R4, P2 ;  /* 0x000000ffff039224 */ /* 0x000fca00010e0604 */
[----:B------:R-:W-:Y:S01]  /*1e0a0*/  @!PT LDS RZ, [RZ] ;  /* 0x00000000fffff984 */ /* 0x000fe20000000800 */
[----:B------:R-:W-:Y:S01]  /*1e0b0*/  @!PT LDS RZ, [RZ] ;  /* 0x00000000fffff984 */ /* 0x000fe20000000800 */
[----:B------:R-:W-:Y:S01]  /*1e0c0*/  @!PT LDS RZ, [RZ] ;  /* 0x00000000fffff984 */ /* 0x000fe20000000800 */
[----:B------:R0:W-:Y:S01]  /*1e0d0*/  @!P1 LDGSTS.E.BYPASS.LTC128B.128 [R9+0x17c00], desc[UR36][R2.64], !P0 ;  /* 0x17c0000002099fae */ /* 0x0001e2000c101d64 */
[----:B------:R-:W-:Y:S01]  /*1e0e0*/  PLOP3.LUT P0, PT, PT, PT, PT, 0x80, 0x0 ;  /* 0x000000000000781c */ /* 0x000fe20003f0f070 */
[----:B------:R-:W-:-:S12]  /*1e0f0*/  NOP ;  /* 0x0000000000007918 */ /* 0x000fd80000000000 */
.L_x_761:
        /* <DEDUP_REMOVED lines=14> */
[----:B0-----:R-:W2:Y:S01]  /*1e1e0*/  LDL R2, [R1+0x8] ;  /* 0x0000080001027983 */ /* 0x001ea20000100800 */
[----:B------:R0:W-:Y:S01]  /*1e1f0*/  SYNCS.ARRIVE.TRANS64.A1T0 RZ, [R23+URZ+0x22800], RZ ;  /* 0x022800ff17ff79a7 */ /* 0x0001e2000810003f */
[----:B------:R-:W-:Y:S01]  /*1e200*/  IADD3 R32, R29, -0x2, RZ ;  /* 0xfffffffe1d207810 */ /* 0x000fe20007ffe0ff */
[----:B------:R-:W-:Y:S01]  /*1e210*/  BSSY B0, `(.L_x_762) ;  /* 0x0000004000007945 */ /* 0x000fe20003800000 */
[----:B------:R-:W1:Y:S02]  /*1e220*/  SYNCS.PHASECHK.TRANS64.TRYWAIT P0, [R23+URZ+0x22820], R0 ;  /* 0x02282000170075a7 */ /* 0x000e64000800017f */
[----:B--2---:R-:W-:Y:S01]  /*1e230*/  ISETP.GE.AND P1, PT, R32, R2, PT ;  /* 0x000000022000720c */ /* 0x004fe20003f26270 */
[----:B01----:R-:W-:-:S12]  /*1e240*/  @!P0 BRA `(.L_x_763) ;  /* 0x0000009000608947 */ /* 0x003fd80003800000 */
.L_x_1056:
[----:B------:R-:W-:Y:S05]  /*1e250*/  BSYNC B0 ;  /* 0x0000000000007941 */ /* 0x000fea0003800000 */
.L_x_762:
[----:B------:R-:W-:Y:S05]  /*1e260*/  @!P1 BRA `(.L_x_764) ;  /* 0x00000018000c9947 */ /* 0x000fea0003800000 */
[----:B------:R-:W-:Y:S02]  /*1e270*/  IMAD.MOV.U32 R21, RZ, RZ, R31 ;  /* 0x000000ffff157224 */ /* 0x000fe400078e001f */
[----:B------:R-:W-:-:S07]  /*1e280*/  IMAD.MOV.U32 R24, RZ, RZ, R36 ;  /* 0x000000ffff187224 */ /* 0x000fce00078e0024 */
.L_x_784:
[----:B0-----:R-:W2:Y:S01]  /*1e290*/  LDL R0, [R1] ;  /* 0x0000000001007983 */ /* 0x001ea20000100800 */
[----:B------:R-:W0:Y:S03]  /*1e2a0*/  LDC R7, c[0x0][0x430] ;  /* 0x00010c00ff077b82 */ /* 0x000e260000000800 */
[----:B------:R-:W3:Y:S01]  /*1e2b0*/  LDL R11, [R1+0x4] ;  /* 0x00000400010b7983 */ /* 0x000ee20000100800 */
[----:B-1----:R-:W1:Y:S01]  /*1e2c0*/  S2R R2, SR_TID.X ;  /* 0x0000000000027919 */ /* 0x002e620000002100 */
[----:B------:R-:W4:Y:S02]  /*1e2d0*/  S2R R8, SR_TID.X ;  /* 0x0000000000087919 */ /* 0x000f240000002100 */
[----:B------:R-:W3:Y:S01]  /*1e2e0*/  LDL R12, [R1+0x8] ;  /* 0x00000800010c7983 */ /* 0x000ee20000100800 */
[----:B0-----:R-:W-:Y:S02]  /*1e2f0*/  ISETP.NE.AND P0, PT, R7, 0x1, PT ;  /* 0x000000010700780c */ /* 0x001fe40003f05270 */
[C---:B-1----:R-:W-:Y:S01]  /*1e300*/  LOP3.LUT R3, R2.reuse, 0x7f, RZ, 0xc0, !PT ;  /* 0x0000007f02037812 */ /* 0x042fe200078ec0ff */
[----:B------:R-:W-:-:S03]  /*1e310*/  IMAD.SHL.U32 R5, R2, 0x10, RZ ;  /* 0x0000001002057824 */ /* 0x000fc600078e00ff */
[----:B------:R-:W-:-:S07]  /*1e320*/  SHF.R.U32.HI R4, RZ, 0x3, R3 ;  /* 0x00000003ff047819 */ /* 0x000fce0000011603 */
[----:B------:R-:W0:Y:S01]  /*1e330*/  @P0 LDC R3, c[0x0][0x434] ;  /* 0x00010d00ff030b82 */ /* 0x000e220000000800 */
[----:B------:R-:W-:-:S07]  /*1e340*/  LOP3.LUT R5, R4, 0x70, R5, 0xf8, !PT ;  /* 0x0000007004057812 */ /* 0x000fce00078ef805 */
[----:B------:R-:W1:Y:S01]  /*1e350*/  @P0 LDC R4, c[0x0][0x438] ;  /* 0x00010e00ff040b82 */ /* 0x000e620000000800 */
[----:B------:R-:W-:Y:S02]  /*1e360*/  LOP3.LUT R2, R2, 0x7f, RZ, 0xc0, !PT ;  /* 0x0000007f02027812 */ /* 0x000fe400078ec0ff */
[----:B----4-:R-:W-:Y:S01]  /*1e370*/  SHF.L.U32 R10, R8, 0x4, RZ ;  /* 0x00000004080a7819 */ /* 0x010fe200000006ff */
[----:B------:R-:W-:Y:S05]  /*1e380*/  YIELD ;  /* 0x0000000000007946 */ /* 0x000fea0003800000 */
[----:B------:R-:W-:Y:S01]  /*1e390*/  ULDC.64 UR4, c[0x0][0x428] ;  /* 0x00010a0000047ab9 */ /* 0x000fe20000000a00 */
[----:B------:R-:W-:Y:S01]  /*1e3a0*/  ULDC.64 UR6, c[0x0][0x418] ;  /* 0x0001060000067ab9 */ /* 0x000fe20000000a00 */
[----:B--2---:R-:W-:-:S04]  /*1e3b0*/  IMAD R0, R32, 0xa0, R0 ;  /* 0x000000a020007824 */ /* 0x004fc800078e0200 */
[----:B------:R-:W-:Y:S01]  /*1e3c0*/  IMAD.IADD R6, R5, 0x1, R0 ;  /* 0x0000000105067824 */ /* 0x000fe200078e0200 */
[----:B------:R-:W-:-:S03]  /*1e3d0*/  SHF.R.U32.HI R5, RZ, 0x3, R2 ;  /* 0x00000003ff057819 */ /* 0x000fc60000011602 */
[----:B0-----:R-:W-:Y:S01]  /*1e3e0*/  @P0 IMAD.HI.U32 R3, R6, R3, RZ ;  /* 0x0000000306030227 */ /* 0x001fe200078e00ff */
[----:B------:R-:W-:Y:S02]  /*1e3f0*/  LOP3.LUT R10, R5, 0x70, R10, 0xf8, !PT ;  /* 0x00000070050a7812 */ /* 0x000fe400078ef80a */
[----:B------:R-:W0:Y:S01]  /*1e400*/  @P0 LDC R5, c[0x0][0x434] ;  /* 0x00010d00ff050b82 */ /* 0x000e220000000800 */
[----:B------:R-:W-:Y:S01]  /*1e410*/  IMAD.MOV.U32 R2, RZ, RZ, R6 ;  /* 0x000000ffff027224 */ /* 0x000fe200078e0006 */
[----:B-1----:R-:W-:-:S06]  /*1e420*/  @P0 SHF.R.U32.HI R2, RZ, R4, R3 ;  /* 0x00000004ff020219 */ /* 0x002fcc0000011603 */
[----:B------:R-:W1:Y:S01]  /*1e430*/  @P0 LDC R3, c[0x0][0x438] ;  /* 0x00010e00ff030b82 */ /* 0x000e620000000800 */
[----:B------:R-:W-:-:S05]  /*1e440*/  LOP3.LUT R10, R10, 0x80, RZ, 0xfc, !PT ;  /* 0x000000800a0a7812 */ /* 0x000fca00078efcff */
[----:B------:R-:W-:-:S04]  /*1e450*/  IMAD.IADD R0, R10, 0x1, R0 ;  /* 0x000000010a007824 */ /* 0x000fc800078e0200 */
[----:B------:R-:W-:Y:S02]  /*1e460*/  IMAD.MOV.U32 R4, RZ, RZ, R0 ;  /* 0x000000ffff047224 */ /* 0x000fe400078e0000 */
[----:B0-----:R-:W-:-:S04]  /*1e470*/  @P0 IMAD.HI.U32 R8, R0, R5, RZ ;  /* 0x0000000500080227 */ /* 0x001fc800078e00ff */
[----:B------:R-:W-:Y:S01]  /*1e480*/  IMAD.MOV R9, RZ, RZ, -R2 ;  /* 0x000000ffff097224 */ /* 0x000fe200078e0a02 */
[----:B-1----:R-:W-:-:S03]  /*1e490*/  @P0 SHF.R.U32.HI R4, RZ, R3, R8 ;  /* 0x00000003ff040219 */ /* 0x002fc60000011608 */
[----:B------:R-:W-:Y:S02]  /*1e4a0*/  IMAD R9, R7, R9, R6 ;  /* 0x0000000907097224 */ /* 0x000fe400078e0206 */
[----:B------:R-:W-:-:S04]  /*1e4b0*/  IMAD.MOV R3, RZ, RZ, -R4 ;  /* 0x000000ffff037224 */ /* 0x000fc800078e0a04 */
[----:B------:R-:W-:Y:S01]  /*1e4c0*/  IMAD R7, R7, R3, R0 ;  /* 0x0000000307077224 */ /* 0x000fe200078e0200 */
[----:B------:R-:W-:Y:S01]  /*1e4d0*/  SHF.R.S32.HI R3, RZ, 0x1f, R2 ;  /* 0x0000001fff037819 */ /* 0x000fe20000011402 */
[----:B---3--:R-:W-:-:S04]  /*1e4e0*/  IMAD R0, R11, UR4, RZ ;  /* 0x000000040b007c24 */ /* 0x008fc8000f8e02ff */
[C---:B------:R-:W-:Y:S02]  /*1e4f0*/  IMAD R0, R35.reuse, UR5, R0 ;  /* 0x0000000523007c24 */ /* 0x040fe4000f8e0200 */
[----:B------:R-:W-:Y:S01]  /*1e500*/  IMAD.WIDE.U32 R2, R35, UR4, R2 ;  /* 0x0000000423027c25 */ /* 0x000fe2000f8e0002 */
[----:B------:R-:W-:-:S03]  /*1e510*/  ISETP.GT.U32.AND P1, PT, R10, 0x9f, PT ;  /* 0x0000009f0a00780c */ /* 0x000fc60003f24070 */
[----:B------:R-:W-:Y:S01]  /*1e520*/  IMAD.IADD R3, R0, 0x1, R3 ;  /* 0x0000000100037824 */ /* 0x000fe200078e0203 */
[----:B------:R-:W-:-:S04]  /*1e530*/  LEA R10, P0, R2, UR6, 0x2 ;  /* 0x00000006020a7c11 */ /* 0x000fc8000f8010ff */
[----:B------:R-:W-:-:S05]  /*1e540*/  LEA.HI.X R11, R2, UR7, R3, 0x2, P0 ;  /* 0x00000007020b7c11 */ /* 0x000fca00080f1403 */
[----:B------:R-:W2:Y:S01]  /*1e550*/  LDG.E R10, desc[UR36][R10.64] ;  /* 0x000000240a0a7981 */ /* 0x000ea2000c1e1900 */
[----:B------:R-:W-:Y:S02]  /*1e560*/  @!P1 SHF.R.S32.HI R3, RZ, 0x1f, R4 ;  /* 0x0000001fff039819 */ /* 0x000fe40000011404 */
[----:B------:R-:W-:Y:S02]  /*1e570*/  @!P1 MOV R2, R4 ;  /* 0x0000000400029202 */ /* 0x000fe40000000f00 */
[----:B------:R-:W-:-:S03]  /*1e580*/  LOP3.LUT P2, RZ, R22, 0x4, RZ, 0xc0, !PT ;  /* 0x0000000416ff7812 */ /* 0x000fc6000784c0ff */
[----:B------:R-:W-:-:S04]  /*1e590*/  @!P1 IMAD.WIDE.U32 R2, R35, UR4, R2 ;  /* 0x0000000423029c25 */ /* 0x000fc8000f8e0002 */
[----:B------:R-:W-:Y:S01]  /*1e5a0*/  @!P1 IMAD.IADD R0, R0, 0x1, R3 ;  /* 0x0000000100009824 */ /* 0x000fe200078e0203 */
[C---:B------:R-:W-:Y:S01]  /*1e5b0*/  @!P1 LEA R4, P0, R2.reuse, UR6, 0x2 ;  /* 0x0000000602049c11 */ /* 0x040fe2000f8010ff */
[----:B------:R-:W-:Y:S02]  /*1e5c0*/  VIADD R31, R21, 0x1 ;  /* 0x00000001151f7836 */ /* 0x000fe40000000000 */
[----:B------:R-:W-:Y:S01]  /*1e5d0*/  IMAD.MOV.U32 R8, RZ, RZ, RZ ;  /* 0x000000ffff087224 */ /* 0x000fe200078e00ff */
[----:B------:R-:W-:Y:S02]  /*1e5e0*/  @!P1 LEA.HI.X R5, R2, UR7, R0, 0x2, P0 ;  /* 0x0000000702059c11 */ /* 0x000fe400080f1400 */
[----:B------:R-:W-:-:S03]  /*1e5f0*/  ISETP.NE.AND P0, PT, R31, 0x2, PT ;  /* 0x000000021f00780c */ /* 0x000fc60003f05270 */
[----:B------:R0:W5:Y:S01]  /*1e600*/  @!P1 LDG.E R8, desc[UR36][R4.64] ;  /* 0x0000002404089981 */ /* 0x000162000c1e1900 */
[----:B------:R-:W-:Y:S02]  /*1e610*/  SEL R3, RZ, 0x1, P0 ;  /* 0x00000001ff037807 */ /* 0x000fe40000000000 */
[C---:B------:R-:W-:Y:S01]  /*1e620*/  ISETP.GT.AND P1, PT, R32.reuse, R12, PT ;  /* 0x0000000c2000720c */ /* 0x040fe20003f24270 */
[----:B------:R-:W-:Y:S01]  /*1e630*/  VIADD R32, R32, 0xffffffff ;  /* 0xffffffff20207836 */ /* 0x000fe20000000000 */
[----:B------:R-:W-:Y:S02]  /*1e640*/  SEL R31, R31, RZ, P0 ;  /* 0x000000ff1f1f7207 */ /* 0x000fe40000000000 */
[----:B------:R-:W-:Y:S02]  /*1e650*/  LOP3.LUT R36, R24, R3, RZ, 0x3c, !PT ;  /* 0x0000000318247212 */ /* 0x000fe400078e3cff */
[----:B--2---:R-:W-:Y:S01]  /*1e660*/  SHF.R.S32.HI R28, RZ, 0x1f, R10 ;  /* 0x0000001fff1c7819 */ /* 0x004fe2000001140a */
[----:B0-----:R-:W-:Y:S06]  /*1e670*/  @!P2 BRA `(.L_x_765) ;  /* 0x000000000004a947 */ /* 0x001fec0003800000 */
[----:B------:R-:W-:Y:S01]  /*1e680*/  BPT.TRAP 0x1 ;  /* 0x000000040000795c */ /* 0x000fe20000300000 */
.L_x_765:
[----:B------:R-:W-:Y:S01]  /*1e690*/  IMAD R0, R31, 0x8, R23 ;  /* 0x000000081f007824 */ /* 0x000fe200078e0217 */
[----:B------:R-:W-:Y:S01]  /*1e6a0*/  SHF.L.U32 R29, R36, 0x1f, RZ ;  /* 0x0000001f241d7819 */ /* 0x000fe200000006ff */
[----:B------:R-:W-:Y:S01]  /*1e6b0*/  BSSY B0, `(.L_x_766) ;  /* 0x0000004000007945 */ /* 0x000fe20003800000 */
[----:B------:R-:W-:Y:S02]  /*1e6c0*/  SHF.R.S32.HI R25, RZ, 0x1f, R9 ;  /* 0x0000001fff197819 */ /* 0x000fe40000011409 */
[----:B------:R-:W0:Y:S02]  /*1e6d0*/  SYNCS.PHASECHK.TRANS64.TRYWAIT P0, [R0+URZ+0x22880], R29 ;  /* 0x0228801d000075a7 */ /* 0x000e24000800017f */
[----:B0-----:R-:W-:Y:S05]  /*1e6e0*/  @!P0 BRA `(.L_x_767) ;  /* 0x0000008c004c8947 */ /* 0x001fea0003800000 */
.L_x_1057:
[----:B------:R-:W-:Y:S05]  /*1e6f0*/  BSYNC B0 ;  /* 0x0000000000007941 */ /* 0x000fea0003800000 */
.L_x_766:
        /* <DEDUP_REMOVED lines=9> */
[----:B------:R-:W-:-:S03]  /*1e790*/  IMAD R6, R26, UR4, RZ ;  /* 0x000000041a067c24 */ /* 0x000fc6000f8e02ff */
[----:B------:R-:W-:Y:S01]  /*1e7a0*/  IADD3 R3, R3, R4, RZ ;  /* 0x0000000403037210 */ /* 0x000fe20007ffe0ff */
[----:B------:R-:W-:Y:S02]  /*1e7b0*/  IMAD R4, R28, UR6, RZ ;  /* 0x000000061c047c24 */ /* 0x000fe4000f8e02ff */
[----:B------:R-:W-:Y:S02]  /*1e7c0*/  IMAD R6, R7, UR5, R6 ;  /* 0x0000000507067c24 */ /* 0x000fe4000f8e0206 */
[C---:B------:R-:W-:Y:S02]  /*1e7d0*/  IMAD R4, R10.reuse, UR7, R4 ;  /* 0x000000070a047c24 */ /* 0x040fe4000f8e0204 */
[----:B------:R-:W-:-:S04]  /*1e7e0*/  IMAD.WIDE.U32 R2, R10, UR6, R2 ;  /* 0x000000060a027c25 */ /* 0x000fc8000f8e0002 */
[----:B------:R-:W-:Y:S02]  /*1e7f0*/  IMAD.IADD R5, R3, 0x1, R4 ;  /* 0x0000000103057824 */ /* 0x000fe400078e0204 */
[----:B------:R-:W-:Y:S02]  /*1e800*/  IMAD.MOV.U32 R4, RZ, RZ, R2 ;  /* 0x000000ffff047224 */ /* 0x000fe400078e0002 */
[----:B------:R-:W-:Y:S01]  /*1e810*/  IMAD.WIDE.U32 R2, R7, UR4, RZ ;  /* 0x0000000407027c25 */ /* 0x000fe2000f8e00ff */
[----:B------:R-:W-:Y:S01]  /*1e820*/  ULDC.64 UR4, c[0x0][0x330] ;  /* 0x0000cc0000047ab9 */ /* 0x000fe20000000a00 */
[----:B-1----:R-:W-:Y:S02]  /*1e830*/  ISETP.GE.AND P2, PT, R30, R11, PT ;  /* 0x0000000b1e00720c */ /* 0x002fe40003f46270 */
[----:B------:R-:W-:Y:S02]  /*1e840*/  IMAD.IADD R3, R3, 0x1, R6 ;  /* 0x0000000103037824 */ /* 0x000fe400078e0206 */
[----:B------:R-:W-:-:S02]  /*1e850*/  IMAD R6, R27, UR6, RZ ;  /* 0x000000061b067c24 */ /* 0x000fc4000f8e02ff */
        /* <DEDUP_REMOVED lines=15> */
[----:B------:R-:W-:-:S03]  /*1e950*/  IADD3 R6, R23, R6, RZ ;  /* 0x0000000617067210 */ /* 0x000fc60007ffe0ff */
[----:B------:R-:W2:Y:S04]  /*1e960*/  SHFL.IDX PT, R3, R5, RZ, 0x181f ;  /* 0x00181fff05037589 */ /* 0x000ea800000e0000 */
[----:B------:R-:W3:Y:S04]  /*1e970*/  SHFL.IDX PT, R11, R4, 0x1, 0x181f ;  /* 0x00381f00040b7f89 */ /* 0x000ee800000e0000 */
[----:B------:R-:W4:Y:S01]  /*1e980*/  SHFL.IDX PT, R33, R5, 0x1, 0x181f ;  /* 0x00381f0005217f89 */ /* 0x000f2200000e0000 */
        /* <DEDUP_REMOVED lines=29> */
[----:B------:R-:W-:Y:S04]  /*1eb60*/  SHFL.IDX PT, R4, R20, RZ, 0x181f ;  /* 0x00181fff14047589 */ /* 0x000fe800000e0000 */
[----:B------:R-:W-:Y:S01]  /*1eb70*/  SHFL.IDX PT, R20, R20, 0x1, 0x181f ;  /* 0x00381f0014147f89 */ /* 0x000fe200000e0000 */
[----:B-1----:R-:W-:-:S04]  /*1eb80*/  IADD3 R2, P0, R30, R2, RZ ;  /* 0x000000021e027210 */ /* 0x002fc80007f1e0ff */
[----:B------:R-:W-:-:S05]  /*1eb90*/  IADD3.X R3, RZ, R33, RZ, P0, !PT ;  /* 0x00000021ff037210 */ /* 0x000fca00007fe4ff */
        /* <DEDUP_REMOVED lines=8> */
[----:B------:R1:W-:Y:S04]  /*1ec20*/  LDGSTS.E.BYPASS.LTC128B.128 [R6+0xe400], desc[UR36][R2.64], !P2 ;  /* 0x0e40000002067fae */ /* 0x0003e8000d101d64 */
[----:B-1----:R1:W2:Y:S02]  /*1ec30*/  SHFL.IDX PT, R2, R17, 0x1, 0x181f ;  /* 0x00381f0011027f89 */ /* 0x0022a400000e0000 */
.L_x_1079:
[----:B--2---:R-:W-:-:S05]  /*1ec40*/  IADD3 R2, P0, R30, R2, RZ ;  /* 0x000000021e027210 */ /* 0x004fca0007f1e0ff */
[----:B------:R-:W-:Y:S01]  /*1ec50*/  IMAD.X R3, RZ, RZ, R20, P0 ;  /* 0x000000ffff037224 */ /* 0x000fe200000e0614 */
[----:B------:R-:W-:-:S04]  /*1ec60*/  PLOP3.LUT P0, PT, PT, PT, PT, 0x80, 0x0 ;  /* 0x000000000000781c */ /* 0x000fc80003f0f070 */
[----:B------:R-:W-:Y:S01]  /*1ec70*/  @!PT LDS RZ, [RZ] ;  /* 0x00000000fffff984 */ /* 0x000fe20000000800 */
[----:B------:R-:W-:Y:S01]  /*1ec80*/  @!PT LDS RZ, [RZ] ;  /* 0x00000000fffff984 */ /* 0x000fe20000000800 */
[----:B------:R-:W-:Y:S01]  /*1ec90*/  @!PT LDS RZ, [RZ] ;  /* 0x00000000fffff984 */ /* 0x000fe20000000800 */
[----:B------:R2:W-:Y:S01]  /*1eca0*/  LDGSTS.E.BYPASS.LTC128B.128 [R6+0xec00], desc[UR36][R2.64], !P2 ;  /* 0x0ec0000002067fae */ /* 0x0005e2000d101d64 */
[----:B------:R-:W-:-:S08]  /*1ecb0*/  NOP ;  /* 0x0000000000007918 */ /* 0x000fd00000000000 */
.L_x_769:
        /* <DEDUP_REMOVED lines=10> */
.L_x_770:
[----:B------:R3:W-:Y:S01]  /*1ed60*/  SYNCS.ARRIVE.TRANS64.A1T0 RZ, [R0+URZ+0x22870], RZ ;  /* 0x022870ff00ff79a7 */ /* 0x0007e2000810003f */
[----:B------:R-:W-:Y:S05]  /*1ed70*/  @!P3 BRA `(.L_x_771) ;  /* 0x000000000004b947 */ /* 0x000fea0003800000 */
[----:B------:R-:W-:Y:S01]  /*1ed80*/  BPT.TRAP 0x1 ;  /* 0x000000040000795c */ /* 0x000fe20000300000 */
.L_x_771:
[----:B------:R-:W4:Y:S01]  /*1ed90*/  SYNCS.PHASECHK.TRANS64.TRYWAIT P0, [R0+URZ+0x22840], R29 ;  /* 0x0228401d000075a7 */ /* 0x000f22000800017f */
[----:B------:R-:W-:Y:S04]  /*1eda0*/  BSSY B0, `(.L_x_772) ;  /* 0x0000002000007945 */ /* 0x000fe80003800000 */
[----:B----4-:R-:W-:Y:S05]  /*1edb0*/  @!P0 BRA `(.L_x_773) ;  /* 0x0000009000688947 */ /* 0x010fea0003800000 */
.L_x_1080:
[----:B------:R-:W-:Y:S05]  /*1edc0*/  BSYNC B0 ;  /* 0x0000000000007941 */ /* 0x000fea0003800000 */
.L_x_772:
[----:B------:R-:W-:Y:S01]  /*1edd0*/  ULDC.64 UR4, c[0x0][0x300] ;  /* 0x0000c00000047ab9 */ /* 0x000fe20000000a00 */
[----:B------:R-:W-:Y:S01]  /*1ede0*/  ULDC.64 UR6, c[0x0][0x310] ;  /* 0x0000c40000067ab9 */ /* 0x000fe20000000a00 */
[----:B------:R-:W-:Y:S01]  /*1edf0*/  IMAD R4, R25, UR4, RZ ;  /* 0x0000000419047c24 */ /* 0x000fe2000f8e02ff */
[----:B------:R-:W5:Y:S01]  /*1ee00*/  LDC R11, c[0x0][0x2f4] ;  /* 0x0000bd00ff0b7b82 */ /* 0x000f620000000800 */
[----:B--2---:R-:W-:-:S04]  /*1ee10*/  IMAD.WIDE.U32 R2, R9, UR4, RZ ;  /* 0x0000000409027c25 */ /* 0x004fc8000f8e00ff */
[----:B------:R-:W-:Y:S02]  /*1ee20*/  IMAD R4, R9, UR5, R4 ;  /* 0x0000000509047c24 */ /* 0x000fe4000f8e0204 */
[----:B------:R-:W-:Y:S02]  /*1ee30*/  IMAD R28, R28, UR6, RZ ;  /* 0x000000061c1c7c24 */ /* 0x000fe4000f8e02ff */
[----:B------:R-:W-:Y:S02]  /*1ee40*/  IMAD.IADD R3, R3, 0x1, R4 ;  /* 0x0000000103037824 */ /* 0x000fe400078e0204 */
[C---:B------:R-:W-:Y:S02]  /*1ee50*/  IMAD R28, R10.reuse, UR7, R28 ;  /* 0x000000070a1c7c24 */ /* 0x040fe4000f8e021c */
[----:B------:R-:W-:-:S04]  /*1ee60*/  IMAD.WIDE.U32 R2, R10, UR6, R2 ;  /* 0x000000060a027c25 */ /* 0x000fc8000f8e0002 */
[----:B------:R-:W-:Y:S01]  /*1ee70*/  IMAD R9, R26, UR4, RZ ;  /* 0x000000041a097c24 */ /* 0x000fe2000f8e02ff */
[----:B------:R-:W-:Y:S01]  /*1ee80*/  MOV R4, R2 ;  /* 0x0000000200047202 */ /* 0x000fe20000000f00 */
[----:B------:R-:W-:Y:S02]  /*1ee90*/  IMAD.IADD R5, R3, 0x1, R28 ;  /* 0x0000000103057824 */ /* 0x000fe400078e021c */
[C---:B------:R-:W-:Y:S02]  /*1eea0*/  IMAD R9, R7.reuse, UR5, R9 ;  /* 0x0000000507097c24 */ /* 0x040fe4000f8e0209 */
[----:B------:R-:W-:Y:S01]  /*1eeb0*/  IMAD.WIDE.U32 R2, R7, UR4, RZ ;  /* 0x0000000407027c25 */ /* 0x000fe2000f8e00ff */
[----:B------:R-:W-:Y:S01]  /*1eec0*/  ULDC.64 UR4, c[0x0][0x308] ;  /* 0x0000c20000047ab9 */ /* 0x000fe20000000a00 */
[----:B-----5:R-:W-:Y:S02]  /*1eed0*/  ISETP.GE.AND P2, PT, R30, R11, PT ;  /* 0x0000000b1e00720c */ /* 0x020fe40003f46270 */
[----:B------:R-:W-:-:S02]  /*1eee0*/  IMAD.IADD R3, R3, 0x1, R9 ;  /* 0x0000000103037824 */ /* 0x000fc400078e0209 */
        /* <DEDUP_REMOVED lines=14> */
[----:B------:R-:W2:Y:S04]  /*1efd0*/  SHFL.IDX PT, R2, R4, RZ, 0x181f ;  /* 0x00181fff04027589 */ /* 0x000ea800000e0000 */
[----:B------:R-:W5:Y:S04]  /*1efe0*/  SHFL.IDX PT, R3, R5, RZ, 0x181f ;  /* 0x00181fff05037589 */ /* 0x000f6800000e0000 */
[----:B------:R-:W0:Y:S04]  /*1eff0*/  SHFL.IDX PT, R10, R4, 0x1, 0x181f ;  /* 0x00381f00040a7f89 */ /* 0x000e2800000e0000 */
[----:B------:R-:W1:Y:S04]  /*1f000*/  SHFL.IDX PT, R9, R5, 0x1, 0x181f ;  /* 0x00381f0005097f89 */ /* 0x000e6800000e0000 */
[----:B------:R-:W-:Y:S01]  /*1f010*/  SHFL.IDX PT, R14, R7, 0x1, 0x181f ;  /* 0x00381f00070e7f89 */ /* 0x000fe200000e0000 */
[----:B--2---:R-:W-:-:S05]  /*1f020*/  IADD3 R2, P0, R30, R2, RZ ;  /* 0x000000021e027210 */ /* 0x004fca0007f1e0ff */
[----:B-----5:R-:W-:-:S05]  /*1f030*/  IMAD.X R3, RZ, RZ, R3, P0 ;  /* 0x000000ffff037224 */ /* 0x020fca00000e0603 */
[----:B------:R0:W-:Y:S02]  /*1f040*/  LDGSTS.E.BYPASS.LTC128B.128 [R6+0x18400], desc[UR36][R2.64], !P2 ;  /* 0x1840000002067fae */ /* 0x0001e4000d101d64 */
[C---:B0-----:R-:W-:Y:S02]  /*1f050*/  IADD3 R2, P0, R30.reuse, R10, RZ ;  /* 0x0000000a1e027210 */ /* 0x041fe40007f1e0ff */
[----:B------:R-:W-:Y:S03]  /*1f060*/  SHFL.IDX PT, R10, R4, 0x7, 0x181f ;  /* 0x00f81f00040a7f89 */ /* 0x000fe600000e0000 */
[----:B-1----:R-:W-:Y:S02]  /*1f070*/  IMAD.X R3, RZ, RZ, R9, P0 ;  /* 0x000000ffff037224 */ /* 0x002fe400000e0609 */
[----:B------:R-:W-:Y:S04]  /*1f080*/  SHFL.IDX PT, R9, R5, 0x6, 0x181f ;  /* 0x00d81f0005097f89 */ /* 0x000fe800000e0000 */
        /* <DEDUP_REMOVED lines=8> */
[----:B0-----:R-:W-:-:S04]  /*1f110*/  IADD3 R2, P0, R30, R2, RZ ;  /* 0x000000021e027210 */ /* 0x001fc80007f1e0ff */
[----:B-1----:R-:W-:-:S05]  /*1f120*/  IADD3.X R3, RZ, R3, RZ, P0, !PT ;  /* 0x00000003ff037210 */ /* 0x002fca00007fe4ff */
        /* <DEDUP_REMOVED lines=12> */
[----:B------:R-:W-:Y:S04]  /*1f1f0*/  SHFL.IDX PT, R4, R8, RZ, 0x181f ;  /* 0x00181fff08047589 */ /* 0x000fe800000e0000 */
[----:B------:R-:W-:Y:S01]  /*1f200*/  SHFL.IDX PT, R8, R8, 0x1, 0x181f ;  /* 0x00381f0008087f89 */ /* 0x000fe200000e0000 */
[----:B0-----:R-:W-:-:S05]  /*1f210*/  IADD3 R2, P0, R30, R2, RZ ;  /* 0x000000021e027210 */ /* 0x001fca0007f1e0ff */
[----:B------:R-:W-:-:S05]  /*1f220*/  IMAD.X R3, RZ, RZ, R9, P0 ;  /* 0x000000ffff037224 */ /* 0x000fca00000e0609 */
[----:B------:R0:W-:Y:S04]  /*1f230*/  LDGSTS.E.BYPASS.LTC128B.128 [R6+0x1b400], desc[UR36][R2.64], !P2 ;  /* 0x1b40000002067fae */ /* 0x0001e8000d101d64 */
[----:B0-----:R-:W0:Y:S01]  /*1f240*/  SHFL.IDX PT, R3, R5, 0x7, 0x181f ;  /* 0x00f81f0005037f89 */ /* 0x001e2200000e0000 */
[----:B------:R-:W-:-:S03]  /*1f250*/  IADD3 R2, P0, R30, R10, RZ ;  /* 0x0000000a1e027210 */ /* 0x000fc60007f1e0ff */
[----:B------:R-:W1:Y:S02]  /*1f260*/  SHFL.IDX PT, R5, R7, RZ, 0x181f ;  /* 0x00181fff07057589 */ /* 0x000e6400000e0000 */
[----:B0-----:R-:W-:-:S05]  /*1f270*/  IMAD.X R3, RZ, RZ, R3, P0 ;  /* 0x000000ffff037224 */ /* 0x001fca00000e0603 */
[----:B------:R1:W-:Y:S02]  /*1f280*/  LDGSTS.E.BYPASS.LTC128B.128 [R6+0x1bc00], desc[UR36][R2.64], !P2 ;  /* 0x1bc0000002067fae */ /* 0x0003e4000d101d64 */
[----:B-1----:R-:W-:-:S05]  /*1f290*/  IADD3 R2, P0, R30, R5, RZ ;  /* 0x000000051e027210 */ /* 0x002fca0007f1e0ff */
[----:B------:R-:W-:-:S05]  /*1f2a0*/  IMAD.X R3, RZ, RZ, R4, P0 ;  /* 0x000000ffff037224 */ /* 0x000fca00000e0604 */
[----:B------:R0:W-:Y:S03]  /*1f2b0*/  LDGSTS.E.BYPASS.LTC128B.128 [R6+0x1c400], desc[UR36][R2.64], !P2 ;  /* 0x1c40000002067fae */ /* 0x0001e6000d101d64 */
.L_x_1102:
[----:B0-----:R-:W-:-:S04]  /*1f2c0*/  IADD3 R2, P0, R30, R14, RZ ;  /* 0x0000000e1e027210 */ /* 0x001fc80007f1e0ff */
[----:B------:R-:W-:Y:S02]  /*1f2d0*/  IADD3.X R3, RZ, R8, RZ, P0, !PT ;  /* 0x00000008ff037210 */ /* 0x000fe400007fe4ff */
[----:B------:R-:W-:-:S03]  /*1f2e0*/  PLOP3.LUT P0, PT, PT, PT, PT, 0x80, 0x0 ;  /* 0x000000000000781c */ /* 0x000fc60003f0f070 */
[----:B------:R-:W-:Y:S01]  /*1f2f0*/  @!PT LDS RZ, [RZ] ;  /* 0x00000000fffff984 */ /* 0x000fe20000000800 */
[----:B------:R-:W-:Y:S01]  /*1f300*/  @!PT LDS RZ, [RZ] ;  /* 0x00000000fffff984 */ /* 0x000fe20000000800 */
[----:B------:R-:W-:Y:S01]  /*1f310*/  @!PT LDS RZ, [RZ] ;  /* 0x00000000fffff984 */ /* 0x000fe20000000800 */
[----:B------:R0:W-:Y:S01]  /*1f320*/  LDGSTS.E.BYPASS.LTC128B.128 [R6+0x1cc00], desc[UR36][R2.64], !P2 ;  /* 0x1cc0000002067fae */ /* 0x0001e2000d101d64 */
[----:B------:R-:W-:-:S09]  /*1f330*/  NOP ;  /* 0x0000000000007918 */ /* 0x000fd20000000000 */
.L_x_775:
        /* <DEDUP_REMOVED lines=10> */
.L_x_776:
[----:B------:R3:W-:Y:S02]  /*1f3e0*/  SYNCS.ARRIVE.TRANS64.A1T0 RZ, [R0+URZ+0x22830], RZ ;  /* 0x022830ff00ff79a7 */ /* 0x0007e4000810003f */
[----:B---34-:R-:W-:-:S05]  /*1f3f0*/  IMAD.U32 R0, RZ, RZ, UR38 ;  /* 0x00000026ff007e24 */ /* 0x018fca000f8e00ff */
[----:B------:R-:W-:-:S13]  /*1f400*/  ISETP.NE.AND P0, PT, R0, 0x3, PT ;  /* 0x000000030000780c */ /* 0x000fda0003f05270 */
[----:B------:R-:W-:Y:S05]  /*1f410*/  @!P0 BRA `(.L_x_777) ;  /* 0x0000000000048947 */ /* 0x000fea0003800000 */
[----:B------:R-:W-:Y:S01]  /*1f420*/  BPT.TRAP 0x1 ;  /* 0x000000040000795c */ /* 0x000fe20000300000 */
.L_x_777:
[----:B------:R-:W-:Y:S01]  /*1f430*/  LOP3.LUT R0, R24, 0x1, RZ, 0x3c, !PT ;  /* 0x0000000118007812 */ /* 0x000fe200078e3cff */
[----:B0-----:R-:W-:Y:S01]  /*1f440*/  IMAD R3, R21, 0x8, R23 ;  /* 0x0000000815037824 */ /* 0x001fe200078e0217 */
[----:B------:R-:W-:Y:S02]  /*1f450*/  BSSY B0, `(.L_x_778) ;  /* 0x0000004000007945 */ /* 0x000fe40003800000 */
[----:B------:R-:W-:-:S04]  /*1f460*/  SHF.L.U32 R0, R0, 0x1f, RZ ;  /* 0x0000001f00007819 */ /* 0x000fc800000006ff */
[----:B------:R-:W0:Y:S02]  /*1f470*/  SYNCS.PHASECHK.TRANS64.TRYWAIT P2, [R3+URZ+0x22870], R0 ;  /* 0x02287000030075a7 */ /* 0x000e24000804017f */
[----:B0-----:R-:W-:Y:S05]  /*1f480*/  @!P2 BRA `(.L_x_779) ;  /* 0x000000940074a947 */ /* 0x001fea0003800000 */
.L_x_1103:
[----:B------:R-:W-:Y:S05]  /*1f490*/  BSYNC B0 ;  /* 0x0000000000007941 */ /* 0x000fea0003800000 */
.L_x_778:
[----:B------:R-:W-:-:S13]  /*1f4a0*/  LOP3.LUT P2, RZ, R22, 0x4, RZ, 0xc0, !PT ;  /* 0x0000000416ff7812 */ /* 0x000fda000784c0ff */
[----:B------:R-:W-:Y:S05]  /*1f4b0*/  @!P2 BRA `(.L_x_780) ;  /* 0x000000000004a947 */ /* 0x000fea0003800000 */
[----:B------:R-:W-:Y:S01]  /*1f4c0*/  BPT.TRAP 0x1 ;  /* 0x000000040000795c */ /* 0x000fe20000300000 */
.L_x_780:
[----:B0-----:R-:W-:Y:S01]  /*1f4d0*/  SHF.L.U32 R0, R24, 0x1f, RZ ;  /* 0x0000001f18007819 */ /* 0x001fe200000006ff */
[----:B------:R-:W-:-:S03]  /*1f4e0*/  IMAD R12, R21, 0x5000, RZ ;  /* 0x00005000150c7824 */ /* 0x000fc600078e02ff */
[----:B------:R-:W0:Y:S02]  /*1f4f0*/  SYNCS.PHASECHK.TRANS64.TRYWAIT P2, [R3+URZ+0x22860], R0 ;  /* 0x02286000030075a7 */ /* 0x000e24000804017f */
[----:B0-----:R-:W-:Y:S05]  /*1f500*/  @!P2 BRA `(.L_x_781) ;  /* 0x000000940068a947 */ /* 0x001fea0003800000 */
.L_x_1104:
[----:B------:R-:W0:Y:S04]  /*1f510*/  LDL R4, [R1+0x18] ;  /* 0x0000180001047983 */ /* 0x000e280000100800 */
[----:B------:R-:W2:Y:S04]  /*1f520*/  LDL R2, [R1+0x1c] ;  /* 0x00001c0001027983 */ /* 0x000ea80000100800 */
[----:B------:R-:W3:Y:S01]  /*1f530*/  LDL R13, [R1+0x14] ;  /* 0x00001400010d7983 */ /* 0x000ee20000100800 */
[----:B------:R-:W-:Y:S05]  /*1f540*/  WARPSYNC.ALL ;  /* 0x0000000000007948 */ /* 0x000fea0003800000 */
[----:B------:R-:W-:-:S02]  /*1f550*/  LOP3.LUT P2, RZ, R22, 0x4, RZ, 0xc0, !PT ;  /* 0x0000000416ff7812 */ /* 0x000fc4000784c0ff */
[----:B0-----:R-:W-:-:S05]  /*1f560*/  LOP3.LUT R0, R12, R4, RZ, 0xfc, !PT ;  /* 0x000000040c007212 */ /* 0x001fca00078efcff */
[----:B------:R-:W-:Y:S01]  /*1f570*/  IMAD.IADD R0, R23, 0x1, R0 ;  /* 0x0000000117007824 */ /* 0x000fe200078e0200 */
[----:B---3--:R-:W-:-:S03]  /*1f580*/  LOP3.LUT R17, R12, R13, RZ, 0xfc, !PT ;  /* 0x0000000d0c117212 */ /* 0x008fc600078efcff */
[----:B--2---:R-:W-:Y:S01]  /*1f590*/  IMAD.IADD R2, R2, 0x1, R0 ;  /* 0x0000000102027824 */ /* 0x004fe200078e0200 */
[----:B------:R-:W0:Y:S01]  /*1f5a0*/  LDSM.16.MT88.4 R4, [R0+0xa400] ;  /* 0x00a400000004783b */ /* 0x000e220000004200 */
[----:B------:R-:W-:Y:S01]  /*1f5b0*/  IMAD.IADD R17, R23, 0x1, R17 ;  /* 0x0000000117117824 */ /* 0x000fe200078e0211 */
        /* <DEDUP_REMOVED lines=67> */
.L_x_782:
[----:B-1----:R1:W-:Y:S01]  /*1f9f0*/  SYNCS.ARRIVE.TRANS64.A1T0 RZ, [R3+URZ+0x22850], RZ ;  /* 0x022850ff03ff79a7 */ /* 0x0023e2000810003f */
[----:B------:R-:W-:Y:S06]  /*1fa00*/  BAR.SYNC.DEFER_BLOCKING 0x2, 0x80 ;  /* 0x0082000000007b1d */ /* 0x000fec0000010000 */
[----:B------:R-:W-:Y:S05]  /*1fa10*/  @!P0 BRA `(.L_x_783) ;  /* 0x0000000000048947 */ /* 0x000fea0003800000 */
[----:B------:R-:W-:Y:S01]  /*1fa20*/  BPT.TRAP 0x1 ;  /* 0x000000040000795c */ /* 0x000fe20000300000 */
.L_x_783:
[----:B------:R-:W2:Y:S01]  /*1fa30*/  LDL R0, [R1+0xc] ;  /* 0x00000c0001007983 */ /* 0x000ea20000100800 */
[----:B-1----:R-:W-:Y:S01]  /*1fa40*/  IADD3 R3, R3, 0x22880, RZ ;  /* 0x0002288003037810 */ /* 0x002fe20007ffe0ff */
[----:B------:R-:W-:Y:S02]  /*1fa50*/  IMAD.MOV.U32 R21, RZ, RZ, R31 ;  /* 0x000000ffff157224 */ /* 0x000fe400078e001f */
[----:B------:R-:W-:Y:S01]  /*1fa60*/  IMAD.MOV.U32 R24, RZ, RZ, R36 ;  /* 0x000000ffff187224 */ /* 0x000fe200078e0024 */
[----:B--2---:R-:W-:-:S04]  /*1fa70*/  PRMT R3, R0, 0x654, R3 ;  /* 0x0000065400037816 */ /* 0x004fc80000000003 */
[----:B------:R1:W-:Y:S01]  /*1fa80*/  SYNCS.ARRIVE.TRANS64.RED.A1T0 RZ, [R3+URZ], RZ ;  /* 0x000000ff03ff79a7 */ /* 0x0003e2000810043f */
[----:B------:R-:W-:Y:S05]  /*1fa90*/  @P1 BRA `(.L_x_784) ;  /* 0xffffffe400fc1947 */ /* 0x000fea000383ffff */
.L_x_764:
[----:B0-----:R-:W0:Y:S01]  /*1faa0*/  S2R R0, SR_TID.X ;  /* 0x0000000000007919 */ /* 0x001e220000002100 */
        /* <DEDUP_REMOVED lines=8> */
[----:B-1----:R-:W1:Y:S01]  /*1fb30*/  LDC.64 R2, c[0x0][0xc60] ;  /* 0x00031800ff027b82 */ /* 0x002e620000000a00 */
        /* <DEDUP_REMOVED lines=8> */
[----:B0-----:R-:W-:-:S07]  /*1fbc0*/  IADD3 R16, R0, UR39, R7 ;  /* 0x0000002700107c10 */ /* 0x001fce000fffe007 */
.L_x_786:
[----:B------:R-:W-:Y:S05]  /*1fbd0*/  BSYNC B0 ;  /* 0x0000000000007941 */ /* 0x000fea0003800000 */
.L_x_785:
[----:B------:R-:W-:Y:S05]  /*1fbe0*/  @!P0 BRA `(.L_x_787) ;  /* 0x0000000000048947 */ /* 0x000fea0003800000 */
[----:B------:R-:W-:Y:S01]  /*1fbf0*/  BPT.TRAP 0x1 ;  /* 0x000000040000795c */ /* 0x000fe20000300000 */
.L_x_787:
[----:B------:R-:W-:Y:S01]  /*1fc00*/  LOP3.LUT R0, R36, 0x1, RZ, 0x3c, !PT ;  /* 0x0000000124007812 */ /* 0x000fe200078e3cff */
[----:B------:R-:W-:Y:S01]  /*1fc10*/  IMAD R17, R31, 0x8, R23 ;  /* 0x000000081f117824 */ /* 0x000fe200078e0217 */
[----:B------:R-:W-:Y:S02]  /*1fc20*/  BSSY B0, `(.L_x_788) ;  /* 0x0000004000007945 */ /* 0x000fe40003800000 */
[----:B------:R-:W-:-:S04]  /*1fc30*/  SHF.L.U32 R0, R0, 0x1f, RZ ;  /* 0x0000001f00007819 */ /* 0x000fc800000006ff */
[----:B------:R-:W0:Y:S02]  /*1fc40*/  SYNCS.PHASECHK.TRANS64.TRYWAIT P1, [R17+URZ+0x22870], R0 ;  /* 0x02287000110075a7 */ /* 0x000e24000802017f */
[----:B0-----:R-:W-:Y:S05]  /*1fc50*/  @!P1 BRA `(.L_x_789) ;  /* 0x0000008c00a89947 */ /* 0x001fea0003800000 */
.L_x_1105:
[----:B------:R-:W-:Y:S05]  /*1fc60*/  BSYNC B0 ;  /* 0x0000000000007941 */ /* 0x000fea0003800000 */
.L_x_788:
[----:B------:R-:W-:-:S13]  /*1fc70*/  LOP3.LUT P1, RZ, R22, 0x4, RZ, 0xc0, !PT ;  /* 0x0000000416ff7812 */ /* 0x000fda000782c0ff */
[----:B------:R-:W-:Y:S05]  /*1fc80*/  @!P1 BRA `(.L_x_790) ;  /* 0x0000000000049947 */ /* 0x000fea0003800000 */
[----:B------:R-:W-:Y:S01]  /*1fc90*/  BPT.TRAP 0x1 ;  /* 0x000000040000795c */ /* 0x000fe20000300000 */
.L_x_790:
[----:B0-----:R-:W-:-:S04]  /*1fca0*/  SHF.L.U32 R0, R36, 0x1f, RZ ;  /* 0x0000001f24007819 */ /* 0x001fc800000006ff */
[----:B------:R-:W0:Y:S02]  /*1fcb0*/  SYNCS.PHASECHK.TRANS64.TRYWAIT P1, [R17+URZ+0x22860], R0 ;  /* 0x02286000110075a7 */ /* 0x000e24000802017f */
[----:B0-----:R-:W-:Y:S05]  /*1fcc0*/  @!P1 BRA `(.L_x_791) ;  /* 0x0000008c00a09947 */ /* 0x001fea0003800000 */
.L_x_1106:
[----:B------:R-:W2:Y:S04]  /*1fcd0*/  LDL R2, [R1+0x18] ;  /* 0x0000180001027983 */ /* 0x000ea80000100800 */
[----:B-1----:R-:W3:Y:S04]  /*1fce0*/  LDL R3, [R1+0x1c] ;  /* 0x00001c0001037983 */ /* 0x002ee80000100800 */
[----:B------:R-:W4:Y:S01]  /*1fcf0*/  LDL R14, [R1+0x14] ;  /* 0x00001400010e7983 */ /* 0x000f220000100800 */
[----:B0-----:R-:W-:Y:S01]  /*1fd00*/  IMAD R0, R31, 0x5000, RZ ;  /* 0x000050001f007824 */ /* 0x001fe200078e02ff */
[----:B------:R-:W-:Y:S05]  /*1fd10*/  WARPSYNC.ALL ;  /* 0x0000000000007948 */ /* 0x000fea0003800000 */
[----:B------:R-:W-:-:S02]  /*1fd20*/  LOP3.LUT P1, RZ, R22, 0x4, RZ, 0xc0, !PT ;  /* 0x0000000416ff7812 */ /* 0x000fc4000782c0ff */
[----:B--2---:R-:W-:-:S05]  /*1fd30*/  LOP3.LUT R2, R0, R2, RZ, 0xfc, !PT ;  /* 0x0000000200027212 */ /* 0x004fca00078efcff */
[----:B------:R-:W-:Y:S01]  /*1fd40*/  IMAD.IADD R2, R23, 0x1, R2 ;  /* 0x0000000117027824 */ /* 0x000fe200078e0202 */
[----:B----4-:R-:W-:-:S04]  /*1fd50*/  LOP3.LUT R0, R0, R14, RZ, 0xfc, !PT ;  /* 0x0000000e00007212 */ /* 0x010fc800078efcff */
[----:B---3--:R-:W-:Y:S01]  /*1fd60*/  IADD3 R3, R3, R2, RZ ;  /* 0x0000000203037210 */ /* 0x008fe20007ffe0ff */
[----:B------:R-:W0:Y:S01]  /*1fd70*/  LDSM.16.MT88.4 R8, [R2+0xa400] ;  /* 0x00a400000208783b */ /* 0x000e220000004200 */
[----:B------:R-:W-:-:S03]  /*1fd80*/  IMAD.IADD R0, R23, 0x1, R0 ;  /* 0x0000000117007824 */ /* 0x000fc600078e0200 */
[----:B------:R-:W1:Y:S01]  /*1fd90*/  LDSM.16.MT88.4 R4, [R3+0xa400] ;  /* 0x00a400000304783b */ /* 0x000e620000004200 */
[C-C-:B0-----:R-:W-:Y:S02]  /*1fda0*/  PRMT R12, R8.reuse, 0x6420, R9.reuse ;  /* 0x00006420080c7816 */ /* 0x141fe40000000009 */
[----:B------:R-:W-:Y:S02]  /*1fdb0*/  PRMT R13, R8, 0x7531, R9 ;  /* 0x00007531080d7816 */ /* 0x000fe40000000009 */
[C-C-:B------:R-:W-:Y:S02]  /*1fdc0*/  PRMT R14, R10.reuse, 0x6420, R11.reuse ;  /* 0x000064200a0e7816 */ /* 0x140fe4000000000b */
[----:B------:R-:W-:Y:S02]  /*1fdd0*/  PRMT R15, R10, 0x7531, R11 ;  /* 0x000075310a0f7816 */ /* 0x000fe4000000000b */
[C-C-:B-1----:R-:W-:Y:S02]  /*1fde0*/  PRMT R8, R4.reuse, 0x6420, R5.reuse ;  /* 0x0000642004087816 */ /* 0x142fe40000000005 */
[----:B------:R-:W-:Y:S01]  /*1fdf0*/  PRMT R9, R4, 0x7531, R5 ;  /* 0x0000753104097816 */ /* 0x000fe20000000005 */
[----:B------:R-:W-:Y:S01]  /*1fe00*/  STSM.16.M88.4 [R0+0x400], R12 ;  /* 0x0004000c00007844 */ /* 0x000fe20000000200 */
[----:B------:R-:W-:-:S02]  /*1fe10*/  PRMT R10, R6, 0x6420, R7 ;  /* 0x00006420060a7816 */ /* 0x000fc40000000007 */
        /* <DEDUP_REMOVED lines=58> */
.L_x_792:
[----:B-1----:R1:W-:Y:S01]  /*201c0*/  SYNCS.ARRIVE.TRANS64.A1T0 RZ, [R17+URZ+0x22850], RZ ;  /* 0x022850ff11ff79a7 */ /* 0x0023e2000810003f */
[----:B------:R-:W-:Y:S06]  /*201d0*/  BAR.SYNC.DEFER_BLOCKING 0x2, 0x80 ;  /* 0x0082000000007b1d */ /* 0x000fec0000010000 */
[----:B------:R-:W-:Y:S05]  /*201e0*/  @!P0 BRA `(.L_x_793) ;  /* 0x0000000000048947 */ /* 0x000fea0003800000 */
[----:B------:R-:W-:Y:S01]  /*201f0*/  BPT.TRAP 0x1 ;  /* 0x000000040000795c */ /* 0x000fe20000300000 */
.L_x_793:
        /* <DEDUP_REMOVED lines=9> */
.L_x_736:
[----:B------:R-:W-:-:S13]  /*20290*/  LOP3.LUT P0, RZ, R22, 0x200, RZ, 0xc0, !PT ;  /* 0x0000020016ff7812 */ /* 0x000fda000780c0ff */
[----:B------:R-:W-:Y:S05]  /*202a0*/  @!P0 BRA `(.L_x_794) ;  /* 0x0000000000288947 */ /* 0x000fea0003800000 */
[----:B------:R-:W-:Y:S05]  /*202b0*/  WARPSYNC.ALL ;  /* 0x0000000000007948 */ /* 0x000fea0003800000 */
[----:B------:R-:W1:Y:S08]  /*202c0*/  S2UR UR4, SR_CgaCtaId ;  /* 0x00000000000479c3 */ /* 0x000e700000008800 */
[----:B------:R-:W-:Y:S01]  /*202d0*/  BAR.SYNC.DEFER_BLOCKING 0x5, 0x180 ;  /* 0x0146000000007b1d */ /* 0x000fe20000010000 */
[----:B------:R-:W-:Y:S01]  /*202e0*/  MOV R23, 0x400 ;  /* 0x0000040000177802 */ /* 0x000fe20000000f00 */
[----:B-1----:R-:W-:-:S05]  /*202f0*/  IMAD.U32 R0, RZ, RZ, UR4 ;  /* 0x00000004ff007e24 */ /* 0x002fca000f8e00ff */
[----:B------:R-:W-:Y:S01]  /*20300*/  LEA R23, R0, R23, 0x18 ;  /* 0x0000001700177211 */ /* 0x000fe200078ec0ff */
[----:B------:R1:W-:Y:S04]  /*20310*/  STL [R1+0xc], R0 ;  /* 0x00000c0001007387 */ /* 0x0003e80000100800 */
[----:B0-----:R1:W0:Y:S01]  /*20320*/  LDS.128 R16, [R23+0x228d0] ;  /* 0x0228d00017107984 */ /* 0x0012220000000c00 */
[----:B------:R-:W-:Y:S06]  /*20330*/  BAR.ARV 0x4, 0x180 ;  /* 0x0106000000007b1d */ /* 0x000fec0000002000 */
[----:B------:R-:W-:Y:S05]  /*20340*/  BRA `(.L_x_795) ;  /* 0x0000000800d87947 */ /* 0x000fea0003800000 */
.L_x_794:
[----:B------:R-:W1:Y:S01]  /*20350*/  S2R R0, SR_TID.X ;  /* 0x0000000000007919 */ /* 0x000e620000002100 */
[----:B------:R-:W-:Y:S01]  /*20360*/  UMOV UR4, 0xffffffff ;  /* 0xffffffff00047882 */ /* 0x000fe20000000000 */
[----:B-1----:R-:W-:-:S04]  /*20370*/  LOP3.LUT R9, R0, 0x1f, RZ, 0xc0, !PT ;  /* 0x0000001f00097812 */ /* 0x002fc800078ec0ff */
[----:B------:R-:W-:Y:S01]  /*20380*/  ISETP.NE.AND P0, PT, R9, 0x1f, PT ;  /* 0x0000001f0900780c */ /* 0x000fe20003f05270 */
[----:B------:R-:W-:-:S12]  /*20390*/  BRA.DIV UR4, `(.L_x_796) ;  /* 0x0000008a04007947 */ /* 0x000fd8000b800000 */
[----:B------:R-:W-:Y:S01]  /*203a0*/  IMAD.IADD R7, R19, 0x1, R9 ;  /* 0x0000000113077824 */ /* 0x000fe200078e0209 */
[----:B------:R-:W-:-:S04]  /*203b0*/  ULDC UR4, c[0x0][0xc3c] ;  /* 0x00030f0000047ab9 */ /* 0x000fc80000000800 */
[----:B------:R-:W-:-:S13]  /*203c0*/  ISETP.GE.OR P1, PT, R7, UR4, !P0 ;  /* 0x0000000407007c0c */ /* 0x000fda000c726670 */
[----:B------:R-:W1:Y:S08]  /*203d0*/  @!P1 LDC.64 R2, c[0x0][0xc80] ;  /* 0x00032000ff029b82 */ /* 0x000e700000000a00 */
[----:B------:R-:W2:Y:S01]  /*203e0*/  @!P1 LDC.64 R4, c[0x0][0xc78] ;  /* 0x00031e00ff049b82 */ /* 0x000ea20000000a00 */
[----:B-1----:R-:W-:-:S05]  /*203f0*/  @!P1 IMAD.WIDE R2, R7, 0x4, R2 ;  /* 0x0000000407029825 */ /* 0x002fca00078e0202 */
[----:B------:R2:W3:Y:S02]  /*20400*/  @!P1 LDG.E R8, desc[UR36][R2.64] ;  /* 0x0000002402089981 */ /* 0x0004e4000c1e1900 */
[----:B--2---:R-:W-:-:S05]  /*20410*/  @!P1 IMAD.WIDE R2, R7, 0x4, R4 ;  /* 0x0000000407029825 */ /* 0x004fca00078e0204 */
[----:B------:R-:W2:Y:S01]  /*20420*/  @!P1 LDG.E R5, desc[UR36][R2.64] ;  /* 0x0000002402059981 */ /* 0x000ea2000c1e1900 */
[----:B------:R-:W-:Y:S01]  /*20430*/  MOV R7, RZ ;  /* 0x000000ff00077202 */ /* 0x000fe20000000f00 */
[----:B------:R-:W-:Y:S01]  /*20440*/  IMAD.MOV.U32 R4, RZ, RZ, RZ ;  /* 0x000000ffff047224 */ /* 0x000fe200078e00ff */
[C---:B------:R-:W-:Y:S01]  /*20450*/  ISETP.GE.U32.AND P2, PT, R9.reuse, 0x2, PT ;  /* 0x000000020900780c */ /* 0x040fe20003f46070 */
[----:B------:R-:W-:Y:S01]  /*20460*/  SHFL.IDX PT, R0, R16, RZ, 0x1f ;  /* 0x00001fff10007589 */ /* 0x000fe200000e0000 */
[C---:B------:R-:W-:Y:S02]  /*20470*/  ISETP.GE.U32.AND P3, PT, R9.reuse, 0x4, PT ;  /* 0x000000040900780c */ /* 0x040fe40003f66070 */
[C---:B------:R-:W-:Y:S01]  /*20480*/  ISETP.GE.U32.AND P4, PT, R9.reuse, 0x8, PT ;  /* 0x000000080900780c */ /* 0x040fe20003f86070 */
[----:B------:R1:W-:Y:S01]  /*20490*/  SHFL.IDX PT, R6, R16, 0x1, 0x1f ;  /* 0x00201f0010067f89 */ /* 0x0003e200000e0000 */
[----:B------:R-:W-:Y:S01]  /*204a0*/  ISETP.GE.U32.AND P5, PT, R9, 0x10, PT ;  /* 0x000000100900780c */ /* 0x000fe20003fa6070 */
[----:B-1----:R-:W-:-:S02]  /*204b0*/  IMAD.MOV.U32 R16, RZ, RZ, RZ ;  /* 0x000000ffff107224 */ /* 0x002fc400078e00ff */
[----:B---3--:R-:W-:Y:S02]  /*204c0*/  @!P1 IMAD.MOV.U32 R7, RZ, RZ, R8 ;  /* 0x000000ffff079224 */ /* 0x008fe400078e0008 */
[----:B--2---:R-:W-:Y:S01]  /*204d0*/  @!P1 IMAD.MOV.U32 R4, RZ, RZ, R5 ;  /* 0x000000ffff049224 */ /* 0x004fe200078e0005 */
[----:B------:R-:W-:-:S03]  /*204e0*/  ISETP.NE.AND P1, PT, R9, RZ, PT ;  /* 0x000000ff0900720c */ /* 0x000fc60003f25270 */
[----:B------:R-:W-:-:S05]  /*204f0*/  IMAD R13, R4, R7, RZ ;  /* 0x00000007040d7224 */ /* 0x000fca00078e02ff */
[----:B------:R-:W1:Y:S02]  /*20500*/  SHFL.UP PT, R14, R13, 0x1, RZ ;  /* 0x042000000d0e7989 */ /* 0x000e6400000e00ff */
[----:B-1----:R-:W-:-:S05]  /*20510*/  SEL R14, R14, RZ, P1 ;  /* 0x000000ff0e0e7207 */ /* 0x002fca0000800000 */
[----:B------:R-:W-:-:S05]  /*20520*/  IMAD.IADD R5, R13, 0x1, R14 ;  /* 0x000000010d057824 */ /* 0x000fca00078e020e */
[----:B------:R-:W1:Y:S02]  /*20530*/  SHFL.UP PT, R14, R5, 0x2, RZ ;  /* 0x04400000050e7989 */ /* 0x000e6400000e00ff */
[----:B-1----:R-:W-:-:S05]  /*20540*/  SEL R2, R14, RZ, P2 ;  /* 0x000000ff0e027207 */ /* 0x002fca0001000000 */
[----:B------:R-:W-:-:S05]  /*20550*/  IMAD.IADD R2, R5, 0x1, R2 ;  /* 0x0000000105027824 */ /* 0x000fca00078e0202 */
[----:B------:R-:W1:Y:S02]  /*20560*/  SHFL.UP PT, R14, R2, 0x4, RZ ;  /* 0x04800000020e7989 */ /* 0x000e6400000e00ff */
[----:B-1----:R-:W-:-:S04]  /*20570*/  SEL R3, R14, RZ, P3 ;  /* 0x000000ff0e037207 */ /* 0x002fc80001800000 */
[----:B------:R-:W-:-:S05]  /*20580*/  IADD3 R3, R2, R3, RZ ;  /* 0x0000000302037210 */ /* 0x000fca0007ffe0ff */
[----:B------:R-:W1:Y:S02]  /*20590*/  SHFL.UP PT, R14, R3, 0x8, RZ ;  /* 0x05000000030e7989 */ /* 0x000e6400000e00ff */
[----:B-1----:R-:W-:-:S05]  /*205a0*/  SEL R14, R14, RZ, P4 ;  /* 0x000000ff0e0e7207 */ /* 0x002fca0002000000 */
[----:B------:R-:W-:-:S05]  /*205b0*/  IMAD.IADD R5, R3, 0x1, R14 ;  /* 0x0000000103057824 */ /* 0x000fca00078e020e */
[----:B------:R-:W1:Y:S02]  /*205c0*/  SHFL.UP PT, R14, R5, 0x10, RZ ;  /* 0x06000000050e7989 */ /* 0x000e6400000e00ff */
[----:B-1----:R-:W-:-:S05]  /*205d0*/  SEL R14, R14, RZ, P5 ;  /* 0x000000ff0e0e7207 */ /* 0x002fca0002800000 */
[----:B------:R-:W-:-:S05]  /*205e0*/  IMAD.IADD R3, R5, 0x1, R14 ;  /* 0x0000000105037824 */ /* 0x000fca00078e020e */
[----:B------:R1:W2:Y:S02]  /*205f0*/  SHFL.IDX PT, R14, R3, 0x1f, 0x1f ;  /* 0x03e01f00030e7f89 */ /* 0x0002a400000e0000 */
.L_x_1116:
[----:B------:R-:W-:Y:S02]  /*20600*/  ULDC UR4, c[0x0][0xc38] ;  /* 0x00030e0000047ab9 */ /* 0x000fe40000000800 */
[----:B------:R-:W-:-:S04]  /*20610*/  IMAD.U32 R2, RZ, RZ, UR4 ;  /* 0x00000004ff027e24 */ /* 0x000fc8000f8e00ff */
[----:B--2---:R-:W-:-:S04]  /*20620*/  IMAD R5, R14, R2, RZ ;  /* 0x000000020e057224 */ /* 0x004fc800078e02ff */
[----:B------:R-:W-:-:S05]  /*20630*/  IMAD.IADD R6, R6, 0x1, R5 ;  /* 0x0000000106067824 */ /* 0x000fca00078e0205 */
[----:B------:R-:W-:-:S13]  /*20640*/  ISETP.GT.AND P6, PT, R6, R0, PT ;  /* 0x000000000600720c */ /* 0x000fda0003fc4270 */
[----:B------:R-:W-:Y:S05]  /*20650*/  @P6 BRA `(.L_x_797) ;  /* 0x0000000000a46947 */ /* 0x000fea0003800000 */
.L_x_800:
[----:B------:R-:W2:Y:S01]  /*20660*/  LDC R2, c[0x0][0xc3c] ;  /* 0x00030f00ff027b82 */ /* 0x000ea20000000800 */
[----:B------:R-:W-:-:S04]  /*20670*/  IADD3 R19, R19, 0x1f, RZ ;  /* 0x0000001f13137810 */ /* 0x000fc80007ffe0ff */
[----:B--2---:R-:W-:-:S13]  /*20680*/  ISETP.GE.AND P6, PT, R19, R2, PT ;  /* 0x000000021300720c */ /* 0x004fda0003fc6270 */
[----:B------:R-:W-:Y:S05]  /*20690*/  @P6 BRA `(.L_x_798) ;  /* 0x0000000400b86947 */ /* 0x000fea0003800000 */
[----:B-1----:R-:W1:Y:S01]  /*206a0*/  S2R R3, SR_TID.X ;  /* 0x0000000000037919 */ /* 0x002e620000002100 */
[----:B------:R-:W-:Y:S01]  /*206b0*/  IMAD.MOV.U32 R7, RZ, RZ, RZ ;  /* 0x000000ffff077224 */ /* 0x000fe200078e00ff */
[----:B-1----:R-:W-:-:S05]  /*206c0*/  LOP3.LUT R3, R3, 0x1f, RZ, 0xc0, !PT ;  /* 0x0000001f03037812 */ /* 0x002fca00078ec0ff */
[----:B------:R-:W-:-:S05]  /*206d0*/  IMAD.IADD R9, R19, 0x1, R3 ;  /* 0x0000000113097824 */ /* 0x000fca00078e0203 */
[----:B------:R-:W-:-:S13]  /*206e0*/  ISETP.GE.OR P6, PT, R9, R2, !P0 ;  /* 0x000000020900720c */ /* 0x000fda00047c6670 */
[----:B------:R-:W1:Y:S08]  /*206f0*/  @!P6 LDC.64 R2, c[0x0][0xc80] ;  /* 0x00032000ff02eb82 */ /* 0x000e700000000a00 */
[----:B------:R-:W2:Y:S01]  /*20700*/  @!P6 LDC.64 R4, c[0x0][0xc78] ;  /* 0x00031e00ff04eb82 */ /* 0x000ea20000000a00 */
[----:B-1----:R-:W-:-:S05]  /*20710*/  @!P6 IMAD.WIDE R2, R9, 0x4, R2 ;  /* 0x000000040902e825 */ /* 0x002fca00078e0202 */
[----:B------:R2:W3:Y:S02]  /*20720*/  @!P6 LDG.E R7, desc[UR36][R2.64] ;  /* 0x000000240207e981 */ /* 0x0004e4000c1e1900 */
[----:B--2---:R-:W-:-:S04]  /*20730*/  @!P6 IMAD.WIDE R2, R9, 0x4, R4 ;  /* 0x000000040902e825 */ /* 0x004fc800078e0204 */
[----:B------:R-:W-:-:S06]  /*20740*/  IMAD.MOV.U32 R4, RZ, RZ, RZ ;  /* 0x000000ffff047224 */ /* 0x000fcc00078e00ff */
[----:B------:R-:W3:Y:S01]  /*20750*/  @!P6 LDG.E R4, desc[UR36][R2.64] ;  /* 0x000000240204e981 */ /* 0x000ee2000c1e1900 */
[----:B------:R-:W-:Y:S01]  /*20760*/  UMOV UR4, 0xffffffff ;  /* 0xffffffff00047882 */ /* 0x000fe20000000000 */
[----:B---3--:R-:W-:Y:S02]  /*20770*/  IMAD R13, R4, R7, RZ ;  /* 0x00000007040d7224 */ /* 0x008fe400078e02ff */
[----:B------:R-:W-:Y:S05]  /*20780*/  BRA.DIV UR4, `(.L_x_799) ;  /* 0x0000008a04407947 */ /* 0x000fea000b800000 */
        /* <DEDUP_REMOVED lines=16> */
.L_x_1124:
[----:B------:R-:W-:Y:S02]  /*20890*/  ULDC UR4, c[0x0][0xc38] ;  /* 0x00030e0000047ab9 */ /* 0x000fe40000000800 */
[----:B------:R-:W-:-:S04]  /*208a0*/  IMAD.U32 R2, RZ, RZ, UR4 ;  /* 0x00000004ff027e24 */ /* 0x000fc8000f8e00ff */
[----:B--2---:R-:W-:-:S04]  /*208b0*/  IMAD R5, R14, R2, RZ ;  /* 0x000000020e057224 */ /* 0x004fc800078e02ff */
[----:B------:R-:W-:-:S05]  /*208c0*/  IMAD.IADD R6, R5, 0x1, R6 ;  /* 0x0000000105067824 */ /* 0x000fca00078e0206 */
[----:B------:R-:W-:-:S13]  /*208d0*/  ISETP.GT.AND P6, PT, R6, R0, PT ;  /* 0x000000000600720c */ /* 0x000fda0003fc4270 */
[----:B------:R-:W-:Y:S05]  /*208e0*/  @!P6 BRA `(.L_x_800) ;  /* 0xfffffffc005ce947 */ /* 0x000fea000383ffff */
.L_x_797:
[----:B------:R-:W-:Y:S01]  /*208f0*/  IMAD.IADD R6, R6, 0x1, -R5 ;  /* 0x0000000106067824 */ /* 0x000fe200078e0a05 */
[----:B------:R-:W-:-:S03]  /*20900*/  UMOV UR4, 0xffffffff ;  /* 0xffffffff00047882 */ /* 0x000fc60000000000 */
[----:B------:R-:W-:-:S05]  /*20910*/  IMAD R5, R3, R2, R6 ;  /* 0x0000000203057224 */ /* 0x000fca00078e0206 */
[----:B------:R-:W-:Y:S01]  /*20920*/  ISETP.GT.AND P6, PT, R5, R0, PT ;  /* 0x000000000500720c */ /* 0x000fe20003fc4270 */
[----:B------:R-:W-:-:S12]  /*20930*/  BRA.DIV UR4, `(.L_x_801) ;  /* 0x0000008a048c7947 */ /* 0x000fd8000b800000 */
[----:B------:R-:W-:-:S04]  /*20940*/  VOTE.ANY R8, PT, !P6 ;  /* 0x0000000000087806 */ /* 0x000fc800070e0100 */
[----:B------:R-:W2:Y:S02]  /*20950*/  POPC R5, R8 ;  /* 0x0000000800057309 */ /* 0x000ea40000000000 */
[----:B--2---:R2:W3:Y:S04]  /*20960*/  SHFL.IDX PT, R7, R7, R5, 0x1f ;  /* 0x00001f0507077589 */ /* 0x0044e800000e0000 */
[----:B------:R2:W4:Y:S02]  /*20970*/  SHFL.IDX PT, R4, R4, R5, 0x1f ;  /* 0x00001f0504047589 */ /* 0x00052400000e0000 */
.L_x_1129:
[----:B------:R-:W-:-:S13]  /*20980*/  ISETP.NE.AND P0, PT, R8, RZ, PT ;  /* 0x000000ff0800720c */ /* 0x000fda0003f05270 */
[----:B------:R-:W-:Y:S05]  /*20990*/  @!P0 BRA `(.L_x_802) ;  /* 0x0000000000108947 */ /* 0x000fea0003800000 */
[----:B------:R-:W-:Y:S01]  /*209a0*/  UMOV UR4, 0xffffffff ;  /* 0xffffffff00047882 */ /* 0x000fe20000000000 */
[----:B------:R-:W-:Y:S02]  /*209b0*/  IADD3 R12, R5, -0x1, RZ ;  /* 0xffffffff050c7810 */ /* 0x000fe40007ffe0ff */
[----:B------:R-:W-:Y:S05]  /*209c0*/  BRA.DIV UR4, `(.L_x_803) ;  /* 0x0000008a04c47947 */ /* 0x000fea000b800000 */
[----:B------:R0:W0:Y:S02]  /*209d0*/  SHFL.IDX PT, R16, R3, R12, 0x1f ;  /* 0x00001f0c03107589 */ /* 0x00002400000e0000 */
.L_x_802:
[----:B---3--:R-:W-:Y:S01]  /*209e0*/  IABS R8, R7 ;  /* 0x0000000700087213 */ /* 0x008fe20000000000 */
[----:B0-----:R-:W-:Y:S01]  /*209f0*/  IMAD R16, R16, R2, R6 ;  /* 0x0000000210107224 */ /* 0x001fe200078e0206 */
[----:B----4-:R-:W-:Y:S01]  /*20a00*/  IABS R6, R4 ;  /* 0x0000000400067213 */ /* 0x010fe20000000000 */
[----:B------:R-:W-:Y:S01]  /*20a10*/  IMAD.MOV.U32 R2, RZ, RZ, RZ ;  /* 0x000000ffff027224 */ /* 0x000fe200078e00ff */
[----:B------:R-:W0:Y:S01]  /*20a20*/  I2F.RP R9, R8 ;  /* 0x0000000800097306 */ /* 0x000e220000209400 */
[----:B------:R-:W-:Y:S02]  /*20a30*/  IMAD.IADD R0, R0, 0x1, -R16 ;  /* 0x0000000100007824 */ /* 0x000fe400078e0a10 */
[----:B------:R-:W-:-:S05]  /*20a40*/  IMAD.IADD R19, R5, 0x1, R19 ;  /* 0x0000000105137824 */ /* 0x000fca00078e0213 */
[----:B------:R-:W-:Y:S08]  /*20a50*/  I2F.RP R12, R6 ;  /* 0x00000006000c7306 */ /* 0x000ff00000209400 */
[----:B0-----:R-:W0:Y:S02]  /*20a60*/  MUFU.RCP R9, R9 ;  /* 0x0000000900097308 */ /* 0x001e240000001000 */
[----:B0-----:R-:W-:Y:S01]  /*20a70*/  VIADD R10, R9, 0xffffffe ;  /* 0x0ffffffe090a7836 */ /* 0x001fe20000000000 */
[----:B------:R-:W-:-:S05]  /*20a80*/  IABS R9, R7 ;  /* 0x0000000700097213 */ /* 0x000fca0000000000 */
[----:B-1----:R0:W1:Y:S02]  /*20a90*/  F2I.FTZ.U32.TRUNC.NTZ R3, R10 ;  /* 0x0000000a00037305 */ /* 0x002064000021f000 */
[----:B0-----:R-:W-:Y:S01]  /*20aa0*/  IABS R10, R0 ;  /* 0x00000000000a7213 */ /* 0x001fe20000000000 */
[----:B-1----:R-:W-:-:S04]  /*20ab0*/  IMAD.MOV R11, RZ, RZ, -R3 ;  /* 0x000000ffff0b7224 */ /* 0x002fc800078e0a03 */
[----:B------:R-:W-:-:S04]  /*20ac0*/  IMAD R11, R11, R8, RZ ;  /* 0x000000080b0b7224 */ /* 0x000fc800078e02ff */
[----:B------:R-:W-:Y:S02]  /*20ad0*/  IMAD.HI.U32 R3, R3, R11, R2 ;  /* 0x0000000b03037227 */ /* 0x000fe400078e0002 */
[----:B------:R-:W0:Y:S02]  /*20ae0*/  MUFU.RCP R2, R12 ;  /* 0x0000000c00027308 */ /* 0x000e240000001000 */
[----:B------:R-:W-:Y:S02]  /*20af0*/  IMAD.MOV R11, RZ, RZ, -R9 ;  /* 0x000000ffff0b7224 */ /* 0x000fe400078e0a09 */
[----:B------:R-:W-:-:S04]  /*20b00*/  IMAD.HI.U32 R9, R3, R10, RZ ;  /* 0x0000000a03097227 */ /* 0x000fc800078e00ff */
[----:B------:R-:W-:-:S05]  /*20b10*/  IMAD R11, R9, R11, R10 ;  /* 0x0000000b090b7224 */ /* 0x000fca00078e020a */
[----:B------:R-:W-:Y:S02]  /*20b20*/  ISETP.GT.U32.AND P1, PT, R8, R11, PT ;  /* 0x0000000b0800720c */ /* 0x000fe40003f24070 */
[----:B0-----:R-:W-:Y:S01]  /*20b30*/  IADD3 R3, R2, 0xffffffe, RZ ;  /* 0x0ffffffe02037810 */ /* 0x001fe20007ffe0ff */
[----:B------:R-:W-:-:S05]  /*20b40*/  IMAD.MOV.U32 R2, RZ, RZ, RZ ;  /* 0x000000ffff027224 */ /* 0x000fca00078e00ff */
[----:B------:R-:W0:Y:S05]  /*20b50*/  F2I.FTZ.U32.TRUNC.NTZ R3, R3 ;  /* 0x0000000300037305 */ /* 0x000e2a000021f000 */
[----:B------:R-:W-:Y:S02]  /*20b60*/  @!P1 IMAD.IADD R11, R11, 0x1, -R8 ;  /* 0x000000010b0b9824 */ /* 0x000fe400078e0a08 */
[----:B------:R-:W-:Y:S01]  /*20b70*/  @!P1 VIADD R9, R9, 0x1 ;  /* 0x0000000109099836 */ /* 0x000fe20000000000 */
[----:B------:R-:W-:Y:S02]  /*20b80*/  ISETP.NE.AND P1, PT, R7, RZ, PT ;  /* 0x000000ff0700720c */ /* 0x000fe40003f25270 */
[----:B------:R-:W-:Y:S01]  /*20b90*/  ISETP.GE.U32.AND P0, PT, R11, R8, PT ;  /* 0x000000080b00720c */ /* 0x000fe20003f06070 */
[----:B0-----:R-:W-:-:S04]  /*20ba0*/  IMAD.MOV R11, RZ, RZ, -R3 ;  /* 0x000000ffff0b7224 */ /* 0x001fc800078e0a03 */
[----:B------:R-:W-:-:S08]  /*20bb0*/  IMAD R11, R11, R6, RZ ;  /* 0x000000060b0b7224 */ /* 0x000fd000078e02ff */
[----:B------:R-:W-:Y:S02]  /*20bc0*/  @P0 VIADD R9, R9, 0x1 ;  /* 0x0000000109090836 */ /* 0x000fe40000000000 */
[----:B------:R-:W-:Y:S01]  /*20bd0*/  IMAD.HI.U32 R8, R3, R11, R2 ;  /* 0x0000000b03087227 */ /* 0x000fe200078e0002 */
[----:B------:R-:W-:-:S04]  /*20be0*/  LOP3.LUT R2, R0, R7, RZ, 0x3c, !PT ;  /* 0x0000000700027212 */ /* 0x000fc800078e3cff */
[----:B------:R-:W-:Y:S02]  /*20bf0*/  ISETP.GE.AND P2, PT, R2, RZ, PT ;  /* 0x000000ff0200720c */ /* 0x000fe40003f46270 */
[----:B------:R-:W-:-:S05]  /*20c00*/  IABS R2, R4 ;  /* 0x0000000400027213 */ /* 0x000fca0000000000 */
[----:B------:R-:W-:-:S06]  /*20c10*/  IMAD.MOV R2, RZ, RZ, -R2 ;  /* 0x000000ffff027224 */ /* 0x000fcc00078e0a02 */
[----:B------:R-:W-:Y:S02]  /*20c20*/  @!P2 IADD3 R9, -R9, RZ, RZ ;  /* 0x000000ff0909a210 */ /* 0x000fe40007ffe1ff */
[----:B------:R-:W-:-:S04]  /*20c30*/  @!P1 LOP3.LUT R9, RZ, R7, RZ, 0x33, !PT ;  /* 0x00000007ff099212 */ /* 0x000fc800078e33ff */
[-C--:B------:R-:W-:Y:S01]  /*20c40*/  IABS R3, R9.reuse ;  /* 0x0000000900037213 */ /* 0x080fe20000000000 */
[----:B------:R-:W-:-:S04]  /*20c50*/  IMAD R7, R7, R9, RZ ;  /* 0x0000000907077224 */ /* 0x000fc800078e02ff */
[----:B------:R-:W-:-:S04]  /*20c60*/  IMAD.HI.U32 R8, R8, R3, RZ ;  /* 0x0000000308087227 */ /* 0x000fc800078e00ff */
[----:B------:R-:W-:Y:S01]  /*20c70*/  IMAD R3, R8, R2, R3 ;  /* 0x0000000208037224 */ /* 0x000fe200078e0203 */
[----:B------:R-:W-:Y:S01]  /*20c80*/  LOP3.LUT R2, R9, R4, RZ, 0x3c, !PT ;  /* 0x0000000409027212 */ /* 0x000fe200078e3cff */
[----:B------:R-:W-:-:S03]  /*20c90*/  IMAD.IADD R17, R0, 0x1, -R7 ;  /* 0x0000000100117824 */ /* 0x000fc600078e0a07 */
        /* <DEDUP_REMOVED lines=8> */
[----:B------:R-:W-:-:S04]  /*20d20*/  @!P1 LOP3.LUT R8, RZ, R4, RZ, 0x33, !PT ;  /* 0x00000004ff089212 */ /* 0x000fc800078e33ff */
[----:B------:R-:W-:-:S05]  /*20d30*/  IADD3 R2, -R8, RZ, RZ ;  /* 0x000000ff08027210 */ /* 0x000fca0007ffe1ff */
[C---:B------:R-:W-:Y:S02]  /*20d40*/  IMAD R9, R4.reuse, R2, R9 ;  /* 0x0000000204097224 */ /* 0x040fe400078e0209 */
[----:B------:R-:W-:-:S04]  /*20d50*/  IMAD R4, R4, 0x1000000, R8 ;  /* 0x0100000004047824 */ /* 0x000fc800078e0208 */
[----:B------:R-:W-:Y:S01]  /*20d60*/  IMAD R18, R9, 0x10000, R4 ;  /* 0x0001000009127824 */ /* 0x000fe200078e0204 */
[----:B------:R-:W-:Y:S06]  /*20d70*/  BRA `(.L_x_804) ;  /* 0x00000000001c7947 */ /* 0x000fec0003800000 */
.L_x_798:
[----:B------:R-:W-:Y:S01]  /*20d80*/  UMOV UR4, URZ ;  /* 0x0000003f00047c82 */ /* 0x000fe20008000000 */
[----:B------:R-:W-:Y:S01]  /*20d90*/  UMOV UR5, URZ ;  /* 0x0000003f00057c82 */ /* 0x000fe20008000000 */
[----:B------:R-:W-:Y:S01]  /*20da0*/  ULDC UR6, c[0x0][0xc3c] ;  /* 0x00030f0000067ab9 */ /* 0x000fe20000000800 */
[----:B------:R-:W-:Y:S01]  /*20db0*/  IMAD.MOV.U32 R16, RZ, RZ, R0 ;  /* 0x000000ffff107224 */ /* 0x000fe200078e0000 */
[----:B0-----:R-:W-:Y:S01]  /*20dc0*/  MOV R17, UR4 ;  /* 0x0000000400117c02 */ /* 0x001fe20008000f00 */
[----:B------:R-:W-:Y:S02]  /*20dd0*/  IMAD.U32 R18, RZ, RZ, UR5 ;  /* 0x00000005ff127e24 */ /* 0x000fe4000f8e00ff */
[----:B------:R-:W-:-:S07]  /*20de0*/  IMAD.U32 R19, RZ, RZ, UR6 ;  /* 0x00000006ff137e24 */ /* 0x000fce000f8e00ff */
.L_x_804:
[----:B------:R3:W4:Y:S01]  /*20df0*/  LDL R2, [R1+0xc] ;  /* 0x00000c0001027983 */ /* 0x0007220000100800 */
[----:B------:R-:W0:Y:S01]  /*20e00*/  S2R R0, SR_TID.X ;  /* 0x0000000000007919 */ /* 0x000e220000002100 */
[----:B------:R-:W-:Y:S05]  /*20e10*/  WARPSYNC.ALL ;  /* 0x0000000000007948 */ /* 0x000fea0003800000 */
[----:B0-----:R-:W-:Y:S01]  /*20e20*/  LOP3.LUT R0, R0, 0x1f, RZ, 0xc0, !PT ;  /* 0x0000001f00007812 */ /* 0x001fe200078ec0ff */
[----:B------:R-:W-:Y:S03]  /*20e30*/  BAR.SYNC.DEFER_BLOCKING 0x4, 0x180 ;  /* 0x0106000000007b1d */ /* 0x000fe60000010000 */
[----:B------:R-:W-:-:S13]  /*20e40*/  ISETP.NE.AND P0, PT, R0, RZ, PT ;  /* 0x000000ff0000720c */ /* 0x000fda0003f05270 */
[----:B------:R-:W-:Y:S01]  /*20e50*/  @!P0 MOV R0, 0x400 ;  /* 0x0000040000008802 */ /* 0x000fe20000000f00 */
[----:B----4-:R-:W0:Y:S03]  /*20e60*/  @!P0 S2R R2, SR_CgaCtaId ;  /* 0x0000000000028919 */ /* 0x010e260000008800 */
[----:B0-----:R-:W-:Y:S01]  /*20e70*/  @!P0 LEA R23, R2, R0, 0x18 ;  /* 0x0000000002178211 */ /* 0x001fe200078ec0ff */
[----:B------:R3:W-:Y:S04]  /*20e80*/  @!P0 STL [R1+0xc], R2 ;  /* 0x00000c0201008387 */ /* 0x0007e80000100800 */
[----:B------:R3:W-:Y:S01]  /*20e90*/  @!P0 STS.128 [R23+0x228d0], R16 ;  /* 0x0228d01017008388 */ /* 0x0007e20000000c00 */
[----:B------:R-:W-:Y:S06]  /*20ea0*/  BAR.ARV 0x5, 0x180 ;  /* 0x0146000000007b1d */ /* 0x000fec0000002000 */
.L_x_795:
[----:B------:R-:W-:Y:S02]  /*20eb0*/  ULDC UR4, c[0x0][0xc3c] ;  /* 0x00030f0000047ab9 */ /* 0x000fe40000000800 */
[----:B0-----:R-:W-:-:S13]  /*20ec0*/  ISETP.GE.AND P0, PT, R19, UR4, PT ;  /* 0x0000000413007c0c */ /* 0x001fda000bf06270 */
[----:B------:R-:W-:Y:S05]  /*20ed0*/  @!P0 BRA `(.L_x_805) ;  /* 0xffffff9000b88947 */ /* 0x000fea000383ffff */
[----:B------:R-:W-:Y:S05]  /*20ee0*/  BSYNC B7 ;  /* 0x0000000000077941 */ /* 0x000fea0003800000 */
.L_x_695:
[----:B-12---:R-:W2:Y:S01]  /*20ef0*/  LDL.LU R0, [R1+0x34] ;  /* 0x0000340001007983 */ /* 0x006ea20000300800 */
[----:B------:R-:W-:Y:S01]  /*20f00*/  BSSY B0, `(.L_x_806) ;  /* 0x000000b000007945 */ /* 0x000fe20003800000 */
[----:B------:R-:W1:Y:S01]  /*20f10*/  S2R R5, SR_CgaCtaId ;  /* 0x0000000000057919 */ /* 0x000e620000008800 */
[----:B--2---:R-:W-:-:S05]  /*20f20*/  VIADD R0, R0, 0x1 ;  /* 0x0000000100007836 */ /* 0x004fca0000000000 */
[----:B0--3--:R-:W-:-:S04]  /*20f30*/  LEA.HI R2, R0, R0, RZ, 0x1 ;  /* 0x0000000000027211 */ /* 0x009fc800078f08ff */
[----:B------:R-:W-:Y:S02]  /*20f40*/  LOP3.LUT R3, R2, 0xfffffffe, RZ, 0xc0, !PT ;  /* 0xfffffffe02037812 */ /* 0x000fe400078ec0ff */
[----:B------:R-:W-:-:S03]  /*20f50*/  MOV R2, 0x400 ;  /* 0x0000040000027802 */ /* 0x000fc60000000f00 */
[----:B------:R-:W-:Y:S01]  /*20f60*/  IMAD.IADD R0, R0, 0x1, -R3 ;  /* 0x0000000100007824 */ /* 0x000fe200078e0a03 */
[----:B-1----:R-:W-:-:S04]  /*20f70*/  LEA R4, R5, R2, 0x18 ;  /* 0x0000000205047211 */ /* 0x002fc800078ec0ff */
[----:B------:R-:W-:-:S04]  /*20f80*/  SHF.L.U32 R0, R0, 0x1f, RZ ;  /* 0x0000001f00007819 */ /* 0x000fc800000006ff */
[----:B------:R-:W0:Y:S02]  /*20f90*/  SYNCS.PHASECHK.TRANS64.TRYWAIT P0, [R4+URZ+0x22820], R0 ;  /* 0x02282000040075a7 */ /* 0x000e24000800017f */
[----:B0-----:R-:W-:Y:S05]  /*20fa0*/  @!P0 BRA `(.L_x_807) ;  /* 0x0000008400748947 */ /* 0x001fea0003800000 */
.L_x_1132:
[----:B------:R-:W-:Y:S05]  /*20fb0*/  BSYNC B0 ;  /* 0x0000000000007941 */ /* 0x000fea0003800000 */
.L_x_806:
[----:B------:R-:W-:-:S03]  /*20fc0*/  UMOV UR4, 0xffffffff ;  /* 0xffffffff00047882 */ /* 0x000fc60000000000 */
[----:B------:R-:W-:Y:S05]  /*20fd0*/  BRA.DIV UR4, `(.L_x_808) ;  /* 0x00000086047c7947 */ /* 0x000fea000b800000 */
[----:B0-----:R-:W0:Y:S02]  /*20fe0*/  S2R R0, SR_TID.X ;  /* 0x0000000000007919 */ /* 0x001e240000002100 */
[----:B0-----:R-:W-:-:S04]  /*20ff0*/  SHF.R.U32.HI R0, RZ, 0x5, R0 ;  /* 0x00000005ff007819 */ /* 0x001fc80000011600 */
[----:B------:R-:W-:-:S05]  /*21000*/  LOP3.LUT R0, R0, 0x3, RZ, 0xc0, !PT ;  /* 0x0000000300007812 */ /* 0x000fca00078ec0ff */
[----:B------:R0:W1:Y:S02]  /*21010*/  SHFL.IDX PT, R14, R0, RZ, 0x1f ;  /* 0x00001fff000e7589 */ /* 0x00006400000e0000 */
.L_x_1135:
[----:B-1----:R-:W-:-:S13]  /*21020*/  ISETP.NE.AND P0, PT, R14, RZ, PT ;  /* 0x000000ff0e00720c */ /* 0x002fda0003f05270 */
[----:B------:R-:W-:Y:S05]  /*21030*/  @P0 BRA `(.L_x_511) ;  /* 0x0000000000b00947 */ /* 0x000fea0003800000 */
[----:B------:R-:W-:-:S03]  /*21040*/  UMOV UR4, 0xffffffff ;  /* 0xffffffff00047882 */ /* 0x000fc60000000000 */
[----:B------:R-:W-:Y:S05]  /*21050*/  BRA.DIV UR4, `(.L_x_809) ;  /* 0x0000008604907947 */ /* 0x000fea000b800000 */
[----:B------:R-:W-:-:S13]  /*21060*/  ELECT P6, URZ, PT ;  /* 0x00000000003f782f */ /* 0x000fda00038c0000 */
.L_x_1138:
[----:B------:R-:W-:Y:S05]  /*21070*/  @!P6 BRA `(.L_x_511) ;  /* 0x0000000000a0e947 */ /* 0x000fea0003800000 */
[----:B0-----:R-:W2:Y:S02]  /*21080*/  LDL R0, [R1+0x48] ;  /* 0x0000480001007983 */ /* 0x001ea40000100800 */
[----:B--2---:R-:W-:-:S13]  /*21090*/  R2UR UR4, R0 ;  /* 0x00000000000472ca */ /* 0x004fda00000e0000 */
[----:B------:R-:W-:-:S06]  /*210a0*/  ULOP3.LUT UR4, UR4, 0x2, URZ, 0xfc, !UPT ;  /* 0x0000000204047892 */ /* 0x000fcc000f8efc3f */
[----:B------:R-:W-:-:S05]  /*210b0*/  IMAD.U32 R0, RZ, RZ, UR4 ;  /* 0x00000004ff007e24 */ /* 0x000fca000f8e00ff */
[----:B------:R-:W-:-:S13]  /*210c0*/  ISETP.NE.AND P0, PT, R0, 0x3, PT ;  /* 0x000000030000780c */ /* 0x000fda0003f05270 */
[----:B------:R-:W-:Y:S05]  /*210d0*/  @!P0 BRA `(.L_x_810) ;  /* 0x0000000000048947 */ /* 0x000fea0003800000 */
[----:B------:R-:W-:Y:S01]  /*210e0*/  BPT.TRAP 0x1 ;  /* 0x000000040000795c */ /* 0x000fe20000300000 */
.L_x_810:
[C---:B------:R-:W-:Y:S01]  /*210f0*/  LEA R5, R31.reuse, R4, 0x3 ;  /* 0x000000041f057211 */ /* 0x040fe200078e18ff */
[----:B------:R-:W-:Y:S01]  /*21100*/  VIADD R31, R31, 0x1 ;  /* 0x000000011f1f7836 */ /* 0x000fe20000000000 */
[----:B------:R-:W-:-:S04]  /*21110*/  SHF.L.U32 R0, R36, 0x1f, RZ ;  /* 0x0000001f24007819 */ /* 0x000fc800000006ff */
[----:B------:R-:W0:Y:S01]  /*21120*/  SYNCS.PHASECHK.TRANS64.TRYWAIT P1, [R5+URZ+0x22840], R0 ;  /* 0x02284000050075a7 */ /* 0x000e22000802017f */
[----:B------:R-:W-:-:S04]  /*21130*/  ISETP.NE.AND P2, PT, R31, 0x2, PT ;  /* 0x000000021f00780c */ /* 0x000fc80003f45270 */
[----:B------:R-:W-:Y:S01]  /*21140*/  SEL R3, RZ, 0x1, P2 ;  /* 0x00000001ff037807 */ /* 0x000fe20001000000 */
[----:B0-----:R-:W-:Y:S08]  /*21150*/  @!P1 BRA `(.L_x_811) ;  /* 0x0000008400709947 */ /* 0x001ff00003800000 */
.L_x_1139:
[----:B------:R-:W-:Y:S02]  /*21160*/  SEL R31, R31, RZ, P2 ;  /* 0x000000ff1f1f7207 */ /* 0x000fe40001000000 */
[----:B------:R-:W-:Y:S01]  /*21170*/  LOP3.LUT R2, R36, R3, RZ, 0x3c, !PT ;  /* 0x0000000324027212 */ /* 0x000fe200078e3cff */
[----:B------:R-:W-:Y:S06]  /*21180*/  @!P0 BRA `(.L_x_812) ;  /* 0x0000000000048947 */ /* 0x000fec0003800000 */
[----:B------:R-:W-:Y:S01]  /*21190*/  BPT.TRAP 0x1 ;  /* 0x000000040000795c */ /* 0x000fe20000300000 */
.L_x_812:
[----:B------:R-:W-:Y:S01]  /*211a0*/  IMAD R31, R31, 0x8, R4 ;  /* 0x000000081f1f7824 */ /* 0x000fe200078e0204 */
[----:B------:R-:W-:-:S04]  /*211b0*/  SHF.L.U32 R2, R2, 0x1f, RZ ;  /* 0x0000001f02027819 */ /* 0x000fc800000006ff */
[----:B------:R-:W1:Y:S02]  /*211c0*/  SYNCS.PHASECHK.TRANS64.TRYWAIT P1, [R31+URZ+0x22840], R2 ;  /* 0x022840021f0075a7 */ /* 0x000e64000802017f */
[----:B-1----:R-:W-:Y:S05]  /*211d0*/  @!P1 BRA `(.L_x_813) ;  /* 0x0000008400649947 */ /* 0x002fea0003800000 */
.L_x_1140:
[----:B------:R-:W-:Y:S05]  /*211e0*/  @!P0 BRA `(.L_x_814) ;  /* 0x0000000000048947 */ /* 0x000fea0003800000 */
[----:B------:R-:W-:Y:S01]  /*211f0*/  BPT.TRAP 0x1 ;  /* 0x000000040000795c */ /* 0x000fe20000300000 */
.L_x_814:
[----:B------:R-:W2:Y:S02]  /*21200*/  SYNCS.PHASECHK.TRANS64.TRYWAIT P1, [R5+URZ+0x22860], R0 ;  /* 0x02286000050075a7 */ /* 0x000ea4000802017f */
[----:B--2---:R-:W-:Y:S05]  /*21210*/  @!P1 BRA `(.L_x_815) ;  /* 0x0000008400689947 */ /* 0x004fea0003800000 */
.L_x_1141:
[----:B------:R-:W-:Y:S05]  /*21220*/  @!P0 BRA `(.L_x_816) ;  /* 0x0000000000048947 */ /* 0x000fea0003800000 */
[----:B------:R-:W-:Y:S01]  /*21230*/  BPT.TRAP 0x1 ;  /* 0x000000040000795c */ /* 0x000fe20000300000 */
.L_x_816:
[----:B------:R-:W3:Y:S02]  /*21240*/  SYNCS.PHASECHK.TRANS64.TRYWAIT P1, [R31+URZ+0x22860], R2 ;  /* 0x022860021f0075a7 */ /* 0x000ee4000802017f */
[----:B---3--:R-:W-:Y:S05]  /*21250*/  @!P1 BRA `(.L_x_817) ;  /* 0x00000084006c9947 */ /* 0x008fea0003800000 */
.L_x_1142:
[----:B------:R-:W-:Y:S05]  /*21260*/  @!P0 BRA `(.L_x_818) ;  /* 0x0000000000048947 */ /* 0x000fea0003800000 */
[----:B------:R-:W-:Y:S01]  /*21270*/  BPT.TRAP 0x1 ;  /* 0x000000040000795c */ /* 0x000fe20000300000 */
.L_x_818:
[----:B------:R-:W4:Y:S02]  /*21280*/  SYNCS.PHASECHK.TRANS64.TRYWAIT P1, [R5+URZ+0x22880], R0 ;  /* 0x02288000050075a7 */ /* 0x000f24000802017f */
[----:B----4-:R-:W-:Y:S05]  /*21290*/  @!P1 BRA `(.L_x_819) ;  /* 0x0000008400709947 */ /* 0x010fea0003800000 */
.L_x_1143:
[----:B------:R-:W-:Y:S05]  /*212a0*/  @!P0 BRA `(.L_x_820) ;  /* 0x0000000000048947 */ /* 0x000fea0003800000 */
[----:B------:R-:W-:Y:S01]  /*212b0*/  BPT.TRAP 0x1 ;  /* 0x000000040000795c */ /* 0x000fe20000300000 */
.L_x_820:
[----:B------:R0:W0:Y:S02]  /*212c0*/  SYNCS.PHASECHK.TRANS64.TRYWAIT P0, [R31+URZ+0x22880], R2 ;  /* 0x022880021f0075a7 */ /* 0x000024000800017f */
[----:B0-----:R-:W-:Y:S05]  /*212d0*/  @!P0 NANOSLEEP.SYNCS 0x989680 ;  /* 0x009896800000895d */ /* 0x001fea0003900000 */
[----:B------:R-:W0:Y:S02]  /*212e0*/  @!P0 SYNCS.PHASECHK.TRANS64 P0, [R31+URZ+0x22880], R2 ;  /* 0x022880021f0085a7 */ /* 0x000e24000800007f */
[----:B0-----:R-:W-:Y:S05]  /*212f0*/  @!P0 BRA `(.L_x_820) ;  /* 0xfffffffc00f08947 */ /* 0x001fea000383ffff */
.L_x_511:
[----:B------:R-:W-:Y:S05]  /*21300*/  BSYNC B8 ;  /* 0x0000000000087941 */ /* 0x000fea0003800000 */
.L_x_508:
[----:B------:R-:W-:Y:S05]  /*21310*/  EXIT ;  /* 0x000000000000794d */ /* 0x000fea0003800000 */
.L_x_533:
[----:B-1----:R1:W2:Y:S02]  /*21320*/  SYNCS.PHASECHK.TRANS64.TRYWAIT P6, [R88+URZ+0x22890], R93 ;  /* 0x0228905d580075a7 */ /* 0x0022a400080c017f */
[----:B--2---:R-:W-:Y:S05]  /*21330*/  @!P6 NANOSLEEP.SYNCS 0x989680 ;  /* 0x009896800000e95d */ /* 0x004fea0003900000 */
[----:B------:R-:W2:Y:S02]  /*21340*/  @!P6 SYNCS.PHASECHK.TRANS64 P6, [R88+URZ+0x22890], R93 ;  /* 0x0228905d5800e5a7 */ /* 0x000ea400080c007f */
[----:B--2---:R-:W-:Y:S05]  /*21350*/  @!P6 BRA `(.L_x_533) ;  /* 0xfffffffc00f0e947 */ /* 0x004fea000383ffff */
[----:B------:R-:W-:Y:S05]  /*21360*/  BRA `(.L_x_821) ;  /* 0xfffffe1800b47947 */ /* 0x000fea000383ffff */
.L_x_534:
[----:B------:R-:W-:Y:S01]  /*21370*/  BSSY B1, `(.L_x_822) ;  /* 0x0000008000017945 */ /* 0x000fe20003800000 */
[----:B------:R-:W-:Y:S01]  /*21380*/  IMAD.MOV.U32 R13, RZ, RZ, R104 ;  /* 0x000000ffff0d7224 */ /* 0x000fe200078e0068 */
[----:B------:R-:W-:Y:S01]  /*21390*/  MOV R15, 0xffffffff ;  /* 0xffffffff000f7802 */ /* 0x000fe20000000f00 */
[----:B------:R-:W-:Y:S02]  /*213a0*/  IMAD.MOV.U32 R12, RZ, RZ, RZ ;  /* 0x000000ffff0c7224 */ /* 0x000fe400078e00ff */
[----:B------:R-:W-:-:S07]  /*213b0*/  IMAD.MOV.U32 R11, RZ, RZ, 0x1c1f ;  /* 0x00001c1fff0b7424 */ /* 0x000fce00078e00ff */
[----:B01----:R-:W-:Y:S05]  /*213c0*/  WARPSYNC.COLLECTIVE R15, `(.L_x_823) ;  /* 0x000000000f087348 */ /* 0x003fea0003c00000 */
[----:B------:R2:W3:Y:S02]  /*213d0*/  SHFL.IDX P6, R14, R13, R12, R11 ;  /* 0x0000000c0d0e7389 */ /* 0x0004e400000c000b */
[----:B0123--:R-:W-:Y:S01]  /*213e0*/  ENDCOLLECTIVE ;  /* 0x000000000000791b */ /* 0x00ffe20003800000 */
.L_x_823:
[----:B------:R-:W-:Y:S05]  /*213f0*/  BSYNC B1 ;  /* 0x0000000000017941 */ /* 0x000fea0003800000 */
.L_x_822:
        /* <DEDUP_REMOVED lines=8> */
.L_x_824:
[----:B------:R-:W-:Y:S05]  /*21480*/  BRA `(.L_x_825) ;  /* 0xfffffe1800807947 */ /* 0x000fea000383ffff */
.L_x_543:
[----:B------:R-:W-:Y:S01]  /*21490*/  BSSY B1, `(.L_x_826) ;  /* 0x0000008000017945 */ /* 0x000fe20003800000 */
[----:B------:R-:W-:Y:S01]  /*214a0*/  MOV R13, R104 ;  /* 0x00000068000d7202 */ /* 0x000fe20000000f00 */
[----:B------:R-:W-:Y:S02]  /*214b0*/  IMAD.MOV.U32 R12, RZ, RZ, 0x1 ;  /* 0x00000001ff0c7424 */ /* 0x000fe400078e00ff */
[----:B0-----:R-:W-:Y:S02]  /*214c0*/  IMAD.MOV.U32 R11, RZ, RZ, 0x1c1f ;  /* 0x00001c1fff0b7424 */ /* 0x001fe400078e00ff */
[----:B------:R-:W-:-:S07]  /*214d0*/  IMAD.MOV.U32 R15, RZ, RZ, -0x1 ;  /* 0xffffffffff0f7424 */ /* 0x000fce00078e00ff */
[----:B-1234-:R-:W-:Y:S05]  /*214e0*/  WARPSYNC.COLLECTIVE R15, `(.L_x_827) ;  /* 0x000000000f087348 */ /* 0x01efea0003c00000 */
[----:B----4-:R0:W4:Y:S02]  /*214f0*/  SHFL.IDX P6, R14, R13, R12, R11 ;  /* 0x0000000c0d0e7389 */ /* 0x01012400000c000b */
[----:B01234-:R-:W-:Y:S01]  /*21500*/  ENDCOLLECTIVE ;  /* 0x000000000000791b */ /* 0x01ffe20003800000 */
.L_x_827:
[----:B------:R-:W-:Y:S05]  /*21510*/  BSYNC B1 ;  /* 0x0000000000017941 */ /* 0x000fea0003800000 */
.L_x_826:
[----:B------:R-:W-:Y:S01]  /*21520*/  IMAD.MOV.U32 R13, RZ, RZ, R103 ;  /* 0x000000ffff0d7224 */ /* 0x000fe200078e0067 */
[----:B------:R-:W-:Y:S01]  /*21530*/  MOV R12, 0x1 ;  /* 0x00000001000c7802 */ /* 0x000fe20000000f00 */
[----:B------:R-:W-:Y:S02]  /*21540*/  IMAD.MOV.U32 R11, RZ, RZ, 0x1c1f ;  /* 0x00001c1fff0b7424 */ /* 0x000fe400078e00ff */
[----:B------:R-:W-:Y:S02]  /*21550*/  IMAD.MOV.U32 R15, RZ, RZ, -0x1 ;  /* 0xffffffffff0f7424 */ /* 0x000fe400078e00ff */
[----:B------:R-:W-:-:S07]  /*21560*/  IMAD.MOV.U32 R46, RZ, RZ, R14 ;  /* 0x000000ffff2e7224 */ /* 0x000fce00078e000e */
[----:B------:R-:W-:Y:S05]  /*21570*/  WARPSYNC.COLLECTIVE R15, `(.L_x_828) ;  /* 0x000000000f087348 */ /* 0x000fea0003c00000 */
[----:B------:R0:W1:Y:S02]  /*21580*/  SHFL.IDX P6, R14, R13, R12, R11 ;  /* 0x0000000c0d0e7389 */ /* 0x00006400000c000b */
[----:B01----:R-:W-:Y:S01]  /*21590*/  ENDCOLLECTIVE ;  /* 0x000000000000791b */ /* 0x003fe20003800000 */
.L_x_828:
[----:B------:R-:W-:Y:S05]  /*215a0*/  BRA `(.L_x_829) ;  /* 0xfffffe2400e07947 */ /* 0x000fea000383ffff */
.L_x_552:
[----:B------:R-:W-:Y:S01]  /*215b0*/  BSSY B1, `(.L_x_830) ;  /* 0x0000008000017945 */ /* 0x000fe20003800000 */
[----:B------:R-:W-:Y:S01]  /*215c0*/  IMAD.MOV.U32 R13, RZ, RZ, R104 ;  /* 0x000000ffff0d7224 */ /* 0x000fe200078e0068 */
[----:B------:R-:W-:Y:S01]  /*215d0*/  MOV R15, 0xffffffff ;  /* 0xffffffff000f7802 */ /* 0x000fe20000000f00 */
[----:B------:R-:W-:Y:S02]  /*215e0*/  IMAD.MOV.U32 R12, RZ, RZ, 0x2 ;  /* 0x00000002ff0c7424 */ /* 0x000fe400078e00ff */
[----:B0-----:R-:W-:-:S07]  /*215f0*/  IMAD.MOV.U32 R11, RZ, RZ, 0x1c1f ;  /* 0x00001c1fff0b7424 */ /* 0x001fce00078e00ff */
[----:B-1234-:R-:W-:Y:S05]  /*21600*/  WARPSYNC.COLLECTIVE R15, `(.L_x_831) ;  /* 0x000000000f087348 */ /* 0x01efea0003c00000 */
[----:B------:R0:W0:Y:S02]  /*21610*/  SHFL.IDX P6, R14, R13, R12, R11 ;  /* 0x0000000c0d0e7389 */ /* 0x00002400000c000b */
[----:B01234-:R-:W-:Y:S01]  /*21620*/  ENDCOLLECTIVE ;  /* 0x000000000000791b */ /* 0x01ffe20003800000 */
.L_x_831:
[----:B------:R-:W-:Y:S05]  /*21630*/  BSYNC B1 ;  /* 0x0000000000017941 */ /* 0x000fea0003800000 */
.L_x_830:
[----:B------:R-:W-:Y:S02]  /*21640*/  IMAD.MOV.U32 R13, RZ, RZ, R103 ;  /* 0x000000ffff0d7224 */ /* 0x000fe400078e0067 */
[----:B------:R-:W-:Y:S02]  /*21650*/  IMAD.MOV.U32 R12, RZ, RZ, 0x2 ;  /* 0x00000002ff0c7424 */ /* 0x000fe400078e00ff */
[----:B------:R-:W-:Y:S02]  /*21660*/  IMAD.MOV.U32 R11, RZ, RZ, 0x1c1f ;  /* 0x00001c1fff0b7424 */ /* 0x000fe400078e00ff */
[----:B------:R-:W-:Y:S02]  /*21670*/  IMAD.MOV.U32 R15, RZ, RZ, -0x1 ;  /* 0xffffffffff0f7424 */ /* 0x000fe400078e00ff */
[----:B------:R-:W-:-:S07]  /*21680*/  IMAD.MOV.U32 R104, RZ, RZ, R14 ;  /* 0x000000ffff687224 */ /* 0x000fce00078e000e */
[----:B------:R-:W-:Y:S05]  /*21690*/  WARPSYNC.COLLECTIVE R15, `(.L_x_832) ;  /* 0x000000000f087348 */ /* 0x000fea0003c00000 */
[----:B------:R0:W1:Y:S02]  /*216a0*/  SHFL.IDX P6, R14, R13, R12, R11 ;  /* 0x0000000c0d0e7389 */ /* 0x00006400000c000b */
[----:B01----:R-:W-:Y:S01]  /*216b0*/  ENDCOLLECTIVE ;  /* 0x000000000000791b */ /* 0x003fe20003800000 */
.L_x_832:
[----:B------:R-:W-:Y:S05]  /*216c0*/  BRA `(.L_x_833) ;  /* 0xfffffe3400407947 */ /* 0x000fea000383ffff */
.L_x_562:
[----:B-1----:R1:W2:Y:S02]  /*216d0*/  SYNCS.PHASECHK.TRANS64.TRYWAIT P3, [R88+URZ+0x22890], R93 ;  /* 0x0228905d580075a7 */ /* 0x0022a4000806017f */
[----:B--2---:R-:W-:Y:S05]  /*216e0*/  @!P3 NANOSLEEP.SYNCS 0x989680 ;  /* 0x009896800000b95d */ /* 0x004fea0003900000 */
[----:B------:R-:W2:Y:S02]  /*216f0*/  @!P3 SYNCS.PHASECHK.TRANS64 P3, [R88+URZ+0x22890], R93 ;  /* 0x0228905d5800b5a7 */ /* 0x000ea4000806007f */
[----:B--2---:R-:W-:Y:S05]  /*21700*/  @!P3 BRA `(.L_x_562) ;  /* 0xfffffffc00f0b947 */ /* 0x004fea000383ffff */
[----:B------:R-:W-:Y:S05]  /*21710*/  BRA `(.L_x_834) ;  /* 0xfffffe4400f87947 */ /* 0x000fea000383ffff */
.L_x_563:
[----:B------:R-:W-:Y:S01]  /*21720*/  BSSY B1, `(.L_x_835) ;  /* 0x0000008000017945 */ /* 0x000fe20003800000 */
[----:B------:R-:W-:Y:S01]  /*21730*/  MOV R13, R104 ;  /* 0x00000068000d7202 */ /* 0x000fe20000000f00 */
[----:B------:R-:W-:Y:S02]  /*21740*/  IMAD.MOV.U32 R12, RZ, RZ, RZ ;  /* 0x000000ffff0c7224 */ /* 0x000fe400078e00ff */
[----:B------:R-:W-:Y:S02]  /*21750*/  IMAD.MOV.U32 R11, RZ, RZ, 0x1c1f ;  /* 0x00001c1fff0b7424 */ /* 0x000fe400078e00ff */
[----:B------:R-:W-:-:S07]  /*21760*/  IMAD.MOV.U32 R15, RZ, RZ, -0x1 ;  /* 0xffffffffff0f7424 */ /* 0x000fce00078e00ff */
[----:B-1----:R-:W-:Y:S05]  /*21770*/  WARPSYNC.COLLECTIVE R15, `(.L_x_836) ;  /* 0x000000000f087348 */ /* 0x002fea0003c00000 */
[----:B------:R0:W2:Y:S02]  /*21780*/  SHFL.IDX P6, R14, R13, R12, R11 ;  /* 0x0000000c0d0e7389 */ /* 0x0000a400000c000b */
[----:B012---:R-:W-:Y:S01]  /*21790*/  ENDCOLLECTIVE ;  /* 0x000000000000791b */ /* 0x007fe20003800000 */
.L_x_836:
[----:B------:R-:W-:Y:S05]  /*217a0*/  BSYNC B1 ;  /* 0x0000000000017941 */ /* 0x000fea0003800000 */
.L_x_835:
[----:B------:R-:W-:Y:S01]  /*217b0*/  IMAD.MOV.U32 R13, RZ, RZ, R103 ;  /* 0x000000ffff0d7224 */ /* 0x000fe200078e0067 */
[----:B------:R-:W-:Y:S01]  /*217c0*/  MOV R12, RZ ;  /* 0x000000ff000c7202 */ /* 0x000fe20000000f00 */
[----:B------:R-:W-:Y:S02]  /*217d0*/  IMAD.MOV.U32 R11, RZ, RZ, 0x1c1f ;  /* 0x00001c1fff0b7424 */ /* 0x000fe400078e00ff */
[----:B------:R-:W-:Y:S02]  /*217e0*/  IMAD.MOV.U32 R15, RZ, RZ, -0x1 ;  /* 0xffffffffff0f7424 */ /* 0x000fe400078e00ff */
[----:B------:R-:W-:-:S07]  /*217f0*/  IMAD.MOV.U32 R105, RZ, RZ, R14 ;  /* 0x000000ffff697224 */ /* 0x000fce00078e000e */
[----:B------:R-:W-:Y:S05]  /*21800*/  WARPSYNC.COLLECTIVE R15, `(.L_x_837) ;  /* 0x000000000f087348 */ /* 0x000fea0003c00000 */
[----:B------:R0:W1:Y:S02]  /*21810*/  SHFL.IDX P6, R14, R13, R12, R11 ;  /* 0x0000000c0d0e7389 */ /* 0x00006400000c000b */
[----:B01----:R-:W-:Y:S01]  /*21820*/  ENDCOLLECTIVE ;  /* 0x000000000000791b */ /* 0x003fe20003800000 */
.L_x_837:
[----:B------:R-:W-:Y:S01]  /*21830*/  IMAD.MOV.U32 R107, RZ, RZ, R14 ;  /* 0x000000ffff6b7224 */ /* 0x000fe200078e000e */
[----:B------:R-:W-:Y:S06]  /*21840*/  BRA `(.L_x_838) ;  /* 0xfffffe4400c47947 */ /* 0x000fec000383ffff */
.L_x_568:
[----:B------:R-:W-:Y:S01]  /*21850*/  BSSY B1, `(.L_x_839) ;  /* 0x0000008000017945 */ /* 0x000fe20003800000 */
[----:B----4-:R-:W-:Y:S01]  /*21860*/  IMAD.MOV.U32 R13, RZ, RZ, R104 ;  /* 0x000000ffff0d7224 */ /* 0x010fe200078e0068 */
[----:B------:R-:W-:Y:S01]  /*21870*/  MOV R11, 0x1c1f ;  /* 0x00001c1f000b7802 */ /* 0x000fe20000000f00 */
[----:B------:R-:W-:Y:S02]  /*21880*/  IMAD.MOV.U32 R12, RZ, RZ, 0x1 ;  /* 0x00000001ff0c7424 */ /* 0x000fe400078e00ff */
[----:B------:R-:W-:-:S07]  /*21890*/  IMAD.MOV.U32 R15, RZ, RZ, -0x1 ;  /* 0xffffffffff0f7424 */ /* 0x000fce00078e00ff */
[----:B0123--:R-:W-:Y:S05]  /*218a0*/  WARPSYNC.COLLECTIVE R15, `(.L_x_840) ;  /* 0x000000000f087348 */ /* 0x00ffea0003c00000 */
[----:B------:R4:W0:Y:S02]  /*218b0*/  SHFL.IDX P6, R14, R13, R12, R11 ;  /* 0x0000000c0d0e7389 */ /* 0x00082400000c000b */
[----:B01234-:R-:W-:Y:S01]  /*218c0*/  ENDCOLLECTIVE ;  /* 0x000000000000791b */ /* 0x01ffe20003800000 */
.L_x_840:
[----:B------:R-:W-:Y:S05]  /*218d0*/  BSYNC B1 ;  /* 0x0000000000017941 */ /* 0x000fea0003800000 */
.L_x_839:
[----:B------:R-:W-:Y:S01]  /*218e0*/  IMAD.MOV.U32 R13, RZ, RZ, R103 ;  /* 0x000000ffff0d7224 */ /* 0x000fe200078e0067 */
[----:B------:R-:W-:Y:S01]  /*218f0*/  MOV R15, 0xffffffff ;  /* 0xffffffff000f7802 */ /* 0x000fe20000000f00 */
[----:B------:R-:W-:Y:S02]  /*21900*/  IMAD.MOV.U32 R12, RZ, RZ, 0x1 ;  /* 0x00000001ff0c7424 */ /* 0x000fe400078e00ff */
[----:B------:R-:W-:Y:S02]  /*21910*/  IMAD.MOV.U32 R11, RZ, RZ, 0x1c1f ;  /* 0x00001c1fff0b7424 */ /* 0x000fe400078e00ff */
[----:B------:R-:W-:-:S07]  /*21920*/  IMAD.MOV.U32 R33, RZ, RZ, R14 ;  /* 0x000000ffff217224 */ /* 0x000fce00078e000e */
[----:B------:R-:W-:Y:S05]  /*21930*/  WARPSYNC.COLLECTIVE R15, `(.L_x_841) ;  /* 0x000000000f087348 */ /* 0x000fea0003c00000 */
[----:B------:R0:W1:Y:S02]  /*21940*/  SHFL.IDX P6, R14, R13, R12, R11 ;  /* 0x0000000c0d0e7389 */ /* 0x00006400000c000b */
[----:B01----:R-:W-:Y:S01]  /*21950*/  ENDCOLLECTIVE ;  /* 0x000000000000791b */ /* 0x003fe20003800000 */
.L_x_841:
[----:B------:R-:W-:Y:S05]  /*21960*/  BRA `(.L_x_842) ;  /* 0xfffffe5400347947 */ /* 0x000fea000383ffff */
.L_x_573:
[----:B------:R-:W-:Y:S01]  /*21970*/  BSSY B1, `(.L_x_843) ;  /* 0x0000008000017945 */ /* 0x000fe20003800000 */
[----:B0-----:R-:W-:Y:S02]  /*21980*/  IMAD.MOV.U32 R13, RZ, RZ, R104 ;  /* 0x000000ffff0d7224 */ /* 0x001fe400078e0068 */
[----:B------:R-:W-:Y:S02]  /*21990*/  IMAD.MOV.U32 R12, RZ, RZ, 0x2 ;  /* 0x00000002ff0c7424 */ /* 0x000fe400078e00ff */
[----:B------:R-:W-:Y:S02]  /*219a0*/  IMAD.MOV.U32 R11, RZ, RZ, 0x1c1f ;  /* 0x00001c1fff0b7424 */ /* 0x000fe400078e00ff */
[----:B------:R-:W-:-:S07]  /*219b0*/  IMAD.MOV.U32 R15, RZ, RZ, -0x1 ;  /* 0xffffffffff0f7424 */ /* 0x000fce00078e00ff */
[----:B-1234-:R-:W-:Y:S05]  /*219c0*/  WARPSYNC.COLLECTIVE R15, `(.L_x_844) ;  /* 0x000000000f087348 */ /* 0x01efea0003c00000 */
[----:B------:R0:W0:Y:S02]  /*219d0*/  SHFL.IDX P6, R14, R13, R12, R11 ;  /* 0x0000000c0d0e7389 */ /* 0x00002400000c000b */
[----:B01234-:R-:W-:Y:S01]  /*219e0*/  ENDCOLLECTIVE ;  /* 0x000000000000791b */ /* 0x01ffe20003800000 */
.L_x_844:
[----:B------:R-:W-:Y:S05]  /*219f0*/  BSYNC B1 ;  /* 0x0000000000017941 */ /* 0x000fea0003800000 */
.L_x_843:
[----:B------:R-:W-:Y:S01]  /*21a00*/  MOV R13, R103 ;  /* 0x00000067000d7202 */ /* 0x000fe20000000f00 */
[----:B------:R-:W-:Y:S02]  /*21a10*/  IMAD.MOV.U32 R12, RZ, RZ, 0x2 ;  /* 0x00000002ff0c7424 */ /* 0x000fe400078e00ff */
[----:B------:R-:W-:Y:S02]  /*21a20*/  IMAD.MOV.U32 R11, RZ, RZ, 0x1c1f ;  /* 0x00001c1fff0b7424 */ /* 0x000fe400078e00ff */
[----:B------:R-:W-:Y:S02]  /*21a30*/  IMAD.MOV.U32 R15, RZ, RZ, -0x1 ;  /* 0xffffffffff0f7424 */ /* 0x000fe400078e00ff */
[----:B------:R-:W-:-:S07]  /*21a40*/  IMAD.MOV.U32 R33, RZ, RZ, R14 ;  /* 0x000000ffff217224 */ /* 0x000fce00078e000e */
[----:B------:R-:W-:Y:S05]  /*21a50*/  WARPSYNC.COLLECTIVE R15, `(.L_x_845) ;  /* 0x000000000f087348 */ /* 0x000fea0003c00000 */
[----:B------:R0:W1:Y:S02]  /*21a60*/  SHFL.IDX P6, R14, R13, R12, R11 ;  /* 0x0000000c0d0e7389 */ /* 0x00006400000c000b */
[----:B01----:R-:W-:Y:S01]  /*21a70*/  ENDCOLLECTIVE ;  /* 0x000000000000791b */ /* 0x003fe20003800000 */
.L_x_845:
[----:B------:R-:W-:Y:S05]  /*21a80*/  BRA `(.L_x_846) ;  /* 0xfffffe6000c07947 */ /* 0x000fea000383ffff */
.L_x_578:
[----:B0-----:R0:W1:Y:S02]  /*21a90*/  SYNCS.PHASECHK.TRANS64.TRYWAIT P2, [R88+URZ+0x22890], R93 ;  /* 0x0228905d580075a7 */ /* 0x001064000804017f */
[----:B-1----:R-:W-:Y:S05]  /*21aa0*/  @!P2 NANOSLEEP.SYNCS 0x989680 ;  /* 0x009896800000a95d */ /* 0x002fea0003900000 */
[----:B------:R-:W1:Y:S02]  /*21ab0*/  @!P2 SYNCS.PHASECHK.TRANS64 P2, [R88+URZ+0x22890], R93 ;  /* 0x0228905d5800a5a7 */ /* 0x000e64000804007f */
[----:B-1----:R-:W-:Y:S05]  /*21ac0*/  @!P2 BRA `(.L_x_578) ;  /* 0xfffffffc00f0a947 */ /* 0x002fea000383ffff */
[----:B------:R-:W-:Y:S05]  /*21ad0*/  BRA `(.L_x_847) ;  /* 0xfffffe7000987947 */ /* 0x000fea000383ffff */
.L_x_579:
[----:B------:R-:W-:Y:S01]  /*21ae0*/  BSSY B1, `(.L_x_848) ;  /* 0x0000008000017945 */ /* 0x000fe20003800000 */
[----:B------:R-:W-:Y:S01]  /*21af0*/  IMAD.MOV.U32 R13, RZ, RZ, R33 ;  /* 0x000000ffff0d7224 */ /* 0x000fe200078e0021 */
[----:B------:R-:W-:Y:S01]  /*21b00*/  MOV R11, 0x1c1f ;  /* 0x00001c1f000b7802 */ /* 0x000fe20000000f00 */
[----:B------:R-:W-:Y:S02]  /*21b10*/  IMAD.MOV.U32 R12, RZ, RZ, RZ ;  /* 0x000000ffff0c7224 */ /* 0x000fe400078e00ff */
[----:B------:R-:W-:-:S07]  /*21b20*/  IMAD.MOV.U32 R15, RZ, RZ, -0x1 ;  /* 0xffffffffff0f7424 */ /* 0x000fce00078e00ff */
[----:B0-----:R-:W-:Y:S05]  /*21b30*/  WARPSYNC.COLLECTIVE R15, `(.L_x_849) ;  /* 0x000000000f087348 */ /* 0x001fea0003c00000 */
[----:B------:R1:W2:Y:S02]  /*21b40*/  SHFL.IDX P6, R14, R13, R12, R11 ;  /* 0x0000000c0d0e7389 */ /* 0x0002a400000c000b */
[----:B012---:R-:W-:Y:S01]  /*21b50*/  ENDCOLLECTIVE ;  /* 0x000000000000791b */ /* 0x007fe20003800000 */
.L_x_849:
[----:B------:R-:W-:Y:S05]  /*21b60*/  BSYNC B1 ;  /* 0x0000000000017941 */ /* 0x000fea0003800000 */
.L_x_848:
[----:B------:R-:W-:Y:S01]  /*21b70*/  IMAD.MOV.U32 R13, RZ, RZ, R32 ;  /* 0x000000ffff0d7224 */ /* 0x000fe200078e0020 */
[----:B------:R-:W-:Y:S01]  /*21b80*/  MOV R15, 0xffffffff ;  /* 0xffffffff000f7802 */ /* 0x000fe20000000f00 */
[----:B------:R-:W-:Y:S02]  /*21b90*/  IMAD.MOV.U32 R12, RZ, RZ, RZ ;  /* 0x000000ffff0c7224 */ /* 0x000fe400078e00ff */
[----:B------:R-:W-:Y:S02]  /*21ba0*/  IMAD.MOV.U32 R11, RZ, RZ, 0x1c1f ;  /* 0x00001c1fff0b7424 */ /* 0x000fe400078e00ff */
[----:B------:R-:W-:-:S07]  /*21bb0*/  IMAD.MOV.U32 R4, RZ, RZ, R14 ;  /* 0x000000ffff047224 */ /* 0x000fce00078e000e */
[----:B------:R-:W-:Y:S05]  /*21bc0*/  WARPSYNC.COLLECTIVE R15, `(.L_x_850) ;  /* 0x000000000f087348 */ /* 0x000fea0003c00000 */
[----:B------:R0:W1:Y:S02]  /*21bd0*/  SHFL.IDX P6, R14, R13, R12, R11 ;  /* 0x0000000c0d0e7389 */ /* 0x00006400000c000b */
[----:B01----:R-:W-:Y:S01]  /*21be0*/  ENDCOLLECTIVE ;  /* 0x000000000000791b */ /* 0x003fe20003800000 */
.L_x_850:
[----:B------:R-:W-:Y:S05]  /*21bf0*/  BRA `(.L_x_851) ;  /* 0xfffffe7000b87947 */ /* 0x000fea000383ffff */
.L_x_582:
[----:B------:R-:W-:Y:S01]  /*21c00*/  BSSY B1, `(.L_x_852) ;  /* 0x0000008000017945 */ /* 0x000fe20003800000 */
[----:B------:R-:W-:Y:S02]  /*21c10*/  IMAD.MOV.U32 R13, RZ, RZ, R33 ;  /* 0x000000ffff0d7224 */ /* 0x000fe400078e0021 */
[----:B------:R-:W-:Y:S02]  /*21c20*/  IMAD.MOV.U32 R12, RZ, RZ, 0x1 ;  /* 0x00000001ff0c7424 */ /* 0x000fe400078e00ff */
[----:B------:R-:W-:Y:S02]  /*21c30*/  IMAD.MOV.U32 R11, RZ, RZ, 0x1c1f ;  /* 0x00001c1fff0b7424 */ /* 0x000fe400078e00ff */
[----:B------:R-:W-:-:S07]  /*21c40*/  IMAD.MOV.U32 R15, RZ, RZ, -0x1 ;  /* 0xffffffffff0f7424 */ /* 0x000fce00078e00ff */
[----:B01234-:R-:W-:Y:S05]  /*21c50*/  WARPSYNC.COLLECTIVE R15, `(.L_x_853) ;  /* 0x000000000f087348 */ /* 0x01ffea0003c00000 */
[----:B---3--:R3:W0:Y:S02]  /*21c60*/  SHFL.IDX P6, R14, R13, R12, R11 ;  /* 0x0000000c0d0e7389 */ /* 0x00862400000c000b */
[----:B01234-:R-:W-:Y:S01]  /*21c70*/  ENDCOLLECTIVE ;  /* 0x000000000000791b */ /* 0x01ffe20003800000 */
.L_x_853:
[----:B------:R-:W-:Y:S05]  /*21c80*/  BSYNC B1 ;  /* 0x0000000000017941 */ /* 0x000fea0003800000 */
.L_x_852:
        /* <DEDUP_REMOVED lines=8> */
.L_x_854:
[----:B------:R-:W-:Y:S05]  /*21d10*/  BRA `(.L_x_855) ;  /* 0xfffffe7000b87947 */ /* 0x000fea000383ffff */
.L_x_585:
[----:B------:R-:W-:Y:S01]  /*21d20*/  BSSY B1, `(.L_x_856) ;  /* 0x0000008000017945 */ /* 0x000fe20003800000 */
[----:B------:R-:W-:Y:S01]  /*21d30*/  IMAD.MOV.U32 R13, RZ, RZ, R33 ;  /* 0x000000ffff0d7224 */ /* 0x000fe200078e0021 */
[----:B------:R-:W-:Y:S01]  /*21d40*/  MOV R11, 0x1c1f ;  /* 0x00001c1f000b7802 */ /* 0x000fe20000000f00 */
[----:B------:R-:W-:Y:S02]  /*21d50*/  IMAD.MOV.U32 R12, RZ, RZ, 0x2 ;  /* 0x00000002ff0c7424 */ /* 0x000fe400078e00ff */
[----:B------:R-:W-:-:S07]  /*21d60*/  IMAD.MOV.U32 R15, RZ, RZ, -0x1 ;  /* 0xffffffffff0f7424 */ /* 0x000fce00078e00ff */
[----:B01234-:R-:W-:Y:S05]  /*21d70*/  WARPSYNC.COLLECTIVE R15, `(.L_x_857) ;  /* 0x000000000f087348 */ /* 0x01ffea0003c00000 */
[----:B---3--:R3:W0:Y:S02]  /*21d80*/  SHFL.IDX P6, R14, R13, R12, R11 ;  /* 0x0000000c0d0e7389 */ /* 0x00862400000c000b */
[----:B01234-:R-:W-:Y:S01]  /*21d90*/  ENDCOLLECTIVE ;  /* 0x000000000000791b */ /* 0x01ffe20003800000 */
.L_x_857:
[----:B------:R-:W-:Y:S05]  /*21da0*/  BSYNC B1 ;  /* 0x0000000000017941 */ /* 0x000fea0003800000 */
.L_x_856:
        /* <DEDUP_REMOVED lines=8> */
.L_x_858:
[----:B------:R-:W-:Y:S05]  /*21e30*/  BRA `(.L_x_859) ;  /* 0xfffffe7000bc7947 */ /* 0x000fea000383ffff */
.L_x_589:
[----:B------:R0:W0:Y:S02]  /*21e40*/  SYNCS.PHASECHK.TRANS64.TRYWAIT P3, [R88+URZ+0x228b0], R93 ;  /* 0x0228b05d580075a7 */ /* 0x000024000806017f */
[----:B0-----:R-:W-:Y:S05]  /*21e50*/  @!P3 NANOSLEEP.SYNCS 0x989680 ;  /* 0x009896800000b95d */ /* 0x001fea0003900000 */
[----:B------:R-:W0:Y:S02]  /*21e60*/  @!P3 SYNCS.PHASECHK.TRANS64 P3, [R88+URZ+0x228b0], R93 ;  /* 0x0228b05d5800b5a7 */ /* 0x000e24000806007f */
[----:B0-----:R-:W-:Y:S05]  /*21e70*/  @!P3 BRA `(.L_x_589) ;  /* 0xfffffffc00f0b947 */ /* 0x001fea000383ffff */
[----:B------:R-:W-:Y:S05]  /*21e80*/  BRA `(.L_x_860) ;  /* 0xfffffe7400347947 */ /* 0x000fea000383ffff */
.L_x_601:
[----:B------:R-:W0:Y:S01]  /*21e90*/  S2R R3, SR_TID.X ;  /* 0x0000000000037919 */ /* 0x000e220000002100 */
[----:B------:R-:W-:Y:S01]  /*21ea0*/  BSSY B0, `(.L_x_861) ;  /* 0x000000c000007945 */ /* 0x000fe20003800000 */
[----:B------:R-:W-:Y:S02]  /*21eb0*/  IMAD.MOV.U32 R12, RZ, RZ, RZ ;  /* 0x000000ffff0c7224 */ /* 0x000fe400078e00ff */
[----:B------:R-:W-:Y:S02]  /*21ec0*/  IMAD.MOV.U32 R11, RZ, RZ, 0x1f ;  /* 0x0000001fff0b7424 */ /* 0x000fe400078e00ff */
[----:B------:R-:W-:Y:S02]  /*21ed0*/  IMAD.MOV.U32 R15, RZ, RZ, -0x1 ;  /* 0xffffffffff0f7424 */ /* 0x000fe400078e00ff */
[----:B0-----:R-:W-:-:S05]  /*21ee0*/  VIADD R5, R3, 0xffffff80 ;  /* 0xffffff8003057836 */ /* 0x001fca0000000000 */
[----:B------:R-:W-:-:S04]  /*21ef0*/  SHF.R.S32.HI R3, RZ, 0x1f, R5 ;  /* 0x0000001fff037819 */ /* 0x000fc80000011405 */
[----:B------:R-:W-:-:S04]  /*21f00*/  LEA.HI R3, R3, R5, RZ, 0x7 ;  /* 0x0000000503037211 */ /* 0x000fc800078f38ff */
[----:B------:R-:W-:-:S05]  /*21f10*/  SHF.R.S32.HI R3, RZ, 0x7, R3 ;  /* 0x00000007ff037819 */ /* 0x000fca0000011403 */
[----:B------:R-:W-:-:S07]  /*21f20*/  IMAD.MOV.U32 R13, RZ, RZ, R3 ;  /* 0x000000ffff0d7224 */ /* 0x000fce00078e0003 */
[----:B-----5:R-:W-:Y:S05]  /*21f30*/  WARPSYNC.COLLECTIVE R15, `(.L_x_862) ;  /* 0x000000000f087348 */ /* 0x020fea0003c00000 */
[----:B------:R0:W1:Y:S02]  /*21f40*/  SHFL.IDX P6, R14, R13, R12, R11 ;  /* 0x0000000c0d0e7389 */ /* 0x00006400000c000b */
[----:B01---5:R-:W-:Y:S01]  /*21f50*/  ENDCOLLECTIVE ;  /* 0x000000000000791b */ /* 0x023fe20003800000 */
.L_x_862:
[----:B------:R-:W-:Y:S05]  /*21f60*/  BSYNC B0 ;  /* 0x0000000000007941 */ /* 0x000fea0003800000 */
.L_x_861:
[----:B------:R-:W-:Y:S01]  /*21f70*/  MOV R202, R14 ;  /* 0x0000000e00ca7202 */ /* 0x000fe20000000f00 */
[----:B------:R-:W-:Y:S06]  /*21f80*/  BRA `(.L_x_863) ;  /* 0xfffffe8000447947 */ /* 0x000fec000383ffff */
.L_x_613:
        /* <DEDUP_REMOVED lines=8> */
.L_x_865:
[----:B------:R-:W-:Y:S05]  /*22010*/  BSYNC B1 ;  /* 0x0000000000017941 */ /* 0x000fea0003800000 */
.L_x_864:
[----:B------:R-:W-:Y:S01]  /*22020*/  MOV R13, R30 ;  /* 0x0000001e000d7202 */ /* 0x000fe20000000f00 */
[----:B------:R-:W-:Y:S02]  /*22030*/  IMAD.MOV.U32 R12, RZ, RZ, RZ ;  /* 0x000000ffff0c7224 */ /* 0x000fe400078e00ff */
[----:B------:R-:W-:Y:S02]  /*22040*/  IMAD.MOV.U32 R11, RZ, RZ, 0x1c1f ;  /* 0x00001c1fff0b7424 */ /* 0x000fe400078e00ff */
[----:B------:R-:W-:Y:S02]  /*22050*/  IMAD.MOV.U32 R15, RZ, RZ, -0x1 ;  /* 0xffffffffff0f7424 */ /* 0x000fe400078e00ff */
[----:B------:R-:W-:-:S07]  /*22060*/  IMAD.MOV.U32 R0, RZ, RZ, R14 ;  /* 0x000000ffff007224 */ /* 0x000fce00078e000e */
[----:B------:R-:W-:Y:S05]  /*22070*/  WARPSYNC.COLLECTIVE R15, `(.L_x_866) ;  /* 0x000000000f087348 */ /* 0x000fea0003c00000 */
[----:B------:R0:W1:Y:S02]  /*22080*/  SHFL.IDX P6, R14, R13, R12, R11 ;  /* 0x0000000c0d0e7389 */ /* 0x00006400000c000b */
[----:B01----:R-:W-:Y:S01]  /*22090*/  ENDCOLLECTIVE ;  /* 0x000000000000791b */ /* 0x003fe20003800000 */
.L_x_866:
[----:B------:R-:W-:Y:S02]  /*220a0*/  IMAD.MOV.U32 R13, RZ, RZ, R28 ;  /* 0x000000ffff0d7224 */ /* 0x000fe400078e001c */
[----:B------:R-:W-:-:S07]  /*220b0*/  IMAD.MOV.U32 R3, RZ, RZ, R14 ;  /* 0x000000ffff037224 */ /* 0x000fce00078e000e */
[----:B------:R-:W-:Y:S05]  /*220c0*/  WARPSYNC.COLLECTIVE R15, `(.L_x_867) ;  /* 0x000000000f087348 */ /* 0x000fea0003c00000 */
[----:B------:R0:W1:Y:S02]  /*220d0*/  SHFL.IDX P6, R14, R13, R12, R11 ;  /* 0x0000000c0d0e7389 */ /* 0x00006400000c000b */
[----:B01----:R-:W-:Y:S01]  /*220e0*/  ENDCOLLECTIVE ;  /* 0x000000000000791b */ /* 0x003fe20003800000 */
.L_x_867:
[----:B------:R-:W-:Y:S01]  /*220f0*/  IMAD.MOV.U32 R13, RZ, RZ, R32 ;  /* 0x000000ffff0d7224 */ /* 0x000fe200078e0020 */
[----:B------:R-:W-:-:S07]  /*22100*/  MOV R4, R14 ;  /* 0x0000000e00047202 */ /* 0x000fce0000000f00 */
[----:B------:R-:W-:Y:S05]  /*22110*/  WARPSYNC.COLLECTIVE R15, `(.L_x_868) ;  /* 0x000000000f087348 */ /* 0x000fea0003c00000 */
[----:B------:R0:W1:Y:S02]  /*22120*/  SHFL.IDX P6, R14, R13, R12, R11 ;  /* 0x0000000c0d0e7389 */ /* 0x00006400000c000b */
[----:B01----:R-:W-:Y:S01]  /*22130*/  ENDCOLLECTIVE ;  /* 0x000000000000791b */ /* 0x003fe20003800000 */
.L_x_868:
[----:B------:R-:W-:Y:S05]  /*22140*/  BRA `(.L_x_869) ;  /* 0xfffffe84003c7947 */ /* 0x000fea000383ffff */
.L_x_617:
[----:B0-----:R0:W1:Y:S02]  /*22150*/  SYNCS.PHASECHK.TRANS64.TRYWAIT P0, [R18+URZ+0x22800], R39 ;  /* 0x02280027120075a7 */ /* 0x001064000800017f */
[----:B-1----:R-:W-:Y:S05]  /*22160*/  @!P0 NANOSLEEP.SYNCS 0x989680 ;  /* 0x009896800000895d */ /* 0x002fea0003900000 */
[----:B------:R-:W1:Y:S02]  /*22170*/  @!P0 SYNCS.PHASECHK.TRANS64 P0, [R18+URZ+0x22800], R39 ;  /* 0x02280027120085a7 */ /* 0x000e64000800007f */
[----:B-1----:R-:W-:Y:S05]  /*22180*/  @!P0 BRA `(.L_x_617) ;  /* 0xfffffffc00f08947 */ /* 0x002fea000383ffff */
[----:B------:R-:W-:Y:S05]  /*22190*/  BRA `(.L_x_870) ;  /* 0xfffffe8800d07947 */ /* 0x000fea000383ffff */
.L_x_625:
        /* <DEDUP_REMOVED lines=8> */
.L_x_872:
[----:B------:R-:W-:Y:S05]  /*22220*/  BSYNC B1 ;  /* 0x0000000000017941 */ /* 0x000fea0003800000 */
.L_x_871:
[----:B------:R-:W-:Y:S01]  /*22230*/  IMAD.MOV.U32 R13, RZ, RZ, R30 ;  /* 0x000000ffff0d7224 */ /* 0x000fe200078e001e */
[----:B------:R-:W-:Y:S01]  /*22240*/  MOV R3, R14 ;  /* 0x0000000e00037202 */ /* 0x000fe20000000f00 */
[----:B------:R-:W-:Y:S02]  /*22250*/  IMAD.MOV.U32 R12, RZ, RZ, RZ ;  /* 0x000000ffff0c7224 */ /* 0x000fe400078e00ff */
[----:B------:R-:W-:Y:S02]  /*22260*/  IMAD.MOV.U32 R11, RZ, RZ, 0x1c1f ;  /* 0x00001c1fff0b7424 */ /* 0x000fe400078e00ff */
[----:B------:R-:W-:-:S07]  /*22270*/  IMAD.MOV.U32 R15, RZ, RZ, -0x1 ;  /* 0xffffffffff0f7424 */ /* 0x000fce00078e00ff */
[----:B------:R-:W-:Y:S05]  /*22280*/  WARPSYNC.COLLECTIVE R15, `(.L_x_873) ;  /* 0x000000000f087348 */ /* 0x000fea0003c00000 */
[----:B------:R0:W1:Y:S02]  /*22290*/  SHFL.IDX P6, R14, R13, R12, R11 ;  /* 0x0000000c0d0e7389 */ /* 0x00006400000c000b */
[----:B01----:R-:W-:Y:S01]  /*222a0*/  ENDCOLLECTIVE ;  /* 0x000000000000791b */ /* 0x003fe20003800000 */
.L_x_873:
[----:B------:R-:W-:Y:S01]  /*222b0*/  MOV R13, R28 ;  /* 0x0000001c000d7202 */ /* 0x000fe20000000f00 */
[----:B------:R-:W-:-:S07]  /*222c0*/  IMAD.MOV.U32 R21, RZ, RZ, R14 ;  /* 0x000000ffff157224 */ /* 0x000fce00078e000e */
[----:B------:R-:W-:Y:S05]  /*222d0*/  WARPSYNC.COLLECTIVE R15, `(.L_x_874) ;  /* 0x000000000f087348 */ /* 0x000fea0003c00000 */
[----:B------:R0:W1:Y:S02]  /*222e0*/  SHFL.IDX P6, R14, R13, R12, R11 ;  /* 0x0000000c0d0e7389 */ /* 0x00006400000c000b */
[----:B01----:R-:W-:Y:S01]  /*222f0*/  ENDCOLLECTIVE ;  /* 0x000000000000791b */ /* 0x003fe20003800000 */
.L_x_874:
[----:B------:R-:W-:Y:S02]  /*22300*/  IMAD.MOV.U32 R13, RZ, RZ, R32 ;  /* 0x000000ffff0d7224 */ /* 0x000fe400078e0020 */
[----:B------:R-:W-:-:S07]  /*22310*/  IMAD.MOV.U32 R31, RZ, RZ, R14 ;  /* 0x000000ffff1f7224 */ /* 0x000fce00078e000e */
[----:B------:R-:W-:Y:S05]  /*22320*/  WARPSYNC.COLLECTIVE R15, `(.L_x_875) ;  /* 0x000000000f087348 */ /* 0x000fea0003c00000 */
[----:B------:R0:W1:Y:S02]  /*22330*/  SHFL.IDX P6, R14, R13, R12, R11 ;  /* 0x0000000c0d0e7389 */ /* 0x00006400000c000b */
[----:B01----:R-:W-:Y:S01]  /*22340*/  ENDCOLLECTIVE ;  /* 0x000000000000791b */ /* 0x003fe20003800000 */
.L_x_875:
[----:B------:R-:W-:Y:S05]  /*22350*/  BRA `(.L_x_876) ;  /* 0xfffffea000787947 */ /* 0x000fea000383ffff */
.L_x_629:
[----:B0-----:R0:W1:Y:S02]  /*22360*/  SYNCS.PHASECHK.TRANS64.TRYWAIT P1, [R18+URZ+0x22800], R37 ;  /* 0x02280025120075a7 */ /* 0x001064000802017f */
[----:B-1----:R-:W-:Y:S05]  /*22370*/  @!P1 NANOSLEEP.SYNCS 0x989680 ;  /* 0x009896800000995d */ /* 0x002fea0003900000 */
[----:B------:R-:W1:Y:S02]  /*22380*/  @!P1 SYNCS.PHASECHK.TRANS64 P1, [R18+URZ+0x22800], R37 ;  /* 0x02280025120095a7 */ /* 0x000e64000802007f */
[----:B-1----:R-:W-:Y:S05]  /*22390*/  @!P1 BRA `(.L_x_629) ;  /* 0xfffffffc00f09947 */ /* 0x002fea000383ffff */
[----:B------:R-:W-:Y:S05]  /*223a0*/  BRA `(.L_x_877) ;  /* 0xfffffea400d07947 */ /* 0x000fea000383ffff */
.L_x_635:
[----:B-1----:R1:W2:Y:S02]  /*223b0*/  SYNCS.PHASECHK.TRANS64.TRYWAIT P1, [R3+URZ+0x22830], R4 ;  /* 0x02283004030075a7 */ /* 0x0022a4000802017f */
[----:B--2---:R-:W-:Y:S05]  /*223c0*/  @!P1 NANOSLEEP.SYNCS 0x989680 ;  /* 0x009896800000995d */ /* 0x004fea0003900000 */
[----:B------:R-:W2:Y:S02]  /*223d0*/  @!P1 SYNCS.PHASECHK.TRANS64 P1, [R3+URZ+0x22830], R4 ;  /* 0x02283004030095a7 */ /* 0x000ea4000802007f */
[----:B--2---:R-:W-:Y:S05]  /*223e0*/  @!P1 BRA `(.L_x_635) ;  /* 0xfffffffc00f09947 */ /* 0x004fea000383ffff */
[----:B------:R-:W-:Y:S05]  /*223f0*/  BRA `(.L_x_634) ;  /* 0xfffffec000187947 */ /* 0x000fea000383ffff */
.L_x_642:
[----:B-1----:R1:W2:Y:S02]  /*22400*/  SYNCS.PHASECHK.TRANS64.TRYWAIT P2, [R13+URZ+0x22830], R14 ;  /* 0x0228300e0d0075a7 */ /* 0x0022a4000804017f */
[----:B--2---:R-:W-:Y:S05]  /*22410*/  @!P2 NANOSLEEP.SYNCS 0x989680 ;  /* 0x009896800000a95d */ /* 0x004fea0003900000 */
[----:B------:R-:W2:Y:S02]  /*22420*/  @!P2 SYNCS.PHASECHK.TRANS64 P2, [R13+URZ+0x22830], R14 ;  /* 0x0228300e0d00a5a7 */ /* 0x000ea4000804007f */
[----:B--2---:R-:W-:Y:S05]  /*22430*/  @!P2 BRA `(.L_x_642) ;  /* 0xfffffffc00f0a947 */ /* 0x004fea000383ffff */
[----:B------:R-:W-:Y:S05]  /*22440*/  BRA `(.L_x_641) ;  /* 0xfffffef000cc7947 */ /* 0x000fea000383ffff */
.L_x_646:
[----:B-1----:R1:W2:Y:S02]  /*22450*/  SYNCS.PHASECHK.TRANS64.TRYWAIT P1, [R13+URZ+0x22850], R12 ;  /* 0x0228500c0d0075a7 */ /* 0x0022a4000802017f */
[----:B--2---:R-:W-:Y:S05]  /*22460*/  @!P1 NANOSLEEP.SYNCS 0x989680 ;  /* 0x009896800000995d */ /* 0x004fea0003900000 */
[----:B------:R-:W2:Y:S02]  /*22470*/  @!P1 SYNCS.PHASECHK.TRANS64 P1, [R13+URZ+0x22850], R12 ;  /* 0x0228500c0d0095a7 */ /* 0x000ea4000802007f */
[----:B--2---:R-:W-:Y:S05]  /*22480*/  @!P1 BRA `(.L_x_646) ;  /* 0xfffffffc00f09947 */ /* 0x004fea000383ffff */
[----:B------:R-:W-:Y:S05]  /*22490*/  BRA `(.L_x_643) ;  /* 0xffffff0000107947 */ /* 0x000fea000383ffff */
.L_x_653:
[----:B-1----:R1:W2:Y:S02]  /*224a0*/  SYNCS.PHASECHK.TRANS64.TRYWAIT P1, [R15+URZ+0x22850], R0 ;  /* 0x022850000f0075a7 */ /* 0x0022a4000802017f */
[----:B--2---:R-:W-:Y:S05]  /*224b0*/  @!P1 NANOSLEEP.SYNCS 0x989680 ;  /* 0x009896800000995d */ /* 0x004fea0003900000 */
[----:B------:R-:W2:Y:S02]  /*224c0*/  @!P1 SYNCS.PHASECHK.TRANS64 P1, [R15+URZ+0x22850], R0 ;  /* 0x022850000f0095a7 */ /* 0x000ea4000802007f */
[----:B--2---:R-:W-:Y:S05]  /*224d0*/  @!P1 BRA `(.L_x_653) ;  /* 0xfffffffc00f09947 */ /* 0x004fea000383ffff */
[----:B------:R-:W-:Y:S05]  /*224e0*/  BRA `(.L_x_652) ;  /* 0xffffff2000247947 */ /* 0x000fea000383ffff */
.L_x_657:
[----:B------:R-:W-:Y:S01]  /*224f0*/  SEL R82, R12, R73, P0 ;  /* 0x000000490c527207 */ /* 0x000fe20000000000 */
[----:B------:R-:W-:Y:S01]  /*22500*/  IMAD.MOV.U32 R11, RZ, RZ, 0x1c1f ;  /* 0x00001c1fff0b7424 */ /* 0x000fe200078e00ff */
[----:B------:R-:W-:Y:S01]  /*22510*/  SEL R87, R73, R12, P0 ;  /* 0x0000000c49577207 */ /* 0x000fe20000000000 */
[----:B------:R-:W-:Y:S01]  /*22520*/  IMAD.MOV.U32 R12, RZ, RZ, R5 ;  /* 0x000000ffff0c7224 */ /* 0x000fe200078e0005 */
[----:B------:R-:W-:Y:S01]  /*22530*/  SEL R78, R77, R90, P0 ;  /* 0x0000005a4d4e7207 */ /* 0x000fe20000000000 */
[----:B------:R-:W-:Y:S01]  /*22540*/  IMAD.MOV.U32 R15, RZ, RZ, -0x1 ;  /* 0xffffffffff0f7424 */ /* 0x000fe200078e00ff */
[----:B------:R-:W-:Y:S02]  /*22550*/  SEL R47, R90, R77, P0 ;  /* 0x0000004d5a2f7207 */ /* 0x000fe40000000000 */
[----:B------:R-:W-:-:S07]  /*22560*/  SEL R20, R0, R99, P0 ;  /* 0x0000006300147207 */ /* 0x000fce0000000000 */
[----:B-12---:R-:W-:Y:S05]  /*22570*/  WARPSYNC.COLLECTIVE R15, `(.L_x_878) ;  /* 0x000000000f087348 */ /* 0x006fea0003c00000 */
[----:B------:R0:W3:Y:S02]  /*22580*/  SHFL.IDX P6, R14, R13, R12, R11 ;  /* 0x0000000c0d0e7389 */ /* 0x0000e400000c000b */
[----:B0123--:R-:W-:Y:S01]  /*22590*/  ENDCOLLECTIVE ;  /* 0x000000000000791b */ /* 0x00ffe20003800000 */
.L_x_878:
[----:B------:R-:W-:Y:S02]  /*225a0*/  SEL R77, R99, R0, P0 ;  /* 0x00000000634d7207 */ /* 0x000fe40000000000 */
[----:B------:R-:W-:Y:S02]  /*225b0*/  SEL R0, R95, R40, P0 ;  /* 0x000000285f007207 */ /* 0x000fe40000000000 */
[----:B------:R-:W-:Y:S02]  /*225c0*/  SEL R49, R40, R95, P0 ;  /* 0x0000005f28317207 */ /* 0x000fe40000000000 */
[----:B------:R-:W-:Y:S02]  /*225d0*/  SEL R40, R119, R44, P0 ;  /* 0x0000002c77287207 */ /* 0x000fe40000000000 */
[----:B------:R-:W-:Y:S02]  /*225e0*/  SEL R119, R44, R119, P0 ;  /* 0x000000772c777207 */ /* 0x000fe40000000000 */
[----:B------:R-:W-:-:S02]  /*225f0*/  SEL R44, R111, R98, P0 ;  /* 0x000000626f2c7207 */ /* 0x000fc40000000000 */
[----:B------:R-:W-:Y:S01]  /*22600*/  SEL R111, R98, R111, P0 ;  /* 0x0000006f626f7207 */ /* 0x000fe20000000000 */
[----:B------:R-:W-:Y:S01]  /*22610*/  IMAD.MOV.U32 R13, RZ, RZ, R100 ;  /* 0x000000ffff0d7224 */ /* 0x000fe200078e0064 */
[----:B------:R-:W-:Y:S02]  /*22620*/  SEL R86, R6, R81, P0 ;  /* 0x0000005106567207 */ /* 0x000fe40000000000 */
[----:B------:R-:W-:Y:S02]  /*22630*/  SEL R83, R81, R6, P0 ;  /* 0x0000000651537207 */ /* 0x000fe40000000000 */
[----:B------:R-:W-:Y:S02]  /*22640*/  LOP3.LUT R6, R5, 0x2, RZ, 0x3c, !PT ;  /* 0x0000000205067812 */ /* 0x000fe400078e3cff */
[----:B------:R-:W-:Y:S02]  /*22650*/  SEL R80, R91, R112, P0 ;  /* 0x000000705b507207 */ /* 0x000fe40000000000 */
[----:B------:R-:W-:-:S02]  /*22660*/  SEL R67, R112, R91, P0 ;  /* 0x0000005b70437207 */ /* 0x000fc40000000000 */
[----:B------:R-:W-:-:S07]  /*22670*/  MOV R98, R14 ;  /* 0x0000000e00627202 */ /* 0x000fce0000000f00 */
[----:B------:R-:W-:Y:S05]  /*22680*/  WARPSYNC.COLLECTIVE R15, `(.L_x_879) ;  /* 0x000000000f087348 */ /* 0x000fea0003c00000 */
[----:B------:R0:W1:Y:S02]  /*22690*/  SHFL.IDX P6, R14, R13, R12, R11 ;  /* 0x0000000c0d0e7389 */ /* 0x00006400000c000b */
[----:B01----:R-:W-:Y:S01]  /*226a0*/  ENDCOLLECTIVE ;  /* 0x000000000000791b */ /* 0x003fe20003800000 */
.L_x_879:
        /* <DEDUP_REMOVED lines=8> */
[----:B------:R-:W-:Y:S01]  /*22730*/  SEL R48, R101, R94, P0 ;  /* 0x0000005e65307207 */ /* 0x000fe20000000000 */
[----:B------:R-:W-:Y:S01]  /*22740*/  IMAD.MOV.U32 R12, RZ, RZ, R6 ;  /* 0x000000ffff0c7224 */ /* 0x000fe200078e0006 */
[----:B------:R-:W-:Y:S02]  /*22750*/  SEL R113, R113, R64, P0 ;  /* 0x0000004071717207 */ /* 0x000fe40000000000 */
[----:B------:R-:W-:Y:S02]  /*22760*/  SEL R101, R94, R101, P0 ;  /* 0x000000655e657207 */ /* 0x000fe40000000000 */
[----:B------:R-:W-:Y:S02]  /*22770*/  SEL R50, R76, R115, P0 ;  /* 0x000000734c327207 */ /* 0x000fe40000000000 */
[----:B------:R-:W-:Y:S01]  /*22780*/  SEL R115, R115, R76, P0 ;  /* 0x0000004c73737207 */ /* 0x000fe20000000000 */
[----:B------:R-:W-:Y:S01]  /*22790*/  IMAD.MOV.U32 R100, RZ, RZ, R14 ;  /* 0x000000ffff647224 */ /* 0x000fe200078e000e */
[----:B------:R-:W-:-:S07]  /*227a0*/  SEL R84, R60, R117, P0 ;  /* 0x000000753c547207 */ /* 0x000fce0000000000 */
[----:B------:R-:W-:Y:S05]  /*227b0*/  WARPSYNC.COLLECTIVE R15, `(.L_x_880) ;  /* 0x000000000f087348 */ /* 0x000fea0003c00000 */
[----:B------:R0:W1:Y:S02]  /*227c0*/  SHFL.IDX P6, R14, R13, R12, R11 ;  /* 0x0000000c0d0e7389 */ /* 0x00006400000c000b */
[----:B01----:R-:W-:Y:S01]  /*227d0*/  ENDCOLLECTIVE ;  /* 0x000000000000791b */ /* 0x003fe20003800000 */
.L_x_880:
[----:B------:R-:W-:Y:S02]  /*227e0*/  SEL R117, R117, R60, P0 ;  /* 0x0000003c75757207 */ /* 0x000fe40000000000 */
[----:B------:R-:W-:Y:S02]  /*227f0*/  SEL R90, R58, R85, P0 ;  /* 0x000000553a5a7207 */ /* 0x000fe40000000000 */
[----:B------:R-:W-:Y:S02]  /*22800*/  SEL R54, R45, R116, P0 ;  /* 0x000000742d367207 */ /* 0x000fe40000000000 */
[----:B------:R-:W-:Y:S02]  /*22810*/  SEL R85, R85, R58, P0 ;  /* 0x0000003a55557207 */ /* 0x000fe40000000000 */
[----:B------:R-:W-:Y:S02]  /*22820*/  SEL R45, R116, R45, P0 ;  /* 0x0000002d742d7207 */ /* 0x000fe40000000000 */
[----:B------:R-:W-:-:S02]  /*22830*/  SEL R60, R97, R52, P0 ;  /* 0x00000034613c7207 */ /* 0x000fc40000000000 */
[----:B------:R-:W-:Y:S02]  /*22840*/  SEL R58, R61, R114, P0 ;  /* 0x000000723d3a7207 */ /* 0x000fe40000000000 */
[----:B------:R-:W-:Y:S02]  /*22850*/  MOV R13, R51 ;  /* 0x00000033000d7202 */ /* 0x000fe40000000f00 */
        /* <DEDUP_REMOVED lines=9> */
.L_x_881:
        /* <DEDUP_REMOVED lines=19> */
.L_x_882:
        /* <DEDUP_REMOVED lines=10> */
[----:B------:R-:W-:Y:S01]  /*22ac0*/  SEL R98, R41, R98, P0 ;  /* 0x0000006229627207 */ /* 0x000fe20000000000 */
[----:B------:R-:W-:-:S07]  /*22ad0*/  IMAD.MOV.U32 R78, RZ, RZ, R14 ;  /* 0x000000ffff4e7224 */ /* 0x000fce00078e000e */
[----:B------:R-:W-:Y:S05]  /*22ae0*/  WARPSYNC.COLLECTIVE R15, `(.L_x_883) ;  /* 0x000000000f087348 */ /* 0x000fea0003c00000 */
[----:B------:R0:W1:Y:S02]  /*22af0*/  SHFL.IDX P6, R14, R13, R12, R11 ;  /* 0x0000000c0d0e7389 */ /* 0x00006400000c000b */
[----:B01----:R-:W-:Y:S01]  /*22b00*/  ENDCOLLECTIVE ;  /* 0x000000000000791b */ /* 0x003fe20003800000 */
.L_x_883:
[----:B------:R-:W-:Y:S02]  /*22b10*/  IMAD.MOV.U32 R13, RZ, RZ, R47 ;  /* 0x000000ffff0d7224 */ /* 0x000fe400078e002f */
[----:B------:R-:W-:Y:S01]  /*22b20*/  IMAD.MOV.U32 R12, RZ, RZ, R6 ;  /* 0x000000ffff0c7224 */ /* 0x000fe200078e0006 */
[----:B------:R-:W-:-:S07]  /*22b30*/  MOV R80, R14 ;  /* 0x0000000e00507202 */ /* 0x000fce0000000f00 */
[----:B------:R-:W-:Y:S05]  /*22b40*/  WARPSYNC.COLLECTIVE R15, `(.L_x_884) ;  /* 0x000000000f087348 */ /* 0x000fea0003c00000 */
[----:B------:R0:W1:Y:S02]  /*22b50*/  SHFL.IDX P6, R14, R13, R12, R11 ;  /* 0x0000000c0d0e7389 */ /* 0x00006400000c000b */
[----:B01----:R-:W-:Y:S01]  /*22b60*/  ENDCOLLECTIVE ;  /* 0x000000000000791b */ /* 0x003fe20003800000 */
.L_x_884:
[----:B------:R-:W-:Y:S02]  /*22b70*/  IMAD.MOV.U32 R13, RZ, RZ, R67 ;  /* 0x000000ffff0d7224 */ /* 0x000fe400078e0043 */
[----:B------:R-:W-:-:S07]  /*22b80*/  IMAD.MOV.U32 R47, RZ, RZ, R14 ;  /* 0x000000ffff2f7224 */ /* 0x000fce00078e000e */
[----:B------:R-:W-:Y:S05]  /*22b90*/  WARPSYNC.COLLECTIVE R15, `(.L_x_885) ;  /* 0x000000000f087348 */ /* 0x000fea0003c00000 */
[----:B------:R0:W1:Y:S02]  /*22ba0*/  SHFL.IDX P6, R14, R13, R12, R11 ;  /* 0x0000000c0d0e7389 */ /* 0x00006400000c000b */
[----:B01----:R-:W-:Y:S01]  /*22bb0*/  ENDCOLLECTIVE ;  /* 0x000000000000791b */ /* 0x003fe20003800000 */
.L_x_885:
[----:B------:R-:W-:Y:S01]  /*22bc0*/  MOV R13, R0 ;  /* 0x00000000000d7202 */ /* 0x000fe20000000f00 */
[----:B------:R-:W-:Y:S02]  /*22bd0*/  IMAD.MOV.U32 R12, RZ, RZ, R5 ;  /* 0x000000ffff0c7224 */ /* 0x000fe400078e0005 */
[----:B------:R-:W-:-:S07]  /*22be0*/  IMAD.MOV.U32 R67, RZ, RZ, R14 ;  /* 0x000000ffff437224 */ /* 0x000fce00078e000e */
[----:B------:R-:W-:Y:S05]  /*22bf0*/  WARPSYNC.COLLECTIVE R15, `(.L_x_886) ;  /* 0x000000000f087348 */ /* 0x000fea0003c00000 */
[----:B------:R0:W1:Y:S02]  /*22c00*/  SHFL.IDX P6, R14, R13, R12, R11 ;  /* 0x0000000c0d0e7389 */ /* 0x00006400000c000b */
[----:B01----:R-:W-:Y:S01]  /*22c10*/  ENDCOLLECTIVE ;  /* 0x000000000000791b */ /* 0x003fe20003800000 */
.L_x_886:
[----:B------:R-:W-:Y:S02]  /*22c20*/  IMAD.MOV.U32 R13, RZ, RZ, R20 ;  /* 0x000000ffff0d7224 */ /* 0x000fe400078e0014 */
[----:B------:R-:W-:-:S07]  /*22c30*/  IMAD.MOV.U32 R0, RZ, RZ, R14 ;  /* 0x000000ffff007224 */ /* 0x000fce00078e000e */
[----:B------:R-:W-:Y:S05]  /*22c40*/  WARPSYNC.COLLECTIVE R15, `(.L_x_887) ;  /* 0x000000000f087348 */ /* 0x000fea0003c00000 */
[----:B------:R0:W1:Y:S02]  /*22c50*/  SHFL.IDX P6, R14, R13, R12, R11 ;  /* 0x0000000c0d0e7389 */ /* 0x00006400000c000b */
[----:B01----:R-:W-:Y:S01]  /*22c60*/  ENDCOLLECTIVE ;  /* 0x000000000000791b */ /* 0x003fe20003800000 */
.L_x_887:
[----:B------:R-:W-:Y:S01]  /*22c70*/  IMAD.MOV.U32 R13, RZ, RZ, R49 ;  /* 0x000000ffff0d7224 */ /* 0x000fe200078e0031 */
[----:B------:R-:W-:Y:S01]  /*22c80*/  MOV R12, R6 ;  /* 0x00000006000c7202 */ /* 0x000fe20000000f00 */
[----:B------:R-:W-:-:S07]  /*22c90*/  IMAD.MOV.U32 R3, RZ, RZ, R14 ;  /* 0x000000ffff037224 */ /* 0x000fce00078e000e */
[----:B------:R-:W-:Y:S05]  /*22ca0*/  WARPSYNC.COLLECTIVE R15, `(.L_x_888) ;  /* 0x000000000f087348 */ /* 0x000fea0003c00000 */
[----:B------:R0:W1:Y:S02]  /*22cb0*/  SHFL.IDX P6, R14, R13, R12, R11 ;  /* 0x0000000c0d0e7389 */ /* 0x00006400000c000b */
[----:B01----:R-:W-:Y:S01]  /*22cc0*/  ENDCOLLECTIVE ;  /* 0x000000000000791b */ /* 0x003fe20003800000 */
.L_x_888:
[----:B------:R-:W-:Y:S01]  /*22cd0*/  IMAD.MOV.U32 R13, RZ, RZ, R77 ;  /* 0x000000ffff0d7224 */ /* 0x000fe200078e004d */
[----:B------:R-:W-:Y:S02]  /*22ce0*/  SEL R77, R78, R47, P0 ;  /* 0x0000002f4e4d7207 */ /* 0x000fe40000000000 */
[----:B------:R-:W-:Y:S01]  /*22cf0*/  SEL R78, R47, R78, P0 ;  /* 0x0000004e2f4e7207 */ /* 0x000fe20000000000 */
[----:B------:R-:W-:-:S07]  /*22d00*/  IMAD.MOV.U32 R49, RZ, RZ, R14 ;  /* 0x000000ffff317224 */ /* 0x000fce00078e000e */
[----:B------:R-:W-:Y:S05]  /*22d10*/  WARPSYNC.COLLECTIVE R15, `(.L_x_889) ;  /* 0x000000000f087348 */ /* 0x000fea0003c00000 */
[----:B------:R0:W1:Y:S02]  /*22d20*/  SHFL.IDX P6, R14, R13, R12, R11 ;  /* 0x0000000c0d0e7389 */ /* 0x00006400000c000b */
[----:B01----:R-:W-:Y:S01]  /*22d30*/  ENDCOLLECTIVE ;  /* 0x000000000000791b */ /* 0x003fe20003800000 */
.L_x_889:
[----:B------:R-:W-:Y:S02]  /*22d40*/  SEL R81, R0, R49, P0 ;  /* 0x0000003100517207 */ /* 0x000fe40000000000 */
[----:B------:R-:W-:Y:S01]  /*22d50*/  SEL R0, R49, R0, P0 ;  /* 0x0000000031007207 */ /* 0x000fe20000000000 */
[----:B------:R-:W-:Y:S02]  /*22d60*/  IMAD.MOV.U32 R13, RZ, RZ, R2 ;  /* 0x000000ffff0d7224 */ /* 0x000fe400078e0002 */
[----:B------:R-:W-:Y:S02]  /*22d70*/  IMAD.MOV.U32 R12, RZ, RZ, R5 ;  /* 0x000000ffff0c7224 */ /* 0x000fe400078e0005 */
[----:B------:R-:W-:-:S07]  /*22d80*/  IMAD.MOV.U32 R20, RZ, RZ, R14 ;  /* 0x000000ffff147224 */ /* 0x000fce00078e000e */
[----:B------:R-:W-:Y:S05]  /*22d90*/  WARPSYNC.COLLECTIVE R15, `(.L_x_890) ;  /* 0x000000000f087348 */ /* 0x000fea0003c00000 */
[----:B------:R0:W1:Y:S02]  /*22da0*/  SHFL.IDX P6, R14, R13, R12, R11 ;  /* 0x0000000c0d0e7389 */ /* 0x00006400000c000b */
[----:B01----:R-:W-:Y:S01]  /*22db0*/  ENDCOLLECTIVE ;  /* 0x000000000000791b */ /* 0x003fe20003800000 */
.L_x_890:
[----:B------:R-:W-:Y:S02]  /*22dc0*/  SEL R2, R3, R20, P0 ;  /* 0x0000001403027207 */ /* 0x000fe40000000000 */
[----:B------:R-:W-:Y:S01]  /*22dd0*/  SEL R3, R20, R3, P0 ;  /* 0x0000000314037207 */ /* 0x000fe20000000000 */
[----:B------:R-:W-:Y:S01]  /*22de0*/  IMAD.MOV.U32 R13, RZ, RZ, R40 ;  /* 0x000000ffff0d7224 */ /* 0x000fe200078e0028 */
[----:B------:R-:W-:-:S07]  /*22df0*/  MOV R21, R14 ;  /* 0x0000000e00157202 */ /* 0x000fce0000000f00 */
[----:B------:R-:W-:Y:S05]  /*22e00*/  WARPSYNC.COLLECTIVE R15, `(.L_x_891) ;  /* 0x000000000f087348 */ /* 0x000fea0003c00000 */
[----:B------:R0:W1:Y:S02]  /*22e10*/  SHFL.IDX P6, R14, R13, R12, R11 ;  /* 0x0000000c0d0e7389 */ /* 0x00006400000c000b */
[----:B01----:R-:W-:Y:S01]  /*22e20*/  ENDCOLLECTIVE ;  /* 0x000000000000791b */ /* 0x003fe20003800000 */
.L_x_891:
[----:B------:R-:W-:Y:S01]  /*22e30*/  IMAD.MOV.U32 R13, RZ, RZ, R79 ;  /* 0x000000ffff0d7224 */ /* 0x000fe200078e004f */
[----:B------:R-:W-:Y:S01]  /*22e40*/  SEL R79, R80, R67, P0 ;  /* 0x00000043504f7207 */ /* 0x000fe20000000000 */
[----:B------:R-:W-:Y:S01]  /*22e50*/  IMAD.MOV.U32 R12, RZ, RZ, R6 ;  /* 0x000000ffff0c7224 */ /* 0x000fe200078e0006 */
[----:B------:R-:W-:Y:S01]  /*22e60*/  SEL R80, R67, R80, P0 ;  /* 0x0000005043507207 */ /* 0x000fe20000000000 */
[----:B------:R-:W-:-:S07]  /*22e70*/  IMAD.MOV.U32 R40, RZ, RZ, R14 ;  /* 0x000000ffff287224 */ /* 0x000fce00078e000e */
[----:B------:R-:W-:Y:S05]  /*22e80*/  WARPSYNC.COLLECTIVE R15, `(.L_x_892) ;  /* 0x000000000f087348 */ /* 0x000fea0003c00000 */
[----:B------:R0:W1:Y:S02]  /*22e90*/  SHFL.IDX P6, R14, R13, R12, R11 ;  /* 0x0000000c0d0e7389 */ /* 0x00006400000c000b */
[----:B01----:R-:W-:Y:S01]  /*22ea0*/  ENDCOLLECTIVE ;  /* 0x000000000000791b */ /* 0x003fe20003800000 */
.L_x_892:
[----:B------:R-:W-:Y:S01]  /*22eb0*/  MOV R13, R119 ;  /* 0x00000077000d7202 */ /* 0x000fe20000000f00 */
[----:B------:R-:W-:-:S07]  /*22ec0*/  IMAD.MOV.U32 R56, RZ, RZ, R14 ;  /* 0x000000ffff387224 */ /* 0x000fce00078e000e */
[----:B------:R-:W-:Y:S05]  /*22ed0*/  WARPSYNC.COLLECTIVE R15, `(.L_x_893) ;  /* 0x000000000f087348 */ /* 0x000fea0003c00000 */
[----:B------:R0:W1:Y:S02]  /*22ee0*/  SHFL.IDX P6, R14, R13, R12, R11 ;  /* 0x0000000c0d0e7389 */ /* 0x00006400000c000b */
[----:B01----:R-:W-:Y:S01]  /*22ef0*/  ENDCOLLECTIVE ;  /* 0x000000000000791b */ /* 0x003fe20003800000 */
.L_x_893:
        /* <DEDUP_REMOVED lines=8> */
.L_x_894:
[----:B------:R-:W-:Y:S02]  /*22f80*/  SEL R28, R40, R119, P0 ;  /* 0x00000077281c7207 */ /* 0x000fe40000000000 */
[----:B------:R-:W-:Y:S01]  /*22f90*/  SEL R40, R119, R40, P0 ;  /* 0x0000002877287207 */ /* 0x000fe20000000000 */
[----:B------:R-:W-:Y:S02]  /*22fa0*/  IMAD.MOV.U32 R13, RZ, RZ, R44 ;  /* 0x000000ffff0d7224 */ /* 0x000fe400078e002c */
[----:B------:R-:W-:-:S07]  /*22fb0*/  IMAD.MOV.U32 R42, RZ, RZ, R14 ;  /* 0x000000ffff2a7224 */ /* 0x000fce00078e000e */
[----:B------:R-:W-:Y:S05]  /*22fc0*/  WARPSYNC.COLLECTIVE R15, `(.L_x_895) ;  /* 0x000000000f087348 */ /* 0x000fea0003c00000 */
[----:B------:R0:W1:Y:S02]  /*22fd0*/  SHFL.IDX P6, R14, R13, R12, R11 ;  /* 0x0000000c0d0e7389 */ /* 0x00006400000c000b */
[----:B01----:R-:W-:Y:S01]  /*22fe0*/  ENDCOLLECTIVE ;  /* 0x000000000000791b */ /* 0x003fe20003800000 */
.L_x_895:
[----:B------:R-:W-:Y:S02]  /*22ff0*/  IMAD.MOV.U32 R13, RZ, RZ, R121 ;  /* 0x000000ffff0d7224 */ /* 0x000fe400078e0079 */
[----:B------:R-:W-:Y:S01]  /*23000*/  IMAD.MOV.U32 R12, RZ, RZ, R6 ;  /* 0x000000ffff0c7224 */ /* 0x000fe200078e0006 */
[----:B------:R-:W-:-:S07]  /*23010*/  MOV R44, R14 ;  /* 0x0000000e002c7202 */ /* 0x000fce0000000f00 */
[----:B------:R-:W-:Y:S05]  /*23020*/  WARPSYNC.COLLECTIVE R15, `(.L_x_896) ;  /* 0x000000000f087348 */ /* 0x000fea0003c00000 */
[----:B------:R0:W1:Y:S02]  /*23030*/  SHFL.IDX P6, R14, R13, R12, R11 ;  /* 0x0000000c0d0e7389 */ /* 0x00006400000c000b */
[----:B01----:R-:W-:Y:S01]  /*23040*/  ENDCOLLECTIVE ;  /* 0x000000000000791b */ /* 0x003fe20003800000 */
.L_x_896:
[----:B------:R-:W-:Y:S02]  /*23050*/  IMAD.MOV.U32 R13, RZ, RZ, R111 ;  /* 0x000000ffff0d7224 */ /* 0x000fe400078e006f */
[----:B------:R-:W-:-:S07]  /*23060*/  IMAD.MOV.U32 R121, RZ, RZ, R14 ;  /* 0x000000ffff797224 */ /* 0x000fce00078e000e */
[----:B------:R-:W-:Y:S05]  /*23070*/  WARPSYNC.COLLECTIVE R15, `(.L_x_897) ;  /* 0x000000000f087348 */ /* 0x000fea0003c00000 */
[----:B------:R0:W1:Y:S02]  /*23080*/  SHFL.IDX P6, R14, R13, R12, R11 ;  /* 0x0000000c0d0e7389 */ /* 0x00006400000c000b */
[----:B01----:R-:W-:Y:S01]  /*23090*/  ENDCOLLECTIVE ;  /* 0x000000000000791b */ /* 0x003fe20003800000 */
.L_x_897:
[----:B------:R-:W-:Y:S02]  /*230a0*/  SEL R41, R42, R121, P0 ;  /* 0x000000792a297207 */ /* 0x000fe40000000000 */
[----:B------:R-:W-:Y:S02]  /*230b0*/  SEL R42, R121, R42, P0 ;  /* 0x0000002a792a7207 */ /* 0x000fe40000000000 */
[----:B------:R-:W-:Y:S01]  /*230c0*/  MOV R13, R46 ;  /* 0x0000002e000d7202 */ /* 0x000fe20000000f00 */
[----:B------:R-:W-:Y:S02]  /*230d0*/  IMAD.MOV.U32 R12, RZ, RZ, R5 ;  /* 0x000000ffff0c7224 */ /* 0x000fe400078e0005 */
[----:B------:R-:W-:-:S07]  /*230e0*/  IMAD.MOV.U32 R111, RZ, RZ, R14 ;  /* 0x000000ffff6f7224 */ /* 0x000fce00078e000e */
[----:B------:R-:W-:Y:S05]  /*230f0*/  WARPSYNC.COLLECTIVE R15, `(.L_x_898) ;  /* 0x000000000f087348 */ /* 0x000fea0003c00000 */
[----:B------:R0:W1:Y:S02]  /*23100*/  SHFL.IDX P6, R14, R13, R12, R11 ;  /* 0x0000000c0d0e7389 */ /* 0x00006400000c000b */
[----:B01----:R-:W-:Y:S01]  /*23110*/  ENDCOLLECTIVE ;  /* 0x000000000000791b */ /* 0x003fe20003800000 */
.L_x_898:
[----:B------:R-:W-:Y:S02]  /*23120*/  IMAD.MOV.U32 R13, RZ, RZ, R48 ;  /* 0x000000ffff0d7224 */ /* 0x000fe400078e0030 */
[----:B------:R-:W-:-:S07]  /*23130*/  IMAD.MOV.U32 R46, RZ, RZ, R14 ;  /* 0x000000ffff2e7224 */ /* 0x000fce00078e000e */
[----:B------:R-:W-:Y:S05]  /*23140*/  WARPSYNC.COLLECTIVE R15, `(.L_x_899) ;  /* 0x000000000f087348 */ /* 0x000fea0003c00000 */
[----:B------:R0:W1:Y:S02]  /*23150*/  SHFL.IDX P6, R14, R13, R12, R11 ;  /* 0x0000000c0d0e7389 */ /* 0x00006400000c000b */
[----:B01----:R-:W-:Y:S01]  /*23160*/  ENDCOLLECTIVE ;  /* 0x000000000000791b */ /* 0x003fe20003800000 */
.L_x_899:
[----:B------:R-:W-:Y:S01]  /*23170*/  IMAD.MOV.U32 R13, RZ, RZ, R113 ;  /* 0x000000ffff0d7224 */ /* 0x000fe200078e0071 */
[----:B------:R-:W-:Y:S01]  /*23180*/  MOV R12, R6 ;  /* 0x00000006000c7202 */ /* 0x000fe20000000f00 */
[----:B------:R-:W-:-:S07]  /*23190*/  IMAD.MOV.U32 R48, RZ, RZ, R14 ;  /* 0x000000ffff307224 */ /* 0x000fce00078e000e */
[----:B------:R-:W-:Y:S05]  /*231a0*/  WARPSYNC.COLLECTIVE R15, `(.L_x_900) ;  /* 0x000000000f087348 */ /* 0x000fea0003c00000 */
[----:B------:R0:W1:Y:S02]  /*231b0*/  SHFL.IDX P6, R14, R13, R12, R11 ;  /* 0x0000000c0d0e7389 */ /* 0x00006400000c000b */
[----:B01----:R-:W-:Y:S01]  /*231c0*/  ENDCOLLECTIVE ;  /* 0x000000000000791b */ /* 0x003fe20003800000 */
.L_x_900:
[----:B------:R-:W-:Y:S02]  /*231d0*/  IMAD.MOV.U32 R13, RZ, RZ, R101 ;  /* 0x000000ffff0d7224 */ /* 0x000fe400078e0065 */
[----:B------:R-:W-:-:S07]  /*231e0*/  IMAD.MOV.U32 R113, RZ, RZ, R14 ;  /* 0x000000ffff717224 */ /* 0x000fce00078e000e */
[----:B------:R-:W-:Y:S05]  /*231f0*/  WARPSYNC.COLLECTIVE R15, `(.L_x_901) ;  /* 0x000000000f087348 */ /* 0x000fea0003c00000 */
[----:B------:R0:W1:Y:S02]  /*23200*/  SHFL.IDX P6, R14, R13, R12, R11 ;  /* 0x0000000c0d0e7389 */ /* 0x00006400000c000b */
[----:B01----:R-:W-:Y:S01]  /*23210*/  ENDCOLLECTIVE ;  /* 0x000000000000791b */ /* 0x003fe20003800000 */
.L_x_901:
[----:B------:R-:W-:Y:S02]  /*23220*/  IMAD.MOV.U32 R13, RZ, RZ, R50 ;  /* 0x000000ffff0d7224 */ /* 0x000fe400078e0032 */
[----:B------:R-:W-:Y:S02]  /*23230*/  IMAD.MOV.U32 R12, RZ, RZ, R5 ;  /* 0x000000ffff0c7224 */ /* 0x000fe400078e0005 */
[----:B------:R-:W-:-:S07]  /*23240*/  IMAD.MOV.U32 R101, RZ, RZ, R14 ;  /* 0x000000ffff657224 */ /* 0x000fce00078e000e */
[----:B------:R-:W-:Y:S05]  /*23250*/  WARPSYNC.COLLECTIVE R15, `(.L_x_902) ;  /* 0x000000000f087348 */ /* 0x000fea0003c00000 */
[----:B------:R0:W1:Y:S02]  /*23260*/  SHFL.IDX P6, R14, R13, R12, R11 ;  /* 0x0000000c0d0e7389 */ /* 0x00006400000c000b */
[----:B01----:R-:W-:Y:S01]  /*23270*/  ENDCOLLECTIVE ;  /* 0x000000000000791b */ /* 0x003fe20003800000 */
.L_x_902:
[----:B------:R-:W-:Y:S02]  /*23280*/  SEL R47, R48, R101, P0 ;  /* 0x00000065302f7207 */ /* 0x000fe40000000000 */
[----:B------:R-:W-:Y:S01]  /*23290*/  SEL R48, R101, R48, P0 ;  /* 0x0000003065307207 */ /* 0x000fe20000000000 */
[----:B------:R-:W-:Y:S02]  /*232a0*/  IMAD.MOV.U32 R101, RZ, RZ, RZ ;  /* 0x000000ffff657224 */ /* 0x000fe400078e00ff */
[----:B------:R-:W-:Y:S01]  /*232b0*/  IMAD.MOV.U32 R13, RZ, RZ, R82 ;  /* 0x000000ffff0d7224 */ /* 0x000fe200078e0052 */
[----:B------:R-:W-:-:S07]  /*232c0*/  MOV R50, R14 ;  /* 0x0000000e00327202 */ /* 0x000fce0000000f00 */
[----:B------:R-:W-:Y:S05]  /*232d0*/  WARPSYNC.COLLECTIVE R15, `(.L_x_903) ;  /* 0x000000000f087348 */ /* 0x000fea0003c00000 */
[----:B------:R0:W1:Y:S02]  /*232e0*/  SHFL.IDX P6, R14, R13, R12, R11 ;  /* 0x0000000c0d0e7389 */ /* 0x00006400000c000b */
[----:B01----:R-:W-:Y:S01]  /*232f0*/  ENDCOLLECTIVE ;  /* 0x000000000000791b */ /* 0x003fe20003800000 */
.L_x_903:
[----:B------:R-:W-:Y:S02]  /*23300*/  IMAD.MOV.U32 R13, RZ, RZ, R115 ;  /* 0x000000ffff0d7224 */ /* 0x000fe400078e0073 */
[----:B------:R-:W-:Y:S02]  /*23310*/  IMAD.MOV.U32 R12, RZ, RZ, R6 ;  /* 0x000000ffff0c7224 */ /* 0x000fe400078e0006 */
[----:B------:R-:W-:-:S07]  /*23320*/  IMAD.MOV.U32 R82, RZ, RZ, R14 ;  /* 0x000000ffff527224 */ /* 0x000fce00078e000e */
[----:B------:R-:W-:Y:S05]  /*23330*/  WARPSYNC.COLLECTIVE R15, `(.L_x_904) ;  /* 0x000000000f087348 */ /* 0x000fea0003c00000 */
[----:B------:R0:W1:Y:S02]  /*23340*/  SHFL.IDX P6, R14, R13, R12, R11 ;  /* 0x0000000c0d0e7389 */ /* 0x00006400000c000b */
[----:B01----:R-:W-:Y:S01]  /*23350*/  ENDCOLLECTIVE ;  /* 0x000000000000791b */ /* 0x003fe20003800000 */
.L_x_904:
[----:B------:R-:W-:Y:S01]  /*23360*/  MOV R13, R87 ;  /* 0x00000057000d7202 */ /* 0x000fe20000000f00 */
[----:B------:R-:W-:-:S07]  /*23370*/  IMAD.MOV.U32 R115, RZ, RZ, R14 ;  /* 0x000000ffff737224 */ /* 0x000fce00078e000e */
[----:B------:R-:W-:Y:S05]  /*23380*/  WARPSYNC.COLLECTIVE R15, `(.L_x_905) ;  /* 0x000000000f087348 */ /* 0x000fea0003c00000 */
[----:B------:R0:W1:Y:S02]  /*23390*/  SHFL.IDX P6, R14, R13, R12, R11 ;  /* 0x0000000c0d0e7389 */ /* 0x00006400000c000b */
[----:B01----:R-:W-:Y:S01]  /*233a0*/  ENDCOLLECTIVE ;  /* 0x000000000000791b */ /* 0x003fe20003800000 */
.L_x_905:
        /* <DEDUP_REMOVED lines=8> */
.L_x_906:
[----:B------:R-:W-:Y:S02]  /*23430*/  SEL R51, R82, R87, P0 ;  /* 0x0000005752337207 */ /* 0x000fe40000000000 */
[----:B------:R-:W-:Y:S01]  /*23440*/  SEL R82, R87, R82, P0 ;  /* 0x0000005257527207 */ /* 0x000fe20000000000 */
[----:B------:R-:W-:Y:S02]  /*23450*/  IMAD.MOV.U32 R13, RZ, RZ, R86 ;  /* 0x000000ffff0d7224 */ /* 0x000fe400078e0056 */
[----:B------:R-:W-:-:S07]  /*23460*/  IMAD.MOV.U32 R84, RZ, RZ, R14 ;  /* 0x000000ffff547224 */ /* 0x000fce00078e000e */
[----:B------:R-:W-:Y:S05]  /*23470*/  WARPSYNC.COLLECTIVE R15, `(.L_x_907) ;  /* 0x000000000f087348 */ /* 0x000fea0003c00000 */
[----:B------:R0:W1:Y:S02]  /*23480*/  SHFL.IDX P6, R14, R13, R12, R11 ;  /* 0x0000000c0d0e7389 */ /* 0x00006400000c000b */
[----:B01----:R-:W-:Y:S01]  /*23490*/  ENDCOLLECTIVE ;  /* 0x000000000000791b */ /* 0x003fe20003800000 */
.L_x_907:
[----:B------:R-:W-:Y:S02]  /*234a0*/  IMAD.MOV.U32 R13, RZ, RZ, R117 ;  /* 0x000000ffff0d7224 */ /* 0x000fe400078e0075 */
[----:B------:R-:W-:Y:S01]  /*234b0*/  IMAD.MOV.U32 R12, RZ, RZ, R6 ;  /* 0x000000ffff0c7224 */ /* 0x000fe200078e0006 */
[----:B------:R-:W-:-:S07]  /*234c0*/  MOV R86, R14 ;  /* 0x0000000e00567202 */ /* 0x000fce0000000f00 */
[----:B------:R-:W-:Y:S05]  /*234d0*/  WARPSYNC.COLLECTIVE R15, `(.L_x_908) ;  /* 0x000000000f087348 */ /* 0x000fea0003c00000 */
[----:B------:R0:W1:Y:S02]  /*234e0*/  SHFL.IDX P6, R14, R13, R12, R11 ;  /* 0x0000000c0d0e7389 */ /* 0x00006400000c000b */
[----:B01----:R-:W-:Y:S01]  /*234f0*/  ENDCOLLECTIVE ;  /* 0x000000000000791b */ /* 0x003fe20003800000 */
.L_x_908:
[----:B------:R-:W-:Y:S02]  /*23500*/  IMAD.MOV.U32 R13, RZ, RZ, R83 ;  /* 0x000000ffff0d7224 */ /* 0x000fe400078e0053 */
[----:B------:R-:W-:-:S07]  /*23510*/  IMAD.MOV.U32 R117, RZ, RZ, R14 ;  /* 0x000000ffff757224 */ /* 0x000fce00078e000e */
[----:B------:R-:W-:Y:S05]  /*23520*/  WARPSYNC.COLLECTIVE R15, `(.L_x_909) ;  /* 0x000000000f087348 */ /* 0x000fea0003c00000 */
[----:B------:R0:W1:Y:S02]  /*23530*/  SHFL.IDX P6, R14, R13, R12, R11 ;  /* 0x0000000c0d0e7389 */ /* 0x00006400000c000b */
[----:B01----:R-:W-:Y:S01]  /*23540*/  ENDCOLLECTIVE ;  /* 0x000000000000791b */ /* 0x003fe20003800000 */
.L_x_909:
        /* <DEDUP_REMOVED lines=8> */
.L_x_910:
[----:B------:R-:W-:Y:S02]  /*235d0*/  IMAD.MOV.U32 R13, RZ, RZ, R54 ;  /* 0x000000ffff0d7224 */ /* 0x000fe400078e0036 */
[----:B------:R-:W-:-:S07]  /*235e0*/  IMAD.MOV.U32 R90, RZ, RZ, R14 ;  /* 0x000000ffff5a7224 */ /* 0x000fce00078e000e */
[----:B------:R-:W-:Y:S05]  /*235f0*/  WARPSYNC.COLLECTIVE R15, `(.L_x_911) ;  /* 0x000000000f087348 */ /* 0x000fea0003c00000 */
[----:B------:R0:W1:Y:S02]  /*23600*/  SHFL.IDX P6, R14, R13, R12, R11 ;  /* 0x0000000c0d0e7389 */ /* 0x00006400000c000b */
[----:B01----:R-:W-:Y:S01]  /*23610*/  ENDCOLLECTIVE ;  /* 0x000000000000791b */ /* 0x003fe20003800000 */
.L_x_911:
[----:B------:R-:W-:Y:S01]  /*23620*/  IMAD.MOV.U32 R13, RZ, RZ, R85 ;  /* 0x000000ffff0d7224 */ /* 0x000fe200078e0055 */
[----:B------:R-:W-:Y:S02]  /*23630*/  MOV R12, R6 ;  /* 0x00000006000c7202 */ /* 0x000fe40000000f00 */
[----:B------:R-:W-:Y:S02]  /*23640*/  SEL R85, R86, R123, P0 ;  /* 0x0000007b56557207 */ /* 0x000fe40000000000 */
[----:B------:R-:W-:Y:S01]  /*23650*/  SEL R86, R123, R86, P0 ;  /* 0x000000567b567207 */ /* 0x000fe20000000000 */
[----:B------:R-:W-:-:S07]  /*23660*/  IMAD.MOV.U32 R54, RZ, RZ, R14 ;  /* 0x000000ffff367224 */ /* 0x000fce00078e000e */
[----:B------:R-:W-:Y:S05]  /*23670*/  WARPSYNC.COLLECTIVE R15, `(.L_x_912) ;  /* 0x000000000f087348 */ /* 0x000fea0003c00000 */
[----:B------:R0:W1:Y:S02]  /*23680*/  SHFL.IDX P6, R14, R13, R12, R11 ;  /* 0x0000000c0d0e7389 */ /* 0x00006400000c000b */
[----:B01----:R-:W-:Y:S01]  /*23690*/  ENDCOLLECTIVE ;  /* 0x000000000000791b */ /* 0x003fe20003800000 */
.L_x_912:
[----:B------:R-:W-:Y:S01]  /*236a0*/  IMAD.MOV.U32 R13, RZ, RZ, R45 ;  /* 0x000000ffff0d7224 */ /* 0x000fe200078e002d */
[----:B------:R-:W-:Y:S02]  /*236b0*/  SEL R45, R46, R113, P0 ;  /* 0x000000712e2d7207 */ /* 0x000fe40000000000 */
[----:B------:R-:W-:Y:S01]  /*236c0*/  SEL R46, R113, R46, P0 ;  /* 0x0000002e712e7207 */ /* 0x000fe20000000000 */
[----:B------:R-:W-:-:S07]  /*236d0*/  IMAD.MOV.U32 R125, RZ, RZ, R14 ;  /* 0x000000ffff7d7224 */ /* 0x000fce00078e000e */
[----:B------:R-:W-:Y:S05]  /*236e0*/  WARPSYNC.COLLECTIVE R15, `(.L_x_913) ;  /* 0x000000000f087348 */ /* 0x000fea0003c00000 */
[----:B------:R0:W1:Y:S02]  /*236f0*/  SHFL.IDX P6, R14, R13, R12, R11 ;  /* 0x0000000c0d0e7389 */ /* 0x00006400000c000b */
[----:B01----:R-:W-:Y:S01]  /*23700*/  ENDCOLLECTIVE ;  /* 0x000000000000791b */ /* 0x003fe20003800000 */
.L_x_913:
        /* <DEDUP_REMOVED lines=8> */
.L_x_914:
[----:B------:R-:W-:Y:S01]  /*23790*/  IMAD.MOV.U32 R13, RZ, RZ, R58 ;  /* 0x000000ffff0d7224 */ /* 0x000fe200078e003a */
[----:B------:R-:W-:-:S07]  /*237a0*/  MOV R60, R14 ;  /* 0x0000000e003c7202 */ /* 0x000fce0000000f00 */
[----:B------:R-:W-:Y:S05]  /*237b0*/  WARPSYNC.COLLECTIVE R15, `(.L_x_915) ;  /* 0x000000000f087348 */ /* 0x000fea0003c00000 */
[----:B------:R0:W1:Y:S02]  /*237c0*/  SHFL.IDX P6, R14, R13, R12, R11 ;  /* 0x0000000c0d0e7389 */ /* 0x00006400000c000b */
[----:B01----:R-:W-:Y:S01]  /*237d0*/  ENDCOLLECTIVE ;  /* 0x000000000000791b */ /* 0x003fe20003800000 */
.L_x_915:
        /* <DEDUP_REMOVED lines=8> */
.L_x_916:
[----:B------:R-:W-:Y:S01]  /*23860*/  MOV R13, R61 ;  /* 0x0000003d000d7202 */ /* 0x000fe20000000f00 */
[----:B------:R-:W-:-:S07]  /*23870*/  IMAD.MOV.U32 R129, RZ, RZ, R14 ;  /* 0x000000ffff817224 */ /* 0x000fce00078e000e */
[----:B------:R-:W-:Y:S05]  /*23880*/  WARPSYNC.COLLECTIVE R15, `(.L_x_917) ;  /* 0x000000000f087348 */ /* 0x000fea0003c00000 */
[----:B------:R0:W1:Y:S02]  /*23890*/  SHFL.IDX P6, R14, R13, R12, R11 ;  /* 0x0000000c0d0e7389 */ /* 0x00006400000c000b */
[----:B01----:R-:W-:Y:S01]  /*238a0*/  ENDCOLLECTIVE ;  /* 0x000000000000791b */ /* 0x003fe20003800000 */
.L_x_917:
[----:B------:R-:W-:Y:S02]  /*238b0*/  IMAD.MOV.U32 R13, RZ, RZ, R64 ;  /* 0x000000ffff0d7224 */ /* 0x000fe400078e0040 */
[----:B------:R-:W-:Y:S02]  /*238c0*/  IMAD.MOV.U32 R12, RZ, RZ, R5 ;  /* 0x000000ffff0c7224 */ /* 0x000fe400078e0005 */
[----:B------:R-:W-:-:S07]  /*238d0*/  IMAD.MOV.U32 R61, RZ, RZ, R14 ;  /* 0x000000ffff3d7224 */ /* 0x000fce00078e000e */
[----:B------:R-:W-:Y:S05]  /*238e0*/  WARPSYNC.COLLECTIVE R15, `(.L_x_918) ;  /* 0x000000000f087348 */ /* 0x000fea0003c00000 */
[----:B------:R0:W1:Y:S02]  /*238f0*/  SHFL.IDX P6, R14, R13, R12, R11 ;  /* 0x0000000c0d0e7389 */ /* 0x00006400000c000b */
[----:B01----:R-:W-:Y:S01]  /*23900*/  ENDCOLLECTIVE ;  /* 0x000000000000791b */ /* 0x003fe20003800000 */
.L_x_918:
[----:B------:R-:W-:Y:S01]  /*23910*/  SEL R56, R58, R61, P0 ;  /* 0x0000003d3a387207 */ /* 0x000fe20000000000 */
[----:B------:R-:W-:Y:S01]  /*23920*/  IMAD.MOV.U32 R13, RZ, RZ, R52 ;  /* 0x000000ffff0d7224 */ /* 0x000fe200078e0034 */
[----:B------:R-:W-:Y:S01]  /*23930*/  SEL R52, R54, R127, P0 ;  /* 0x0000007f36347207 */ /* 0x000fe20000000000 */
[----:B------:R-:W-:-:S07]  /*23940*/  IMAD.MOV.U32 R64, RZ, RZ, R14 ;  /* 0x000000ffff407224 */ /* 0x000fce00078e000e */
[----:B------:R-:W-:Y:S05]  /*23950*/  WARPSYNC.COLLECTIVE R15, `(.L_x_919) ;  /* 0x000000000f087348 */ /* 0x000fea0003c00000 */
[----:B------:R0:W1:Y:S02]  /*23960*/  SHFL.IDX P6, R14, R13, R12, R11 ;  /* 0x0000000c0d0e7389 */ /* 0x00006400000c000b */
[----:B01----:R-:W-:Y:S01]  /*23970*/  ENDCOLLECTIVE ;  /* 0x000000000000791b */ /* 0x003fe20003800000 */
.L_x_919:
[----:B------:R-:W-:Y:S01]  /*23980*/  IMAD.MOV.U32 R13, RZ, RZ, R55 ;  /* 0x000000ffff0d7224 */ /* 0x000fe200078e0037 */
[----:B------:R-:W-:Y:S01]  /*23990*/  SEL R55, R129, R60, P0 ;  /* 0x0000003c81377207 */ /* 0x000fe20000000000 */
[----:B------:R-:W-:Y:S01]  /*239a0*/  IMAD.MOV.U32 R12, RZ, RZ, R6 ;  /* 0x000000ffff0c7224 */ /* 0x000fe200078e0006 */
[----:B------:R-:W-:-:S07]  /*239b0*/  MOV R65, R14 ;  /* 0x0000000e00417202 */ /* 0x000fce0000000f00 */
[----:B------:R-:W-:Y:S05]  /*239c0*/  WARPSYNC.COLLECTIVE R15, `(.L_x_920) ;  /* 0x000000000f087348 */ /* 0x000fea0003c00000 */
[----:B------:R0:W1:Y:S02]  /*239d0*/  SHFL.IDX P6, R14, R13, R12, R11 ;  /* 0x0000000c0d0e7389 */ /* 0x00006400000c000b */
[----:B01----:R-:W-:Y:S01]  /*239e0*/  ENDCOLLECTIVE ;  /* 0x000000000000791b */ /* 0x003fe20003800000 */
.L_x_920:
[----:B------:R-:W-:Y:S01]  /*239f0*/  IMAD.MOV.U32 R13, RZ, RZ, R53 ;  /* 0x000000ffff0d7224 */ /* 0x000fe200078e0035 */
[----:B------:R-:W-:Y:S02]  /*23a00*/  SEL R53, R127, R54, P0 ;  /* 0x000000367f357207 */ /* 0x000fe40000000000 */
[----:B------:R-:W-:Y:S01]  /*23a10*/  SEL R54, R60, R129, P0 ;  /* 0x000000813c367207 */ /* 0x000fe20000000000 */
[----:B------:R-:W-:-:S07]  /*23a20*/  IMAD.MOV.U32 R131, RZ, RZ, R14 ;  /* 0x000000ffff837224 */ /* 0x000fce00078e000e */
[----:B------:R-:W-:Y:S05]  /*23a30*/  WARPSYNC.COLLECTIVE R15, `(.L_x_921) ;  /* 0x000000000f087348 */ /* 0x000fea0003c00000 */
[----:B------:R0:W1:Y:S02]  /*23a40*/  SHFL.IDX P6, R14, R13, R12, R11 ;  /* 0x0000000c0d0e7389 */ /* 0x00006400000c000b */
[----:B01----:R-:W-:Y:S01]  /*23a50*/  ENDCOLLECTIVE ;  /* 0x000000000000791b */ /* 0x003fe20003800000 */
.L_x_921:
[----:B------:R-:W-:Y:S01]  /*23a60*/  MOV R13, R36 ;  /* 0x00000024000d7202 */ /* 0x000fe20000000f00 */
[----:B------:R-:W-:Y:S02]  /*23a70*/  IMAD.MOV.U32 R12, RZ, RZ, R5 ;  /* 0x000000ffff0c7224 */ /* 0x000fe400078e0005 */
[----:B------:R-:W-:-:S07]  /*23a80*/  IMAD.MOV.U32 R68, RZ, RZ, R14 ;  /* 0x000000ffff447224 */ /* 0x000fce00078e000e */
[----:B------:R-:W-:Y:S05]  /*23a90*/  WARPSYNC.COLLECTIVE R15, `(.L_x_922) ;  /* 0x000000000f087348 */ /* 0x000fea0003c00000 */
[----:B------:R0:W1:Y:S02]  /*23aa0*/  SHFL.IDX P6, R14, R13, R12, R11 ;  /* 0x0000000c0d0e7389 */ /* 0x00006400000c000b */
[----:B01----:R-:W-:Y:S01]  /*23ab0*/  ENDCOLLECTIVE ;  /* 0x000000000000791b */ /* 0x003fe20003800000 */
.L_x_922:
[----:B------:R-:W-:Y:S01]  /*23ac0*/  SEL R60, R65, R68, P0 ;  /* 0x00000044413c7207 */ /* 0x000fe20000000000 */
[----:B------:R-:W-:Y:S02]  /*23ad0*/  IMAD.MOV.U32 R13, RZ, RZ, R38 ;  /* 0x000000ffff0d7224 */ /* 0x000fe400078e0026 */
[----:B------:R-:W-:-:S07]  /*23ae0*/  IMAD.MOV.U32 R69, RZ, RZ, R14 ;  /* 0x000000ffff457224 */ /* 0x000fce00078e000e */
[----:B------:R-:W-:Y:S05]  /*23af0*/  WARPSYNC.COLLECTIVE R15, `(.L_x_923) ;  /* 0x000000000f087348 */ /* 0x000fea0003c00000 */
[----:B------:R0:W1:Y:S02]  /*23b00*/  SHFL.IDX P6, R14, R13, R12, R11 ;  /* 0x0000000c0d0e7389 */ /* 0x00006400000c000b */
[----:B01----:R-:W-:Y:S01]  /*23b10*/  ENDCOLLECTIVE ;  /* 0x000000000000791b */ /* 0x003fe20003800000 */
.L_x_923:
[----:B------:R-:W-:Y:S01]  /*23b20*/  IMAD.MOV.U32 R13, RZ, RZ, R57 ;  /* 0x000000ffff0d7224 */ /* 0x000fe200078e0039 */
[----:B------:R-:W-:Y:S02]  /*23b30*/  MOV R12, R6 ;  /* 0x00000006000c7202 */ /* 0x000fe40000000f00 */
[----:B------:R-:W-:Y:S02]  /*23b40*/  SEL R57, R61, R58, P0 ;  /* 0x0000003a3d397207 */ /* 0x000fe40000000000 */
[----:B------:R-:W-:Y:S02]  /*23b50*/  SEL R61, R68, R65, P0 ;  /* 0x00000041443d7207 */ /* 0x000fe40000000000 */
[----:B------:R-:W-:Y:S01]  /*23b60*/  SEL R58, R64, R131, P0 ;  /* 0x00000083403a7207 */ /* 0x000fe20000000000 */
[----:B------:R-:W-:-:S07]  /*23b70*/  IMAD.MOV.U32 R71, RZ, RZ, R14 ;  /* 0x000000ffff477224 */ /* 0x000fce00078e000e */
[----:B------:R-:W-:Y:S05]  /*23b80*/  WARPSYNC.COLLECTIVE R15, `(.L_x_924) ;  /* 0x000000000f087348 */ /* 0x000fea0003c00000 */
[----:B------:R0:W1:Y:S02]  /*23b90*/  SHFL.IDX P6, R14, R13, R12, R11 ;  /* 0x0000000c0d0e7389 */ /* 0x00006400000c000b */
[----:B01----:R-:W-:Y:S01]  /*23ba0*/  ENDCOLLECTIVE ;  /* 0x000000000000791b */ /* 0x003fe20003800000 */
.L_x_924:
[----:B------:R-:W-:Y:S01]  /*23bb0*/  IMAD.MOV.U32 R13, RZ, RZ, R59 ;  /* 0x000000ffff0d7224 */ /* 0x000fe200078e003b */
[----:B------:R-:W-:Y:S01]  /*23bc0*/  SEL R59, R131, R64, P0 ;  /* 0x00000040833b7207 */ /* 0x000fe20000000000 */
[----:B------:R-:W-:-:S07]  /*23bd0*/  IMAD.MOV.U32 R36, RZ, RZ, R14 ;  /* 0x000000ffff247224 */ /* 0x000fce00078e000e */
[----:B------:R-:W-:Y:S05]  /*23be0*/  WARPSYNC.COLLECTIVE R15, `(.L_x_925) ;  /* 0x000000000f087348 */ /* 0x000fea0003c00000 */
[----:B------:R0:W1:Y:S02]  /*23bf0*/  SHFL.IDX P6, R14, R13, R12, R11 ;  /* 0x0000000c0d0e7389 */ /* 0x00006400000c000b */
[----:B01----:R-:W-:Y:S01]  /*23c00*/  ENDCOLLECTIVE ;  /* 0x000000000000791b */ /* 0x003fe20003800000 */
.L_x_925:
[----:B------:R-:W-:Y:S02]  /*23c10*/  SEL R68, R69, R36, P0 ;  /* 0x0000002445447207 */ /* 0x000fe40000000000 */
[----:B------:R-:W-:Y:S01]  /*23c20*/  SEL R69, R36, R69, P0 ;  /* 0x0000004524457207 */ /* 0x000fe20000000000 */
[----:B------:R-:W-:Y:S01]  /*23c30*/  IMAD.MOV.U32 R13, RZ, RZ, R32 ;  /* 0x000000ffff0d7224 */ /* 0x000fe200078e0020 */
[----:B------:R-:W-:Y:S01]  /*23c40*/  MOV R12, R5 ;  /* 0x00000005000c7202 */ /* 0x000fe20000000f00 */
[----:B------:R-:W-:-:S07]  /*23c50*/  IMAD.MOV.U32 R38, RZ, RZ, R14 ;  /* 0x000000ffff267224 */ /* 0x000fce00078e000e */
[----:B------:R-:W-:Y:S05]  /*23c60*/  WARPSYNC.COLLECTIVE R15, `(.L_x_926) ;  /* 0x000000000f087348 */ /* 0x000fea0003c00000 */
[----:B------:R0:W1:Y:S02]  /*23c70*/  SHFL.IDX P6, R14, R13, R12, R11 ;  /* 0x0000000c0d0e7389 */ /* 0x00006400000c000b */
[----:B01----:R-:W-:Y:S01]  /*23c80*/  ENDCOLLECTIVE ;  /* 0x000000000000791b */ /* 0x003fe20003800000 */
.L_x_926:
[----:B------:R-:W-:Y:S02]  /*23c90*/  SEL R70, R71, R38, P0 ;  /* 0x0000002647467207 */ /* 0x000fe40000000000 */
[----:B------:R-:W-:Y:S01]  /*23ca0*/  SEL R71, R38, R71, P0 ;  /* 0x0000004726477207 */ /* 0x000fe20000000000 */
[----:B------:R-:W-:Y:S02]  /*23cb0*/  IMAD.MOV.U32 R13, RZ, RZ, R34 ;  /* 0x000000ffff0d7224 */ /* 0x000fe400078e0022 */
[----:B------:R-:W-:-:S07]  /*23cc0*/  IMAD.MOV.U32 R73, RZ, RZ, R14 ;  /* 0x000000ffff497224 */ /* 0x000fce00078e000e */
[----:B------:R-:W-:Y:S05]  /*23cd0*/  WARPSYNC.COLLECTIVE R15, `(.L_x_927) ;  /* 0x000000000f087348 */ /* 0x000fea0003c00000 */
[----:B------:R0:W1:Y:S02]  /*23ce0*/  SHFL.IDX P6, R14, R13, R12, R11 ;  /* 0x0000000c0d0e7389 */ /* 0x00006400000c000b */
[----:B01----:R-:W-:Y:S01]  /*23cf0*/  ENDCOLLECTIVE ;  /* 0x000000000000791b */ /* 0x003fe20003800000 */
.L_x_927:
[----:B------:R-:W-:Y:S01]  /*23d00*/  IMAD.MOV.U32 R13, RZ, RZ, R37 ;  /* 0x000000ffff0d7224 */ /* 0x000fe200078e0025 */
[----:B------:R-:W-:Y:S01]  /*23d10*/  MOV R12, R6 ;  /* 0x00000006000c7202 */ /* 0x000fe20000000f00 */
[----:B------:R-:W-:-:S07]  /*23d20*/  IMAD.MOV.U32 R75, RZ, RZ, R14 ;  /* 0x000000ffff4b7224 */ /* 0x000fce00078e000e */
[----:B------:R-:W-:Y:S05]  /*23d30*/  WARPSYNC.COLLECTIVE R15, `(.L_x_928) ;  /* 0x000000000f087348 */ /* 0x000fea0003c00000 */
[----:B------:R0:W1:Y:S02]  /*23d40*/  SHFL.IDX P6, R14, R13, R12, R11 ;  /* 0x0000000c0d0e7389 */ /* 0x00006400000c000b */
[----:B01----:R-:W-:Y:S01]  /*23d50*/  ENDCOLLECTIVE ;  /* 0x000000000000791b */ /* 0x003fe20003800000 */
.L_x_928:
[----:B------:R-:W-:Y:S02]  /*23d60*/  IMAD.MOV.U32 R13, RZ, RZ, R39 ;  /* 0x000000ffff0d7224 */ /* 0x000fe400078e0027 */
[----:B------:R-:W-:-:S07]  /*23d70*/  IMAD.MOV.U32 R32, RZ, RZ, R14 ;  /* 0x000000ffff207224 */ /* 0x000fce00078e000e */
[----:B------:R-:W-:Y:S05]  /*23d80*/  WARPSYNC.COLLECTIVE R15, `(.L_x_929) ;  /* 0x000000000f087348 */ /* 0x000fea0003c00000 */
[----:B------:R0:W1:Y:S02]  /*23d90*/  SHFL.IDX P6, R14, R13, R12, R11 ;  /* 0x0000000c0d0e7389 */ /* 0x00006400000c000b */
[----:B01----:R-:W-:Y:S01]  /*23da0*/  ENDCOLLECTIVE ;  /* 0x000000000000791b */ /* 0x003fe20003800000 */
.L_x_929:
        /* <DEDUP_REMOVED lines=8> */
.L_x_930:
[----:B------:R-:W-:Y:S02]  /*23e30*/  SEL R74, R75, R34, P0 ;  /* 0x000000224b4a7207 */ /* 0x000fe40000000000 */
[----:B------:R-:W-:Y:S01]  /*23e40*/  SEL R75, R34, R75, P0 ;  /* 0x0000004b224b7207 */ /* 0x000fe20000000000 */
[----:B------:R-:W-:Y:S02]  /*23e50*/  IMAD.MOV.U32 R13, RZ, RZ, R26 ;  /* 0x000000ffff0d7224 */ /* 0x000fe400078e001a */
[----:B------:R-:W-:-:S07]  /*23e60*/  IMAD.MOV.U32 R91, RZ, RZ, R14 ;  /* 0x000000ffff5b7224 */ /* 0x000fce00078e000e */
[----:B------:R-:W-:Y:S05]  /*23e70*/  WARPSYNC.COLLECTIVE R15, `(.L_x_931) ;  /* 0x000000000f087348 */ /* 0x000fea0003c00000 */
[----:B------:R0:W1:Y:S02]  /*23e80*/  SHFL.IDX P6, R14, R13, R12, R11 ;  /* 0x0000000c0d0e7389 */ /* 0x00006400000c000b */
[----:B01----:R-:W-:Y:S01]  /*23e90*/  ENDCOLLECTIVE ;  /* 0x000000000000791b */ /* 0x003fe20003800000 */
.L_x_931:
[----:B------:R-:W-:Y:S01]  /*23ea0*/  IMAD.MOV.U32 R13, RZ, RZ, R33 ;  /* 0x000000ffff0d7224 */ /* 0x000fe200078e0021 */
[----:B------:R-:W-:Y:S01]  /*23eb0*/  MOV R12, R6 ;  /* 0x00000006000c7202 */ /* 0x000fe20000000f00 */
[----:B------:R-:W-:-:S07]  /*23ec0*/  IMAD.MOV.U32 R93, RZ, RZ, R14 ;  /* 0x000000ffff5d7224 */ /* 0x000fce00078e000e */
[----:B------:R-:W-:Y:S05]  /*23ed0*/  WARPSYNC.COLLECTIVE R15, `(.L_x_932) ;  /* 0x000000000f087348 */ /* 0x000fea0003c00000 */
[----:B------:R0:W1:Y:S02]  /*23ee0*/  SHFL.IDX P6, R14, R13, R12, R11 ;  /* 0x0000000c0d0e7389 */ /* 0x00006400000c000b */
[----:B01----:R-:W-:Y:S01]  /*23ef0*/  ENDCOLLECTIVE ;  /* 0x000000000000791b */ /* 0x003fe20003800000 */
.L_x_932:
[----:B------:R-:W-:Y:S02]  /*23f00*/  IMAD.MOV.U32 R13, RZ, RZ, R35 ;  /* 0x000000ffff0d7224 */ /* 0x000fe400078e0023 */
[----:B------:R-:W-:-:S07]  /*23f10*/  IMAD.MOV.U32 R24, RZ, RZ, R14 ;  /* 0x000000ffff187224 */ /* 0x000fce00078e000e */
[----:B------:R-:W-:Y:S05]  /*23f20*/  WARPSYNC.COLLECTIVE R15, `(.L_x_933) ;  /* 0x000000000f087348 */ /* 0x000fea0003c00000 */
[----:B------:R0:W1:Y:S02]  /*23f30*/  SHFL.IDX P6, R14, R13, R12, R11 ;  /* 0x0000000c0d0e7389 */ /* 0x00006400000c000b */
[----:B01----:R-:W-:Y:S01]  /*23f40*/  ENDCOLLECTIVE ;  /* 0x000000000000791b */ /* 0x003fe20003800000 */
.L_x_933:
        /* <DEDUP_REMOVED lines=8> */
.L_x_934:
[----:B------:R-:W-:Y:S02]  /*23fd0*/  SEL R92, R93, R26, P0 ;  /* 0x0000001a5d5c7207 */ /* 0x000fe40000000000 */
[----:B------:R-:W-:Y:S01]  /*23fe0*/  SEL R93, R26, R93, P0 ;  /* 0x0000005d1a5d7207 */ /* 0x000fe20000000000 */
[----:B------:R-:W-:Y:S02]  /*23ff0*/  IMAD.MOV.U32 R13, RZ, RZ, R10 ;  /* 0x000000ffff0d7224 */ /* 0x000fe400078e000a */
[----:B------:R-:W-:-:S07]  /*24000*/  IMAD.MOV.U32 R95, RZ, RZ, R14 ;  /* 0x000000ffff5f7224 */ /* 0x000fce00078e000e */
[----:B------:R-:W-:Y:S05]  /*24010*/  WARPSYNC.COLLECTIVE R15, `(.L_x_935) ;  /* 0x000000000f087348 */ /* 0x000fea0003c00000 */
[----:B------:R0:W1:Y:S02]  /*24020*/  SHFL.IDX P6, R14, R13, R12, R11 ;  /* 0x0000000c0d0e7389 */ /* 0x00006400000c000b */
[----:B01----:R-:W-:Y:S01]  /*24030*/  ENDCOLLECTIVE ;  /* 0x000000000000791b */ /* 0x003fe20003800000 */
.L_x_935:
[----:B------:R-:W-:Y:S01]  /*24040*/  IMAD.MOV.U32 R13, RZ, RZ, R27 ;  /* 0x000000ffff0d7224 */ /* 0x000fe200078e001b */
[----:B------:R-:W-:Y:S01]  /*24050*/  MOV R12, R6 ;  /* 0x00000006000c7202 */ /* 0x000fe20000000f00 */
[----:B------:R-:W-:-:S07]  /*24060*/  IMAD.MOV.U32 R97, RZ, RZ, R14 ;  /* 0x000000ffff617224 */ /* 0x000fce00078e000e */
[----:B------:R-:W-:Y:S05]  /*24070*/  WARPSYNC.COLLECTIVE R15, `(.L_x_936) ;  /* 0x000000000f087348 */ /* 0x000fea0003c00000 */
[----:B------:R0:W1:Y:S02]  /*24080*/  SHFL.IDX P6, R14, R13, R12, R11 ;  /* 0x0000000c0d0e7389 */ /* 0x00006400000c000b */
[----:B01----:R-:W-:Y:S01]  /*24090*/  ENDCOLLECTIVE ;  /* 0x000000000000791b */ /* 0x003fe20003800000 */
.L_x_936:
[----:B------:R-:W-:Y:S02]  /*240a0*/  IMAD.MOV.U32 R13, RZ, RZ, R25 ;  /* 0x000000ffff0d7224 */ /* 0x000fe400078e0019 */
[----:B------:R-:W-:-:S07]  /*240b0*/  IMAD.MOV.U32 R8, RZ, RZ, R14 ;  /* 0x000000ffff087224 */ /* 0x000fce00078e000e */
[----:B------:R-:W-:Y:S05]  /*240c0*/  WARPSYNC.COLLECTIVE R15, `(.L_x_937) ;  /* 0x000000000f087348 */ /* 0x000fea0003c00000 */
[----:B------:R0:W1:Y:S02]  /*240d0*/  SHFL.IDX P6, R14, R13, R12, R11 ;  /* 0x0000000c0d0e7389 */ /* 0x00006400000c000b */
[----:B01----:R-:W-:Y:S01]  /*240e0*/  ENDCOLLECTIVE ;  /* 0x000000000000791b */ /* 0x003fe20003800000 */
.L_x_937:
        /* <DEDUP_REMOVED lines=8> */
.L_x_938:
[----:B------:R-:W-:Y:S02]  /*24170*/  SEL R96, R97, R10, P0 ;  /* 0x0000000a61607207 */ /* 0x000fe40000000000 */
[----:B------:R-:W-:Y:S01]  /*24180*/  SEL R97, R10, R97, P0 ;  /* 0x000000610a617207 */ /* 0x000fe20000000000 */
[----:B------:R-:W-:Y:S02]  /*24190*/  IMAD.MOV.U32 R13, RZ, RZ, R66 ;  /* 0x000000ffff0d7224 */ /* 0x000fe400078e0042 */
[----:B------:R-:W-:-:S07]  /*241a0*/  IMAD.MOV.U32 R4, RZ, RZ, R14 ;  /* 0x000000ffff047224 */ /* 0x000fce00078e000e */
[----:B------:R-:W-:Y:S05]  /*241b0*/  WARPSYNC.COLLECTIVE R15, `(.L_x_939) ;  /* 0x000000000f087348 */ /* 0x000fea0003c00000 */
[----:B------:R0:W1:Y:S02]  /*241c0*/  SHFL.IDX P6, R14, R13, R12, R11 ;  /* 0x0000000c0d0e7389 */ /* 0x00006400000c000b */
[----:B01----:R-:W-:Y:S01]  /*241d0*/  ENDCOLLECTIVE ;  /* 0x000000000000791b */ /* 0x003fe20003800000 */
.L_x_939:
[----:B------:R-:W-:Y:S01]  /*241e0*/  IMAD.MOV.U32 R13, RZ, RZ, R9 ;  /* 0x000000ffff0d7224 */ /* 0x000fe200078e0009 */
[----:B------:R-:W-:Y:S01]  /*241f0*/  MOV R12, R6 ;  /* 0x00000006000c7202 */ /* 0x000fe20000000f00 */
[----:B------:R-:W-:-:S07]  /*24200*/  IMAD.MOV.U32 R66, RZ, RZ, R14 ;  /* 0x000000ffff427224 */ /* 0x000fce00078e000e */
[----:B------:R-:W-:Y:S05]  /*24210*/  WARPSYNC.COLLECTIVE R15, `(.L_x_940) ;  /* 0x000000000f087348 */ /* 0x000fea0003c00000 */
[----:B------:R0:W1:Y:S02]  /*24220*/  SHFL.IDX P6, R14, R13, R12, R11 ;  /* 0x0000000c0d0e7389 */ /* 0x00006400000c000b */
[----:B01----:R-:W-:Y:S01]  /*24230*/  ENDCOLLECTIVE ;  /* 0x000000000000791b */ /* 0x003fe20003800000 */
.L_x_940:
[----:B------:R-:W-:Y:S02]  /*24240*/  IMAD.MOV.U32 R13, RZ, RZ, R7 ;  /* 0x000000ffff0d7224 */ /* 0x000fe400078e0007 */
[----:B------:R-:W-:-:S07]  /*24250*/  IMAD.MOV.U32 R9, RZ, RZ, R14 ;  /* 0x000000ffff097224 */ /* 0x000fce00078e000e */
[----:B------:R-:W-:Y:S05]  /*24260*/  WARPSYNC.COLLECTIVE R15, `(.L_x_941) ;  /* 0x000000000f087348 */ /* 0x000fea0003c00000 */
[----:B------:R0:W1:Y:S02]  /*24270*/  SHFL.IDX P6, R14, R13, R12, R11 ;  /* 0x0000000c0d0e7389 */ /* 0x00006400000c000b */
[----:B01----:R-:W-:Y:S01]  /*24280*/  ENDCOLLECTIVE ;  /* 0x000000000000791b */ /* 0x003fe20003800000 */
.L_x_941:
[----:B------:R-:W-:Y:S05]  /*24290*/  BRA `(.L_x_942) ;  /* 0xffffff1c00507947 */ /* 0x000fea000383ffff */
.L_x_660:
[----:B------:R-:W-:Y:S01]  /*242a0*/  IMAD.MOV.U32 R13, RZ, RZ, R2 ;  /* 0x000000ffff0d7224 */ /* 0x000fe200078e0002 */
[----:B------:R-:W-:Y:S01]  /*242b0*/  MOV R12, RZ ;  /* 0x000000ff000c7202 */ /* 0x000fe20000000f00 */
[----:B------:R-:W-:Y:S02]  /*242c0*/  IMAD.MOV.U32 R11, RZ, RZ, 0x181f ;  /* 0x0000181fff0b7424 */ /* 0x000fe400078e00ff */
[----:B------:R-:W-:-:S07]  /*242d0*/  IMAD.MOV.U32 R15, RZ, RZ, -0x1 ;  /* 0xffffffffff0f7424 */ /* 0x000fce00078e00ff */
[----:B-----5:R-:W-:Y:S05]  /*242e0*/  WARPSYNC.COLLECTIVE R15, `(.L_x_943) ;  /* 0x000000000f087348 */ /* 0x020fea0003c00000 */
[----:B------:R0:W1:Y:S02]  /*242f0*/  SHFL.IDX P6, R14, R13, R12, R11 ;  /* 0x0000000c0d0e7389 */ /* 0x00006400000c000b */
[----:B01---5:R-:W-:Y:S01]  /*24300*/  ENDCOLLECTIVE ;  /* 0x000000000000791b */ /* 0x023fe20003800000 */
.L_x_943:
[----:B------:R-:W-:Y:S02]  /*24310*/  IMAD.MOV.U32 R13, RZ, RZ, R0 ;  /* 0x000000ffff0d7224 */ /* 0x000fe400078e0000 */
[----:B------:R-:W-:-:S07]  /*24320*/  IMAD.MOV.U32 R3, RZ, RZ, R14 ;  /* 0x000000ffff037224 */ /* 0x000fce00078e000e */
[----:B------:R-:W-:Y:S05]  /*24330*/  WARPSYNC.COLLECTIVE R15, `(.L_x_944) ;  /* 0x000000000f087348 */ /* 0x000fea0003c00000 */
[----:B------:R0:W1:Y:S02]  /*24340*/  SHFL.IDX P6, R14, R13, R12, R11 ;  /* 0x0000000c0d0e7389 */ /* 0x00006400000c000b */
[----:B01----:R-:W-:Y:S01]  /*24350*/  ENDCOLLECTIVE ;  /* 0x000000000000791b */ /* 0x003fe20003800000 */
.L_x_944:
[----:B------:R-:W-:Y:S05]  /*24360*/  BRA `(.L_x_945) ;  /* 0xffffff2800d87947 */ /* 0x000fea000383ffff */
.L_x_663:
[----:B------:R-:W-:Y:S01]  /*24370*/  BSSY B1, `(.L_x_946) ;  /* 0x0000008000017945 */ /* 0x000fe20003800000 */
[----:B------:R-:W-:Y:S01]  /*24380*/  MOV R13, R2 ;  /* 0x00000002000d7202 */ /* 0x000fe20000000f00 */
[----:B------:R-:W-:Y:S02]  /*24390*/  IMAD.MOV.U32 R12, RZ, RZ, 0x1 ;  /* 0x00000001ff0c7424 */ /* 0x000fe400078e00ff */
[----:B------:R-:W-:Y:S02]  /*243a0*/  IMAD.MOV.U32 R11, RZ, RZ, 0x181f ;  /* 0x0000181fff0b7424 */ /* 0x000fe400078e00ff */
[----:B---3--:R-:W-:-:S07]  /*243b0*/  IMAD.MOV.U32 R15, RZ, RZ, -0x1 ;  /* 0xffffffffff0f7424 */ /* 0x008fce00078e00ff */
[----:B012--5:R-:W-:Y:S05]  /*243c0*/  WARPSYNC.COLLECTIVE R15, `(.L_x_947) ;  /* 0x000000000f087348 */ /* 0x027fea0003c00000 */
[----:B--2---:R2:W3:Y:S02]  /*243d0*/  SHFL.IDX P6, R14, R13, R12, R11 ;  /* 0x0000000c0d0e7389 */ /* 0x0044e400000c000b */
[----:B0123-5:R-:W-:Y:S01]  /*243e0*/  ENDCOLLECTIVE ;  /* 0x000000000000791b */ /* 0x02ffe20003800000 */
.L_x_947:
[----:B------:R-:W-:Y:S05]  /*243f0*/  BSYNC B1 ;  /* 0x0000000000017941 */ /* 0x000fea0003800000 */
.L_x_946:
        /* <DEDUP_REMOVED lines=8> */
.L_x_948:
[----:B------:R-:W-:Y:S05]  /*24480*/  BRA `(.L_x_949) ;  /* 0xffffff2800e07947 */ /* 0x000fea000383ffff */
.L_x_666:
[----:B------:R-:W-:Y:S01]  /*24490*/  BSSY B1, `(.L_x_950) ;  /* 0x0000008000017945 */ /* 0x000fe20003800000 */
[----:B------:R-:W-:Y:S01]  /*244a0*/  IMAD.MOV.U32 R13, RZ, RZ, R2 ;  /* 0x000000ffff0d7224 */ /* 0x000fe200078e0002 */
[----:B------:R-:W-:Y:S01]  /*244b0*/  MOV R12, 0x2 ;  /* 0x00000002000c7802 */ /* 0x000fe20000000f00 */
[----:B------:R-:W-:Y:S02]  /*244c0*/  IMAD.MOV.U32 R11, RZ, RZ, 0x181f ;  /* 0x0000181fff0b7424 */ /* 0x000fe400078e00ff */
[----:B---3--:R-:W-:-:S07]  /*244d0*/  IMAD.MOV.U32 R15, RZ, RZ, -0x1 ;  /* 0xffffffffff0f7424 */ /* 0x008fce00078e00ff */
[----:B012-4-:R-:W-:Y:S05]  /*244e0*/  WARPSYNC.COLLECTIVE R15, `(.L_x_951) ;  /* 0x000000000f087348 */ /* 0x017fea0003c00000 */
[----:B--2---:R2:W3:Y:S02]  /*244f0*/  SHFL.IDX P6, R14, R13, R12, R11 ;  /* 0x0000000c0d0e7389 */ /* 0x0044e400000c000b */
[----:B01234-:R-:W-:Y:S01]  /*24500*/  ENDCOLLECTIVE ;  /* 0x000000000000791b */ /* 0x01ffe20003800000 */
.L_x_951:
[----:B------:R-:W-:Y:S05]  /*24510*/  BSYNC B1 ;  /* 0x0000000000017941 */ /* 0x000fea0003800000 */
.L_x_950:
        /* <DEDUP_REMOVED lines=8> */
.L_x_952:
[----:B------:R-:W-:Y:S05]  /*245a0*/  BRA `(.L_x_953) ;  /* 0xffffff2800e87947 */ /* 0x000fea000383ffff */
.L_x_669:
        /* <DEDUP_REMOVED lines=8> */
.L_x_955:
[----:B------:R-:W-:Y:S05]  /*24630*/  BSYNC B1 ;  /* 0x0000000000017941 */ /* 0x000fea0003800000 */
.L_x_954:
        /* <DEDUP_REMOVED lines=8> */
.L_x_956:
[----:B------:R-:W-:Y:S05]  /*246c0*/  BRA `(.L_x_957) ;  /* 0xffffff2800f07947 */ /* 0x000fea000383ffff */
.L_x_671:
[----:B------:R-:W-:Y:S01]  /*246d0*/  IMAD.MOV.U32 R13, RZ, RZ, R27 ;  /* 0x000000ffff0d7224 */ /* 0x000fe200078e001b */
[----:B------:R-:W-:Y:S01]  /*246e0*/  MOV R15, 0xffffffff ;  /* 0xffffffff000f7802 */ /* 0x000fe20000000f00 */
[----:B------:R-:W-:Y:S02]  /*246f0*/  IMAD.MOV.U32 R12, RZ, RZ, RZ ;  /* 0x000000ffff0c7224 */ /* 0x000fe400078e00ff */
[----:B------:R-:W-:-:S07]  /*24700*/  IMAD.MOV.U32 R11, RZ, RZ, 0x1c1f ;  /* 0x00001c1fff0b7424 */ /* 0x000fce00078e00ff */
[----:B------:R-:W-:Y:S05]  /*24710*/  WARPSYNC.COLLECTIVE R15, `(.L_x_958) ;  /* 0x000000000f087348 */ /* 0x000fea0003c00000 */
[----:B------:R0:W1:Y:S02]  /*24720*/  SHFL.IDX P6, R14, R13, R12, R11 ;  /* 0x0000000c0d0e7389 */ /* 0x00006400000c000b */
[----:B01----:R-:W-:Y:S01]  /*24730*/  ENDCOLLECTIVE ;  /* 0x000000000000791b */ /* 0x003fe20003800000 */
.L_x_958:
[----:B------:R-:W-:Y:S02]  /*24740*/  IMAD.MOV.U32 R13, RZ, RZ, R26 ;  /* 0x000000ffff0d7224 */ /* 0x000fe400078e001a */
[----:B------:R-:W-:-:S07]  /*24750*/  IMAD.MOV.U32 R24, RZ, RZ, R14 ;  /* 0x000000ffff187224 */ /* 0x000fce00078e000e */
[----:B------:R-:W-:Y:S05]  /*24760*/  WARPSYNC.COLLECTIVE R15, `(.L_x_959) ;  /* 0x000000000f087348 */ /* 0x000fea0003c00000 */
[----:B------:R0:W1:Y:S02]  /*24770*/  SHFL.IDX P6, R14, R13, R12, R11 ;  /* 0x0000000c0d0e7389 */ /* 0x00006400000c000b */
[----:B01----:R-:W-:Y:S01]  /*24780*/  ENDCOLLECTIVE ;  /* 0x000000000000791b */ /* 0x003fe20003800000 */
.L_x_959:
[----:B------:R-:W-:Y:S01]  /*24790*/  IMAD.MOV.U32 R25, RZ, RZ, R14 ;  /* 0x000000ffff197224 */ /* 0x000fe200078e000e */
[----:B------:R-:W-:Y:S06]  /*247a0*/  BRA `(.L_x_960) ;  /* 0xffffff2c00c87947 */ /* 0x000fec000383ffff */
.L_x_674:
[----:B------:R-:W-:Y:S01]  /*247b0*/  BSSY B1, `(.L_x_961) ;  /* 0x0000008000017945 */ /* 0x000fe20003800000 */
[----:B----4-:R-:W-:Y:S01]  /*247c0*/  IMAD.MOV.U32 R13, RZ, RZ, R27 ;  /* 0x000000ffff0d7224 */ /* 0x010fe200078e001b */
[----:B------:R-:W-:Y:S01]  /*247d0*/  MOV R12, 0x1 ;  /* 0x00000001000c7802 */ /* 0x000fe20000000f00 */
[----:B------:R-:W-:Y:S02]  /*247e0*/  IMAD.MOV.U32 R11, RZ, RZ, 0x1c1f ;  /* 0x00001c1fff0b7424 */ /* 0x000fe400078e00ff */
[----:B------:R-:W-:-:S07]  /*247f0*/  IMAD.MOV.U32 R15, RZ, RZ, -0x1 ;  /* 0xffffffffff0f7424 */ /* 0x000fce00078e00ff */
[----:B012---:R-:W-:Y:S05]  /*24800*/  WARPSYNC.COLLECTIVE R15, `(.L_x_962) ;  /* 0x000000000f087348 */ /* 0x007fea0003c00000 */
[----:B------:R3:W4:Y:S02]  /*24810*/  SHFL.IDX P6, R14, R13, R12, R11 ;  /* 0x0000000c0d0e7389 */ /* 0x00072400000c000b */
[----:B01234-:R-:W-:Y:S01]  /*24820*/  ENDCOLLECTIVE ;  /* 0x000000000000791b */ /* 0x01ffe20003800000 */
.L_x_962:
[----:B------:R-:W-:Y:S05]  /*24830*/  BSYNC B1 ;  /* 0x0000000000017941 */ /* 0x000fea0003800000 */
.L_x_961:
        /* <DEDUP_REMOVED lines=8> */
.L_x_963:
[----:B------:R-:W-:Y:S05]  /*248c0*/  BRA `(.L_x_964) ;  /* 0xffffff34007c7947 */ /* 0x000fea000383ffff */
.L_x_678:
[----:B------:R-:W-:Y:S01]  /*248d0*/  IMAD.MOV.U32 R13, RZ, RZ, R2 ;  /* 0x000000ffff0d7224 */ /* 0x000fe200078e0002 */
[----:B------:R-:W-:Y:S01]  /*248e0*/  MOV R11, 0x181f ;  /* 0x0000181f000b7802 */ /* 0x000fe20000000f00 */
[----:B------:R-:W-:Y:S02]  /*248f0*/  IMAD.MOV.U32 R12, RZ, RZ, RZ ;  /* 0x000000ffff0c7224 */ /* 0x000fe400078e00ff */
[----:B------:R-:W-:-:S07]  /*24900*/  IMAD.MOV.U32 R15, RZ, RZ, -0x1 ;  /* 0xffffffffff0f7424 */ /* 0x000fce00078e00ff */
[----:B0-2---:R-:W-:Y:S05]  /*24910*/  WARPSYNC.COLLECTIVE R15, `(.L_x_965) ;  /* 0x000000000f087348 */ /* 0x005fea0003c00000 */
[----:B------:R1:W3:Y:S02]  /*24920*/  SHFL.IDX P6, R14, R13, R12, R11 ;  /* 0x0000000c0d0e7389 */ /* 0x0002e400000c000b */
[----:B0123--:R-:W-:Y:S01]  /*24930*/  ENDCOLLECTIVE ;  /* 0x000000000000791b */ /* 0x00ffe20003800000 */
.L_x_965:
[----:B------:R-:W-:Y:S02]  /*24940*/  IMAD.MOV.U32 R13, RZ, RZ, R0 ;  /* 0x000000ffff0d7224 */ /* 0x000fe400078e0000 */
[----:B------:R-:W-:-:S07]  /*24950*/  IMAD.MOV.U32 R3, RZ, RZ, R14 ;  /* 0x000000ffff037224 */ /* 0x000fce00078e000e */
[----:B------:R-:W-:Y:S05]  /*24960*/  WARPSYNC.COLLECTIVE R15, `(.L_x_966) ;  /* 0x000000000f087348 */ /* 0x000fea0003c00000 */
[----:B------:R0:W1:Y:S02]  /*24970*/  SHFL.IDX P6, R14, R13, R12, R11 ;  /* 0x0000000c0d0e7389 */ /* 0x00006400000c000b */
[----:B01----:R-:W-:Y:S01]  /*24980*/  ENDCOLLECTIVE ;  /* 0x000000000000791b */ /* 0x003fe20003800000 */
.L_x_966:
[----:B------:R-:W-:Y:S05]  /*24990*/  BRA `(.L_x_967) ;  /* 0xffffff4400107947 */ /* 0x000fea000383ffff */
.L_x_681:
[----:B------:R-:W-:Y:S01]  /*249a0*/  BSSY B1, `(.L_x_968) ;  /* 0x0000008000017945 */ /* 0x000fe20003800000 */
[----:B------:R-:W-:Y:S01]  /*249b0*/  IMAD.MOV.U32 R13, RZ, RZ, R2 ;  /* 0x000000ffff0d7224 */ /* 0x000fe200078e0002 */
[----:B------:R-:W-:Y:S01]  /*249c0*/  MOV R12, 0x1 ;  /* 0x00000001000c7802 */ /* 0x000fe20000000f00 */
[----:B------:R-:W-:Y:S02]  /*249d0*/  IMAD.MOV.U32 R11, RZ, RZ, 0x181f ;  /* 0x0000181fff0b7424 */ /* 0x000fe400078e00ff */
[----:B---3--:R-:W-:-:S07]  /*249e0*/  IMAD.MOV.U32 R15, RZ, RZ, -0x1 ;  /* 0xffffffffff0f7424 */ /* 0x008fce00078e00ff */
[----:B012-4-:R-:W-:Y:S05]  /*249f0*/  WARPSYNC.COLLECTIVE R15, `(.L_x_969) ;  /* 0x000000000f087348 */ /* 0x017fea0003c00000 */
[----:B----4-:R3:W4:Y:S02]  /*24a00*/  SHFL.IDX P6, R14, R13, R12, R11 ;  /* 0x0000000c0d0e7389 */ /* 0x01072400000c000b */
[----:B01234-:R-:W-:Y:S01]  /*24a10*/  ENDCOLLECTIVE ;  /* 0x000000000000791b */ /* 0x01ffe20003800000 */
.L_x_969:
[----:B------:R-:W-:Y:S05]  /*24a20*/  BSYNC B1 ;  /* 0x0000000000017941 */ /* 0x000fea0003800000 */
.L_x_968:
        /* <DEDUP_REMOVED lines=8> */
.L_x_970:
[----:B------:R-:W-:Y:S05]  /*24ab0*/  BRA `(.L_x_971) ;  /* 0xffffff44001c7947 */ /* 0x000fea000383ffff */
.L_x_684:
[----:B------:R-:W-:Y:S01]  /*24ac0*/  BSSY B1, `(.L_x_972) ;  /* 0x0000008000017945 */ /* 0x000fe20003800000 */
[----:B------:R-:W-:Y:S01]  /*24ad0*/  IMAD.MOV.U32 R13, RZ, RZ, R2 ;  /* 0x000000ffff0d7224 */ /* 0x000fe200078e0002 */
[----:B------:R-:W-:Y:S01]  /*24ae0*/  MOV R11, 0x181f ;  /* 0x0000181f000b7802 */ /* 0x000fe20000000f00 */
[----:B------:R-:W-:Y:S02]  /*24af0*/  IMAD.MOV.U32 R12, RZ, RZ, 0x2 ;  /* 0x00000002ff0c7424 */ /* 0x000fe400078e00ff */
[----:B0-----:R-:W-:-:S07]  /*24b00*/  IMAD.MOV.U32 R15, RZ, RZ, -0x1 ;  /* 0xffffffffff0f7424 */ /* 0x001fce00078e00ff */
[----:B-1234-:R-:W-:Y:S05]  /*24b10*/  WARPSYNC.COLLECTIVE R15, `(.L_x_973) ;  /* 0x000000000f087348 */ /* 0x01efea0003c00000 */
[----:B----4-:R0:W4:Y:S02]  /*24b20*/  SHFL.IDX P6, R14, R13, R12, R11 ;  /* 0x0000000c0d0e7389 */ /* 0x01012400000c000b */
[----:B01234-:R-:W-:Y:S01]  /*24b30*/  ENDCOLLECTIVE ;  /* 0x000000000000791b */ /* 0x01ffe20003800000 */
.L_x_973:
[----:B------:R-:W-:Y:S05]  /*24b40*/  BSYNC B1 ;  /* 0x0000000000017941 */ /* 0x000fea0003800000 */
.L_x_972:
        /* <DEDUP_REMOVED lines=8> */
.L_x_974:
[----:B------:R-:W-:Y:S05]  /*24bd0*/  BRA `(.L_x_975) ;  /* 0xffffff4400247947 */ /* 0x000fea000383ffff */
.L_x_687:
[----:B------:R-:W-:Y:S01]  /*24be0*/  BSSY B1, `(.L_x_976) ;  /* 0x0000008000017945 */ /* 0x000fe20003800000 */
[----:B------:R-:W-:Y:S01]  /*24bf0*/  IMAD.MOV.U32 R13, RZ, RZ, R2 ;  /* 0x000000ffff0d7224 */ /* 0x000fe200078e0002 */
[----:B0-----:R-:W-:Y:S01]  /*24c00*/  MOV R15, 0xffffffff ;  /* 0xffffffff000f7802 */ /* 0x001fe20000000f00 */
[----:B------:R-:W-:Y:S02]  /*24c10*/  IMAD.MOV.U32 R12, RZ, RZ, 0x3 ;  /* 0x00000003ff0c7424 */ /* 0x000fe400078e00ff */
[----:B------:R-:W-:-:S07]  /*24c20*/  IMAD.MOV.U32 R11, RZ, RZ, 0x181f ;  /* 0x0000181fff0b7424 */ /* 0x000fce00078e00ff */
[----:B-1234-:R-:W-:Y:S05]  /*24c30*/  WARPSYNC.COLLECTIVE R15, `(.L_x_977) ;  /* 0x000000000f087348 */ /* 0x01efea0003c00000 */
[----:B------:R0:W0:Y:S02]  /*24c40*/  SHFL.IDX P6, R14, R13, R12, R11 ;  /* 0x0000000c0d0e7389 */ /* 0x00002400000c000b */
[----:B01234-:R-:W-:Y:S01]  /*24c50*/  ENDCOLLECTIVE ;  /* 0x000000000000791b */ /* 0x01ffe20003800000 */
.L_x_977:
[----:B------:R-:W-:Y:S05]  /*24c60*/  BSYNC B1 ;  /* 0x0000000000017941 */ /* 0x000fea0003800000 */
.L_x_976:
        /* <DEDUP_REMOVED lines=8> */
.L_x_978:
[----:B------:R-:W-:Y:S05]  /*24cf0*/  BRA `(.L_x_979) ;  /* 0xffffff44002c7947 */ /* 0x000fea000383ffff */
.L_x_703:
[----:B------:R-:W0:Y:S01]  /*24d00*/  S2R R9, SR_TID.X ;  /* 0x0000000000097919 */ /* 0x000e220000002100 */
[----:B------:R-:W-:Y:S01]  /*24d10*/  BSSY B1, `(.L_x_980) ;  /* 0x000000a000017945 */ /* 0x000fe20003800000 */
[----:B------:R-:W-:Y:S02]  /*24d20*/  IMAD.MOV.U32 R12, RZ, RZ, RZ ;  /* 0x000000ffff0c7224 */ /* 0x000fe400078e00ff */
[----:B------:R-:W-:Y:S02]  /*24d30*/  IMAD.MOV.U32 R11, RZ, RZ, 0x1f ;  /* 0x0000001fff0b7424 */ /* 0x000fe400078e00ff */
[----:B------:R-:W-:Y:S01]  /*24d40*/  IMAD.MOV.U32 R15, RZ, RZ, -0x1 ;  /* 0xffffffffff0f7424 */ /* 0x000fe200078e00ff */
[----:B0-----:R-:W-:-:S04]  /*24d50*/  SHF.R.U32.HI R9, RZ, 0x5, R9 ;  /* 0x00000005ff097819 */ /* 0x001fc80000011609 */
[----:B------:R-:W-:-:S05]  /*24d60*/  LOP3.LUT R9, R9, 0x3, RZ, 0xc0, !PT ;  /* 0x0000000309097812 */ /* 0x000fca00078ec0ff */
[----:B------:R-:W-:-:S07]  /*24d70*/  IMAD.MOV.U32 R13, RZ, RZ, R9 ;  /* 0x000000ffff0d7224 */ /* 0x000fce00078e0009 */
[----:B------:R-:W-:Y:S05]  /*24d80*/  WARPSYNC.COLLECTIVE R15, `(.L_x_981) ;  /* 0x000000000f087348 */ /* 0x000fea0003c00000 */
[----:B------:R0:W1:Y:S02]  /*24d90*/  SHFL.IDX P6, R14, R13, R12, R11 ;  /* 0x0000000c0d0e7389 */ /* 0x00006400000c000b */
[----:B01----:R-:W-:Y:S01]  /*24da0*/  ENDCOLLECTIVE ;  /* 0x000000000000791b */ /* 0x003fe20003800000 */
.L_x_981:
[----:B------:R-:W-:Y:S05]  /*24db0*/  BSYNC B1 ;  /* 0x0000000000017941 */ /* 0x000fea0003800000 */
.L_x_980:
[----:B------:R-:W-:Y:S05]  /*24dc0*/  BRA `(.L_x_982) ;  /* 0xffffff5c004c7947 */ /* 0x000fea000383ffff */
.L_x_705:
[----:B------:R-:W-:Y:S01]  /*24dd0*/  BSSY B1, `(.L_x_983) ;  /* 0x0000006000017945 */ /* 0x000fe20003800000 */
[----:B------:R-:W-:-:S07]  /*24de0*/  MOV R15, 0xffffffff ;  /* 0xffffffff000f7802 */ /* 0x000fce0000000f00 */
[----:B0-----:R-:W-:Y:S05]  /*24df0*/  WARPSYNC.COLLECTIVE R15, `(.L_x_984) ;  /* 0x000000000f0c7348 */ /* 0x001fea0003c00000 */
[----:B------:R-:W-:Y:S02]  /*24e00*/  ELECT P6, UR62, PT ;  /* 0x00000000003e782f */ /* 0x000fe400038c0000 */
[----:B------:R-:W-:Y:S01]  /*24e10*/  MOV R14, UR62 ;  /* 0x0000003e000e7c02 */ /* 0x000fe20008000f00 */
[----:B0-----:R-:W-:Y:S10]  /*24e20*/  ENDCOLLECTIVE ;  /* 0x000000000000791b */ /* 0x001ff40003800000 */
.L_x_984:
[----:B------:R-:W-:Y:S05]  /*24e30*/  BSYNC B1 ;  /* 0x0000000000017941 */ /* 0x000fea0003800000 */
.L_x_983:
[----:B------:R-:W-:Y:S05]  /*24e40*/  BRA `(.L_x_704) ;  /* 0xffffff5c00447947 */ /* 0x000fea000383ffff */
.L_x_707:
[----:B0-----:R0:W1:Y:S02]  /*24e50*/  SYNCS.PHASECHK.TRANS64.TRYWAIT P0, [R23+URZ+0x22820], R8 ;  /* 0x02282008170075a7 */ /* 0x001064000800017f */
[----:B-1----:R-:W-:Y:S05]  /*24e60*/  @!P0 NANOSLEEP.SYNCS 0x989680 ;  /* 0x009896800000895d */ /* 0x002fea0003900000 */
[----:B------:R-:W1:Y:S02]  /*24e70*/  @!P0 SYNCS.PHASECHK.TRANS64 P0, [R23+URZ+0x22820], R8 ;  /* 0x02282008170085a7 */ /* 0x000e64000800007f */
[----:B-1----:R-:W-:Y:S05]  /*24e80*/  @!P0 BRA `(.L_x_707) ;  /* 0xfffffffc00f08947 */ /* 0x002fea000383ffff */
[----:B------:R-:W-:Y:S05]  /*24e90*/  BRA `(.L_x_985) ;  /* 0xffffff5c00547947 */ /* 0x000fea000383ffff */
.L_x_711:
[----:B0-----:R0:W1:Y:S02]  /*24ea0*/  SYNCS.PHASECHK.TRANS64.TRYWAIT P0, [R8+URZ+0x228a0], R9 ;  /* 0x0228a009080075a7 */ /* 0x001064000800017f */
[----:B-1----:R-:W-:Y:S05]  /*24eb0*/  @!P0 NANOSLEEP.SYNCS 0x989680 ;  /* 0x009896800000895d */ /* 0x002fea0003900000 */
[----:B------:R-:W1:Y:S02]  /*24ec0*/  @!P0 SYNCS.PHASECHK.TRANS64 P0, [R8+URZ+0x228a0], R9 ;  /* 0x0228a009080085a7 */ /* 0x000e64000800007f */
[----:B-1----:R-:W-:Y:S05]  /*24ed0*/  @!P0 BRA `(.L_x_711) ;  /* 0xfffffffc00f08947 */ /* 0x002fea000383ffff */
[----:B------:R-:W-:Y:S05]  /*24ee0*/  BRA `(.L_x_986) ;  /* 0xffffff5c006c7947 */ /* 0x000fea000383ffff */
.L_x_716:
[----:B-1----:R1:W2:Y:S02]  /*24ef0*/  SYNCS.PHASECHK.TRANS64.TRYWAIT P0, [R8+URZ+0x228c0], R9 ;  /* 0x0228c009080075a7 */ /* 0x0022a4000800017f */
[----:B--2---:R-:W-:Y:S05]  /*24f00*/  @!P0 NANOSLEEP.SYNCS 0x989680 ;  /* 0x009896800000895d */ /* 0x004fea0003900000 */
[----:B------:R-:W2:Y:S02]  /*24f10*/  @!P0 SYNCS.PHASECHK.TRANS64 P0, [R8+URZ+0x228c0], R9 ;  /* 0x0228c009080085a7 */ /* 0x000ea4000800007f */
[----:B--2---:R-:W-:Y:S05]  /*24f20*/  @!P0 BRA `(.L_x_716) ;  /* 0xfffffffc00f08947 */ /* 0x004fea000383ffff */
[----:B------:R-:W-:Y:S05]  /*24f30*/  BRA `(.L_x_987) ;  /* 0xffffff5c00e87947 */ /* 0x000fea000383ffff */
.L_x_723:
[----:B0-----:R0:W1:Y:S02]  /*24f40*/  SYNCS.PHASECHK.TRANS64.TRYWAIT P2, [R8+URZ+0x228a0], R9 ;  /* 0x0228a009080075a7 */ /* 0x001064000804017f */
[----:B-1----:R-:W-:Y:S05]  /*24f50*/  @!P2 NANOSLEEP.SYNCS 0x989680 ;  /* 0x009896800000a95d */ /* 0x002fea0003900000 */
[----:B------:R-:W1:Y:S02]  /*24f60*/  @!P2 SYNCS.PHASECHK.TRANS64 P2, [R8+URZ+0x228a0], R9 ;  /* 0x0228a0090800a5a7 */ /* 0x000e64000804007f */
[----:B-1----:R-:W-:Y:S05]  /*24f70*/  @!P2 BRA `(.L_x_723) ;  /* 0xfffffffc00f0a947 */ /* 0x002fea000383ffff */
[----:B------:R-:W-:Y:S05]  /*24f80*/  BRA `(.L_x_988) ;  /* 0xffffff6000a47947 */ /* 0x000fea000383ffff */
.L_x_728:
[----:B-1----:R1:W2:Y:S02]  /*24f90*/  SYNCS.PHASECHK.TRANS64.TRYWAIT P2, [R8+URZ+0x228c0], R9 ;  /* 0x0228c009080075a7 */ /* 0x0022a4000804017f */
[----:B--2---:R-:W-:Y:S05]  /*24fa0*/  @!P2 NANOSLEEP.SYNCS 0x989680 ;  /* 0x009896800000a95d */ /* 0x004fea0003900000 */
[----:B------:R-:W2:Y:S02]  /*24fb0*/  @!P2 SYNCS.PHASECHK.TRANS64 P2, [R8+URZ+0x228c0], R9 ;  /* 0x0228c0090800a5a7 */ /* 0x000ea4000804007f */
[----:B--2---:R-:W-:Y:S05]  /*24fc0*/  @!P2 BRA `(.L_x_728) ;  /* 0xfffffffc00f0a947 */ /* 0x004fea000383ffff */
[----:B------:R-:W-:Y:S05]  /*24fd0*/  BRA `(.L_x_989) ;  /* 0xffffff64001c7947 */ /* 0x000fea000383ffff */
.L_x_745:
[----:B------:R-:W0:Y:S01]  /*24fe0*/  S2R R20, SR_TID.X ;  /* 0x0000000000147919 */ /* 0x000e220000002100 */
[----:B------:R-:W-:Y:S01]  /*24ff0*/  BSSY B0, `(.L_x_990) ;  /* 0x000000a000007945 */ /* 0x000fe20003800000 */
[----:B------:R-:W-:Y:S02]  /*25000*/  IMAD.MOV.U32 R11, RZ, RZ, 0x1f ;  /* 0x0000001fff0b7424 */ /* 0x000fe400078e00ff */
[----:B------:R-:W-:Y:S01]  /*25010*/  IMAD.MOV.U32 R15, RZ, RZ, -0x1 ;  /* 0xffffffffff0f7424 */ /* 0x000fe200078e00ff */
[----:B0-----:R-:W-:-:S04]  /*25020*/  SHF.R.U32.HI R12, RZ, 0x5, R20 ;  /* 0x00000005ff0c7819 */ /* 0x001fc80000011614 */
[----:B------:R-:W-:-:S05]  /*25030*/  LOP3.LUT R12, R12, 0x3, RZ, 0xc0, !PT ;  /* 0x000000030c0c7812 */ /* 0x000fca00078ec0ff */
[----:B------:R-:W-:Y:S02]  /*25040*/  IMAD.MOV.U32 R13, RZ, RZ, R12 ;  /* 0x000000ffff0d7224 */ /* 0x000fe400078e000c */
[----:B------:R-:W-:-:S07]  /*25050*/  IMAD.MOV.U32 R12, RZ, RZ, RZ ;  /* 0x000000ffff0c7224 */ /* 0x000fce00078e00ff */
[----:B-----5:R-:W-:Y:S05]  /*25060*/  WARPSYNC.COLLECTIVE R15, `(.L_x_991) ;  /* 0x000000000f087348 */ /* 0x020fea0003c00000 */
[----:B------:R0:W1:Y:S02]  /*25070*/  SHFL.IDX P6, R14, R13, R12, R11 ;  /* 0x0000000c0d0e7389 */ /* 0x00006400000c000b */
[----:B01---5:R-:W-:Y:S01]  /*25080*/  ENDCOLLECTIVE ;  /* 0x000000000000791b */ /* 0x023fe20003800000 */
.L_x_991:
[----:B------:R-:W-:Y:S05]  /*25090*/  BSYNC B0 ;  /* 0x0000000000007941 */ /* 0x000fea0003800000 */
.L_x_990:
[----:B------:R-:W-:Y:S05]  /*250a0*/  BRA `(.L_x_992) ;  /* 0xffffff7000f87947 */ /* 0x000fea000383ffff */
.L_x_748:
[----:B0-----:R-:W2:Y:S02]  /*250b0*/  LDL R2, [R1+0x28] ;  /* 0x0000280001027983 */ /* 0x001ea40000100800 */
[----:B--2---:R0:W1:Y:S02]  /*250c0*/  SYNCS.PHASECHK.TRANS64.TRYWAIT P0, [R4+URZ+0x22880], R2 ;  /* 0x02288002040075a7 */ /* 0x004064000800017f */
[----:B-1----:R-:W-:Y:S05]  /*250d0*/  @!P0 NANOSLEEP.SYNCS 0x989680 ;  /* 0x009896800000895d */ /* 0x002fea0003900000 */
[----:B------:R-:W1:Y:S02]  /*250e0*/  @!P0 SYNCS.PHASECHK.TRANS64 P0, [R4+URZ+0x22880], R2 ;  /* 0x02288002040085a7 */ /* 0x000e64000800007f */
[----:B-1----:R-:W-:Y:S05]  /*250f0*/  @!P0 BRA `(.L_x_748) ;  /* 0xfffffffc00ec8947 */ /* 0x002fea000383ffff */
[----:B------:R-:W-:Y:S05]  /*25100*/  BRA `(.L_x_993) ;  /* 0xffffff7400087947 */ /* 0x000fea000383ffff */
.L_x_749:
[----:B------:R-:W-:Y:S01]  /*25110*/  BSSY B0, `(.L_x_994) ;  /* 0x0000008000007945 */ /* 0x000fe20003800000 */
[----:B------:R-:W-:Y:S01]  /*25120*/  MOV R13, R9 ;  /* 0x00000009000d7202 */ /* 0x000fe20000000f00 */
[----:B------:R-:W-:Y:S02]  /*25130*/  IMAD.MOV.U32 R12, RZ, RZ, RZ ;  /* 0x000000ffff0c7224 */ /* 0x000fe400078e00ff */
[----:B------:R-:W-:Y:S02]  /*25140*/  IMAD.MOV.U32 R11, RZ, RZ, 0x181f ;  /* 0x0000181fff0b7424 */ /* 0x000fe400078e00ff */
[----:B------:R-:W-:-:S07]  /*25150*/  IMAD.MOV.U32 R15, RZ, RZ, -0x1 ;  /* 0xffffffffff0f7424 */ /* 0x000fce00078e00ff */
[----:B------:R-:W-:Y:S05]  /*25160*/  WARPSYNC.COLLECTIVE R15, `(.L_x_995) ;  /* 0x000000000f087348 */ /* 0x000fea0003c00000 */
[----:B------:R0:W1:Y:S02]  /*25170*/  SHFL.IDX P6, R14, R13, R12, R11 ;  /* 0x0000000c0d0e7389 */ /* 0x00006400000c000b */
[----:B01----:R-:W-:Y:S01]  /*25180*/  ENDCOLLECTIVE ;  /* 0x000000000000791b */ /* 0x003fe20003800000 */
.L_x_995:
[----:B------:R-:W-:Y:S05]  /*25190*/  BSYNC B0 ;  /* 0x0000000000007941 */ /* 0x000fea0003800000 */
.L_x_994:
[----:B------:R-:W-:Y:S01]  /*251a0*/  MOV R13, R10 ;  /* 0x0000000a000d7202 */ /* 0x000fe20000000f00 */
[----:B------:R-:W-:Y:S01]  /*251b0*/  IMAD.MOV.U32 R12, RZ, RZ, RZ ;  /* 0x000000ffff0c7224 */ /* 0x000fe200078e00ff */
[----:B------:R-:W-:Y:S01]  /*251c0*/  ISETP.GE.AND P2, PT, R20, 0x21, PT ;  /* 0x000000211400780c */ /* 0x000fe20003f46270 */
[----:B------:R-:W-:Y:S01]  /*251d0*/  IMAD.MOV.U32 R11, RZ, RZ, 0x181f ;  /* 0x0000181fff0b7424 */ /* 0x000fe200078e00ff */
[----:B------:R-:W-:Y:S01]  /*251e0*/  LOP3.LUT R22, R22, 0xffffffef, RZ, 0xc0, !PT ;  /* 0xffffffef16167812 */ /* 0x000fe200078ec0ff */
[----:B------:R-:W-:Y:S01]  /*251f0*/  IMAD.MOV.U32 R15, RZ, RZ, -0x1 ;  /* 0xffffffffff0f7424 */ /* 0x000fe200078e00ff */
[C---:B------:R-:W-:Y:S01]  /*25200*/  ISETP.GE.AND P3, PT, R20.reuse, 0x91, PT ;  /* 0x000000911400780c */ /* 0x040fe20003f66270 */
[----:B------:R-:W-:Y:S01]  /*25210*/  IMAD.MOV.U32 R0, RZ, RZ, R14 ;  /* 0x000000ffff007224 */ /* 0x000fe200078e000e */
[----:B------:R-:W-:-:S13]  /*25220*/  ISETP.GE.AND P5, PT, R20, 0x31, PT ;  /* 0x000000311400780c */ /* 0x000fda0003fa6270 */
[----:B------:R-:W-:Y:S05]  /*25230*/  WARPSYNC.COLLECTIVE R15, `(.L_x_996) ;  /* 0x000000000f087348 */ /* 0x000fea0003c00000 */
[----:B------:R0:W1:Y:S02]  /*25240*/  SHFL.IDX P6, R14, R13, R12, R11 ;  /* 0x0000000c0d0e7389 */ /* 0x00006400000c000b */
[----:B01----:R-:W-:Y:S01]  /*25250*/  ENDCOLLECTIVE ;  /* 0x000000000000791b */ /* 0x003fe20003800000 */
.L_x_996:
[----:B------:R-:W-:Y:S01]  /*25260*/  ISETP.GE.AND P4, PT, R20, 0x61, PT ;  /* 0x000000611400780c */ /* 0x000fe20003f86270 */
[----:B------:R-:W-:Y:S02]  /*25270*/  IMAD.MOV.U32 R13, RZ, RZ, R9 ;  /* 0x000000ffff0d7224 */ /* 0x000fe400078e0009 */
[----:B------:R-:W-:-:S05]  /*25280*/  IMAD.MOV.U32 R12, RZ, RZ, R14 ;  /* 0x000000ffff0c7224 */ /* 0x000fca00078e000e */
[----:B------:R-:W-:Y:S01]  /*25290*/  IADD3 R26, P1, R30, R12, RZ ;  /* 0x0000000c1e1a7210 */ /* 0x000fe20007f3e0ff */
[----:B------:R-:W-:-:S03]  /*252a0*/  IMAD.MOV.U32 R12, RZ, RZ, 0x1 ;  /* 0x00000001ff0c7424 */ /* 0x000fc600078e00ff */
[----:B------:R-:W-:Y:S01]  /*252b0*/  IADD3.X R27, RZ, R0, RZ, P1, !PT ;  /* 0x00000000ff1b7210 */ /* 0x000fe20000ffe4ff */
[----:B------:R-:W-:-:S08]  /*252c0*/  IMAD.IADD R0, R23, 0x1, R21 ;  /* 0x0000000117007824 */ /* 0x000fd000078e0215 */
[----:B------:R-:W-:Y:S05]  /*252d0*/  WARPSYNC.COLLECTIVE R15, `(.L_x_997) ;  /* 0x000000000f087348 */ /* 0x000fea0003c00000 */
[----:B------:R0:W1:Y:S02]  /*252e0*/  SHFL.IDX P6, R14, R13, R12, R11 ;  /* 0x0000000c0d0e7389 */ /* 0x00006400000c000b */
[----:B01----:R-:W-:Y:S01]  /*252f0*/  ENDCOLLECTIVE ;  /* 0x000000000000791b */ /* 0x003fe20003800000 */
.L_x_997:
[----:B------:R-:W-:Y:S02]  /*25300*/  ISETP.LT.OR P1, PT, R20, 0x1, P0 ;  /* 0x000000011400780c */ /* 0x000fe40000721670 */
[----:B------:R-:W-:-:S11]  /*25310*/  MOV R13, R10 ;  /* 0x0000000a000d7202 */ /* 0x000fd60000000f00 */
        /* <DEDUP_REMOVED lines=8> */
.L_x_998:
        /* <DEDUP_REMOVED lines=8> */
.L_x_999:
[----:B------:R-:W-:Y:S01]  /*25420*/  ISETP.LT.OR P1, PT, R20, 0x11, P0 ;  /* 0x000000111400780c */ /* 0x000fe20000721670 */
[----:B------:R-:W-:-:S12]  /*25430*/  IMAD.MOV.U32 R13, RZ, RZ, R10 ;  /* 0x000000ffff0d7224 */ /* 0x000fd800078e000a */
[----:B------:R-:W-:Y:S01]  /*25440*/  @!PT LDS RZ, [RZ] ;  /* 0x00000000fffff984 */ /* 0x000fe20000000800 */
[----:B------:R-:W-:Y:S01]  /*25450*/  @!PT LDS RZ, [RZ] ;  /* 0x00000000fffff984 */ /* 0x000fe20000000800 */
[----:B------:R-:W-:Y:S01]  /*25460*/  @!PT LDS RZ, [RZ] ;  /* 0x00000000fffff984 */ /* 0x000fe20000000800 */
[----:B------:R0:W-:Y:S01]  /*25470*/  LDGSTS.E.BYPASS.LTC128B.128 [R0+0xac00], desc[UR36][R26.64], !P1 ;  /* 0x0ac000001a007fae */ /* 0x0001e2000c901d64 */
[----:B------:R-:W-:-:S07]  /*25480*/  MOV R21, R14 ;  /* 0x0000000e00157202 */ /* 0x000fce0000000f00 */
[----:B0-----:R-:W-:Y:S05]  /*25490*/  WARPSYNC.COLLECTIVE R15, `(.L_x_1000) ;  /* 0x000000000f087348 */ /* 0x001fea0003c00000 */
[----:B------:R1:W2:Y:S02]  /*254a0*/  SHFL.IDX P6, R14, R13, R12, R11 ;  /* 0x0000000c0d0e7389 */ /* 0x0002a400000c000b */
[----:B012---:R-:W-:Y:S01]  /*254b0*/  ENDCOLLECTIVE ;  /* 0x000000000000791b */ /* 0x007fe20003800000 */
.L_x_1000:
[----:B------:R-:W-:Y:S02]  /*254c0*/  IMAD.MOV.U32 R13, RZ, RZ, R9 ;  /* 0x000000ffff0d7224 */ /* 0x000fe400078e0009 */
[----:B------:R-:W-:-:S05]  /*254d0*/  IMAD.MOV.U32 R12, RZ, RZ, R14 ;  /* 0x000000ffff0c7224 */ /* 0x000fca00078e000e */
[----:B------:R-:W-:Y:S02]  /*254e0*/  IADD3 R26, P1, R30, R12, RZ ;  /* 0x0000000c1e1a7210 */ /* 0x000fe40007f3e0ff */
[----:B------:R-:W-:-:S03]  /*254f0*/  MOV R12, 0x3 ;  /* 0x00000003000c7802 */ /* 0x000fc60000000f00 */
[----:B------:R-:W-:Y:S01]  /*25500*/  IMAD.X R27, RZ, RZ, R21, P1 ;  /* 0x000000ffff1b7224 */ /* 0x000fe200008e0615 */
[----:B------:R-:W-:-:S13]  /*25510*/  ISETP.LT.OR P1, PT, R20, 0x21, P0 ;  /* 0x000000211400780c */ /* 0x000fda0000721670 */
[----:B------:R-:W-:Y:S05]  /*25520*/  WARPSYNC.COLLECTIVE R15, `(.L_x_1001) ;  /* 0x000000000f087348 */ /* 0x000fea0003c00000 */
[----:B------:R0:W1:Y:S02]  /*25530*/  SHFL.IDX P6, R14, R13, R12, R11 ;  /* 0x0000000c0d0e7389 */ /* 0x00006400000c000b */
[----:B01----:R-:W-:Y:S01]  /*25540*/  ENDCOLLECTIVE ;  /* 0x000000000000791b */ /* 0x003fe20003800000 */
.L_x_1001:
        /* <DEDUP_REMOVED lines=9> */
.L_x_1002:
[----:B------:R-:W-:Y:S01]  /*255e0*/  MOV R13, R9 ;  /* 0x00000009000d7202 */ /* 0x000fe20000000f00 */
[----:B------:R-:W-:-:S05]  /*255f0*/  IMAD.MOV.U32 R12, RZ, RZ, R14 ;  /* 0x000000ffff0c7224 */ /* 0x000fca00078e000e */
[----:B------:R-:W-:Y:S01]  /*25600*/  IADD3 R26, P1, R30, R12, RZ ;  /* 0x0000000c1e1a7210 */ /* 0x000fe20007f3e0ff */
[----:B------:R-:W-:-:S04]  /*25610*/  IMAD.MOV.U32 R12, RZ, RZ, 0x4 ;  /* 0x00000004ff0c7424 */ /* 0x000fc800078e00ff */
[----:B------:R-:W-:-:S08]  /*25620*/  IMAD.X R27, RZ, RZ, R21, P1 ;  /* 0x000000ffff1b7224 */ /* 0x000fd000008e0615 */
[----:B------:R-:W-:Y:S05]  /*25630*/  WARPSYNC.COLLECTIVE R15, `(.L_x_1003) ;  /* 0x000000000f087348 */ /* 0x000fea0003c00000 */
[----:B------:R0:W1:Y:S02]  /*25640*/  SHFL.IDX P6, R14, R13, R12, R11 ;  /* 0x0000000c0d0e7389 */ /* 0x00006400000c000b */
[----:B01----:R-:W-:Y:S01]  /*25650*/  ENDCOLLECTIVE ;  /* 0x000000000000791b */ /* 0x003fe20003800000 */
.L_x_1003:
        /* <DEDUP_REMOVED lines=10> */
.L_x_1004:
        /* <DEDUP_REMOVED lines=8> */
.L_x_1005:
        /* <DEDUP_REMOVED lines=10> */
.L_x_1006:
[----:B------:R-:W-:Y:S01]  /*25820*/  IMAD.MOV.U32 R13, RZ, RZ, R9 ;  /* 0x000000ffff0d7224 */ /* 0x000fe200078e0009 */
[----:B------:R-:W-:-:S04]  /*25830*/  MOV R12, R14 ;  /* 0x0000000e000c7202 */ /* 0x000fc80000000f00 */
[----:B------:R-:W-:Y:S01]  /*25840*/  IADD3 R26, P1, R30, R12, RZ ;  /* 0x0000000c1e1a7210 */ /* 0x000fe20007f3e0ff */
[----:B------:R-:W-:-:S04]  /*25850*/  IMAD.MOV.U32 R12, RZ, RZ, 0x6 ;  /* 0x00000006ff0c7424 */ /* 0x000fc800078e00ff */
[----:B------:R-:W-:-:S08]  /*25860*/  IMAD.X R27, RZ, RZ, R21, P1 ;  /* 0x000000ffff1b7224 */ /* 0x000fd000008e0615 */
[----:B------:R-:W-:Y:S05]  /*25870*/  WARPSYNC.COLLECTIVE R15, `(.L_x_1007) ;  /* 0x000000000f087348 */ /* 0x000fea0003c00000 */
[----:B------:R0:W1:Y:S02]  /*25880*/  SHFL.IDX P6, R14, R13, R12, R11 ;  /* 0x0000000c0d0e7389 */ /* 0x00006400000c000b */
[----:B01----:R-:W-:Y:S01]  /*25890*/  ENDCOLLECTIVE ;  /* 0x000000000000791b */ /* 0x003fe20003800000 */
.L_x_1007:
        /* <DEDUP_REMOVED lines=10> */
.L_x_1008:
        /* <DEDUP_REMOVED lines=8> */
.L_x_1009:
        /* <DEDUP_REMOVED lines=10> */
.L_x_1010:
[----:B------:R-:W-:Y:S01]  /*25a60*/  IMAD.MOV.U32 R13, RZ, RZ, R2 ;  /* 0x000000ffff0d7224 */ /* 0x000fe200078e0002 */
[----:B------:R-:W-:Y:S01]  /*25a70*/  MOV R12, RZ ;  /* 0x000000ff000c7202 */ /* 0x000fe20000000f00 */
[----:B------:R-:W-:-:S07]  /*25a80*/  IMAD.MOV.U32 R10, RZ, RZ, R14 ;  /* 0x000000ffff0a7224 */ /* 0x000fce00078e000e */
[----:B------:R-:W-:Y:S05]  /*25a90*/  WARPSYNC.COLLECTIVE R15, `(.L_x_1011) ;  /* 0x000000000f087348 */ /* 0x000fea0003c00000 */
[----:B------:R0:W1:Y:S02]  /*25aa0*/  SHFL.IDX P6, R14, R13, R12, R11 ;  /* 0x0000000c0d0e7389 */ /* 0x00006400000c000b */
[----:B01----:R-:W-:Y:S01]  /*25ab0*/  ENDCOLLECTIVE ;  /* 0x000000000000791b */ /* 0x003fe20003800000 */
.L_x_1011:
        /* <DEDUP_REMOVED lines=12> */
.L_x_1012:
[----:B------:R-:W-:Y:S01]  /*25b80*/  MOV R13, R2 ;  /* 0x00000002000d7202 */ /* 0x000fe20000000f00 */
[----:B------:R-:W-:Y:S02]  /*25b90*/  IMAD.MOV.U32 R12, RZ, RZ, 0x1 ;  /* 0x00000001ff0c7424 */ /* 0x000fe400078e00ff */
[----:B------:R-:W-:-:S07]  /*25ba0*/  IMAD.MOV.U32 R10, RZ, RZ, R14 ;  /* 0x000000ffff0a7224 */ /* 0x000fce00078e000e */
[----:B------:R-:W-:Y:S05]  /*25bb0*/  WARPSYNC.COLLECTIVE R15, `(.L_x_1013) ;  /* 0x000000000f087348 */ /* 0x000fea0003c00000 */
[----:B------:R0:W1:Y:S02]  /*25bc0*/  SHFL.IDX P6, R14, R13, R12, R11 ;  /* 0x0000000c0d0e7389 */ /* 0x00006400000c000b */
[----:B01----:R-:W-:Y:S01]  /*25bd0*/  ENDCOLLECTIVE ;  /* 0x000000000000791b */ /* 0x003fe20003800000 */
.L_x_1013:
        /* <DEDUP_REMOVED lines=13> */
.L_x_1014:
        /* <DEDUP_REMOVED lines=12> */
[----:B------:R-:W-:-:S04]  /*25d70*/  LOP3.LUT R22, R22, 0xfffffeff, RZ, 0xc0, !PT ;  /* 0xfffffeff16167812 */ /* 0x000fc800078ec0ff */
[----:B------:R-:W-:Y:S01]  /*25d80*/  @P3 LOP3.LUT R22, R22, 0x100, RZ, 0xfc, !PT ;  /* 0x0000010016163812 */ /* 0x000fe200078efcff */
[----:B------:R-:W-:Y:S06]  /*25d90*/  BRA `(.L_x_1015) ;  /* 0xffffff6c00dc7947 */ /* 0x000fec000383ffff */
.L_x_754:
[----:B0-----:R-:W2:Y:S02]  /*25da0*/  LDL R2, [R1+0x28] ;  /* 0x0000280001027983 */ /* 0x001ea40000100800 */
[----:B--2---:R0:W2:Y:S02]  /*25db0*/  SYNCS.PHASECHK.TRANS64.TRYWAIT P0, [R4+URZ+0x22840], R2 ;  /* 0x02284002040075a7 */ /* 0x0040a4000800017f */
[----:B--2---:R-:W-:Y:S05]  /*25dc0*/  @!P0 NANOSLEEP.SYNCS 0x989680 ;  /* 0x009896800000895d */ /* 0x004fea0003900000 */
[----:B------:R-:W2:Y:S02]  /*25dd0*/  @!P0 SYNCS.PHASECHK.TRANS64 P0, [R4+URZ+0x22840], R2 ;  /* 0x02284002040085a7 */ /* 0x000ea4000800007f */
[----:B--2---:R-:W-:Y:S05]  /*25de0*/  @!P0 BRA `(.L_x_754) ;  /* 0xfffffffc00ec8947 */ /* 0x004fea000383ffff */
[----:B------:R-:W-:Y:S05]  /*25df0*/  BRA `(.L_x_1016) ;  /* 0xffffff70002c7947 */ /* 0x000fea000383ffff */
.L_x_755:
        /* <DEDUP_REMOVED lines=8> */
.L_x_1018:
[----:B------:R-:W-:Y:S05]  /*25e80*/  BSYNC B0 ;  /* 0x0000000000007941 */ /* 0x000fea0003800000 */
.L_x_1017:
        /* <DEDUP_REMOVED lines=8> */
.L_x_1019:
[----:B------:R-:W-:Y:S02]  /*25f10*/  IMAD.MOV.U32 R13, RZ, RZ, R7 ;  /* 0x000000ffff0d7224 */ /* 0x000fe400078e0007 */
[----:B------:R-:W-:Y:S01]  /*25f20*/  IMAD.MOV.U32 R12, RZ, RZ, 0x1 ;  /* 0x00000001ff0c7424 */ /* 0x000fe200078e00ff */
[----:B------:R-:W-:Y:S01]  /*25f30*/  LOP3.LUT P6, RZ, R22, 0x40, RZ, 0xc0, !PT ;  /* 0x0000004016ff7812 */ /* 0x000fe200078cc0ff */
[----:B------:R-:W-:-:S12]  /*25f40*/  IMAD.MOV.U32 R3, RZ, RZ, R14 ;  /* 0x000000ffff037224 */ /* 0x000fd800078e000e */
[----:B------:R-:W-:-:S04]  /*25f50*/  @P6 IADD3 R3, P0, R30, R3, RZ ;  /* 0x000000031e036210 */ /* 0x000fc80007f1e0ff */
[----:B------:R-:W-:-:S04]  /*25f60*/  @P6 IADD3.X R2, RZ, R2, RZ, P0, !PT ;  /* 0x00000002ff026210 */ /* 0x000fc800007fe4ff */
[----:B------:R-:W-:-:S04]  /*25f70*/  @P6 LOP3.LUT R3, R3, R2, RZ, 0x3c, !PT ;  /* 0x0000000203036212 */ /* 0x000fc800078e3cff */
[----:B------:R-:W-:-:S04]  /*25f80*/  @P6 LOP3.LUT R2, R3, R2, RZ, 0x3c, !PT ;  /* 0x0000000203026212 */ /* 0x000fc800078e3cff */
[----:B------:R-:W-:-:S05]  /*25f90*/  @P6 LOP3.LUT R3, R3, R2, RZ, 0x3c, !PT ;  /* 0x0000000203036212 */ /* 0x000fca00078e3cff */
[----:B------:R-:W-:Y:S01]  /*25fa0*/  @!PT LDS RZ, [RZ] ;  /* 0x00000000fffff984 */ /* 0x000fe20000000800 */
[----:B------:R-:W-:Y:S01]  /*25fb0*/  @!PT LDS RZ, [RZ] ;  /* 0x00000000fffff984 */ /* 0x000fe20000000800 */
[----:B------:R-:W-:Y:S01]  /*25fc0*/  @!PT LDS RZ, [RZ] ;  /* 0x00000000fffff984 */ /* 0x000fe20000000800 */
[----:B------:R0:W-:Y:S02]  /*25fd0*/  @P6 LDGSTS.E.BYPASS.LTC128B.128 [R0+0x18400], desc[UR36][R2.64], !P3 ;  /* 0x1840000002006fae */ /* 0x0001e4000d901d64 */
[----:B0-----:R-:W-:Y:S05]  /*25fe0*/  WARPSYNC.COLLECTIVE R15, `(.L_x_1020) ;  /* 0x000000000f087348 */ /* 0x001fea0003c00000 */
[----:B------:R1:W2:Y:S02]  /*25ff0*/  SHFL.IDX P6, R14, R13, R12, R11 ;  /* 0x0000000c0d0e7389 */ /* 0x0002a400000c000b */
[----:B012---:R-:W-:Y:S01]  /*26000*/  ENDCOLLECTIVE ;  /* 0x000000000000791b */ /* 0x007fe20003800000 */
.L_x_1020:
[----:B------:R-:W-:Y:S02]  /*26010*/  IMAD.MOV.U32 R13, RZ, RZ, R8 ;  /* 0x000000ffff0d7224 */ /* 0x000fe400078e0008 */
[----:B------:R-:W-:-:S07]  /*26020*/  IMAD.MOV.U32 R2, RZ, RZ, R14 ;  /* 0x000000ffff027224 */ /* 0x000fce00078e000e */
[----:B------:R-:W-:Y:S05]  /*26030*/  WARPSYNC.COLLECTIVE R15, `(.L_x_1021) ;  /* 0x000000000f087348 */ /* 0x000fea0003c00000 */
[----:B------:R0:W1:Y:S02]  /*26040*/  SHFL.IDX P6, R14, R13, R12, R11 ;  /* 0x0000000c0d0e7389 */ /* 0x00006400000c000b */
[----:B01----:R-:W-:Y:S01]  /*26050*/  ENDCOLLECTIVE ;  /* 0x000000000000791b */ /* 0x003fe20003800000 */
.L_x_1021:
[----:B------:R-:W-:Y:S02]  /*26060*/  IMAD.MOV.U32 R13, RZ, RZ, R7 ;  /* 0x000000ffff0d7224 */ /* 0x000fe400078e0007 */
[----:B------:R-:W-:Y:S01]  /*26070*/  IMAD.MOV.U32 R12, RZ, RZ, 0x2 ;  /* 0x00000002ff0c7424 */ /* 0x000fe200078e00ff */
[----:B------:R-:W-:Y:S02]  /*26080*/  LOP3.LUT P6, RZ, R22, 0x10, RZ, 0xc0, !PT ;  /* 0x0000001016ff7812 */ /* 0x000fe400078cc0ff */
[----:B------:R-:W-:-:S11]  /*26090*/  MOV R3, R14 ;  /* 0x0000000e00037202 */ /* 0x000fd60000000f00 */
[----:B------:R-:W-:-:S05]  /*260a0*/  @P6 IADD3 R3, P0, R30, R3, RZ ;  /* 0x000000031e036210 */ /* 0x000fca0007f1e0ff */
[----:B------:R-:W-:-:S05]  /*260b0*/  @P6 IMAD.X R2, RZ, RZ, R2, P0 ;  /* 0x000000ffff026224 */ /* 0x000fca00000e0602 */
        /* <DEDUP_REMOVED lines=10> */
.L_x_1022:
[----:B------:R-:W-:Y:S01]  /*26160*/  MOV R13, R8 ;  /* 0x00000008000d7202 */ /* 0x000fe20000000f00 */
[----:B------:R-:W-:-:S07]  /*26170*/  IMAD.MOV.U32 R2, RZ, RZ, R14 ;  /* 0x000000ffff027224 */ /* 0x000fce00078e000e */
[----:B------:R-:W-:Y:S05]  /*26180*/  WARPSYNC.COLLECTIVE R15, `(.L_x_1023) ;  /* 0x000000000f087348 */ /* 0x000fea0003c00000 */
[----:B------:R0:W1:Y:S02]  /*26190*/  SHFL.IDX P6, R14, R13, R12, R11 ;  /* 0x0000000c0d0e7389 */ /* 0x00006400000c000b */
[----:B01----:R-:W-:Y:S01]  /*261a0*/  ENDCOLLECTIVE ;  /* 0x000000000000791b */ /* 0x003fe20003800000 */
.L_x_1023:
[----:B------:R-:W-:Y:S02]  /*261b0*/  IMAD.MOV.U32 R13, RZ, RZ, R7 ;  /* 0x000000ffff0d7224 */ /* 0x000fe400078e0007 */
[----:B------:R-:W-:Y:S01]  /*261c0*/  IMAD.MOV.U32 R12, RZ, RZ, 0x3 ;  /* 0x00000003ff0c7424 */ /* 0x000fe200078e00ff */
[----:B------:R-:W-:Y:S01]  /*261d0*/  LOP3.LUT P6, RZ, R22, 0x8, RZ, 0xc0, !PT ;  /* 0x0000000816ff7812 */ /* 0x000fe200078cc0ff */
[----:B------:R-:W-:-:S12]  /*261e0*/  IMAD.MOV.U32 R3, RZ, RZ, R14 ;  /* 0x000000ffff037224 */ /* 0x000fd800078e000e */
        /* <DEDUP_REMOVED lines=12> */
.L_x_1024:
[----:B------:R-:W-:Y:S01]  /*262b0*/  IMAD.MOV.U32 R13, RZ, RZ, R8 ;  /* 0x000000ffff0d7224 */ /* 0x000fe200078e0008 */
[----:B------:R-:W-:-:S07]  /*262c0*/  MOV R2, R14 ;  /* 0x0000000e00027202 */ /* 0x000fce0000000f00 */
[----:B------:R-:W-:Y:S05]  /*262d0*/  WARPSYNC.COLLECTIVE R15, `(.L_x_1025) ;  /* 0x000000000f087348 */ /* 0x000fea0003c00000 */
[----:B------:R0:W1:Y:S02]  /*262e0*/  SHFL.IDX P6, R14, R13, R12, R11 ;  /* 0x0000000c0d0e7389 */ /* 0x00006400000c000b */
[----:B01----:R-:W-:Y:S01]  /*262f0*/  ENDCOLLECTIVE ;  /* 0x000000000000791b */ /* 0x003fe20003800000 */
.L_x_1025:
[----:B------:R-:W-:Y:S01]  /*26300*/  IMAD.MOV.U32 R13, RZ, RZ, R7 ;  /* 0x000000ffff0d7224 */ /* 0x000fe200078e0007 */
[----:B------:R-:W-:Y:S01]  /*26310*/  MOV R12, 0x4 ;  /* 0x00000004000c7802 */ /* 0x000fe20000000f00 */
[----:B------:R-:W-:-:S07]  /*26320*/  IMAD.MOV.U32 R3, RZ, RZ, R14 ;  /* 0x000000ffff037224 */ /* 0x000fce00078e000e */
[----:B------:R-:W-:Y:S05]  /*26330*/  WARPSYNC.COLLECTIVE R15, `(.L_x_1026) ;  /* 0x000000000f087348 */ /* 0x000fea0003c00000 */
[----:B------:R0:W1:Y:S02]  /*26340*/  SHFL.IDX P6, R14, R13, R12, R11 ;  /* 0x0000000c0d0e7389 */ /* 0x00006400000c000b */
[----:B01----:R-:W-:Y:S01]  /*26350*/  ENDCOLLECTIVE ;  /* 0x000000000000791b */ /* 0x003fe20003800000 */
.L_x_1026:
[----:B------:R-:W-:-:S05]  /*26360*/  @P5 IADD3 R3, P0, R30, R3, RZ ;  /* 0x000000031e035210 */ /* 0x000fca0007f1e0ff */
[----:B------:R-:W-:-:S05]  /*26370*/  @P5 IMAD.X R2, RZ, RZ, R2, P0 ;  /* 0x000000ffff025224 */ /* 0x000fca00000e0602 */
[----:B------:R-:W-:Y:S01]  /*26380*/  @P5 LOP3.LUT R3, R3, R2, RZ, 0x3c, !PT ;  /* 0x0000000203035212 */ /* 0x000fe200078e3cff */
[----:B------:R-:W-:-:S03]  /*26390*/  IMAD.MOV.U32 R13, RZ, RZ, R8 ;  /* 0x000000ffff0d7224 */ /* 0x000fc600078e0008 */
[----:B------:R-:W-:-:S04]  /*263a0*/  @P5 LOP3.LUT R2, R3, R2, RZ, 0x3c, !PT ;  /* 0x0000000203025212 */ /* 0x000fc800078e3cff */
[----:B------:R-:W-:-:S05]  /*263b0*/  @P5 LOP3.LUT R3, R3, R2, RZ, 0x3c, !PT ;  /* 0x0000000203035212 */ /* 0x000fca00078e3cff */
[----:B------:R-:W-:Y:S01]  /*263c0*/  @!PT LDS RZ, [RZ] ;  /* 0x00000000fffff984 */ /* 0x000fe20000000800 */
[----:B------:R-:W-:Y:S01]  /*263d0*/  @!PT LDS RZ, [RZ] ;  /* 0x00000000fffff984 */ /* 0x000fe20000000800 */
[----:B------:R-:W-:Y:S01]  /*263e0*/  @!PT LDS RZ, [RZ] ;  /* 0x00000000fffff984 */ /* 0x000fe20000000800 */
[----:B------:R0:W-:Y:S01]  /*263f0*/  @P5 LDGSTS.E.BYPASS.LTC128B.128 [R0+0x19c00], desc[UR36][R2.64], !P3 ;  /* 0x19c0000002005fae */ /* 0x0001e2000d901d64 */
[----:B------:R-:W-:Y:S01]  /*26400*/  LOP3.LUT P5, RZ, R22, 0x80, RZ, 0xc0, !PT ;  /* 0x0000008016ff7812 */ /* 0x000fe200078ac0ff */
[----:B0-----:R-:W-:-:S12]  /*26410*/  IMAD.MOV.U32 R2, RZ, RZ, R14 ;  /* 0x000000ffff027224 */ /* 0x001fd800078e000e */
[----:B------:R-:W-:Y:S05]  /*26420*/  WARPSYNC.COLLECTIVE R15, `(.L_x_1027) ;  /* 0x000000000f087348 */ /* 0x000fea0003c00000 */
[----:B------:R0:W1:Y:S02]  /*26430*/  SHFL.IDX P6, R14, R13, R12, R11 ;  /* 0x0000000c0d0e7389 */ /* 0x00006400000c000b */
[----:B01----:R-:W-:Y:S01]  /*26440*/  ENDCOLLECTIVE ;  /* 0x000000000000791b */ /* 0x003fe20003800000 */
.L_x_1027:
[----:B------:R-:W-:Y:S01]  /*26450*/  MOV R13, R7 ;  /* 0x00000007000d7202 */ /* 0x000fe20000000f00 */
        /* <DEDUP_REMOVED lines=15> */
.L_x_1028:
[----:B------:R-:W-:Y:S02]  /*26550*/  IMAD.MOV.U32 R13, RZ, RZ, R8 ;  /* 0x000000ffff0d7224 */ /* 0x000fe400078e0008 */
[----:B------:R-:W-:-:S07]  /*26560*/  IMAD.MOV.U32 R2, RZ, RZ, R14 ;  /* 0x000000ffff027224 */ /* 0x000fce00078e000e */
[----:B------:R-:W-:Y:S05]  /*26570*/  WARPSYNC.COLLECTIVE R15, `(.L_x_1029) ;  /* 0x000000000f087348 */ /* 0x000fea0003c00000 */
[----:B------:R0:W1:Y:S02]  /*26580*/  SHFL.IDX P6, R14, R13, R12, R11 ;  /* 0x0000000c0d0e7389 */ /* 0x00006400000c000b */
[----:B01----:R-:W-:Y:S01]  /*26590*/  ENDCOLLECTIVE ;  /* 0x000000000000791b */ /* 0x003fe20003800000 */
.L_x_1029:
[----:B------:R-:W-:Y:S02]  /*265a0*/  IMAD.MOV.U32 R13, RZ, RZ, R7 ;  /* 0x000000ffff0d7224 */ /* 0x000fe400078e0007 */
[----:B------:R-:W-:Y:S02]  /*265b0*/  IMAD.MOV.U32 R12, RZ, RZ, 0x6 ;  /* 0x00000006ff0c7424 */ /* 0x000fe400078e00ff */
[----:B------:R-:W-:-:S07]  /*265c0*/  IMAD.MOV.U32 R3, RZ, RZ, R14 ;  /* 0x000000ffff037224 */ /* 0x000fce00078e000e */
[----:B------:R-:W-:Y:S05]  /*265d0*/  WARPSYNC.COLLECTIVE R15, `(.L_x_1030) ;  /* 0x000000000f087348 */ /* 0x000fea0003c00000 */
[----:B------:R0:W1:Y:S02]  /*265e0*/  SHFL.IDX P6, R14, R13, R12, R11 ;  /* 0x0000000c0d0e7389 */ /* 0x00006400000c000b */
[----:B01----:R-:W-:Y:S01]  /*265f0*/  ENDCOLLECTIVE ;  /* 0x000000000000791b */ /* 0x003fe20003800000 */
.L_x_1030:
[----:B------:R-:W-:-:S04]  /*26600*/  @P5 IADD3 R3, P0, R30, R3, RZ ;  /* 0x000000031e035210 */ /* 0x000fc80007f1e0ff */
[----:B------:R-:W-:-:S04]  /*26610*/  @P5 IADD3.X R2, RZ, R2, RZ, P0, !PT ;  /* 0x00000002ff025210 */ /* 0x000fc800007fe4ff */
[----:B------:R-:W-:Y:S01]  /*26620*/  @P5 LOP3.LUT R3, R3, R2, RZ, 0x3c, !PT ;  /* 0x0000000203035212 */ /* 0x000fe200078e3cff */
[----:B------:R-:W-:-:S03]  /*26630*/  IMAD.MOV.U32 R13, RZ, RZ, R8 ;  /* 0x000000ffff0d7224 */ /* 0x000fc600078e0008 */
[----:B------:R-:W-:-:S04]  /*26640*/  @P5 LOP3.LUT R2, R3, R2, RZ, 0x3c, !PT ;  /* 0x0000000203025212 */ /* 0x000fc800078e3cff */
[----:B------:R-:W-:-:S05]  /*26650*/  @P5 LOP3.LUT R3, R3, R2, RZ, 0x3c, !PT ;  /* 0x0000000203035212 */ /* 0x000fca00078e3cff */
[----:B------:R-:W-:Y:S01]  /*26660*/  @!PT LDS RZ, [RZ] ;  /* 0x00000000fffff984 */ /* 0x000fe20000000800 */
[----:B------:R-:W-:Y:S01]  /*26670*/  @!PT LDS RZ, [RZ] ;  /* 0x00000000fffff984 */ /* 0x000fe20000000800 */
[----:B------:R-:W-:Y:S01]  /*26680*/  @!PT LDS RZ, [RZ] ;  /* 0x00000000fffff984 */ /* 0x000fe20000000800 */
[----:B------:R0:W-:Y:S02]  /*26690*/  @P5 LDGSTS.E.BYPASS.LTC128B.128 [R0+0x1ac00], desc[UR36][R2.64], !P3 ;  /* 0x1ac0000002005fae */ /* 0x0001e4000d901d64 */
[----:B0-----:R-:W-:-:S07]  /*266a0*/  IMAD.MOV.U32 R2, RZ, RZ, R14 ;  /* 0x000000ffff027224 */ /* 0x001fce00078e000e */
[----:B------:R-:W-:Y:S05]  /*266b0*/  WARPSYNC.COLLECTIVE R15, `(.L_x_1031) ;  /* 0x000000000f087348 */ /* 0x000fea0003c00000 */
[----:B------:R0:W1:Y:S02]  /*266c0*/  SHFL.IDX P6, R14, R13, R12, R11 ;  /* 0x0000000c0d0e7389 */ /* 0x00006400000c000b */
[----:B01----:R-:W-:Y:S01]  /*266d0*/  ENDCOLLECTIVE ;  /* 0x000000000000791b */ /* 0x003fe20003800000 */
.L_x_1031:
[----:B------:R-:W-:Y:S02]  /*266e0*/  IMAD.MOV.U32 R13, RZ, RZ, R7 ;  /* 0x000000ffff0d7224 */ /* 0x000fe400078e0007 */
[----:B------:R-:W-:Y:S01]  /*266f0*/  IMAD.MOV.U32 R12, RZ, RZ, 0x7 ;  /* 0x00000007ff0c7424 */ /* 0x000fe200078e00ff */
[----:B------:R-:W-:-:S07]  /*26700*/  MOV R3, R14 ;  /* 0x0000000e00037202 */ /* 0x000fce0000000f00 */
[----:B------:R-:W-:Y:S05]  /*26710*/  WARPSYNC.COLLECTIVE R15, `(.L_x_1032) ;  /* 0x000000000f087348 */ /* 0x000fea0003c00000 */
[----:B------:R0:W1:Y:S02]  /*26720*/  SHFL.IDX P6, R14, R13, R12, R11 ;  /* 0x0000000c0d0e7389 */ /* 0x00006400000c000b */
[----:B01----:R-:W-:Y:S01]  /*26730*/  ENDCOLLECTIVE ;  /* 0x000000000000791b */ /* 0x003fe20003800000 */
.L_x_1032:
[----:B------:R-:W-:-:S05]  /*26740*/  @P4 IADD3 R3, P0, R30, R3, RZ ;  /* 0x000000031e034210 */ /* 0x000fca0007f1e0ff */
[----:B------:R-:W-:-:S05]  /*26750*/  @P4 IMAD.X R2, RZ, RZ, R2, P0 ;  /* 0x000000ffff024224 */ /* 0x000fca00000e0602 */
[----:B------:R-:W-:Y:S02]  /*26760*/  @P4 LOP3.LUT R3, R3, R2, RZ, 0x3c, !PT ;  /* 0x0000000203034212 */ /* 0x000fe400078e3cff */
[----:B------:R-:W-:Y:S02]  /*26770*/  MOV R13, R8 ;  /* 0x00000008000d7202 */ /* 0x000fe40000000f00 */
[----:B------:R-:W-:-:S04]  /*26780*/  @P4 LOP3.LUT R2, R3, R2, RZ, 0x3c, !PT ;  /* 0x0000000203024212 */ /* 0x000fc800078e3cff */
[----:B------:R-:W-:Y:S01]  /*26790*/  @P4 LOP3.LUT R3, R3, R2, RZ, 0x3c, !PT ;  /* 0x0000000203034212 */ /* 0x000fe200078e3cff */
[----:B------:R-:W-:-:S04]  /*267a0*/  IMAD.MOV.U32 R7, RZ, RZ, R14 ;  /* 0x000000ffff077224 */ /* 0x000fc800078e000e */
[----:B------:R-:W-:Y:S01]  /*267b0*/  @!PT LDS RZ, [RZ] ;  /* 0x00000000fffff984 */ /* 0x000fe20000000800 */
[----:B------:R-:W-:Y:S01]  /*267c0*/  @!PT LDS RZ, [RZ] ;  /* 0x00000000fffff984 */ /* 0x000fe20000000800 */
[----:B------:R-:W-:Y:S01]  /*267d0*/  @!PT LDS RZ, [RZ] ;  /* 0x00000000fffff984 */ /* 0x000fe20000000800 */
[----:B------:R0:W-:Y:S03]  /*267e0*/  @P4 LDGSTS.E.BYPASS.LTC128B.128 [R0+0x1b400], desc[UR36][R2.64], !P3 ;  /* 0x1b40000002004fae */ /* 0x0001e6000d901d64 */
[----:B0-----:R-:W-:Y:S05]  /*267f0*/  WARPSYNC.COLLECTIVE R15, `(.L_x_1033) ;  /* 0x000000000f087348 */ /* 0x001fea0003c00000 */
[----:B------:R1:W2:Y:S02]  /*26800*/  SHFL.IDX P6, R14, R13, R12, R11 ;  /* 0x0000000c0d0e7389 */ /* 0x0002a400000c000b */
[----:B012---:R-:W-:Y:S01]  /*26810*/  ENDCOLLECTIVE ;  /* 0x000000000000791b */ /* 0x007fe20003800000 */
.L_x_1033:
[----:B------:R-:W-:Y:S02]  /*26820*/  IMAD.MOV.U32 R13, RZ, RZ, R6 ;  /* 0x000000ffff0d7224 */ /* 0x000fe400078e0006 */
[----:B------:R-:W-:Y:S02]  /*26830*/  IMAD.MOV.U32 R12, RZ, RZ, RZ ;  /* 0x000000ffff0c7224 */ /* 0x000fe400078e00ff */
[----:B------:R-:W-:-:S07]  /*26840*/  IMAD.MOV.U32 R2, RZ, RZ, R14 ;  /* 0x000000ffff027224 */ /* 0x000fce00078e000e */
[----:B------:R-:W-:Y:S05]  /*26850*/  WARPSYNC.COLLECTIVE R15, `(.L_x_1034) ;  /* 0x000000000f087348 */ /* 0x000fea0003c00000 */
[----:B------:R0:W1:Y:S02]  /*26860*/  SHFL.IDX P6, R14, R13, R12, R11 ;  /* 0x0000000c0d0e7389 */ /* 0x00006400000c000b */
[----:B01----:R-:W-:Y:S01]  /*26870*/  ENDCOLLECTIVE ;  /* 0x000000000000791b */ /* 0x003fe20003800000 */
.L_x_1034:
[----:B------:R-:W-:-:S05]  /*26880*/  @P1 IADD3 R2, P0, R30, R2, RZ ;  /* 0x000000021e021210 */ /* 0x000fca0007f1e0ff */
[----:B------:R-:W-:-:S05]  /*26890*/  @P1 IMAD.X R3, RZ, RZ, R7, P0 ;  /* 0x000000ffff031224 */ /* 0x000fca00000e0607 */
[----:B------:R-:W-:Y:S01]  /*268a0*/  @!PT LDS RZ, [RZ] ;  /* 0x00000000fffff984 */ /* 0x000fe20000000800 */
[----:B------:R-:W-:Y:S01]  /*268b0*/  @!PT LDS RZ, [RZ] ;  /* 0x00000000fffff984 */ /* 0x000fe20000000800 */
[----:B------:R-:W-:Y:S01]  /*268c0*/  @!PT LDS RZ, [RZ] ;  /* 0x00000000fffff984 */ /* 0x000fe20000000800 */
[----:B------:R0:W-:Y:S01]  /*268d0*/  @P1 LDGSTS.E.BYPASS.LTC128B.128 [R0+0x1bc00], desc[UR36][R2.64], !P3 ;  /* 0x1bc0000002001fae */ /* 0x0001e2000d901d64 */
[----:B------:R-:W-:Y:S01]  /*268e0*/  IMAD.MOV.U32 R13, RZ, RZ, R5 ;  /* 0x000000ffff0d7224 */ /* 0x000fe200078e0005 */
[----:B------:R-:W-:-:S07]  /*268f0*/  MOV R7, R14 ;  /* 0x0000000e00077202 */ /* 0x000fce0000000f00 */
[----:B0-----:R-:W-:Y:S05]  /*26900*/  WARPSYNC.COLLECTIVE R15, `(.L_x_1035) ;  /* 0x000000000f087348 */ /* 0x001fea0003c00000 */
[----:B------:R1:W2:Y:S02]  /*26910*/  SHFL.IDX P6, R14, R13, R12, R11 ;  /* 0x0000000c0d0e7389 */ /* 0x0002a400000c000b */
[----:B012---:R-:W-:Y:S01]  /*26920*/  ENDCOLLECTIVE ;  /* 0x000000000000791b */ /* 0x007fe20003800000 */
.L_x_1035:
[----:B------:R-:W-:Y:S01]  /*26930*/  IMAD.MOV.U32 R13, RZ, RZ, R6 ;  /* 0x000000ffff0d7224 */ /* 0x000fe200078e0006 */
[----:B------:R-:W-:Y:S01]  /*26940*/  MOV R12, 0x1 ;  /* 0x00000001000c7802 */ /* 0x000fe20000000f00 */
[----:B------:R-:W-:-:S07]  /*26950*/  IMAD.MOV.U32 R8, RZ, RZ, R14 ;  /* 0x000000ffff087224 */ /* 0x000fce00078e000e */
[----:B------:R-:W-:Y:S05]  /*26960*/  WARPSYNC.COLLECTIVE R15, `(.L_x_1036) ;  /* 0x000000000f087348 */ /* 0x000fea0003c00000 */
[----:B------:R0:W1:Y:S02]  /*26970*/  SHFL.IDX P6, R14, R13, R12, R11 ;  /* 0x0000000c0d0e7389 */ /* 0x00006400000c000b */
[----:B01----:R-:W-:Y:S01]  /*26980*/  ENDCOLLECTIVE ;  /* 0x000000000000791b */ /* 0x003fe20003800000 */
.L_x_1036:
[----:B------:R-:W-:-:S05]  /*26990*/  @P2 IADD3 R2, P0, R30, R8, RZ ;  /* 0x000000081e022210 */ /* 0x000fca0007f1e0ff */
[----:B------:R-:W-:-:S05]  /*269a0*/  @P2 IMAD.X R3, RZ, RZ, R7, P0 ;  /* 0x000000ffff032224 */ /* 0x000fca00000e0607 */
        /* <DEDUP_REMOVED lines=9> */
.L_x_1037:
[----:B------:R-:W-:Y:S01]  /*26a40*/  IMAD.MOV.U32 R5, RZ, RZ, R14 ;  /* 0x000000ffff057224 */ /* 0x000fe200078e000e */
[----:B------:R-:W-:Y:S06]  /*26a50*/  BRA `(.L_x_1038) ;  /* 0xffffff6800e87947 */ /* 0x000fec000383ffff */
.L_x_760:
[----:B------:R-:W-:Y:S01]  /*26a60*/  IMAD.MOV.U32 R13, RZ, RZ, R4 ;  /* 0x000000ffff0d7224 */ /* 0x000fe200078e0004 */
[----:B------:R-:W-:Y:S01]  /*26a70*/  MOV R12, RZ ;  /* 0x000000ff000c7202 */ /* 0x000fe20000000f00 */
[----:B------:R-:W-:Y:S01]  /*26a80*/  IMAD.MOV.U32 R11, RZ, RZ, 0x181f ;  /* 0x0000181fff0b7424 */ /* 0x000fe200078e00ff */
[----:B------:R-:W-:Y:S01]  /*26a90*/  IADD3 R17, R10, R17, RZ ;  /* 0x000000110a117210 */ /* 0x000fe20007ffe0ff */
[----:B------:R-:W-:Y:S02]  /*26aa0*/  IMAD.MOV.U32 R15, RZ, RZ, -0x1 ;  /* 0xffffffffff0f7424 */ /* 0x000fe400078e00ff */
[----:B-----5:R-:W-:Y:S02]  /*26ab0*/  IMAD R5, R20, R6, RZ ;  /* 0x0000000614057224 */ /* 0x020fe400078e02ff */
[----:B------:R-:W-:-:S07]  /*26ac0*/  VIADD R6, R17, 0x10 ;  /* 0x0000001011067836 */ /* 0x000fce0000000000 */
[----:B------:R-:W-:Y:S05]  /*26ad0*/  WARPSYNC.COLLECTIVE R15, `(.L_x_1039) ;  /* 0x000000000f087348 */ /* 0x000fea0003c00000 */
[----:B------:R0:W1:Y:S02]  /*26ae0*/  SHFL.IDX P6, R14, R13, R12, R11 ;  /* 0x0000000c0d0e7389 */ /* 0x00006400000c000b */
[----:B01----:R-:W-:Y:S01]  /*26af0*/  ENDCOLLECTIVE ;  /* 0x000000000000791b */ /* 0x003fe20003800000 */
.L_x_1039:
[----:B------:R-:W-:Y:S01]  /*26b00*/  ISETP.GE.AND P2, PT, R17, R5, PT ;  /* 0x000000051100720c */ /* 0x000fe20003f46270 */
[----:B------:R-:W-:Y:S02]  /*26b10*/  IMAD.MOV.U32 R13, RZ, RZ, R0 ;  /* 0x000000ffff0d7224 */ /* 0x000fe400078e0000 */
[----:B------:R-:W-:-:S10]  /*26b20*/  IMAD.MOV.U32 R2, RZ, RZ, R14 ;  /* 0x000000ffff027224 */ /* 0x000fd400078e000e */
[----:B------:R-:W-:Y:S05]  /*26b30*/  WARPSYNC.COLLECTIVE R15, `(.L_x_1040) ;  /* 0x000000000f087348 */ /* 0x000fea0003c00000 */
[----:B------:R0:W1:Y:S02]  /*26b40*/  SHFL.IDX P6, R14, R13, R12, R11 ;  /* 0x0000000c0d0e7389 */ /* 0x00006400000c000b */
[----:B01----:R-:W-:Y:S01]  /*26b50*/  ENDCOLLECTIVE ;  /* 0x000000000000791b */ /* 0x003fe20003800000 */
.L_x_1040:
[----:B------:R-:W-:Y:S01]  /*26b60*/  MOV R13, R4 ;  /* 0x00000004000d7202 */ /* 0x000fe20000000f00 */
[----:B------:R-:W-:Y:S01]  /*26b70*/  IMAD.MOV.U32 R12, RZ, RZ, 0x1 ;  /* 0x00000001ff0c7424 */ /* 0x000fe200078e00ff */
[----:B------:R-:W-:-:S13]  /*26b80*/  @!P2 IADD3 R3, P1, R30, R14, RZ ;  /* 0x0000000e1e03a210 */ /* 0x000fda0007f3e0ff */
[----:B------:R-:W-:Y:S05]  /*26b90*/  WARPSYNC.COLLECTIVE R15, `(.L_x_1041) ;  /* 0x000000000f087348 */ /* 0x000fea0003c00000 */
[----:B------:R0:W1:Y:S02]  /*26ba0*/  SHFL.IDX P6, R14, R13, R12, R11 ;  /* 0x0000000c0d0e7389 */ /* 0x00006400000c000b */
[----:B01----:R-:W-:Y:S01]  /*26bb0*/  ENDCOLLECTIVE ;  /* 0x000000000000791b */ /* 0x003fe20003800000 */
.L_x_1041:
[----:B------:R-:W-:Y:S02]  /*26bc0*/  @!P2 IMAD.X R8, RZ, RZ, R2, P1 ;  /* 0x000000ffff08a224 */ /* 0x000fe400008e0602 */
[----:B------:R-:W-:Y:S02]  /*26bd0*/  @!P2 IMAD.MOV.U32 R2, RZ, RZ, R3 ;  /* 0x000000ffff02a224 */ /* 0x000fe400078e0003 */
[----:B------:R-:W-:-:S05]  /*26be0*/  @!P2 IMAD.MOV.U32 R3, RZ, RZ, R8 ;  /* 0x000000ffff03a224 */ /* 0x000fca00078e0008 */
[----:B------:R-:W-:Y:S01]  /*26bf0*/  @!PT LDS RZ, [RZ] ;  /* 0x00000000fffff984 */ /* 0x000fe20000000800 */
[----:B------:R-:W-:Y:S01]  /*26c00*/  @!PT LDS RZ, [RZ] ;  /* 0x00000000fffff984 */ /* 0x000fe20000000800 */
[----:B------:R-:W-:Y:S01]  /*26c10*/  @!PT LDS RZ, [RZ] ;  /* 0x00000000fffff984 */ /* 0x000fe20000000800 */
[----:B------:R0:W-:Y:S01]  /*26c20*/  @!P2 LDGSTS.E.BYPASS.LTC128B.128 [R9+0x14400], desc[UR36][R2.64], !P0 ;  /* 0x144000000209afae */ /* 0x0001e2000c101d64 */
[----:B------:R-:W-:Y:S01]  /*26c30*/  ISETP.GE.AND P2, PT, R6, R5, PT ;  /* 0x000000050600720c */ /* 0x000fe20003f46270 */
[----:B------:R-:W-:Y:S02]  /*26c40*/  IMAD.MOV.U32 R13, RZ, RZ, R0 ;  /* 0x000000ffff0d7224 */ /* 0x000fe400078e0000 */
[----:B0-----:R-:W-:-:S10]  /*26c50*/  IMAD.MOV.U32 R2, RZ, RZ, R14 ;  /* 0x000000ffff027224 */ /* 0x001fd400078e000e */
[----:B------:R-:W-:Y:S05]  /*26c60*/  WARPSYNC.COLLECTIVE R15, `(.L_x_1042) ;  /* 0x000000000f087348 */ /* 0x000fea0003c00000 */
[----:B------:R0:W1:Y:S02]  /*26c70*/  SHFL.IDX P6, R14, R13, R12, R11 ;  /* 0x0000000c0d0e7389 */ /* 0x00006400000c000b */
[----:B01----:R-:W-:Y:S01]  /*26c80*/  ENDCOLLECTIVE ;  /* 0x000000000000791b */ /* 0x003fe20003800000 */
.L_x_1042:
[----:B------:R-:W-:Y:S01]  /*26c90*/  IMAD.MOV.U32 R13, RZ, RZ, R4 ;  /* 0x000000ffff0d7224 */ /* 0x000fe200078e0004 */
[----:B------:R-:W-:Y:S01]  /*26ca0*/  MOV R12, 0x2 ;  /* 0x00000002000c7802 */ /* 0x000fe20000000f00 */
[----:B------:R-:W-:-:S07]  /*26cb0*/  IMAD.MOV.U32 R6, RZ, RZ, R14 ;  /* 0x000000ffff067224 */ /* 0x000fce00078e000e */
[----:B------:R-:W-:Y:S05]  /*26cc0*/  WARPSYNC.COLLECTIVE R15, `(.L_x_1043) ;  /* 0x000000000f087348 */ /* 0x000fea0003c00000 */
[----:B------:R0:W1:Y:S02]  /*26cd0*/  SHFL.IDX P6, R14, R13, R12, R11 ;  /* 0x0000000c0d0e7389 */ /* 0x00006400000c000b */
[----:B01----:R-:W-:Y:S01]  /*26ce0*/  ENDCOLLECTIVE ;  /* 0x000000000000791b */ /* 0x003fe20003800000 */
.L_x_1043:
[----:B------:R-:W-:-:S04]  /*26cf0*/  @!P2 IADD3 R6, P1, R30, R6, RZ ;  /* 0x000000061e06a210 */ /* 0x000fc80007f3e0ff */
[----:B------:R-:W-:Y:S01]  /*26d00*/  @!P2 IADD3.X R7, RZ, R2, RZ, P1, !PT ;  /* 0x00000002ff07a210 */ /* 0x000fe20000ffe4ff */
[----:B------:R-:W-:Y:S02]  /*26d10*/  @!P2 IMAD.MOV.U32 R2, RZ, RZ, R6 ;  /* 0x000000ffff02a224 */ /* 0x000fe400078e0006 */
[C---:B------:R-:W-:Y:S02]  /*26d20*/  VIADD R6, R17.reuse, 0x20 ;  /* 0x0000002011067836 */ /* 0x040fe40000000000 */
[----:B------:R-:W-:Y:S02]  /*26d30*/  @!P2 IMAD.MOV.U32 R3, RZ, RZ, R7 ;  /* 0x000000ffff03a224 */ /* 0x000fe400078e0007 */
[----:B------:R-:W-:Y:S01]  /*26d40*/  IMAD.MOV.U32 R13, RZ, RZ, R0 ;  /* 0x000000ffff0d7224 */ /* 0x000fe200078e0000 */
[----:B------:R-:W-:Y:S01]  /*26d50*/  ISETP.GE.AND P1, PT, R6, R5, PT ;  /* 0x000000050600720c */ /* 0x000fe20003f26270 */
[----:B------:R-:W-:Y:S01]  /*26d60*/  VIADD R6, R17, 0x30 ;  /* 0x0000003011067836 */ /* 0x000fe20000000000 */
[----:B------:R-:W-:Y:S01]  /*26d70*/  @!PT LDS RZ, [RZ] ;  /* 0x00000000fffff984 */ /* 0x000fe20000000800 */
[----:B------:R-:W-:Y:S01]  /*26d80*/  @!PT LDS RZ, [RZ] ;  /* 0x00000000fffff984 */ /* 0x000fe20000000800 */
[----:B------:R-:W-:Y:S01]  /*26d90*/  @!PT LDS RZ, [RZ] ;  /* 0x00000000fffff984 */ /* 0x000fe20000000800 */
[----:B------:R0:W-:Y:S02]  /*26da0*/  @!P2 LDGSTS.E.BYPASS.LTC128B.128 [R9+0x14c00], desc[UR36][R2.64], !P0 ;  /* 0x14c000000209afae */ /* 0x0001e4000c101d64 */
[----:B0-----:R-:W-:-:S09]  /*26db0*/  IMAD.MOV.U32 R2, RZ, RZ, R14 ;  /* 0x000000ffff027224 */ /* 0x001fd200078e000e */
[----:B------:R-:W-:Y:S05]  /*26dc0*/  WARPSYNC.COLLECTIVE R15, `(.L_x_1044) ;  /* 0x000000000f087348 */ /* 0x000fea0003c00000 */
[----:B------:R0:W1:Y:S02]  /*26dd0*/  SHFL.IDX P6, R14, R13, R12, R11 ;  /* 0x0000000c0d0e7389 */ /* 0x00006400000c000b */
[----:B01----:R-:W-:Y:S01]  /*26de0*/  ENDCOLLECTIVE ;  /* 0x000000000000791b */ /* 0x003fe20003800000 */
.L_x_1044:
        /* <DEDUP_REMOVED lines=8> */
.L_x_1045:
[----:B------:R-:W-:-:S05]  /*26e70*/  @!P1 MOV R3, R7 ;  /* 0x0000000700039202 */ /* 0x000fca0000000f00 */
[----:B------:R-:W-:Y:S01]  /*26e80*/  @!PT LDS RZ, [RZ] ;  /* 0x00000000fffff984 */ /* 0x000fe20000000800 */
[----:B------:R-:W-:Y:S01]  /*26e90*/  @!PT LDS RZ, [RZ] ;  /* 0x00000000fffff984 */ /* 0x000fe20000000800 */
[----:B------:R-:W-:Y:S01]  /*26ea0*/  @!PT LDS RZ, [RZ] ;  /* 0x00000000fffff984 */ /* 0x000fe20000000800 */
[----:B------:R0:W-:Y:S01]  /*26eb0*/  @!P1 LDGSTS.E.BYPASS.LTC128B.128 [R9+0x15400], desc[UR36][R2.64], !P0 ;  /* 0x1540000002099fae */ /* 0x0001e2000c101d64 */
[----:B------:R-:W-:Y:S01]  /*26ec0*/  ISETP.GE.AND P1, PT, R6, R5, PT ;  /* 0x000000050600720c */ /* 0x000fe20003f26270 */
[----:B------:R-:W-:Y:S01]  /*26ed0*/  VIADD R6, R17, 0x40 ;  /* 0x0000004011067836 */ /* 0x000fe20000000000 */
[----:B------:R-:W-:Y:S01]  /*26ee0*/  MOV R13, R0 ;  /* 0x00000000000d7202 */ /* 0x000fe20000000f00 */
[----:B0-----:R-:W-:-:S10]  /*26ef0*/  IMAD.MOV.U32 R2, RZ, RZ, R14 ;  /* 0x000000ffff027224 */ /* 0x001fd400078e000e */
[----:B------:R-:W-:Y:S05]  /*26f00*/  WARPSYNC.COLLECTIVE R15, `(.L_x_1046) ;  /* 0x000000000f087348 */ /* 0x000fea0003c00000 */
[----:B------:R0:W1:Y:S02]  /*26f10*/  SHFL.IDX P6, R14, R13, R12, R11 ;  /* 0x0000000c0d0e7389 */ /* 0x00006400000c000b */
[----:B01----:R-:W-:Y:S01]  /*26f20*/  ENDCOLLECTIVE ;  /* 0x000000000000791b */ /* 0x003fe20003800000 */
.L_x_1046:
[----:B------:R-:W-:Y:S01]  /*26f30*/  IMAD.MOV.U32 R13, RZ, RZ, R4 ;  /* 0x000000ffff0d7224 */ /* 0x000fe200078e0004 */
[----:B------:R-:W-:Y:S02]  /*26f40*/  MOV R12, 0x4 ;  /* 0x00000004000c7802 */ /* 0x000fe40000000f00 */
[----:B------:R-:W-:-:S05]  /*26f50*/  @!P1 IADD3 R14, P2, R30, R14, RZ ;  /* 0x0000000e1e0e9210 */ /* 0x000fca0007f5e0ff */
[----:B------:R-:W-:Y:S02]  /*26f60*/  @!P1 IMAD.X R3, RZ, RZ, R2, P2 ;  /* 0x000000ffff039224 */ /* 0x000fe400010e0602 */
[----:B------:R-:W-:-:S07]  /*26f70*/  @!P1 IMAD.MOV.U32 R2, RZ, RZ, R14 ;  /* 0x000000ffff029224 */ /* 0x000fce00078e000e */
[----:B------:R-:W-:Y:S05]  /*26f80*/  WARPSYNC.COLLECTIVE R15, `(.L_x_1047) ;  /* 0x000000000f087348 */ /* 0x000fea0003c00000 */
[----:B------:R0:W1:Y:S02]  /*26f90*/  SHFL.IDX P6, R14, R13, R12, R11 ;  /* 0x0000000c0d0e7389 */ /* 0x00006400000c000b */
[----:B01----:R-:W-:Y:S01]  /*26fa0*/  ENDCOLLECTIVE ;  /* 0x000000000000791b */ /* 0x003fe20003800000 */
.L_x_1047:
[----:B------:R-:W-:Y:S01]  /*26fb0*/  @!PT LDS RZ, [RZ] ;  /* 0x00000000fffff984 */ /* 0x000fe20000000800 */
[----:B------:R-:W-:Y:S01]  /*26fc0*/  @!PT LDS RZ, [RZ] ;  /* 0x00000000fffff984 */ /* 0x000fe20000000800 */
[----:B------:R-:W-:Y:S01]  /*26fd0*/  @!PT LDS RZ, [RZ] ;  /* 0x00000000fffff984 */ /* 0x000fe20000000800 */
[----:B------:R0:W-:Y:S01]  /*26fe0*/  @!P1 LDGSTS.E.BYPASS.LTC128B.128 [R9+0x15c00], desc[UR36][R2.64], !P0 ;  /* 0x15c0000002099fae */ /* 0x0001e2000c101d64 */
[----:B------:R-:W-:Y:S02]  /*26ff0*/  ISETP.GE.AND P1, PT, R6, R5, PT ;  /* 0x000000050600720c */ /* 0x000fe40003f26270 */
[----:B------:R-:W-:Y:S01]  /*27000*/  IADD3 R6, R17, 0x50, RZ ;  /* 0x0000005011067810 */ /* 0x000fe20007ffe0ff */
[----:B------:R-:W-:Y:S02]  /*27010*/  IMAD.MOV.U32 R13, RZ, RZ, R0 ;  /* 0x000000ffff0d7224 */ /* 0x000fe400078e0000 */
[----:B0-----:R-:W-:-:S08]  /*27020*/  IMAD.MOV.U32 R2, RZ, RZ, R14 ;  /* 0x000000ffff027224 */ /* 0x001fd000078e000e */
[----:B------:R-:W-:Y:S05]  /*27030*/  WARPSYNC.COLLECTIVE R15, `(.L_x_1048) ;  /* 0x000000000f087348 */ /* 0x000fea0003c00000 */
[----:B------:R0:W1:Y:S02]  /*27040*/  SHFL.IDX P6, R14, R13, R12, R11 ;  /* 0x0000000c0d0e7389 */ /* 0x00006400000c000b */
[----:B01----:R-:W-:Y:S01]  /*27050*/  ENDCOLLECTIVE ;  /* 0x000000000000791b */ /* 0x003fe20003800000 */
.L_x_1048:
        /* <DEDUP_REMOVED lines=8> */
.L_x_1049:
[----:B------:R-:W-:Y:S01]  /*270e0*/  @!PT LDS RZ, [RZ] ;  /* 0x00000000fffff984 */ /* 0x000fe20000000800 */
[----:B------:R-:W-:Y:S01]  /*270f0*/  @!PT LDS RZ, [RZ] ;  /* 0x00000000fffff984 */ /* 0x000fe20000000800 */
[----:B------:R-:W-:Y:S01]  /*27100*/  @!PT LDS RZ, [RZ] ;  /* 0x00000000fffff984 */ /* 0x000fe20000000800 */
[----:B------:R0:W-:Y:S01]  /*27110*/  @!P1 LDGSTS.E.BYPASS.LTC128B.128 [R9+0x16400], desc[UR36][R2.64], !P0 ;  /* 0x1640000002099fae */ /* 0x0001e2000c101d64 */
[----:B------:R-:W-:Y:S01]  /*27120*/  ISETP.GE.AND P1, PT, R6, R5, PT ;  /* 0x000000050600720c */ /* 0x000fe20003f26270 */
[----:B------:R-:W-:Y:S02]  /*27130*/  VIADD R6, R17, 0x60 ;  /* 0x0000006011067836 */ /* 0x000fe40000000000 */
[----:B------:R-:W-:Y:S02]  /*27140*/  IMAD.MOV.U32 R13, RZ, RZ, R0 ;  /* 0x000000ffff0d7224 */ /* 0x000fe400078e0000 */
[----:B0-----:R-:W-:-:S08]  /*27150*/  IMAD.MOV.U32 R2, RZ, RZ, R14 ;  /* 0x000000ffff027224 */ /* 0x001fd000078e000e */
[----:B------:R-:W-:Y:S05]  /*27160*/  WARPSYNC.COLLECTIVE R15, `(.L_x_1050) ;  /* 0x000000000f087348 */ /* 0x000fea0003c00000 */
[----:B------:R0:W1:Y:S02]  /*27170*/  SHFL.IDX P6, R14, R13, R12, R11 ;  /* 0x0000000c0d0e7389 */ /* 0x00006400000c000b */
[----:B01----:R-:W-:Y:S01]  /*27180*/  ENDCOLLECTIVE ;  /* 0x000000000000791b */ /* 0x003fe20003800000 */
.L_x_1050:
[----:B------:R-:W-:Y:S02]  /*27190*/  IMAD.MOV.U32 R13, RZ, RZ, R4 ;  /* 0x000000ffff0d7224 */ /* 0x000fe400078e0004 */
[----:B------:R-:W-:Y:S01]  /*271a0*/  IMAD.MOV.U32 R12, RZ, RZ, 0x6 ;  /* 0x00000006ff0c7424 */ /* 0x000fe200078e00ff */
[----:B------:R-:W-:-:S04]  /*271b0*/  @!P1 IADD3 R14, P2, R30, R14, RZ ;  /* 0x0000000e1e0e9210 */ /* 0x000fc80007f5e0ff */
[----:B------:R-:W-:Y:S01]  /*271c0*/  @!P1 IADD3.X R3, RZ, R2, RZ, P2, !PT ;  /* 0x00000002ff039210 */ /* 0x000fe200017fe4ff */
[----:B------:R-:W-:Y:S01]  /*271d0*/  @!P1 IMAD.MOV.U32 R2, RZ, RZ, R14 ;  /* 0x000000ffff029224 */ /* 0x000fe200078e000e */
[----:B------:R-:W-:-:S13]  /*271e0*/  ISETP.GE.AND P2, PT, R6, R5, PT ;  /* 0x000000050600720c */ /* 0x000fda0003f46270 */
[----:B------:R-:W-:Y:S05]  /*271f0*/  WARPSYNC.COLLECTIVE R15, `(.L_x_1051) ;  /* 0x000000000f087348 */ /* 0x000fea0003c00000 */
[----:B------:R0:W1:Y:S02]  /*27200*/  SHFL.IDX P6, R14, R13, R12, R11 ;  /* 0x0000000c0d0e7389 */ /* 0x00006400000c000b */
[----:B01----:R-:W-:Y:S01]  /*27210*/  ENDCOLLECTIVE ;  /* 0x000000000000791b */ /* 0x003fe20003800000 */
.L_x_1051:
[----:B------:R-:W-:Y:S01]  /*27220*/  @!PT LDS RZ, [RZ] ;  /* 0x00000000fffff984 */ /* 0x000fe20000000800 */
[----:B------:R-:W-:Y:S01]  /*27230*/  @!PT LDS RZ, [RZ] ;  /* 0x00000000fffff984 */ /* 0x000fe20000000800 */
[----:B------:R-:W-:Y:S01]  /*27240*/  @!PT LDS RZ, [RZ] ;  /* 0x00000000fffff984 */ /* 0x000fe20000000800 */
[----:B------:R0:W-:Y:S01]  /*27250*/  @!P1 LDGSTS.E.BYPASS.LTC128B.128 [R9+0x16c00], desc[UR36][R2.64], !P0 ;  /* 0x16c0000002099fae */ /* 0x0001e2000c101d64 */
[----:B------:R-:W-:Y:S01]  /*27260*/  MOV R13, R0 ;  /* 0x00000000000d7202 */ /* 0x000fe20000000f00 */
[----:B0-----:R-:W-:-:S07]  /*27270*/  IMAD.MOV.U32 R2, RZ, RZ, R14 ;  /* 0x000000ffff027224 */ /* 0x001fce00078e000e */
[----:B------:R-:W-:Y:S05]  /*27280*/  WARPSYNC.COLLECTIVE R15, `(.L_x_1052) ;  /* 0x000000000f087348 */ /* 0x000fea0003c00000 */
[----:B------:R0:W1:Y:S02]  /*27290*/  SHFL.IDX P6, R14, R13, R12, R11 ;  /* 0x0000000c0d0e7389 */ /* 0x00006400000c000b */
[----:B01----:R-:W-:Y:S01]  /*272a0*/  ENDCOLLECTIVE ;  /* 0x000000000000791b */ /* 0x003fe20003800000 */
.L_x_1052:
        /* <DEDUP_REMOVED lines=8> */
.L_x_1053:
        /* <DEDUP_REMOVED lines=9> */
.L_x_1054:
[----:B------:R-:W-:Y:S05]  /*273c0*/  BRA `(.L_x_1055) ;  /* 0xffffff6c00247947 */ /* 0x000fea000383ffff */
.L_x_763:
[----:B0-----:R0:W1:Y:S02]  /*273d0*/  SYNCS.PHASECHK.TRANS64.TRYWAIT P0, [R23+URZ+0x22820], R0 ;  /* 0x02282000170075a7 */ /* 0x001064000800017f */
[----:B-1----:R-:W-:Y:S05]  /*273e0*/  @!P0 NANOSLEEP.SYNCS 0x989680 ;  /* 0x009896800000895d */ /* 0x002fea0003900000 */
[----:B------:R-:W1:Y:S02]  /*273f0*/  @!P0 SYNCS.PHASECHK.TRANS64 P0, [R23+URZ+0x22820], R0 ;  /* 0x02282000170085a7 */ /* 0x000e64000800007f */
[----:B-1----:R-:W-:Y:S05]  /*27400*/  @!P0 BRA `(.L_x_763) ;  /* 0xfffffffc00f08947 */ /* 0x002fea000383ffff */
[----:B------:R-:W-:Y:S05]  /*27410*/  BRA `(.L_x_1056) ;  /* 0xffffff6c008c7947 */ /* 0x000fea000383ffff */
.L_x_767:
[----:B0-----:R0:W1:Y:S02]  /*27420*/  SYNCS.PHASECHK.TRANS64.TRYWAIT P0, [R0+URZ+0x22880], R29 ;  /* 0x0228801d000075a7 */ /* 0x001064000800017f */
[----:B-1----:R-:W-:Y:S05]  /*27430*/  @!P0 NANOSLEEP.SYNCS 0x989680 ;  /* 0x009896800000895d */ /* 0x002fea0003900000 */
[----:B------:R-:W1:Y:S02]  /*27440*/  @!P0 SYNCS.PHASECHK.TRANS64 P0, [R0+URZ+0x22880], R29 ;  /* 0x0228801d000085a7 */ /* 0x000e64000800007f */
[----:B-1----:R-:W-:Y:S05]  /*27450*/  @!P0 BRA `(.L_x_767) ;  /* 0xfffffffc00f08947 */ /* 0x002fea000383ffff */
[----:B------:R-:W-:Y:S05]  /*27460*/  BRA `(.L_x_1057) ;  /* 0xffffff7000a07947 */ /* 0x000fea000383ffff */
.L_x_768:
        /* <DEDUP_REMOVED lines=8> */
.L_x_1059:
[----:B------:R-:W-:Y:S05]  /*274f0*/  BSYNC B0 ;  /* 0x0000000000007941 */ /* 0x000fea0003800000 */
.L_x_1058:
[----:B------:R-:W-:Y:S01]  /*27500*/  IMAD.MOV.U32 R13, RZ, RZ, R4 ;  /* 0x000000ffff0d7224 */ /* 0x000fe200078e0004 */
[----:B------:R-:W-:Y:S01]  /*27510*/  MOV R11, 0x181f ;  /* 0x0000181f000b7802 */ /* 0x000fe20000000f00 */
[----:B------:R-:W-:Y:S02]  /*27520*/  IMAD.MOV.U32 R12, RZ, RZ, RZ ;  /* 0x000000ffff0c7224 */ /* 0x000fe400078e00ff */
[----:B------:R-:W-:Y:S02]  /*27530*/  IMAD.MOV.U32 R15, RZ, RZ, -0x1 ;  /* 0xffffffffff0f7424 */ /* 0x000fe400078e00ff */
[----:B------:R-:W-:Y:S02]  /*27540*/  IMAD.MOV.U32 R3, RZ, RZ, R14 ;  /* 0x000000ffff037224 */ /* 0x000fe400078e000e */
[----:B------:R-:W-:-:S07]  /*27550*/  IMAD.IADD R6, R23, 0x1, R6 ;  /* 0x0000000117067824 */ /* 0x000fce00078e0206 */
[----:B------:R-:W-:Y:S05]  /*27560*/  WARPSYNC.COLLECTIVE R15, `(.L_x_1060) ;  /* 0x000000000f087348 */ /* 0x000fea0003c00000 */
[----:B------:R0:W1:Y:S02]  /*27570*/  SHFL.IDX P6, R14, R13, R12, R11 ;  /* 0x0000000c0d0e7389 */ /* 0x00006400000c000b */
[----:B01----:R-:W-:Y:S01]  /*27580*/  ENDCOLLECTIVE ;  /* 0x000000000000791b */ /* 0x003fe20003800000 */
.L_x_1060:
[----:B------:R-:W-:Y:S01]  /*27590*/  MOV R13, R5 ;  /* 0x00000005000d7202 */ /* 0x000fe20000000f00 */
[----:B------:R-:W-:Y:S02]  /*275a0*/  IMAD.MOV.U32 R12, RZ, RZ, 0x1 ;  /* 0x00000001ff0c7424 */ /* 0x000fe400078e00ff */
[----:B------:R-:W-:-:S07]  /*275b0*/  IMAD.MOV.U32 R2, RZ, RZ, R14 ;  /* 0x000000ffff027224 */ /* 0x000fce00078e000e */
[----:B------:R-:W-:Y:S05]  /*275c0*/  WARPSYNC.COLLECTIVE R15, `(.L_x_1061) ;  /* 0x000000000f087348 */ /* 0x000fea0003c00000 */
[----:B------:R0:W1:Y:S02]  /*275d0*/  SHFL.IDX P6, R14, R13, R12, R11 ;  /* 0x0000000c0d0e7389 */ /* 0x00006400000c000b */
[----:B01----:R-:W-:Y:S01]  /*275e0*/  ENDCOLLECTIVE ;  /* 0x000000000000791b */ /* 0x003fe20003800000 */
.L_x_1061:
        /* <DEDUP_REMOVED lines=11> */
.L_x_1062:
[----:B------:R-:W-:Y:S02]  /*276a0*/  IMAD.MOV.U32 R13, RZ, RZ, R5 ;  /* 0x000000ffff0d7224 */ /* 0x000fe400078e0005 */
[----:B------:R-:W-:Y:S02]  /*276b0*/  IMAD.MOV.U32 R12, RZ, RZ, 0x2 ;  /* 0x00000002ff0c7424 */ /* 0x000fe400078e00ff */
[----:B------:R-:W-:-:S05]  /*276c0*/  IMAD.MOV.U32 R11, RZ, RZ, R14 ;  /* 0x000000ffff0b7224 */ /* 0x000fca00078e000e */
[----:B------:R-:W-:Y:S01]  /*276d0*/  IADD3 R2, P0, R30, R11, RZ ;  /* 0x0000000b1e027210 */ /* 0x000fe20007f1e0ff */
[----:B------:R-:W-:-:S03]  /*276e0*/  IMAD.MOV.U32 R11, RZ, RZ, 0x181f ;  /* 0x0000181fff0b7424 */ /* 0x000fc600078e00ff */
[----:B------:R-:W-:-:S09]  /*276f0*/  IADD3.X R3, RZ, R33, RZ, P0, !PT ;  /* 0x00000021ff037210 */ /* 0x000fd200007fe4ff */
[----:B------:R-:W-:Y:S05]  /*27700*/  WARPSYNC.COLLECTIVE R15, `(.L_x_1063) ;  /* 0x000000000f087348 */ /* 0x000fea0003c00000 */
[----:B------:R0:W1:Y:S02]  /*27710*/  SHFL.IDX P6, R14, R13, R12, R11 ;  /* 0x0000000c0d0e7389 */ /* 0x00006400000c000b */
[----:B01----:R-:W-:Y:S01]  /*27720*/  ENDCOLLECTIVE ;  /* 0x000000000000791b */ /* 0x003fe20003800000 */
.L_x_1063:
        /* <DEDUP_REMOVED lines=9> */
.L_x_1064:
[----:B------:R-:W-:Y:S02]  /*277c0*/  IMAD.MOV.U32 R13, RZ, RZ, R5 ;  /* 0x000000ffff0d7224 */ /* 0x000fe400078e0005 */
[----:B------:R-:W-:Y:S02]  /*277d0*/  IMAD.MOV.U32 R12, RZ, RZ, 0x3 ;  /* 0x00000003ff0c7424 */ /* 0x000fe400078e00ff */
[----:B------:R-:W-:-:S07]  /*277e0*/  IMAD.MOV.U32 R2, RZ, RZ, R14 ;  /* 0x000000ffff027224 */ /* 0x000fce00078e000e */
[----:B------:R-:W-:Y:S05]  /*277f0*/  WARPSYNC.COLLECTIVE R15, `(.L_x_1065) ;  /* 0x000000000f087348 */ /* 0x000fea0003c00000 */
[----:B------:R0:W1:Y:S02]  /*27800*/  SHFL.IDX P6, R14, R13, R12, R11 ;  /* 0x0000000c0d0e7389 */ /* 0x00006400000c000b */
[----:B01----:R-:W-:Y:S01]  /*27810*/  ENDCOLLECTIVE ;  /* 0x000000000000791b */ /* 0x003fe20003800000 */
.L_x_1065:
[----:B------:R-:W-:-:S05]  /*27820*/  IADD3 R2, P0, R30, R2, RZ ;  /* 0x000000021e027210 */ /* 0x000fca0007f1e0ff */
[----:B------:R-:W-:-:S05]  /*27830*/  IMAD.X R3, RZ, RZ, R3, P0 ;  /* 0x000000ffff037224 */ /* 0x000fca00000e0603 */
[----:B------:R-:W-:Y:S01]  /*27840*/  @!PT LDS RZ, [RZ] ;  /* 0x00000000fffff984 */ /* 0x000fe20000000800 */
[----:B------:R-:W-:Y:S01]  /*27850*/  @!PT LDS RZ, [RZ] ;  /* 0x00000000fffff984 */ /* 0x000fe20000000800 */
[----:B------:R-:W-:Y:S01]  /*27860*/  @!PT LDS RZ, [RZ] ;  /* 0x00000000fffff984 */ /* 0x000fe20000000800 */
[----:B------:R0:W-:Y:S01]  /*27870*/  LDGSTS.E.BYPASS.LTC128B.128 [R6+0xb400], desc[UR36][R2.64], !P2 ;  /* 0x0b40000002067fae */ /* 0x0001e2000d101d64 */
[----:B------:R-:W-:Y:S01]  /*27880*/  IMAD.MOV.U32 R13, RZ, RZ, R4 ;  /* 0x000000ffff0d7224 */ /* 0x000fe200078e0004 */
[----:B0-----:R-:W-:-:S07]  /*27890*/  MOV R3, R14 ;  /* 0x0000000e00037202 */ /* 0x001fce0000000f00 */
[----:B------:R-:W-:Y:S05]  /*278a0*/  WARPSYNC.COLLECTIVE R15, `(.L_x_1066) ;  /* 0x000000000f087348 */ /* 0x000fea0003c00000 */
[----:B------:R0:W1:Y:S02]  /*278b0*/  SHFL.IDX P6, R14, R13, R12, R11 ;  /* 0x0000000c0d0e7389 */ /* 0x00006400000c000b */
[----:B01----:R-:W-:Y:S01]  /*278c0*/  ENDCOLLECTIVE ;  /* 0x000000000000791b */ /* 0x003fe20003800000 */
.L_x_1066:
[----:B------:R-:W-:Y:S01]  /*278d0*/  IMAD.MOV.U32 R13, RZ, RZ, R5 ;  /* 0x000000ffff0d7224 */ /* 0x000fe200078e0005 */
[----:B------:R-:W-:Y:S01]  /*278e0*/  MOV R12, 0x4 ;  /* 0x00000004000c7802 */ /* 0x000fe20000000f00 */
[----:B------:R-:W-:-:S07]  /*278f0*/  IMAD.MOV.U32 R2, RZ, RZ, R14 ;  /* 0x000000ffff027224 */ /* 0x000fce00078e000e */
[----:B------:R-:W-:Y:S05]  /*27900*/  WARPSYNC.COLLECTIVE R15, `(.L_x_1067) ;  /* 0x000000000f087348 */ /* 0x000fea0003c00000 */
[----:B------:R0:W1:Y:S02]  /*27910*/  SHFL.IDX P6, R14, R13, R12, R11 ;  /* 0x0000000c0d0e7389 */ /* 0x00006400000c000b */
[----:B01----:R-:W-:Y:S01]  /*27920*/  ENDCOLLECTIVE ;  /* 0x000000000000791b */ /* 0x003fe20003800000 */
.L_x_1067:
        /* <DEDUP_REMOVED lines=11> */
.L_x_1068:
[----:B------:R-:W-:Y:S01]  /*279e0*/  MOV R13, R5 ;  /* 0x00000005000d7202 */ /* 0x000fe20000000f00 */
[----:B------:R-:W-:Y:S02]  /*279f0*/  IMAD.MOV.U32 R12, RZ, RZ, 0x5 ;  /* 0x00000005ff0c7424 */ /* 0x000fe400078e00ff */
[----:B------:R-:W-:-:S07]  /*27a00*/  IMAD.MOV.U32 R2, RZ, RZ, R14 ;  /* 0x000000ffff027224 */ /* 0x000fce00078e000e */
[----:B------:R-:W-:Y:S05]  /*27a10*/  WARPSYNC.COLLECTIVE R15, `(.L_x_1069) ;  /* 0x000000000f087348 */ /* 0x000fea0003c00000 */
[----:B------:R0:W1:Y:S02]  /*27a20*/  SHFL.IDX P6, R14, R13, R12, R11 ;  /* 0x0000000c0d0e7389 */ /* 0x00006400000c000b */
[----:B01----:R-:W-:Y:S01]  /*27a30*/  ENDCOLLECTIVE ;  /* 0x000000000000791b */ /* 0x003fe20003800000 */
.L_x_1069:
        /* <DEDUP_REMOVED lines=11> */
.L_x_1070:
[----:B------:R-:W-:Y:S02]  /*27af0*/  IMAD.MOV.U32 R13, RZ, RZ, R5 ;  /* 0x000000ffff0d7224 */ /* 0x000fe400078e0005 */
[----:B------:R-:W-:Y:S02]  /*27b00*/  IMAD.MOV.U32 R12, RZ, RZ, 0x6 ;  /* 0x00000006ff0c7424 */ /* 0x000fe400078e00ff */
[----:B------:R-:W-:-:S07]  /*27b10*/  IMAD.MOV.U32 R2, RZ, RZ, R14 ;  /* 0x000000ffff027224 */ /* 0x000fce00078e000e */
[----:B------:R-:W-:Y:S05]  /*27b20*/  WARPSYNC.COLLECTIVE R15, `(.L_x_1071) ;  /* 0x000000000f087348 */ /* 0x000fea0003c00000 */
[----:B------:R0:W1:Y:S02]  /*27b30*/  SHFL.IDX P6, R14, R13, R12, R11 ;  /* 0x0000000c0d0e7389 */ /* 0x00006400000c000b */
[----:B01----:R-:W-:Y:S01]  /*27b40*/  ENDCOLLECTIVE ;  /* 0x000000000000791b */ /* 0x003fe20003800000 */
.L_x_1071:
[----:B------:R-:W-:-:S04]  /*27b50*/  IADD3 R2, P0, R30, R2, RZ ;  /* 0x000000021e027210 */ /* 0x000fc80007f1e0ff */
[----:B------:R-:W-:-:S05]  /*27b60*/  IADD3.X R3, RZ, R3, RZ, P0, !PT ;  /* 0x00000003ff037210 */ /* 0x000fca00007fe4ff */
        /* <DEDUP_REMOVED lines=9> */
.L_x_1072:
[----:B------:R-:W-:Y:S02]  /*27c00*/  IMAD.MOV.U32 R13, RZ, RZ, R5 ;  /* 0x000000ffff0d7224 */ /* 0x000fe400078e0005 */
[----:B------:R-:W-:Y:S01]  /*27c10*/  IMAD.MOV.U32 R12, RZ, RZ, 0x7 ;  /* 0x00000007ff0c7424 */ /* 0x000fe200078e00ff */
[----:B------:R-:W-:-:S07]  /*27c20*/  MOV R2, R14 ;  /* 0x0000000e00027202 */ /* 0x000fce0000000f00 */
[----:B------:R-:W-:Y:S05]  /*27c30*/  WARPSYNC.COLLECTIVE R15, `(.L_x_1073) ;  /* 0x000000000f087348 */ /* 0x000fea0003c00000 */
[----:B------:R0:W1:Y:S02]  /*27c40*/  SHFL.IDX P6, R14, R13, R12, R11 ;  /* 0x0000000c0d0e7389 */ /* 0x00006400000c000b */
[----:B01----:R-:W-:Y:S01]  /*27c50*/  ENDCOLLECTIVE ;  /* 0x000000000000791b */ /* 0x003fe20003800000 */
.L_x_1073:
        /* <DEDUP_REMOVED lines=11> */
.L_x_1074:
[----:B------:R-:W-:Y:S02]  /*27d10*/  IMAD.MOV.U32 R13, RZ, RZ, R20 ;  /* 0x000000ffff0d7224 */ /* 0x000fe400078e0014 */
[----:B------:R-:W-:Y:S01]  /*27d20*/  IMAD.MOV.U32 R12, RZ, RZ, RZ ;  /* 0x000000ffff0c7224 */ /* 0x000fe200078e00ff */
[----:B------:R-:W-:-:S04]  /*27d30*/  MOV R11, R14 ;  /* 0x0000000e000b7202 */ /* 0x000fc80000000f00 */
[----:B------:R-:W-:Y:S02]  /*27d40*/  IADD3 R2, P0, R30, R11, RZ ;  /* 0x0000000b1e027210 */ /* 0x000fe40007f1e0ff */
[----:B------:R-:W-:-:S03]  /*27d50*/  MOV R11, 0x181f ;  /* 0x0000181f000b7802 */ /* 0x000fc60000000f00 */
[----:B------:R-:W-:-:S08]  /*27d60*/  IMAD.X R3, RZ, RZ, R3, P0 ;  /* 0x000000ffff037224 */ /* 0x000fd000000e0603 */
[----:B------:R-:W-:Y:S05]  /*27d70*/  WARPSYNC.COLLECTIVE R15, `(.L_x_1075) ;  /* 0x000000000f087348 */ /* 0x000fea0003c00000 */
[----:B------:R0:W1:Y:S02]  /*27d80*/  SHFL.IDX P6, R14, R13, R12, R11 ;  /* 0x0000000c0d0e7389 */ /* 0x00006400000c000b */
[----:B01----:R-:W-:Y:S01]  /*27d90*/  ENDCOLLECTIVE ;  /* 0x000000000000791b */ /* 0x003fe20003800000 */
.L_x_1075:
        /* <DEDUP_REMOVED lines=9> */
.L_x_1076:
[----:B------:R-:W-:Y:S01]  /*27e30*/  MOV R13, R20 ;  /* 0x00000014000d7202 */ /* 0x000fe20000000f00 */
[----:B------:R-:W-:Y:S02]  /*27e40*/  IMAD.MOV.U32 R12, RZ, RZ, 0x1 ;  /* 0x00000001ff0c7424 */ /* 0x000fe400078e00ff */
[----:B------:R-:W-:-:S07]  /*27e50*/  IMAD.MOV.U32 R5, RZ, RZ, R14 ;  /* 0x000000ffff057224 */ /* 0x000fce00078e000e */
[----:B------:R-:W-:Y:S05]  /*27e60*/  WARPSYNC.COLLECTIVE R15, `(.L_x_1077) ;  /* 0x000000000f087348 */ /* 0x000fea0003c00000 */
[----:B------:R0:W1:Y:S02]  /*27e70*/  SHFL.IDX P6, R14, R13, R12, R11 ;  /* 0x0000000c0d0e7389 */ /* 0x00006400000c000b */
[----:B01----:R-:W-:Y:S01]  /*27e80*/  ENDCOLLECTIVE ;  /* 0x000000000000791b */ /* 0x003fe20003800000 */
.L_x_1077:
        /* <DEDUP_REMOVED lines=11> */
.L_x_1078:
[----:B------:R-:W-:Y:S01]  /*27f40*/  IMAD.MOV.U32 R2, RZ, RZ, R14 ;  /* 0x000000ffff027224 */ /* 0x000fe200078e000e */
[----:B------:R-:W-:Y:S06]  /*27f50*/  BRA `(.L_x_1079) ;  /* 0xffffff6c00387947 */ /* 0x000fec000383ffff */
.L_x_773:
[----:B----4-:R4:W0:Y:S02]  /*27f60*/  SYNCS.PHASECHK.TRANS64.TRYWAIT P0, [R0+URZ+0x22840], R29 ;  /* 0x0228401d000075a7 */ /* 0x010824000800017f */
[----:B0-----:R-:W-:Y:S05]  /*27f70*/  @!P0 NANOSLEEP.SYNCS 0x989680 ;  /* 0x009896800000895d */ /* 0x001fea0003900000 */
[----:B------:R-:W0:Y:S02]  /*27f80*/  @!P0 SYNCS.PHASECHK.TRANS64 P0, [R0+URZ+0x22840], R29 ;  /* 0x0228401d000085a7 */ /* 0x000e24000800007f */
[----:B0-----:R-:W-:Y:S05]  /*27f90*/  @!P0 BRA `(.L_x_773) ;  /* 0xfffffffc00f08947 */ /* 0x001fea000383ffff */
[----:B------:R-:W-:Y:S05]  /*27fa0*/  BRA `(.L_x_1080) ;  /* 0xffffff6c00847947 */ /* 0x000fea000383ffff */
.L_x_774:
[----:B------:R-:W-:Y:S01]  /*27fb0*/  BSSY B0, `(.L_x_1081) ;  /* 0x0000008000007945 */ /* 0x000fe20003800000 */
[----:B------:R-:W-:Y:S01]  /*27fc0*/  MOV R13, R5 ;  /* 0x00000005000d7202 */ /* 0x000fe20000000f00 */
[----:B------:R-:W-:Y:S02]  /*27fd0*/  IMAD.MOV.U32 R12, RZ, RZ, RZ ;  /* 0x000000ffff0c7224 */ /* 0x000fe400078e00ff */
[----:B------:R-:W-:Y:S02]  /*27fe0*/  IMAD.MOV.U32 R11, RZ, RZ, 0x181f ;  /* 0x0000181fff0b7424 */ /* 0x000fe400078e00ff */
[----:B------:R-:W-:-:S07]  /*27ff0*/  IMAD.MOV.U32 R15, RZ, RZ, -0x1 ;  /* 0xffffffffff0f7424 */ /* 0x000fce00078e00ff */
[----:B01-34-:R-:W-:Y:S05]  /*28000*/  WARPSYNC.COLLECTIVE R15, `(.L_x_1082) ;  /* 0x000000000f087348 */ /* 0x01bfea0003c00000 */
[----:B------:R2:W0:Y:S02]  /*28010*/  SHFL.IDX P6, R14, R13, R12, R11 ;  /* 0x0000000c0d0e7389 */ /* 0x00042400000c000b */
[----:B01234-:R-:W-:Y:S01]  /*28020*/  ENDCOLLECTIVE ;  /* 0x000000000000791b */ /* 0x01ffe20003800000 */
.L_x_1082:
[----:B------:R-:W-:Y:S05]  /*28030*/  BSYNC B0 ;  /* 0x0000000000007941 */ /* 0x000fea0003800000 */
.L_x_1081:
        /* <DEDUP_REMOVED lines=8> */
.L_x_1083:
[----:B------:R-:W-:Y:S02]  /*280c0*/  IMAD.MOV.U32 R13, RZ, RZ, R5 ;  /* 0x000000ffff0d7224 */ /* 0x000fe400078e0005 */
[----:B------:R-:W-:Y:S02]  /*280d0*/  IMAD.MOV.U32 R12, RZ, RZ, 0x1 ;  /* 0x00000001ff0c7424 */ /* 0x000fe400078e00ff */
[----:B------:R-:W-:-:S07]  /*280e0*/  IMAD.MOV.U32 R2, RZ, RZ, R14 ;  /* 0x000000ffff027224 */ /* 0x000fce00078e000e */
[----:B------:R-:W-:Y:S05]  /*280f0*/  WARPSYNC.COLLECTIVE R15, `(.L_x_1084) ;  /* 0x000000000f087348 */ /* 0x000fea0003c00000 */
[----:B------:R0:W1:Y:S02]  /*28100*/  SHFL.IDX P6, R14, R13, R12, R11 ;  /* 0x0000000c0d0e7389 */ /* 0x00006400000c000b */
[----:B01----:R-:W-:Y:S01]  /*28110*/  ENDCOLLECTIVE ;  /* 0x000000000000791b */ /* 0x003fe20003800000 */
.L_x_1084:
        /* <DEDUP_REMOVED lines=11> */
.L_x_1085:
[----:B------:R-:W-:Y:S02]  /*281d0*/  IMAD.MOV.U32 R13, RZ, RZ, R5 ;  /* 0x000000ffff0d7224 */ /* 0x000fe400078e0005 */
[----:B------:R-:W-:Y:S01]  /*281e0*/  IMAD.MOV.U32 R12, RZ, RZ, 0x2 ;  /* 0x00000002ff0c7424 */ /* 0x000fe200078e00ff */
[----:B------:R-:W-:-:S07]  /*281f0*/  MOV R10, R14 ;  /* 0x0000000e000a7202 */ /* 0x000fce0000000f00 */
[----:B------:R-:W-:Y:S05]  /*28200*/  WARPSYNC.COLLECTIVE R15, `(.L_x_1086) ;  /* 0x000000000f087348 */ /* 0x000fea0003c00000 */
[----:B------:R0:W1:Y:S02]  /*28210*/  SHFL.IDX P6, R14, R13, R12, R11 ;  /* 0x0000000c0d0e7389 */ /* 0x00006400000c000b */
[----:B01----:R-:W-:Y:S01]  /*28220*/  ENDCOLLECTIVE ;  /* 0x000000000000791b */ /* 0x003fe20003800000 */
.L_x_1086:
        /* <DEDUP_REMOVED lines=11> */
.L_x_1087:
[----:B------:R-:W-:Y:S02]  /*282e0*/  IMAD.MOV.U32 R13, RZ, RZ, R5 ;  /* 0x000000ffff0d7224 */ /* 0x000fe400078e0005 */
[----:B------:R-:W-:Y:S02]  /*282f0*/  IMAD.MOV.U32 R12, RZ, RZ, 0x3 ;  /* 0x00000003ff0c7424 */ /* 0x000fe400078e00ff */
[----:B------:R-:W-:-:S07]  /*28300*/  IMAD.MOV.U32 R2, RZ, RZ, R14 ;  /* 0x000000ffff027224 */ /* 0x000fce00078e000e */
[----:B------:R-:W-:Y:S05]  /*28310*/  WARPSYNC.COLLECTIVE R15, `(.L_x_1088) ;  /* 0x000000000f087348 */ /* 0x000fea0003c00000 */
[----:B------:R0:W1:Y:S02]  /*28320*/  SHFL.IDX P6, R14, R13, R12, R11 ;  /* 0x0000000c0d0e7389 */ /* 0x00006400000c000b */
[----:B01----:R-:W-:Y:S01]  /*28330*/  ENDCOLLECTIVE ;  /* 0x000000000000791b */ /* 0x003fe20003800000 */
.L_x_1088:
        /* <DEDUP_REMOVED lines=11> */
.L_x_1089:
[----:B------:R-:W-:Y:S01]  /*283f0*/  IMAD.MOV.U32 R13, RZ, RZ, R5 ;  /* 0x000000ffff0d7224 */ /* 0x000fe200078e0005 */
[----:B------:R-:W-:Y:S01]  /*28400*/  MOV R12, 0x4 ;  /* 0x00000004000c7802 */ /* 0x000fe20000000f00 */
[----:B------:R-:W-:-:S07]  /*28410*/  IMAD.MOV.U32 R2, RZ, RZ, R14 ;  /* 0x000000ffff027224 */ /* 0x000fce00078e000e */
[----:B------:R-:W-:Y:S05]  /*28420*/  WARPSYNC.COLLECTIVE R15, `(.L_x_1090) ;  /* 0x000000000f087348 */ /* 0x000fea0003c00000 */
[----:B------:R0:W1:Y:S02]  /*28430*/  SHFL.IDX P6, R14, R13, R12, R11 ;  /* 0x0000000c0d0e7389 */ /* 0x00006400000c000b */
[----:B01----:R-:W-:Y:S01]  /*28440*/  ENDCOLLECTIVE ;  /* 0x000000000000791b */ /* 0x003fe20003800000 */
.L_x_1090:
        /* <DEDUP_REMOVED lines=11> */
.L_x_1091:
[----:B------:R-:W-:Y:S01]  /*28500*/  MOV R13, R5 ;  /* 0x00000005000d7202 */ /* 0x000fe20000000f00 */
[----:B------:R-:W-:Y:S02]  /*28510*/  IMAD.MOV.U32 R12, RZ, RZ, 0x5 ;  /* 0x00000005ff0c7424 */ /* 0x000fe400078e00ff */
[----:B------:R-:W-:-:S07]  /*28520*/  IMAD.MOV.U32 R2, RZ, RZ, R14 ;  /* 0x000000ffff027224 */ /* 0x000fce00078e000e */
[----:B------:R-:W-:Y:S05]  /*28530*/  WARPSYNC.COLLECTIVE R15, `(.L_x_1092) ;  /* 0x000000000f087348 */ /* 0x000fea0003c00000 */
[----:B------:R0:W1:Y:S02]  /*28540*/  SHFL.IDX P6, R14, R13, R12, R11 ;  /* 0x0000000c0d0e7389 */ /* 0x00006400000c000b */
[----:B01----:R-:W-:Y:S01]  /*28550*/  ENDCOLLECTIVE ;  /* 0x000000000000791b */ /* 0x003fe20003800000 */
.L_x_1092:
        /* <DEDUP_REMOVED lines=11> */
.L_x_1093:
[----:B------:R-:W-:Y:S02]  /*28610*/  IMAD.MOV.U32 R13, RZ, RZ, R5 ;  /* 0x000000ffff0d7224 */ /* 0x000fe400078e0005 */
[----:B------:R-:W-:Y:S02]  /*28620*/  IMAD.MOV.U32 R12, RZ, RZ, 0x6 ;  /* 0x00000006ff0c7424 */ /* 0x000fe400078e00ff */
[----:B------:R-:W-:-:S07]  /*28630*/  IMAD.MOV.U32 R2, RZ, RZ, R14 ;  /* 0x000000ffff027224 */ /* 0x000fce00078e000e */
[----:B------:R-:W-:Y:S05]  /*28640*/  WARPSYNC.COLLECTIVE R15, `(.L_x_1094) ;  /* 0x000000000f087348 */ /* 0x000fea0003c00000 */
[----:B------:R0:W1:Y:S02]  /*28650*/  SHFL.IDX P6, R14, R13, R12, R11 ;  /* 0x0000000c0d0e7389 */ /* 0x00006400000c000b */
[----:B01----:R-:W-:Y:S01]  /*28660*/  ENDCOLLECTIVE ;  /* 0x000000000000791b */ /* 0x003fe20003800000 */
.L_x_1094:
        /* <DEDUP_REMOVED lines=11> */
.L_x_1095:
[----:B------:R-:W-:Y:S02]  /*28720*/  IMAD.MOV.U32 R13, RZ, RZ, R5 ;  /* 0x000000ffff0d7224 */ /* 0x000fe400078e0005 */
[----:B------:R-:W-:Y:S01]  /*28730*/  IMAD.MOV.U32 R12, RZ, RZ, 0x7 ;  /* 0x00000007ff0c7424 */ /* 0x000fe200078e00ff */
[----:B------:R-:W-:-:S07]  /*28740*/  MOV R2, R14 ;  /* 0x0000000e00027202 */ /* 0x000fce0000000f00 */
[----:B------:R-:W-:Y:S05]  /*28750*/  WARPSYNC.COLLECTIVE R15, `(.L_x_1096) ;  /* 0x000000000f087348 */ /* 0x000fea0003c00000 */
[----:B------:R0:W1:Y:S02]  /*28760*/  SHFL.IDX P6, R14, R13, R12, R11 ;  /* 0x0000000c0d0e7389 */ /* 0x00006400000c000b */
[----:B01----:R-:W-:Y:S01]  /*28770*/  ENDCOLLECTIVE ;  /* 0x000000000000791b */ /* 0x003fe20003800000 */
.L_x_1096:
        /* <DEDUP_REMOVED lines=11> */
.L_x_1097:
[----:B------:R-:W-:Y:S02]  /*28830*/  IMAD.MOV.U32 R13, RZ, RZ, R8 ;  /* 0x000000ffff0d7224 */ /* 0x000fe400078e0008 */
[----:B------:R-:W-:Y:S01]  /*28840*/  IMAD.MOV.U32 R12, RZ, RZ, RZ ;  /* 0x000000ffff0c7224 */ /* 0x000fe200078e00ff */
[----:B------:R-:W-:-:S07]  /*28850*/  MOV R10, R14 ;  /* 0x0000000e000a7202 */ /* 0x000fce0000000f00 */
[----:B------:R-:W-:Y:S05]  /*28860*/  WARPSYNC.COLLECTIVE R15, `(.L_x_1098) ;  /* 0x000000000f087348 */ /* 0x000fea0003c00000 */
[----:B------:R0:W1:Y:S02]  /*28870*/  SHFL.IDX P6, R14, R13, R12, R11 ;  /* 0x0000000c0d0e7389 */ /* 0x00006400000c000b */
[----:B01----:R-:W-:Y:S01]  /*28880*/  ENDCOLLECTIVE ;  /* 0x000000000000791b */ /* 0x003fe20003800000 */
.L_x_1098:
        /* <DEDUP_REMOVED lines=11> */
.L_x_1099:
[----:B------:R-:W-:Y:S01]  /*28940*/  IMAD.MOV.U32 R13, RZ, RZ, R8 ;  /* 0x000000ffff0d7224 */ /* 0x000fe200078e0008 */
[----:B------:R-:W-:Y:S01]  /*28950*/  MOV R12, 0x1 ;  /* 0x00000001000c7802 */ /* 0x000fe20000000f00 */
[----:B------:R-:W-:-:S07]  /*28960*/  IMAD.MOV.U32 R5, RZ, RZ, R14 ;  /* 0x000000ffff057224 */ /* 0x000fce00078e000e */
[----:B------:R-:W-:Y:S05]  /*28970*/  WARPSYNC.COLLECTIVE R15, `(.L_x_1100) ;  /* 0x000000000f087348 */ /* 0x000fea0003c00000 */
[----:B------:R0:W1:Y:S02]  /*28980*/  SHFL.IDX P6, R14, R13, R12, R11 ;  /* 0x0000000c0d0e7389 */ /* 0x00006400000c000b */
[----:B01----:R-:W-:Y:S01]  /*28990*/  ENDCOLLECTIVE ;  /* 0x000000000000791b */ /* 0x003fe20003800000 */
.L_x_1100:
        /* <DEDUP_REMOVED lines=11> */
.L_x_1101:
[----:B------:R-:W-:Y:S05]  /*28a50*/  BRA `(.L_x_1102) ;  /* 0xffffff6800187947 */ /* 0x000fea000383ffff */
.L_x_779:
[----:B0-----:R0:W1:Y:S02]  /*28a60*/  SYNCS.PHASECHK.TRANS64.TRYWAIT P2, [R3+URZ+0x22870], R0 ;  /* 0x02287000030075a7 */ /* 0x001064000804017f */
[----:B-1----:R-:W-:Y:S05]  /*28a70*/  @!P2 NANOSLEEP.SYNCS 0x989680 ;  /* 0x009896800000a95d */ /* 0x002fea0003900000 */
[----:B------:R-:W1:Y:S02]  /*28a80*/  @!P2 SYNCS.PHASECHK.TRANS64 P2, [R3+URZ+0x22870], R0 ;  /* 0x022870000300a5a7 */ /* 0x000e64000804007f */
[----:B-1----:R-:W-:Y:S05]  /*28a90*/  @!P2 BRA `(.L_x_779) ;  /* 0xfffffffc00f0a947 */ /* 0x002fea000383ffff */
[----:B------:R-:W-:Y:S05]  /*28aa0*/  BRA `(.L_x_1103) ;  /* 0xffffff6800787947 */ /* 0x000fea000383ffff */
.L_x_781:
[----:B0-----:R0:W1:Y:S02]  /*28ab0*/  SYNCS.PHASECHK.TRANS64.TRYWAIT P2, [R3+URZ+0x22860], R0 ;  /* 0x02286000030075a7 */ /* 0x001064000804017f */
[----:B-1----:R-:W-:Y:S05]  /*28ac0*/  @!P2 NANOSLEEP.SYNCS 0x989680 ;  /* 0x009896800000a95d */ /* 0x002fea0003900000 */
[----:B------:R-:W1:Y:S02]  /*28ad0*/  @!P2 SYNCS.PHASECHK.TRANS64 P2, [R3+URZ+0x22860], R0 ;  /* 0x022860000300a5a7 */ /* 0x000e64000804007f */
[----:B-1----:R-:W-:Y:S05]  /*28ae0*/  @!P2 BRA `(.L_x_781) ;  /* 0xfffffffc00f0a947 */ /* 0x002fea000383ffff */
[----:B------:R-:W-:Y:S05]  /*28af0*/  BRA `(.L_x_1104) ;  /* 0xffffff6800847947 */ /* 0x000fea000383ffff */
.L_x_789:
[----:B0-----:R0:W2:Y:S02]  /*28b00*/  SYNCS.PHASECHK.TRANS64.TRYWAIT P1, [R17+URZ+0x22870], R0 ;  /* 0x02287000110075a7 */ /* 0x0010a4000802017f */
[----:B--2---:R-:W-:Y:S05]  /*28b10*/  @!P1 NANOSLEEP.SYNCS 0x989680 ;  /* 0x009896800000995d */ /* 0x004fea0003900000 */
[----:B------:R-:W2:Y:S02]  /*28b20*/  @!P1 SYNCS.PHASECHK.TRANS64 P1, [R17+URZ+0x22870], R0 ;  /* 0x02287000110095a7 */ /* 0x000ea4000802007f */
[----:B--2---:R-:W-:Y:S05]  /*28b30*/  @!P1 BRA `(.L_x_789) ;  /* 0xfffffffc00f09947 */ /* 0x004fea000383ffff */
[----:B------:R-:W-:Y:S05]  /*28b40*/  BRA `(.L_x_1105) ;  /* 0xffffff7000447947 */ /* 0x000fea000383ffff */
.L_x_791:
[----:B0-----:R0:W2:Y:S02]  /*28b50*/  SYNCS.PHASECHK.TRANS64.TRYWAIT P1, [R17+URZ+0x22860], R0 ;  /* 0x02286000110075a7 */ /* 0x0010a4000802017f */
[----:B--2---:R-:W-:Y:S05]  /*28b60*/  @!P1 NANOSLEEP.SYNCS 0x989680 ;  /* 0x009896800000995d */ /* 0x004fea0003900000 */
[----:B------:R-:W2:Y:S02]  /*28b70*/  @!P1 SYNCS.PHASECHK.TRANS64 P1, [R17+URZ+0x22860], R0 ;  /* 0x02286000110095a7 */ /* 0x000ea4000802007f */
[----:B--2---:R-:W-:Y:S05]  /*28b80*/  @!P1 BRA `(.L_x_791) ;  /* 0xfffffffc00f09947 */ /* 0x004fea000383ffff */
[----:B------:R-:W-:Y:S05]  /*28b90*/  BRA `(.L_x_1106) ;  /* 0xffffff70004c7947 */ /* 0x000fea000383ffff */
.L_x_796:
        /* <DEDUP_REMOVED lines=8> */
.L_x_1108:
[----:B------:R-:W-:Y:S05]  /*28c20*/  BSYNC B0 ;  /* 0x0000000000007941 */ /* 0x000fea0003800000 */
.L_x_1107:
[----:B------:R-:W-:Y:S01]  /*28c30*/  IMAD.MOV.U32 R13, RZ, RZ, R16 ;  /* 0x000000ffff0d7224 */ /* 0x000fe200078e0010 */
[----:B------:R-:W-:Y:S01]  /*28c40*/  MOV R11, 0x1f ;  /* 0x0000001f000b7802 */ /* 0x000fe20000000f00 */
[----:B------:R-:W-:Y:S02]  /*28c50*/  IMAD.MOV.U32 R12, RZ, RZ, 0x1 ;  /* 0x00000001ff0c7424 */ /* 0x000fe400078e00ff */
[----:B------:R-:W-:Y:S02]  /*28c60*/  IMAD.MOV.U32 R15, RZ, RZ, -0x1 ;  /* 0xffffffffff0f7424 */ /* 0x000fe400078e00ff */
[----:B------:R-:W-:Y:S02]  /*28c70*/  IMAD.IADD R7, R19, 0x1, R9 ;  /* 0x0000000113077824 */ /* 0x000fe400078e0209 */
[----:B------:R-:W-:-:S07]  /*28c80*/  IMAD.MOV.U32 R0, RZ, RZ, R14 ;  /* 0x000000ffff007224 */ /* 0x000fce00078e000e */
[----:B------:R-:W-:Y:S05]  /*28c90*/  WARPSYNC.COLLECTIVE R15, `(.L_x_1109) ;  /* 0x000000000f087348 */ /* 0x000fea0003c00000 */
[----:B------:R0:W1:Y:S02]  /*28ca0*/  SHFL.IDX P6, R14, R13, R12, R11 ;  /* 0x0000000c0d0e7389 */ /* 0x00006400000c000b */
[----:B01----:R-:W-:Y:S01]  /*28cb0*/  ENDCOLLECTIVE ;  /* 0x000000000000791b */ /* 0x003fe20003800000 */
.L_x_1109:
[----:B------:R-:W-:Y:S02]  /*28cc0*/  ULDC UR4, c[0x0][0xc3c] ;  /* 0x00030f0000047ab9 */ /* 0x000fe40000000800 */
[----:B------:R-:W-:-:S13]  /*28cd0*/  ISETP.GE.OR P1, PT, R7, UR4, !P0 ;  /* 0x0000000407007c0c */ /* 0x000fda000c726670 */
[----:B------:R-:W0:Y:S08]  /*28ce0*/  @!P1 LDC.64 R2, c[0x0][0xc80] ;  /* 0x00032000ff029b82 */ /* 0x000e300000000a00 */
[----:B------:R-:W1:Y:S01]  /*28cf0*/  @!P1 LDC.64 R4, c[0x0][0xc78] ;  /* 0x00031e00ff049b82 */ /* 0x000e620000000a00 */
[----:B------:R-:W-:Y:S02]  /*28d00*/  IMAD.MOV.U32 R11, RZ, RZ, RZ ;  /* 0x000000ffff0b7224 */ /* 0x000fe400078e00ff */
[----:B------:R-:W-:-:S02]  /*28d10*/  IMAD.MOV.U32 R6, RZ, RZ, R14 ;  /* 0x000000ffff067224 */ /* 0x000fc400078e000e */
[----:B0-----:R-:W-:-:S05]  /*28d20*/  @!P1 IMAD.WIDE R2, R7, 0x4, R2 ;  /* 0x0000000407029825 */ /* 0x001fca00078e0202 */
[----:B------:R1:W2:Y:S02]  /*28d30*/  @!P1 LDG.E R8, desc[UR36][R2.64] ;  /* 0x0000002402089981 */ /* 0x0002a4000c1e1900 */
[----:B-1----:R-:W-:-:S05]  /*28d40*/  @!P1 IMAD.WIDE R2, R7, 0x4, R4 ;  /* 0x0000000407029825 */ /* 0x002fca00078e0204 */
[----:B------:R-:W3:Y:S01]  /*28d50*/  @!P1 LDG.E R5, desc[UR36][R2.64] ;  /* 0x0000002402059981 */ /* 0x000ee2000c1e1900 */
[----:B------:R-:W-:Y:S01]  /*28d60*/  IMAD.MOV.U32 R7, RZ, RZ, RZ ;  /* 0x000000ffff077224 */ /* 0x000fe200078e00ff */
[C---:B------:R-:W-:Y:S01]  /*28d70*/  ISETP.GE.U32.AND P2, PT, R9.reuse, 0x2, PT ;  /* 0x000000020900780c */ /* 0x040fe20003f46070 */
[----:B------:R-:W-:Y:S01]  /*28d80*/  IMAD.MOV.U32 R4, RZ, RZ, RZ ;  /* 0x000000ffff047224 */ /* 0x000fe200078e00ff */
[C---:B------:R-:W-:Y:S02]  /*28d90*/  ISETP.GE.U32.AND P3, PT, R9.reuse, 0x4, PT ;  /* 0x000000040900780c */ /* 0x040fe40003f66070 */
[C---:B------:R-:W-:Y:S02]  /*28da0*/  ISETP.GE.U32.AND P4, PT, R9.reuse, 0x8, PT ;  /* 0x000000080900780c */ /* 0x040fe40003f86070 */
[----:B------:R-:W-:Y:S02]  /*28db0*/  ISETP.GE.U32.AND P5, PT, R9, 0x10, PT ;  /* 0x000000100900780c */ /* 0x000fe40003fa6070 */
[----:B------:R-:W-:-:S02]  /*28dc0*/  MOV R16, RZ ;  /* 0x000000ff00107202 */ /* 0x000fc40000000f00 */
[----:B--2---:R-:W-:Y:S01]  /*28dd0*/  @!P1 MOV R7, R8 ;  /* 0x0000000800079202 */ /* 0x004fe20000000f00 */
[----:B---3--:R-:W-:Y:S01]  /*28de0*/  @!P1 IMAD.MOV.U32 R4, RZ, RZ, R5 ;  /* 0x000000ffff049224 */ /* 0x008fe200078e0005 */
[----:B------:R-:W-:-:S03]  /*28df0*/  ISETP.NE.AND P1, PT, R9, RZ, PT ;  /* 0x000000ff0900720c */ /* 0x000fc60003f25270 */
[----:B------:R-:W-:-:S10]  /*28e00*/  IMAD R13, R4, R7, RZ ;  /* 0x00000007040d7224 */ /* 0x000fd400078e02ff */
[----:B------:R-:W-:Y:S05]  /*28e10*/  WARPSYNC.COLLECTIVE R15, `(.L_x_1110) ;  /* 0x000000000f087348 */ /* 0x000fea0003c00000 */
[----:B------:R0:W1:Y:S02]  /*28e20*/  SHFL.UP P6, R14, R13, R12, R11 ;  /* 0x0400000c0d0e7389 */ /* 0x00006400000c000b */
[----:B01----:R-:W-:Y:S01]  /*28e30*/  ENDCOLLECTIVE ;  /* 0x000000000000791b */ /* 0x003fe20003800000 */
.L_x_1110:
[----:B------:R-:W-:Y:S01]  /*28e40*/  IMAD.MOV.U32 R12, RZ, RZ, 0x2 ;  /* 0x00000002ff0c7424 */ /* 0x000fe200078e00ff */
[----:B------:R-:W-:-:S05]  /*28e50*/  SEL R14, R14, RZ, P1 ;  /* 0x000000ff0e0e7207 */ /* 0x000fca0000800000 */
[----:B------:R-:W-:-:S05]  /*28e60*/  IMAD.IADD R5, R13, 0x1, R14 ;  /* 0x000000010d057824 */ /* 0x000fca00078e020e */
[----:B------:R-:W-:-:S07]  /*28e70*/  MOV R13, R5 ;  /* 0x00000005000d7202 */ /* 0x000fce0000000f00 */
[----:B------:R-:W-:Y:S05]  /*28e80*/  WARPSYNC.COLLECTIVE R15, `(.L_x_1111) ;  /* 0x000000000f087348 */ /* 0x000fea0003c00000 */
[----:B------:R0:W1:Y:S02]  /*28e90*/  SHFL.UP P6, R14, R13, R12, R11 ;  /* 0x0400000c0d0e7389 */ /* 0x00006400000c000b */
[----:B01----:R-:W-:Y:S01]  /*28ea0*/  ENDCOLLECTIVE ;  /* 0x000000000000791b */ /* 0x003fe20003800000 */
.L_x_1111:
[----:B------:R-:W-:Y:S01]  /*28eb0*/  IMAD.MOV.U32 R12, RZ, RZ, 0x4 ;  /* 0x00000004ff0c7424 */ /* 0x000fe200078e00ff */
[----:B------:R-:W-:-:S05]  /*28ec0*/  SEL R2, R14, RZ, P2 ;  /* 0x000000ff0e027207 */ /* 0x000fca0001000000 */
[----:B------:R-:W-:-:S04]  /*28ed0*/  IMAD.IADD R2, R5, 0x1, R2 ;  /* 0x0000000105027824 */ /* 0x000fc800078e0202 */
[----:B------:R-:W-:-:S07]  /*28ee0*/  IMAD.MOV.U32 R13, RZ, RZ, R2 ;  /* 0x000000ffff0d7224 */ /* 0x000fce00078e0002 */
[----:B------:R-:W-:Y:S05]  /*28ef0*/  WARPSYNC.COLLECTIVE R15, `(.L_x_1112) ;  /* 0x000000000f087348 */ /* 0x000fea0003c00000 */
[----:B------:R0:W1:Y:S02]  /*28f00*/  SHFL.UP P6, R14, R13, R12, R11 ;  /* 0x0400000c0d0e7389 */ /* 0x00006400000c000b */
[----:B01----:R-:W-:Y:S01]  /*28f10*/  ENDCOLLECTIVE ;  /* 0x000000000000791b */ /* 0x003fe20003800000 */
.L_x_1112:
[----:B------:R-:W-:Y:S01]  /*28f20*/  IMAD.MOV.U32 R12, RZ, RZ, 0x8 ;  /* 0x00000008ff0c7424 */ /* 0x000fe200078e00ff */
[----:B------:R-:W-:-:S04]  /*28f30*/  SEL R3, R14, RZ, P3 ;  /* 0x000000ff0e037207 */ /* 0x000fc80001800000 */
[----:B------:R-:W-:-:S05]  /*28f40*/  IADD3 R3, R2, R3, RZ ;  /* 0x0000000302037210 */ /* 0x000fca0007ffe0ff */
[----:B------:R-:W-:-:S07]  /*28f50*/  IMAD.MOV.U32 R13, RZ, RZ, R3 ;  /* 0x000000ffff0d7224 */ /* 0x000fce00078e0003 */
[----:B------:R-:W-:Y:S05]  /*28f60*/  WARPSYNC.COLLECTIVE R15, `(.L_x_1113) ;  /* 0x000000000f087348 */ /* 0x000fea0003c00000 */
[----:B------:R0:W1:Y:S02]  /*28f70*/  SHFL.UP P6, R14, R13, R12, R11 ;  /* 0x0400000c0d0e7389 */ /* 0x00006400000c000b */
[----:B01----:R-:W-:Y:S01]  /*28f80*/  ENDCOLLECTIVE ;  /* 0x000000000000791b */ /* 0x003fe20003800000 */
.L_x_1113:
[----:B------:R-:W-:Y:S02]  /*28f90*/  MOV R12, 0x10 ;  /* 0x00000010000c7802 */ /* 0x000fe40000000f00 */
[----:B------:R-:W-:-:S05]  /*28fa0*/  SEL R14, R14, RZ, P4 ;  /* 0x000000ff0e0e7207 */ /* 0x000fca0002000000 */
[----:B------:R-:W-:-:S04]  /*28fb0*/  IMAD.IADD R5, R3, 0x1, R14 ;  /* 0x0000000103057824 */ /* 0x000fc800078e020e */
[----:B------:R-:W-:-:S07]  /*28fc0*/  IMAD.MOV.U32 R13, RZ, RZ, R5 ;  /* 0x000000ffff0d7224 */ /* 0x000fce00078e0005 */
[----:B------:R-:W-:Y:S05]  /*28fd0*/  WARPSYNC.COLLECTIVE R15, `(.L_x_1114) ;  /* 0x000000000f087348 */ /* 0x000fea0003c00000 */
[----:B------:R0:W1:Y:S02]  /*28fe0*/  SHFL.UP P6, R14, R13, R12, R11 ;  /* 0x0400000c0d0e7389 */ /* 0x00006400000c000b */
[----:B01----:R-:W-:Y:S01]  /*28ff0*/  ENDCOLLECTIVE ;  /* 0x000000000000791b */ /* 0x003fe20003800000 */
.L_x_1114:
[----:B------:R-:W-:Y:S02]  /*29000*/  IMAD.MOV.U32 R12, RZ, RZ, 0x1f ;  /* 0x0000001fff0c7424 */ /* 0x000fe400078e00ff */
[----:B------:R-:W-:Y:S01]  /*29010*/  IMAD.MOV.U32 R11, RZ, RZ, 0x1f ;  /* 0x0000001fff0b7424 */ /* 0x000fe200078e00ff */
[----:B------:R-:W-:-:S05]  /*29020*/  SEL R14, R14, RZ, P5 ;  /* 0x000000ff0e0e7207 */ /* 0x000fca0002800000 */
[----:B------:R-:W-:-:S04]  /*29030*/  IMAD.IADD R3, R5, 0x1, R14 ;  /* 0x0000000105037824 */ /* 0x000fc800078e020e */
[----:B------:R-:W-:-:S07]  /*29040*/  IMAD.MOV.U32 R13, RZ, RZ, R3 ;  /* 0x000000ffff0d7224 */ /* 0x000fce00078e0003 */
[----:B------:R-:W-:Y:S05]  /*29050*/  WARPSYNC.COLLECTIVE R15, `(.L_x_1115) ;  /* 0x000000000f087348 */ /* 0x000fea0003c00000 */
[----:B------:R0:W1:Y:S02]  /*29060*/  SHFL.IDX P6, R14, R13, R12, R11 ;  /* 0x0000000c0d0e7389 */ /* 0x00006400000c000b */
[----:B01----:R-:W-:Y:S01]  /*29070*/  ENDCOLLECTIVE ;  /* 0x000000000000791b */ /* 0x003fe20003800000 */
.L_x_1115:
[----:B------:R-:W-:Y:S05]  /*29080*/  BRA `(.L_x_1116) ;  /* 0xffffff74005c7947 */ /* 0x000fea000383ffff */
.L_x_799:
[----:B------:R-:W-:Y:S01]  /*29090*/  BSSY B0, `(.L_x_1117) ;  /* 0x0000007000007945 */ /* 0x000fe20003800000 */
[----:B------:R-:W-:Y:S02]  /*290a0*/  IMAD.MOV.U32 R12, RZ, RZ, 0x1 ;  /* 0x00000001ff0c7424 */ /* 0x000fe400078e00ff */
[----:B------:R-:W-:Y:S02]  /*290b0*/  IMAD.MOV.U32 R11, RZ, RZ, RZ ;  /* 0x000000ffff0b7224 */ /* 0x000fe400078e00ff */
[----:B------:R-:W-:-:S07]  /*290c0*/  IMAD.MOV.U32 R15, RZ, RZ, -0x1 ;  /* 0xffffffffff0f7424 */ /* 0x000fce00078e00ff */
[----:B0-----:R-:W-:Y:S05]  /*290d0*/  WARPSYNC.COLLECTIVE R15, `(.L_x_1118) ;  /* 0x000000000f087348 */ /* 0x001fea0003c00000 */
[----:B------:R1:W2:Y:S02]  /*290e0*/  SHFL.UP P6, R14, R13, R12, R11 ;  /* 0x0400000c0d0e7389 */ /* 0x0002a400000c000b */
[----:B012---:R-:W-:Y:S01]  /*290f0*/  ENDCOLLECTIVE ;  /* 0x000000000000791b */ /* 0x007fe20003800000 */
.L_x_1118:
[----:B------:R-:W-:Y:S05]  /*29100*/  BSYNC B0 ;  /* 0x0000000000007941 */ /* 0x000fea0003800000 */
.L_x_1117:
[----:B------:R-:W-:Y:S01]  /*29110*/  SEL R14, R14, RZ, P1 ;  /* 0x000000ff0e0e7207 */ /* 0x000fe20000800000 */
[----:B------:R-:W-:Y:S01]  /*29120*/  IMAD.MOV.U32 R11, RZ, RZ, RZ ;  /* 0x000000ffff0b7224 */ /* 0x000fe200078e00ff */
[----:B------:R-:W-:Y:S01]  /*29130*/  MOV R12, 0x2 ;  /* 0x00000002000c7802 */ /* 0x000fe20000000f00 */
[----:B------:R-:W-:Y:S02]  /*29140*/  IMAD.MOV.U32 R15, RZ, RZ, -0x1 ;  /* 0xffffffffff0f7424 */ /* 0x000fe400078e00ff */
[----:B------:R-:W-:-:S07]  /*29150*/  IMAD.IADD R13, R13, 0x1, R14 ;  /* 0x000000010d0d7824 */ /* 0x000fce00078e020e */
[----:B------:R-:W-:Y:S05]  /*29160*/  WARPSYNC.COLLECTIVE R15, `(.L_x_1119) ;  /* 0x000000000f087348 */ /* 0x000fea0003c00000 */
[----:B------:R0:W1:Y:S02]  /*29170*/  SHFL.UP P6, R14, R13, R12, R11 ;  /* 0x0400000c0d0e7389 */ /* 0x00006400000c000b */
[----:B01----:R-:W-:Y:S01]  /*29180*/  ENDCOLLECTIVE ;  /* 0x000000000000791b */ /* 0x003fe20003800000 */
.L_x_1119:
[----:B------:R-:W-:Y:S02]  /*29190*/  MOV R12, 0x4 ;  /* 0x00000004000c7802 */ /* 0x000fe40000000f00 */
[----:B------:R-:W-:-:S05]  /*291a0*/  SEL R2, R14, RZ, P2 ;  /* 0x000000ff0e027207 */ /* 0x000fca0001000000 */
[----:B------:R-:W-:-:S04]  /*291b0*/  IMAD.IADD R2, R13, 0x1, R2 ;  /* 0x000000010d027824 */ /* 0x000fc800078e0202 */
[----:B------:R-:W-:-:S07]  /*291c0*/  IMAD.MOV.U32 R13, RZ, RZ, R2 ;  /* 0x000000ffff0d7224 */ /* 0x000fce00078e0002 */
[----:B------:R-:W-:Y:S05]  /*291d0*/  WARPSYNC.COLLECTIVE R15, `(.L_x_1120) ;  /* 0x000000000f087348 */ /* 0x000fea0003c00000 */
[----:B------:R0:W1:Y:S02]  /*291e0*/  SHFL.UP P6, R14, R13, R12, R11 ;  /* 0x0400000c0d0e7389 */ /* 0x00006400000c000b */
[----:B01----:R-:W-:Y:S01]  /*291f0*/  ENDCOLLECTIVE ;  /* 0x000000000000791b */ /* 0x003fe20003800000 */
.L_x_1120:
[----:B------:R-:W-:Y:S01]  /*29200*/  IMAD.MOV.U32 R12, RZ, RZ, 0x8 ;  /* 0x00000008ff0c7424 */ /* 0x000fe200078e00ff */
[----:B------:R-:W-:-:S05]  /*29210*/  SEL R3, R14, RZ, P3 ;  /* 0x000000ff0e037207 */ /* 0x000fca0001800000 */
[----:B------:R-:W-:-:S04]  /*29220*/  IMAD.IADD R3, R2, 0x1, R3 ;  /* 0x0000000102037824 */ /* 0x000fc800078e0203 */
[----:B------:R-:W-:-:S07]  /*29230*/  IMAD.MOV.U32 R13, RZ, RZ, R3 ;  /* 0x000000ffff0d7224 */ /* 0x000fce00078e0003 */
[----:B------:R-:W-:Y:S05]  /*29240*/  WARPSYNC.COLLECTIVE R15, `(.L_x_1121) ;  /* 0x000000000f087348 */ /* 0x000fea0003c00000 */
[----:B------:R0:W1:Y:S02]  /*29250*/  SHFL.UP P6, R14, R13, R12, R11 ;  /* 0x0400000c0d0e7389 */ /* 0x00006400000c000b */
[----:B01----:R-:W-:Y:S01]  /*29260*/  ENDCOLLECTIVE ;  /* 0x000000000000791b */ /* 0x003fe20003800000 */
.L_x_1121:
[----:B------:R-:W-:Y:S01]  /*29270*/  IMAD.MOV.U32 R12, RZ, RZ, 0x10 ;  /* 0x00000010ff0c7424 */ /* 0x000fe200078e00ff */
[----:B------:R-:W-:-:S05]  /*29280*/  SEL R14, R14, RZ, P4 ;  /* 0x000000ff0e0e7207 */ /* 0x000fca0002000000 */
[----:B------:R-:W-:-:S05]  /*29290*/  IMAD.IADD R5, R3, 0x1, R14 ;  /* 0x0000000103057824 */ /* 0x000fca00078e020e */
[----:B------:R-:W-:-:S07]  /*292a0*/  MOV R13, R5 ;  /* 0x00000005000d7202 */ /* 0x000fce0000000f00 */
[----:B------:R-:W-:Y:S05]  /*292b0*/  WARPSYNC.COLLECTIVE R15, `(.L_x_1122) ;  /* 0x000000000f087348 */ /* 0x000fea0003c00000 */
[----:B------:R0:W1:Y:S02]  /*292c0*/  SHFL.UP P6, R14, R13, R12, R11 ;  /* 0x0400000c0d0e7389 */ /* 0x00006400000c000b */
[----:B01----:R-:W-:Y:S01]  /*292d0*/  ENDCOLLECTIVE ;  /* 0x000000000000791b */ /* 0x003fe20003800000 */
.L_x_1122:
[----:B------:R-:W-:Y:S01]  /*292e0*/  IMAD.MOV.U32 R12, RZ, RZ, 0x1f ;  /* 0x0000001fff0c7424 */ /* 0x000fe200078e00ff */
[----:B------:R-:W-:Y:S02]  /*292f0*/  MOV R11, 0x1f ;  /* 0x0000001f000b7802 */ /* 0x000fe40000000f00 */
[----:B------:R-:W-:-:S05]  /*29300*/  SEL R14, R14, RZ, P5 ;  /* 0x000000ff0e0e7207 */ /* 0x000fca0002800000 */
[----:B------:R-:W-:-:S04]  /*29310*/  IMAD.IADD R3, R5, 0x1, R14 ;  /* 0x0000000105037824 */ /* 0x000fc800078e020e */
[----:B------:R-:W-:-:S07]  /*29320*/  IMAD.MOV.U32 R13, RZ, RZ, R3 ;  /* 0x000000ffff0d7224 */ /* 0x000fce00078e0003 */
[----:B------:R-:W-:Y:S05]  /*29330*/  WARPSYNC.COLLECTIVE R15, `(.L_x_1123) ;  /* 0x000000000f087348 */ /* 0x000fea0003c00000 */
[----:B------:R0:W1:Y:S02]  /*29340*/  SHFL.IDX P6, R14, R13, R12, R11 ;  /* 0x0000000c0d0e7389 */ /* 0x00006400000c000b */
[----:B01----:R-:W-:Y:S01]  /*29350*/  ENDCOLLECTIVE ;  /* 0x000000000000791b */ /* 0x003fe20003800000 */
.L_x_1123:
[----:B------:R-:W-:Y:S05]  /*29360*/  BRA `(.L_x_1124) ;  /* 0xffffff7400487947 */ /* 0x000fea000383ffff */
.L_x_801:
[----:B------:R-:W-:Y:S01]  /*29370*/  BSSY B0, `(.L_x_1125) ;  /* 0x0000006000007945 */ /* 0x000fe20003800000 */
[----:B------:R-:W-:Y:S01]  /*29380*/  PLOP3.LUT P6, PT, P6, PT, PT, 0x8, 0x0 ;  /* 0x000000000000781c */ /* 0x000fe200037ce170 */
[----:B------:R-:W-:-:S12]  /*29390*/  IMAD.MOV.U32 R15, RZ, RZ, -0x1 ;  /* 0xffffffffff0f7424 */ /* 0x000fd800078e00ff */
[----:B01----:R-:W-:Y:S05]  /*293a0*/  WARPSYNC.COLLECTIVE R15, `(.L_x_1126) ;  /* 0x000000000f087348 */ /* 0x003fea0003c00000 */
[----:B------:R-:W-:Y:S01]  /*293b0*/  VOTE.ANY R14, PT, P6 ;  /* 0x00000000000e7806 */ /* 0x000fe200030e0100 */
[----:B01----:R-:W-:Y:S06]  /*293c0*/  ENDCOLLECTIVE ;  /* 0x000000000000791b */ /* 0x003fec0003800000 */
.L_x_1126:
[----:B------:R-:W-:Y:S05]  /*293d0*/  BSYNC B0 ;  /* 0x0000000000007941 */ /* 0x000fea0003800000 */
.L_x_1125:
[----:B------:R-:W-:Y:S01]  /*293e0*/  IMAD.MOV.U32 R8, RZ, RZ, R14 ;  /* 0x000000ffff087224 */ /* 0x000fe200078e000e */
[----:B------:R-:W-:Y:S01]  /*293f0*/  MOV R11, 0x1f ;  /* 0x0000001f000b7802 */ /* 0x000fe20000000f00 */
[----:B------:R-:W-:Y:S02]  /*29400*/  IMAD.MOV.U32 R13, RZ, RZ, R7 ;  /* 0x000000ffff0d7224 */ /* 0x000fe400078e0007 */
[----:B------:R-:W0:Y:S01]  /*29410*/  POPC R5, R8 ;  /* 0x0000000800057309 */ /* 0x000e220000000000 */
[----:B------:R-:W-:Y:S02]  /*29420*/  IMAD.MOV.U32 R15, RZ, RZ, -0x1 ;  /* 0xffffffffff0f7424 */ /* 0x000fe400078e00ff */
[----:B0-----:R-:W-:-:S07]  /*29430*/  IMAD.MOV.U32 R12, RZ, RZ, R5 ;  /* 0x000000ffff0c7224 */ /* 0x001fce00078e0005 */
[----:B------:R-:W-:Y:S05]  /*29440*/  WARPSYNC.COLLECTIVE R15, `(.L_x_1127) ;  /* 0x000000000f087348 */ /* 0x000fea0003c00000 */
[----:B------:R0:W1:Y:S02]  /*29450*/  SHFL.IDX P6, R14, R13, R12, R11 ;  /* 0x0000000c0d0e7389 */ /* 0x00006400000c000b */
[----:B01----:R-:W-:Y:S01]  /*29460*/  ENDCOLLECTIVE ;  /* 0x000000000000791b */ /* 0x003fe20003800000 */
.L_x_1127:
[----:B------:R-:W-:Y:S02]  /*29470*/  IMAD.MOV.U32 R13, RZ, RZ, R4 ;  /* 0x000000ffff0d7224 */ /* 0x000fe400078e0004 */
[----:B------:R-:W-:-:S07]  /*29480*/  IMAD.MOV.U32 R7, RZ, RZ, R14 ;  /* 0x000000ffff077224 */ /* 0x000fce00078e000e */
[----:B------:R-:W-:Y:S05]  /*29490*/  WARPSYNC.COLLECTIVE R15, `(.L_x_1128) ;  /* 0x000000000f087348 */ /* 0x000fea0003c00000 */
[----:B------:R0:W1:Y:S02]  /*294a0*/  SHFL.IDX P6, R14, R13, R12, R11 ;  /* 0x0000000c0d0e7389 */ /* 0x00006400000c000b */
[----:B01----:R-:W-:Y:S01]  /*294b0*/  ENDCOLLECTIVE ;  /* 0x000000000000791b */ /* 0x003fe20003800000 */
.L_x_1128:
[----:B------:R-:W-:Y:S01]  /*294c0*/  IMAD.MOV.U32 R4, RZ, RZ, R14 ;  /* 0x000000ffff047224 */ /* 0x000fe200078e000e */
[----:B------:R-:W-:Y:S06]  /*294d0*/  BRA `(.L_x_1129) ;  /* 0xffffff7400287947 */ /* 0x000fec000383ffff */
.L_x_803:
[----:B------:R-:W-:Y:S01]  /*294e0*/  BSSY B0, `(.L_x_1130) ;  /* 0x0000007000007945 */ /* 0x000fe20003800000 */
[----:B------:R-:W-:Y:S01]  /*294f0*/  MOV R13, R3 ;  /* 0x00000003000d7202 */ /* 0x000fe20000000f00 */
[----:B------:R-:W-:Y:S02]  /*29500*/  IMAD.MOV.U32 R11, RZ, RZ, 0x1f ;  /* 0x0000001fff0b7424 */ /* 0x000fe400078e00ff */
[----:B------:R-:W-:-:S07]  /*29510*/  IMAD.MOV.U32 R15, RZ, RZ, -0x1 ;  /* 0xffffffffff0f7424 */ /* 0x000fce00078e00ff */
[----:B01234-:R-:W-:Y:S05]  /*29520*/  WARPSYNC.COLLECTIVE R15, `(.L_x_1131) ;  /* 0x000000000f087348 */ /* 0x01ffea0003c00000 */
[----:B------:R0:W0:Y:S02]  /*29530*/  SHFL.IDX P6, R14, R13, R12, R11 ;  /* 0x0000000c0d0e7389 */ /* 0x00002400000c000b */
[----:B01234-:R-:W-:Y:S01]  /*29540*/  ENDCOLLECTIVE ;  /* 0x000000000000791b */ /* 0x01ffe20003800000 */
.L_x_1131:
[----:B------:R-:W-:Y:S05]  /*29550*/  BSYNC B0 ;  /* 0x0000000000007941 */ /* 0x000fea0003800000 */
.L_x_1130:
[----:B------:R-:W-:Y:S01]  /*29560*/  IMAD.MOV.U32 R16, RZ, RZ, R14 ;  /* 0x000000ffff107224 */ /* 0x000fe200078e000e */
[----:B------:R-:W-:Y:S06]  /*29570*/  BRA `(.L_x_802) ;  /* 0xffffff7400187947 */ /* 0x000fec000383ffff */
.L_x_807:
[----:B0-----:R0:W1:Y:S02]  /*29580*/  SYNCS.PHASECHK.TRANS64.TRYWAIT P0, [R4+URZ+0x22820], R0 ;  /* 0x02282000040075a7 */ /* 0x001064000800017f */
[----:B-1----:R-:W-:Y:S05]  /*29590*/  @!P0 NANOSLEEP.SYNCS 0x989680 ;  /* 0x009896800000895d */ /* 0x002fea0003900000 */
[----:B------:R-:W1:Y:S02]  /*295a0*/  @!P0 SYNCS.PHASECHK.TRANS64 P0, [R4+URZ+0x22820], R0 ;  /* 0x02282000040085a7 */ /* 0x000e64000800007f */
[----:B-1----:R-:W-:Y:S05]  /*295b0*/  @!P0 BRA `(.L_x_807) ;  /* 0xfffffffc00f08947 */ /* 0x002fea000383ffff */
[----:B------:R-:W-:Y:S05]  /*295c0*/  BRA `(.L_x_1132) ;  /* 0xffffff7800787947 */ /* 0x000fea000383ffff */
.L_x_808:
[----:B------:R-:W1:Y:S01]  /*295d0*/  S2R R2, SR_TID.X ;  /* 0x0000000000027919 */ /* 0x000e620000002100 */
[----:B------:R-:W-:Y:S01]  /*295e0*/  BSSY B0, `(.L_x_1133) ;  /* 0x000000a000007945 */ /* 0x000fe20003800000 */
[----:B------:R-:W-:Y:S01]  /*295f0*/  MOV R12, RZ ;  /* 0x000000ff000c7202 */ /* 0x000fe20000000f00 */
[----:B------:R-:W-:Y:S02]  /*29600*/  IMAD.MOV.U32 R11, RZ, RZ, 0x1f ;  /* 0x0000001fff0b7424 */ /* 0x000fe400078e00ff */
[----:B------:R-:W-:Y:S01]  /*29610*/  IMAD.MOV.U32 R15, RZ, RZ, -0x1 ;  /* 0xffffffffff0f7424 */ /* 0x000fe200078e00ff */
[----:B-1----:R-:W-:-:S04]  /*29620*/  SHF.R.U32.HI R2, RZ, 0x5, R2 ;  /* 0x00000005ff027819 */ /* 0x002fc80000011602 */
[----:B------:R-:W-:-:S05]  /*29630*/  LOP3.LUT R2, R2, 0x3, RZ, 0xc0, !PT ;  /* 0x0000000302027812 */ /* 0x000fca00078ec0ff */
[----:B------:R-:W-:-:S07]  /*29640*/  IMAD.MOV.U32 R13, RZ, RZ, R2 ;  /* 0x000000ffff0d7224 */ /* 0x000fce00078e0002 */
[----:B0-----:R-:W-:Y:S05]  /*29650*/  WARPSYNC.COLLECTIVE R15, `(.L_x_1134) ;  /* 0x000000000f087348 */ /* 0x001fea0003c00000 */
[----:B------:R1:W2:Y:S02]  /*29660*/  SHFL.IDX P6, R14, R13, R12, R11 ;  /* 0x0000000c0d0e7389 */ /* 0x0002a400000c000b */
[----:B012---:R-:W-:Y:S01]  /*29670*/  ENDCOLLECTIVE ;  /* 0x000000000000791b */ /* 0x007fe20003800000 */
.L_x_1134:
[----:B------:R-:W-:Y:S05]  /*29680*/  BSYNC B0 ;  /* 0x0000000000007941 */ /* 0x000fea0003800000 */
.L_x_1133:
[----:B------:R-:W-:Y:S05]  /*29690*/  BRA `(.L_x_1135) ;  /* 0xffffff7800607947 */ /* 0x000fea000383ffff */
.L_x_809:
[----:B------:R-:W-:Y:S01]  /*296a0*/  BSSY B0, `(.L_x_1136) ;  /* 0x0000006000007945 */ /* 0x000fe20003800000 */
[----:B------:R-:W-:-:S07]  /*296b0*/  IMAD.MOV.U32 R15, RZ, RZ, -0x1 ;  /* 0xffffffffff0f7424 */ /* 0x000fce00078e00ff */
[----:B0-----:R-:W-:Y:S05]  /*296c0*/  WARPSYNC.COLLECTIVE R15, `(.L_x_1137) ;  /* 0x000000000f0c7348 */ /* 0x001fea0003c00000 */
[----:B------:R-:W-:Y:S02]  /*296d0*/  ELECT P6, UR62, PT ;  /* 0x00000000003e782f */ /* 0x000fe400038c0000 */
[----:B------:R-:W-:Y:S01]  /*296e0*/  MOV R14, UR62 ;  /* 0x0000003e000e7c02 */ /* 0x000fe20008000f00 */
[----:B0-----:R-:W-:Y:S10]  /*296f0*/  ENDCOLLECTIVE ;  /* 0x000000000000791b */ /* 0x001ff40003800000 */
.L_x_1137:
[----:B------:R-:W-:Y:S05]  /*29700*/  BSYNC B0 ;  /* 0x0000000000007941 */ /* 0x000fea0003800000 */
.L_x_1136:
[----:B------:R-:W-:Y:S05]  /*29710*/  BRA `(.L_x_1138) ;  /* 0xffffff7800547947 */ /* 0x000fea000383ffff */
.L_x_811:
[----:B0-----:R0:W1:Y:S02]  /*29720*/  SYNCS.PHASECHK.TRANS64.TRYWAIT P1, [R5+URZ+0x22840], R0 ;  /* 0x02284000050075a7 */ /* 0x001064000802017f */
[----:B-1----:R-:W-:Y:S05]  /*29730*/  @!P1 NANOSLEEP.SYNCS 0x989680 ;  /* 0x009896800000995d */ /* 0x002fea0003900000 */
[----:B------:R-:W1:Y:S02]  /*29740*/  @!P1 SYNCS.PHASECHK.TRANS64 P1, [R5+URZ+0x22840], R0 ;  /* 0x02284000050095a7 */ /* 0x000e64000802007f */
[----:B-1----:R-:W-:Y:S05]  /*29750*/  @!P1 BRA `(.L_x_811) ;  /* 0xfffffffc00f09947 */ /* 0x002fea000383ffff */
[----:B------:R-:W-:Y:S05]  /*29760*/  BRA `(.L_x_1139) ;  /* 0xffffff78007c7947 */ /* 0x000fea000383ffff */
.L_x_813:
[----:B-1----:R1:W2:Y:S02]  /*29770*/  SYNCS.PHASECHK.TRANS64.TRYWAIT P1, [R31+URZ+0x22840], R2 ;  /* 0x022840021f0075a7 */ /* 0x0022a4000802017f */
[----:B--2---:R-:W-:Y:S05]  /*29780*/  @!P1 NANOSLEEP.SYNCS 0x989680 ;  /* 0x009896800000995d */ /* 0x004fea0003900000 */
[----:B------:R-:W2:Y:S02]  /*29790*/  @!P1 SYNCS.PHASECHK.TRANS64 P1, [R31+URZ+0x22840], R2 ;  /* 0x022840021f0095a7 */ /* 0x000ea4000802007f */
[----:B--2---:R-:W-:Y:S05]  /*297a0*/  @!P1 BRA `(.L_x_813) ;  /* 0xfffffffc00f09947 */ /* 0x004fea000383ffff */
[----:B------:R-:W-:Y:S05]  /*297b0*/  BRA `(.L_x_1140) ;  /* 0xffffff7800887947 */ /* 0x000fea000383ffff */
.L_x_815:
[----:B--2---:R2:W3:Y:S02]  /*297c0*/  SYNCS.PHASECHK.TRANS64.TRYWAIT P1, [R5+URZ+0x22860], R0 ;  /* 0x02286000050075a7 */ /* 0x0044e4000802017f */
[----:B---3--:R-:W-:Y:S05]  /*297d0*/  @!P1 NANOSLEEP.SYNCS 0x989680 ;  /* 0x009896800000995d */ /* 0x008fea0003900000 */
[----:B------:R-:W3:Y:S02]  /*297e0*/  @!P1 SYNCS.PHASECHK.TRANS64 P1, [R5+URZ+0x22860], R0 ;  /* 0x02286000050095a7 */ /* 0x000ee4000802007f */
[----:B---3--:R-:W-:Y:S05]  /*297f0*/  @!P1 BRA `(.L_x_815) ;  /* 0xfffffffc00f09947 */ /* 0x008fea000383ffff */
[----:B------:R-:W-:Y:S05]  /*29800*/  BRA `(.L_x_1141) ;  /* 0xffffff7800847947 */ /* 0x000fea000383ffff */
.L_x_817:
[----:B---3--:R3:W4:Y:S02]  /*29810*/  SYNCS.PHASECHK.TRANS64.TRYWAIT P1, [R31+URZ+0x22860], R2 ;  /* 0x022860021f0075a7 */ /* 0x008724000802017f */
[----:B----4-:R-:W-:Y:S05]  /*29820*/  @!P1 NANOSLEEP.SYNCS 0x989680 ;  /* 0x009896800000995d */ /* 0x010fea0003900000 */
[----:B------:R-:W4:Y:S02]  /*29830*/  @!P1 SYNCS.PHASECHK.TRANS64 P1, [R31+URZ+0x22860], R2 ;  /* 0x022860021f0095a7 */ /* 0x000f24000802007f */
[----:B----4-:R-:W-:Y:S05]  /*29840*/  @!P1 BRA `(.L_x_817) ;  /* 0xfffffffc00f09947 */ /* 0x010fea000383ffff */
[----:B------:R-:W-:Y:S05]  /*29850*/  BRA `(.L_x_1142) ;  /* 0xffffff7800807947 */ /* 0x000fea000383ffff */
.L_x_819:
[----:B----4-:R4:W0:Y:S02]  /*29860*/  SYNCS.PHASECHK.TRANS64.TRYWAIT P1, [R5+URZ+0x22880], R0 ;  /* 0x02288000050075a7 */ /* 0x010824000802017f */
[----:B0-----:R-:W-:Y:S05]  /*29870*/  @!P1 NANOSLEEP.SYNCS 0x989680 ;  /* 0x009896800000995d */ /* 0x001fea0003900000 */
[----:B------:R-:W0:Y:S02]  /*29880*/  @!P1 SYNCS.PHASECHK.TRANS64 P1, [R5+URZ+0x22880], R0 ;  /* 0x02288000050095a7 */ /* 0x000e24000802007f */
[----:B0-----:R-:W-:Y:S05]  /*29890*/  @!P1 BRA `(.L_x_819) ;  /* 0xfffffffc00f09947 */ /* 0x001fea000383ffff */
[----:B------:R-:W-:Y:S05]  /*298a0*/  BRA `(.L_x_1143) ;  /* 0xffffff78007c7947 */ /* 0x000fea000383ffff */
.L_x_1144:
        /* <DEDUP_REMOVED lines=13> */
.L_x_3742:


//--------------------- .text._ZN7cutlass13device_kernelIN5flash11enable_sm90INS1_16FlashAttnFwdSm90INS1_25CollectiveMainloopFwdSm90ILi2EN4cute5tupleIJNS5_1CILi1EEES8_S8_EEENS6_IJNS7_ILi128EEENS7_ILi160EEESA_EEELi128ENS_12float_e4m3_tEfNS_4arch4Sm90ELb0ELb1ELb0ELb0ELb1ELb0ELb0ELb1ELb1ELb1ELb1ELb0EEENS1_21CollectiveEpilogueFwdINS6_IJSA_SA_SB_EEES9_NS_10bfloat16_tESF_Li256ELb0ELb1ELb1ELb1EEENS1_19SingleTileSchedulerILb0ELb1ELb1ELi128EEEEEEEEEvNT_6ParamsE --------------------------
	.section	.text._ZN7cutlass13device_kernelIN5flash11enable_sm90INS1_16FlashAttnFwdSm90INS1_25CollectiveMainloopFwdSm90ILi2EN4cute5tupleIJNS5_1CILi1EEES8_S8_EEENS6_IJNS7_ILi128EEENS7_ILi160EEESA_EEELi128ENS_12float_e4m3_tEfNS_4arch4Sm90ELb0ELb1ELb0ELb0ELb1ELb0ELb0ELb1ELb1ELb1ELb1ELb0EEENS1_21CollectiveEpilogueFwdINS6_IJSA_SA_SB_EEES9_NS_10bfloat16_tESF_Li256ELb0ELb1ELb1ELb1EEENS1_19SingleTileSchedulerILb0ELb1ELb1ELi128EEEEEEEEEvNT_6ParamsE,"ax",@progbits
	.align	128
.text._ZN7cutlass13device_kernelIN5flash11enable_sm90INS1_16FlashAttnFwdSm90INS1_25CollectiveMainloopFwdSm90ILi2EN4cute5tupleIJNS5_1CILi1EEES8_S8_EEENS6_IJNS7_ILi128EEENS7_ILi160EEESA_EEELi128ENS_12float_e4m3_tEfNS_4arch4Sm90ELb0ELb1ELb0ELb0ELb1ELb0ELb0ELb1ELb1ELb1ELb1ELb0EEENS1_21CollectiveEpilogueFwdINS6_IJSA_SA_SB_EEES9_NS_10bfloat16_tESF_Li256ELb0ELb1ELb1ELb1EEENS1_19SingleTileSchedulerILb0ELb1ELb1ELi128EEEEEEEEEvNT_6ParamsE:
        .type           _ZN7cutlass13device_kernelIN5flash11enable_sm90INS1_16FlashAttnFwdSm90INS1_25CollectiveMainloopFwdSm90ILi2EN4cute5tupleIJNS5_1CILi1EEES8_S8_EEENS6_IJNS7_ILi128EEENS7_ILi160EEESA_EEELi128ENS_12float_e4m3_tEfNS_4arch4Sm90ELb0ELb1ELb0ELb0ELb1ELb0ELb0ELb1ELb1ELb1ELb1ELb0EEENS1_21CollectiveEpilogueFwdINS6_IJSA_SA_SB_EEES9_NS_10bfloat16_tESF_Li256ELb0ELb1ELb1ELb1EEENS1_19SingleTileSchedulerILb0ELb1ELb1ELi128EEEEEEEEEvNT_6ParamsE,@function
        .size           _ZN7cutlass13device_kernelIN5flash11enable_sm90INS1_16FlashAttnFwdSm90INS1_25CollectiveMainloopFwdSm90ILi2EN4cute5tupleIJNS5_1CILi1EEES8_S8_EEENS6_IJNS7_ILi128EEENS7_ILi160EEESA_EEELi128ENS_12float_e4m3_tEfNS_4arch4Sm90ELb0ELb1ELb0ELb0ELb1ELb0ELb0ELb1ELb1ELb1ELb1ELb0EEENS1_21CollectiveEpilogueFwdINS6_IJSA_SA_SB_EEES9_NS_10bfloat16_tESF_Li256ELb0ELb1ELb1ELb1EEENS1_19SingleTileSchedulerILb0ELb1ELb1ELi128EEEEEEEEEvNT_6ParamsE,(.L_x_3743 - _ZN7cutlass13device_kernelIN5flash11enable_sm90INS1_16FlashAttnFwdSm90INS1_25CollectiveMainloopFwdSm90ILi2EN4cute5tupleIJNS5_1CILi1EEES8_S8_EEENS6_IJNS7_ILi128EEENS7_ILi160EEESA_EEELi128ENS_12float_e4m3_tEfNS_4arch4Sm90ELb0ELb1ELb0ELb0ELb1ELb0ELb0ELb1ELb1ELb1ELb1ELb0EEENS1_21CollectiveEpilogueFwdINS6_IJSA_SA_SB_EEES9_NS_10bfloat16_tESF_Li256ELb0ELb1ELb1ELb1EEENS1_19SingleTileSchedulerILb0ELb1ELb1ELi128EEEEEEEEEvNT_6ParamsE)
        .other          _ZN7cutlass13device_kernelIN5flash11enable_sm90INS1_16FlashAttnFwdSm90INS1_25CollectiveMainloopFwdSm90ILi2EN4cute5tupleIJNS5_1CILi1EEES8_S8_EEENS6_IJNS7_ILi128EEENS7_ILi160EEESA_EEELi128ENS_12float_e4m3_tEfNS_4arch4Sm90ELb0ELb1ELb0ELb0ELb1ELb0ELb0ELb1ELb1ELb1ELb1ELb0EEENS1_21CollectiveEpilogueFwdINS6_IJSA_SA_SB_EEES9_NS_10bfloat16_tESF_Li256ELb0ELb1ELb1ELb1EEENS1_19SingleTileSchedulerILb0ELb1ELb1ELi128EEEEEEEEEvNT_6ParamsE,@"STO_CUDA_ENTRY STV_DEFAULT"
_ZN7cutlass13device_kernelIN5flash11enable_sm90INS1_16FlashAttnFwdSm90INS1_25CollectiveMainloopFwdSm90ILi2EN4cute5tupleIJNS5_1CILi1EEES8_S8_EEENS6_IJNS7_ILi128EEENS7_ILi160EEESA_EEELi128ENS_12float_e4m3_tEfNS_4arch4Sm90ELb0ELb1ELb0ELb0ELb1ELb0ELb0ELb1ELb1ELb1ELb1ELb0EEENS1_21CollectiveEpilogueFwdINS6_IJSA_SA_SB_EEES9_NS_10bfloat16_tESF_Li256ELb0ELb1ELb1ELb1EEENS1_19SingleTileSchedulerILb0ELb1ELb1ELi128EEEEEEEEEvNT_6ParamsE:
        /* <DEDUP_REMOVED lines=45> */
.L_x_1145:
        /* <DEDUP_REMOVED lines=22> */
.L_x_1146:
        /* <DEDUP_REMOVED lines=18> */
.L_x_1147:
        /* <DEDUP_REMOVED lines=22> */
.L_x_1148:
[----:B------:R-:W5:Y:S01]  /*06b0*/  SHFL.IDX PT, R2, R0, RZ, 0x1f ;  /* 0x00001fff00027589 */ /* 0x000f6200000e0000 */
[----:B------:R-:W-:Y:S01]  /*06c0*/  R2UR UR9, R3 ;  /* 0x00000000030972ca */ /* 0x000fe200000e0000 */
        /* <DEDUP_REMOVED lines=21> */
.L_x_1149:
[----:B------:R-:W-:Y:S01]  /*0820*/  UISETP.NE.AND UP0, UPT, UR9, URZ, UPT ;  /* 0x0000003f0900728c */ /* 0x000fe2000bf05270 */
[----:B------:R-:W-:Y:S01]  /*0830*/  NOP ;  /* 0x0000000000007918 */ /* 0x000fe20000000000 */
[----:B------:R-:W-:Y:S01]  /*0840*/  UMOV UR36, 0x1 ;  /* 0x0000000100247882 */ /* 0x000fe20000000000 */
[----:B------:R-:W-:Y:S01]  /*0850*/  ULDC.64 UR52, c[0x0][0x208] ;  /* 0x0000820000347ab9 */ /* 0x000fe20000000a00 */
[----:B------:R-:W-:Y:S01]  /*0860*/  USEL UR36, UR36, 0x2, !UP0 ;  /* 0x0000000224247887 */ /* 0x000fe2000c000000 */
[----:B------:R-:W-:Y:S01]  /*0870*/  BSSY B6, `(.L_x_1150) ;  /* 0x000191b000067945 */ /* 0x000fe20003800000 */
[----:B0-234-:R-:W-:Y:S01]  /*0880*/  BAR.SYNC.DEFER_BLOCKING 0x0 ;  /* 0x0000000000007b1d */ /* 0x01dfe20000010000 */
[----:B------:R-:W-:-:S13]  /*0890*/  PLOP3.LUT P0, PT, PT, PT, UP0, 0x80, 0x0 ;  /* 0x000000000000781c */ /* 0x000fda0003f0f008 */
[----:B------:R-:W-:Y:S05]  /*08a0*/  @!P0 BRA `(.L_x_1151) ;  /* 0x0000013c007c8947 */ /* 0x000fea0003800000 */
.L_x_1152:
[----:B------:R-:W-:-:S08]  /*08b0*/  NOP ;  /* 0x0000000000007918 */ /* 0x000fd00000000000 */
[----:B------:R-:W0:Y:S02]  /*08c0*/  USETMAXREG.TRY_ALLOC.CTAPOOL UP0, 0xe8 ;  /* 0x000000e8000079c8 */ /* 0x000e240008000600 */
[----:B0-----:R-:W-:-:S13]  /*08d0*/  PLOP3.LUT P0, PT, PT, PT, UP0, 0x80, 0x0 ;  /* 0x000000000000781c */ /* 0x001fda0003f0f008 */
[----:B------:R-:W-:Y:S05]  /*08e0*/  @!P0 BRA `(.L_x_1152) ;  /* 0xfffffffc00f08947 */ /* 0x000fea000383ffff */
[----:B-1----:R-:W0:Y:S01]  /*08f0*/  S2UR UR6, SR_CTAID.Y ;  /* 0x00000000000679c3 */ /* 0x002e220000002600 */
        /* <DEDUP_REMOVED lines=22> */
[----:B------:R-:W-:Y:S01]  /*0a60*/  UISETP.NE.AND.EX UP0, UPT, UR7, URZ, UPT, UP0 ;  /* 0x0000003f0700728c */ /* 0x000fe2000bf05300 */
[----:B------:R-:W0:Y:S01]  /*0a70*/  LDC.64 R8, c[0x0][0x418] ;  /* 0x00010600ff087b82 */ /* 0x000e220000000a00 */
[----:B------:R-:W-:Y:S02]  /*0a80*/  UISETP.NE.AND.EX UP1, UPT, UR9, URZ, UPT, UP1 ;  /* 0x0000003f0900728c */ /* 0x000fe4000bf25310 */
[----:B------:R-:W-:-:S02]  /*0a90*/  USHF.R.S32.HI UR38, URZ, 0x1f, UR37 ;  /* 0x0000001f3f267899 */ /* 0x000fc40008011425 */
[----:B------:R-:W-:Y:S02]  /*0aa0*/  PLOP3.LUT P0, PT, PT, PT, UP0, 0x80, 0x0 ;  /* 0x000000000000781c */ /* 0x000fe40003f0f008 */
[----:B------:R-:W-:Y:S01]  /*0ab0*/  PLOP3.LUT P1, PT, PT, PT, UP1, 0x80, 0x0 ;  /* 0x000000000000781c */ /* 0x000fe20003f2f018 */
[----:B------:R-:W1:Y:S02]  /*0ac0*/  LDC R22, c[0x0][0x288] ;  /* 0x0000a200ff167b82 */ /* 0x000e640000000800 */
[----:B------:R-:W-:Y:S02]  /*0ad0*/  @UP0 ULDC.64 UR12, c[0x0][0x9a8] ;  /* 0x00026a00000c0ab9 */ /* 0x000fe40000000a00 */
[----:B------:R-:W-:Y:S01]  /*0ae0*/  @UP1 ULDC.64 UR16, c[0x0][0x9b8] ;  /* 0x00026e0000101ab9 */ /* 0x000fe20000000a00 */
[----:B------:R-:W-:Y:S02]  /*0af0*/  @UP0 UIMAD UR5, UR38, UR12, URZ ;  /* 0x0000000c260502a4 */ /* 0x000fe4000f8e023f */
[----:B------:R-:W-:Y:S01]  /*0b00*/  @UP1 UIMAD UR15, UR38, UR16, URZ ;  /* 0x00000010260f12a4 */ /* 0x000fe2000f8e023f */
[----:B------:R-:W2:Y:S01]  /*0b10*/  LDC R16, c[0x0][0x424] ;  /* 0x00010900ff107b82 */ /* 0x000ea20000000800 */
[----:B------:R-:W-:-:S02]  /*0b20*/  @UP0 UIMAD UR14, UR37, UR13, UR5 ;  /* 0x0000000d250e02a4 */ /* 0x000fc4000f8e0205 */
[----:B------:R-:W-:Y:S02]  /*0b30*/  @UP0 UIMAD.WIDE.U32 UR10, UR37, UR12, URZ ;  /* 0x0000000c250a02a5 */ /* 0x000fe4000f8e003f */
[----:B------:R-:W-:Y:S02]  /*0b40*/  @UP0 USHF.R.S32.HI UR5, URZ, 0x1f, UR43 ;  /* 0x0000001f3f050899 */ /* 0x000fe4000801142b */
[----:B------:R-:W-:Y:S01]  /*0b50*/  @UP1 UIMAD.WIDE.U32 UR12, UR37, UR16, URZ ;  /* 0x00000010250c12a5 */ /* 0x000fe2000f8e003f */
[----:B------:R-:W3:Y:S01]  /*0b60*/  LDC R11, c[0x0][0x2f0] ;  /* 0x0000bc00ff0b7b82 */ /* 0x000ee20000000800 */
[----:B------:R-:W-:Y:S02]  /*0b70*/  @UP1 UIMAD UR15, UR37, UR17, UR15 ;  /* 0x00000011250f12a4 */ /* 0x000fe4000f8e020f */
[----:B------:R-:W-:Y:S01]  /*0b80*/  @UP1 USHF.R.S32.HI UR20, URZ, 0x1f, UR43 ;  /* 0x0000001f3f141899 */ /* 0x000fe2000801142b */
[----:B------:R-:W-:Y:S01]  /*0b90*/  @UP0 ULDC.64 UR16, c[0x0][0x9b0] ;  /* 0x00026c0000100ab9 */ /* 0x000fe20000000a00 */
[----:B------:R-:W-:Y:S01]  /*0ba0*/  @UP1 ULDC.64 UR18, c[0x0][0x9c0] ;  /* 0x0002700000121ab9 */ /* 0x000fe20000000a00 */
[----:B------:R-:W-:-:S02]  /*0bb0*/  @UP0 UIMAD UR5, UR5, UR16, URZ ;  /* 0x00000010050502a4 */ /* 0x000fc4000f8e023f */
[----:B------:R-:W-:Y:S02]  /*0bc0*/  @UP0 UIADD3 UR11, UR11, UR14, URZ ;  /* 0x0000000e0b0b0290 */ /* 0x000fe4000fffe03f */
[----:B------:R-:W-:Y:S02]  /*0bd0*/  @UP1 UIMAD UR14, UR20, UR18, URZ ;  /* 0x00000012140e12a4 */ /* 0x000fe4000f8e023f */
[----:B------:R-:W-:Y:S02]  /*0be0*/  @UP1 UIADD3 UR13, UR13, UR15, URZ ;  /* 0x0000000f0d0d1290 */ /* 0x000fe4000fffe03f */
[----:B------:R-:W-:Y:S02]  /*0bf0*/  @UP0 UIMAD UR5, UR43, UR17, UR5 ;  /* 0x000000112b0502a4 */ /* 0x000fe4000f8e0205 */
[----:B------:R-:W-:Y:S02]  /*0c00*/  @UP0 UIMAD.WIDE.U32 UR10, UR43, UR16, UR10 ;  /* 0x000000102b0a02a5 */ /* 0x000fe4000f8e000a */
[----:B------:R-:W-:-:S02]  /*0c10*/  @UP1 UIMAD UR14, UR43, UR19, UR14 ;  /* 0x000000132b0e12a4 */ /* 0x000fc4000f8e020e */
[----:B------:R-:W-:Y:S02]  /*0c20*/  @UP1 UIMAD.WIDE.U32 UR12, UR43, UR18, UR12 ;  /* 0x000000122b0c12a5 */ /* 0x000fe4000f8e000c */
[----:B------:R-:W-:Y:S02]  /*0c30*/  @UP0 UIADD3 UR11, UR11, UR5, URZ ;  /* 0x000000050b0b0290 */ /* 0x000fe4000fffe03f */
[----:B------:R-:W-:Y:S02]  /*0c40*/  @UP0 ULEA UR6, UP2, UR10, UR6, 0x2 ;  /* 0x000000060a060291 */ /* 0x000fe4000f84103f */
[----:B------:R-:W-:Y:S02]  /*0c50*/  @UP1 UIADD3 UR5, UR13, UR14, URZ ;  /* 0x0000000e0d051290 */ /* 0x000fe4000fffe03f */
[----:B------:R-:W-:Y:S02]  /*0c60*/  @UP1 ULEA UR8, UP3, UR12, UR8, 0x2 ;  /* 0x000000080c081291 */ /* 0x000fe4000f86103f */
[----:B------:R-:W-:Y:S01]  /*0c70*/  @UP0 ULEA.HI.X UR7, UR10, UR7, UR11, 0x2, UP2 ;  /* 0x000000070a070291 */ /* 0x000fe200090f140b */
[----:B------:R-:W-:Y:S01]  /*0c80*/  IMAD.U32 R2, RZ, RZ, UR6 ;  /* 0x00000006ff027e24 */ /* 0x000fe2000f8e00ff */
[----:B------:R-:W-:-:S02]  /*0c90*/  @UP1 ULEA.HI.X UR9, UR12, UR9, UR5, 0x2, UP3 ;  /* 0x000000090c091291 */ /* 0x000fc400098f1405 */
[----:B------:R-:W-:Y:S01]  /*0ca0*/  IMAD.U32 R4, RZ, RZ, UR8 ;  /* 0x00000008ff047e24 */ /* 0x000fe2000f8e00ff */
[----:B------:R-:W4:Y:S01]  /*0cb0*/  S2UR UR47, SR_CTAID.X ;  /* 0x00000000002f79c3 */ /* 0x000f220000002500 */
[----:B------:R-:W-:Y:S01]  /*0cc0*/  IMAD.U32 R3, RZ, RZ, UR7 ;  /* 0x00000007ff037e24 */ /* 0x000fe2000f8e00ff */
[----:B------:R-:W-:Y:S01]  /*0cd0*/  ULDC UR5, c[0x0][0x448] ;  /* 0x0001120000057ab9 */ /* 0x000fe20000000800 */
[----:B------:R-:W-:Y:S01]  /*0ce0*/  IMAD.U32 R5, RZ, RZ, UR9 ;  /* 0x00000009ff057e24 */ /* 0x000fe2000f8e00ff */
[----:B------:R-:W-:Y:S01]  /*0cf0*/  ULDC.64 UR6, c[0x0][0x9e0] ;  /* 0x0002780000067ab9 */ /* 0x000fe20000000a00 */
[----:B------:R-:W-:Y:S01]  /*0d00*/  ULDC UR11, c[0x0][0x988] ;  /* 0x00026200000b7ab9 */ /* 0x000fe20000000800 */
[----:B------:R1:W5:Y:S04]  /*0d10*/  @P0 LDG.E R7, desc[UR52][R2.64] ;  /* 0x0000003402070981 */ /* 0x000368000c1e1900 */
[----:B------:R-:W5:Y:S01]  /*0d20*/  @P1 LDG.E R0, desc[UR52][R4.64] ;  /* 0x0000003404001981 */ /* 0x000f62000c1e1900 */
[----:B0-----:R-:W-:Y:S01]  /*0d30*/  ISETP.NE.U32.AND P0, PT, R8, RZ, PT ;  /* 0x000000ff0800720c */ /* 0x001fe20003f05070 */
[----:B------:R-:W-:Y:S01]  /*0d40*/  UISETP.NE.AND UP5, UPT, UR5, 0x1, UPT ;  /* 0x000000010500788c */ /* 0x000fe2000bfa5270 */
[----:B------:R-:W-:Y:S01]  /*0d50*/  VIADD R23, R19, 0xffffff80 ;  /* 0xffffff8013177836 */ /* 0x000fe20000000000 */
[----:B------:R-:W-:Y:S01]  /*0d60*/  UISETP.GE.AND UP4, UPT, UR7, 0x1, UPT ;  /* 0x000000010700788c */ /* 0x000fe2000bf86270 */
[----:B------:R-:W-:Y:S01]  /*0d70*/  ISETP.NE.AND.EX P0, PT, R9, RZ, PT, P0 ;  /* 0x000000ff0900720c */ /* 0x000fe20003f05300 */
[----:B------:R-:W-:Y:S01]  /*0d80*/  UP2UR UR45, UPR, URZ, 0x20 ;  /* 0x000000203f2d7883 */ /* 0x000fe20008000000 */
[----:B-1----:R-:W-:Y:S01]  /*0d90*/  IADD3 R3, -R22, 0x1, RZ ;  /* 0x0000000116037810 */ /* 0x002fe20007ffe1ff */
[----:B------:R-:W-:Y:S01]  /*0da0*/  UP2UR UR44, UPR, URZ, 0x10 ;  /* 0x000000103f2c7883 */ /* 0x000fe20008000000 */
[----:B--2---:R-:W-:-:S02]  /*0db0*/  SEL R16, R16, 0x1, P0 ;  /* 0x0000000110107807 */ /* 0x004fc40000000000 */
[----:B------:R-:W-:Y:S02]  /*0dc0*/  PLOP3.LUT P0, PT, PT, PT, UP4, 0x40, 0x0 ;  /* 0x000000000000781c */ /* 0x000fe40003f0e848 */
[----:B------:R-:W-:Y:S01]  /*0dd0*/  @UP5 ULDC UR9, c[0x0][0x44c] ;  /* 0x0001130000095ab9 */ /* 0x000fe20000000800 */
[CC--:B---3--:R-:W-:Y:S01]  /*0de0*/  IMAD R3, R16.reuse, R11.reuse, R3 ;  /* 0x0000000b10037224 */ /* 0x0c8fe200078e0203 */
[----:B----4-:R-:W-:Y:S01]  /*0df0*/  USHF.L.U32 UR47, UR47, 0x7, URZ ;  /* 0x000000072f2f7899 */ /* 0x010fe2000800063f */
[----:B------:R-:W-:Y:S01]  /*0e00*/  IMAD R18, R16, R11, RZ ;  /* 0x0000000b10127224 */ /* 0x000fe200078e02ff */
[----:B------:R-:W-:Y:S02]  /*0e10*/  @UP5 ULDC UR12, c[0x0][0x450] ;  /* 0x00011400000c5ab9 */ /* 0x000fe40000000800 */
[----:B------:R-:W-:Y:S01]  /*0e20*/  R2UR UR10, R3 ;  /* 0x00000000030a72ca */ /* 0x000fe200000e0000 */
[----:B------:R-:W-:Y:S02]  /*0e30*/  @UP5 UIADD3 UR8, UR47, 0x7f, URZ ;  /* 0x0000007f2f085890 */ /* 0x000fe4000fffe03f */
[----:B------:R-:W-:-:S02]  /*0e40*/  UIADD3 UR5, UR47, 0x7f, URZ ;  /* 0x0000007f2f057890 */ /* 0x000fc4000fffe03f */
[----:B------:R-:W-:-:S04]  /*0e50*/  UIMAD.WIDE.U32 UR8, UR8, UR9, URZ ;  /* 0x00000009080872a5 */ /* 0x000fc8000f8e003f */
[----:B------:R-:W-:-:S04]  /*0e60*/  @UP5 USHF.R.U32.HI UR5, URZ, UR12, UR9 ;  /* 0x0000000c3f055299 */ /* 0x000fc80008011609 */
[----:B------:R-:W-:-:S04]  /*0e70*/  UIADD3 UR8, UR10, UR5, URZ ;  /* 0x000000050a087290 */ /* 0x000fc8000fffe03f */
[----:B------:R-:W-:Y:S01]  /*0e80*/  UIADD3 UR6, UR8, UR6, URZ ;  /* 0x0000000608067290 */ /* 0x000fe2000fffe03f */
[----:B-----5:R-:W-:-:S04]  /*0e90*/  FMUL.FTZ R0, R7, R0 ;  /* 0x0000000007007220 */ /* 0x020fc80000410000 */
[----:B------:R-:W-:-:S05]  /*0ea0*/  FMUL.FTZ R0, R0, UR11 ;  /* 0x0000000b00007c20 */ /* 0x000fca0008410000 */
[----:B------:R-:W-:Y:S01]  /*0eb0*/  R2UR UR39, R0 ;  /* 0x00000000002772ca */ /* 0x000fe200000e0000 */
[----:B------:R-:W-:Y:S01]  /*0ec0*/  IMAD.U32 R0, RZ, RZ, UR6 ;  /* 0x00000006ff007e24 */ /* 0x000fe2000f8e00ff */
[----:B------:R-:W-:-:S13]  /*0ed0*/  @P0 BRA `(.L_x_1154) ;  /* 0x0000000000400947 */ /* 0x000fda0003800000 */
[----:B------:R-:W-:Y:S01]  /*0ee0*/  ISETP.LT.AND P0, PT, RZ, UR8, PT ;  /* 0x00000008ff007c0c */ /* 0x000fe2000bf01270 */
[----:B------:R-:W-:-:S12]  /*0ef0*/  UIADD3 UR5, UR8, -0x1, URZ ;  /* 0xffffffff08057890 */ /* 0x000fd8000fffe03f */
[----:B------:R-:W-:Y:S05]  /*0f00*/  @P0 BRA `(.L_x_1155) ;  /* 0x00000000001c0947 */ /* 0x000fea0003800000 */
[----:B------:R-:W-:Y:S02]  /*0f10*/  UISETP.NE.AND UP0, UPT, UR7, 0x1, UPT ;  /* 0x000000010700788c */ /* 0x000fe4000bf05270 */
[----:B------:R-:W-:-:S09]  /*0f20*/  UIADD3 UR5, -UR8, URZ, URZ ;  /* 0x0000003f08057290 */ /* 0x000fd2000fffe13f */
[----:B------:R-:W-:Y:S02]  /*0f30*/  @UP0 ULDC.64 UR10, c[0x0][0x9e8] ;  /* 0x00027a00000a0ab9 */ /* 0x000fe40000000a00 */
[----:B------:R-:W-:-:S04]  /*0f40*/  UIMAD.WIDE.U32 UR8, UR5, UR10, URZ ;  /* 0x0000000a050872a5 */ /* 0x000fc8000f8e003f */
[----:B------:R-:W-:-:S04]  /*0f50*/  @UP0 USHF.R.U32.HI UR5, URZ, UR11, UR9 ;  /* 0x0000000b3f050299 */ /* 0x000fc80008011609 */
[----:B------:R-:W-:Y:S01]  /*0f60*/  ULOP3.LUT UR5, URZ, UR5, URZ, 0x33, !UPT ;  /* 0x000000053f057292 */ /* 0x000fe2000f8e333f */
[----:B------:R-:W-:Y:S11]  /*0f70*/  BRA `(.L_x_1156) ;  /* 0x0000000000107947 */ /* 0x000ff60003800000 */
.L_x_1155:
[----:B------:R-:W-:-:S11]  /*0f80*/  UISETP.NE.AND UP0, UPT, UR7, 0x1, UPT ;  /* 0x000000010700788c */ /* 0x000fd6000bf05270 */
[----:B------:R-:W-:Y:S02]  /*0f90*/  @UP0 ULDC.64 UR10, c[0x0][0x9e8] ;  /* 0x00027a00000a0ab9 */ /* 0x000fe40000000a00 */
[----:B------:R-:W-:-:S04]  /*0fa0*/  UIMAD.WIDE.U32 UR8, UR5, UR10, URZ ;  /* 0x0000000a050872a5 */ /* 0x000fc8000f8e003f */
[----:B------:R-:W-:-:S12]  /*0fb0*/  @UP0 USHF.R.U32.HI UR5, URZ, UR11, UR9 ;  /* 0x0000000b3f050299 */ /* 0x000fd80008011609 */
.L_x_1156:
[----:B------:R-:W-:-:S06]  /*0fc0*/  UIMAD UR5, UR5, UR7, UR7 ;  /* 0x00000007050572a4 */ /* 0x000fcc000f8e0207 */
[----:B------:R-:W-:-:S07]  /*0fd0*/  VIMNMX R0, R0, UR5, PT ;  /* 0x0000000500007c48 */ /* 0x000fce000bfe0100 */
.L_x_1154:
[----:B------:R-:W-:Y:S01]  /*0fe0*/  UISETP.NE.AND UP0, UPT, UR45, URZ, UPT ;  /* 0x0000003f2d00728c */ /* 0x000fe2000bf05270 */
[-C--:B------:R-:W-:Y:S01]  /*0ff0*/  IMAD R22, R16, R11.reuse, -R22 ;  /* 0x0000000b10167224 */ /* 0x080fe200078e0a16 */
[----:B------:R-:W-:Y:S01]  /*1000*/  UMOV UR5, UR47 ;  /* 0x0000002f00057c82 */ /* 0x000fe20008000000 */
[----:B------:R-:W-:Y:S02]  /*1010*/  VIADD R2, R0, 0x9f ;  /* 0x0000009f00027836 */ /* 0x000fe40000000000 */
[----:B------:R-:W-:Y:S01]  /*1020*/  IMAD R0, R16, R11, 0x9f ;  /* 0x0000009f10007424 */ /* 0x000fe200078e020b */
[----:B------:R-:W-:Y:S01]  /*1030*/  R2UR UR6, R22 ;  /* 0x00000000160672ca */ /* 0x000fe200000e0000 */
[----:B------:R-:W-:-:S04]  /*1040*/  IMAD.HI R2, R2, 0x66666667, RZ ;  /* 0x6666666702027827 */ /* 0x000fc800078e02ff */
[----:B------:R-:W-:Y:S01]  /*1050*/  @UP0 ULDC UR8, c[0x0][0x44c] ;  /* 0x0001130000080ab9 */ /* 0x000fe20000000800 */
[----:B------:R-:W-:Y:S01]  /*1060*/  @UP0 ULDC UR10, c[0x0][0x450] ;  /* 0x00011400000a0ab9 */ /* 0x000fe20000000800 */
[----:B------:R-:W-:Y:S01]  /*1070*/  UIMAD.WIDE.U32 UR8, UR47, UR8, URZ ;  /* 0x000000082f0872a5 */ /* 0x000fe2000f8e003f */
[----:B------:R-:W-:Y:S01]  /*1080*/  IMAD.HI R0, R0, 0x66666667, RZ ;  /* 0x6666666700007827 */ /* 0x000fe200078e02ff */
[----:B------:R-:W-:Y:S02]  /*1090*/  SHF.R.U32.HI R5, RZ, 0x1f, R2 ;  /* 0x0000001fff057819 */ /* 0x000fe40000011602 */
[----:B------:R-:W-:Y:S02]  /*10a0*/  @UP0 USHF.R.U32.HI UR5, URZ, UR10, UR9 ;  /* 0x0000000a3f050299 */ /* 0x000fe40008011609 */
[----:B------:R-:W-:Y:S01]  /*10b0*/  UISETP.GE.AND UP0, UPT, UR7, 0x1, UPT ;  /* 0x000000010700788c */ /* 0x000fe2000bf06270 */
[----:B------:R-:W-:Y:S01]  /*10c0*/  SHF.R.U32.HI R3, RZ, 0x1f, R0 ;  /* 0x0000001fff037819 */ /* 0x000fe20000011600 */
[----:B------:R-:W-:Y:S01]  /*10d0*/  UIADD3 UR5, UR6, UR5, URZ ;  /* 0x0000000506057290 */ /* 0x000fe2000fffe03f */
[----:B------:R-:W-:-:S02]  /*10e0*/  LEA.HI.SX32 R2, R2, R5, 0x1a ;  /* 0x0000000502027211 */ /* 0x000fc400078fd2ff */
[----:B------:R-:W-:Y:S01]  /*10f0*/  ULDC UR6, c[0x0][0x9dc] ;  /* 0x0002770000067ab9 */ /* 0x000fe20000000800 */
[----:B------:R-:W-:Y:S01]  /*1100*/  PLOP3.LUT P0, PT, PT, PT, UP0, 0x40, 0x0 ;  /* 0x000000000000781c */ /* 0x000fe20003f0e808 */
[----:B------:R-:W-:Y:S01]  /*1110*/  UIADD3 UR6, UR5, -UR6, URZ ;  /* 0x8000000605067290 */ /* 0x000fe2000fffe03f */
[----:B------:R-:W-:-:S04]  /*1120*/  LEA.HI.SX32 R3, R0, R3, 0x1a ;  /* 0x0000000300037211 */ /* 0x000fc800078fd2ff */
[----:B------:R-:W-:-:S07]  /*1130*/  VIMNMX R19, R3, R2, PT ;  /* 0x0000000203137248 */ /* 0x000fce0003fe0100 */
[----:B------:R-:W-:Y:S05]  /*1140*/  @P0 BRA `(.L_x_1157) ;  /* 0x0000000000440947 */ /* 0x000fea0003800000 */
[----:B------:R-:W-:-:S06]  /*1150*/  UISETP.GT.AND UP0, UPT, UR5, -0x1, UPT ;  /* 0xffffffff0500788c */ /* 0x000fcc000bf04270 */
[----:B------:R-:W-:-:S13]  /*1160*/  PLOP3.LUT P0, PT, PT, PT, UP0, 0x80, 0x0 ;  /* 0x000000000000781c */ /* 0x000fda0003f0f008 */
[----:B------:R-:W-:Y:S05]  /*1170*/  @P0 BRA `(.L_x_1158) ;  /* 0x00000000001c0947 */ /* 0x000fea0003800000 */
[----:B------:R-:W-:Y:S02]  /*1180*/  UISETP.NE.AND UP0, UPT, UR7, 0x1, UPT ;  /* 0x000000010700788c */ /* 0x000fe4000bf05270 */
[----:B------:R-:W-:-:S09]  /*1190*/  ULOP3.LUT UR5, URZ, UR5, URZ, 0x33, !UPT ;  /* 0x000000053f057292 */ /* 0x000fd2000f8e333f */
[----:B------:R-:W-:Y:S02]  /*11a0*/  @UP0 ULDC.64 UR10, c[0x0][0x9e8] ;  /* 0x00027a00000a0ab9 */ /* 0x000fe40000000a00 */
[----:B------:R-:W-:-:S04]  /*11b0*/  UIMAD.WIDE.U32 UR8, UR5, UR10, URZ ;  /* 0x0000000a050872a5 */ /* 0x000fc8000f8e003f */
[----:B------:R-:W-:-:S04]  /*11c0*/  @UP0 USHF.R.U32.HI UR5, URZ, UR11, UR9 ;  /* 0x0000000b3f050299 */ /* 0x000fc80008011609 */
[----:B------:R-:W-:Y:S01]  /*11d0*/  ULOP3.LUT UR5, URZ, UR5, URZ, 0x33, !UPT ;  /* 0x000000053f057292 */ /* 0x000fe2000f8e333f */
[----:B------:R-:W-:Y:S11]  /*11e0*/  BRA `(.L_x_1159) ;  /* 0x0000000000107947 */ /* 0x000ff60003800000 */
.L_x_1158:
[----:B------:R-:W-:-:S11]  /*11f0*/  UISETP.NE.AND UP0, UPT, UR7, 0x1, UPT ;  /* 0x000000010700788c */ /* 0x000fd6000bf05270 */
[----:B------:R-:W-:Y:S02]  /*1200*/  @UP0 ULDC.64 UR10, c[0x0][0x9e8] ;  /* 0x00027a00000a0ab9 */ /* 0x000fe40000000a00 */
[----:B------:R-:W-:-:S04]  /*1210*/  UIMAD.WIDE.U32 UR8, UR5, UR10, URZ ;  /* 0x0000000a050872a5 */ /* 0x000fc8000f8e003f */
[----:B------:R-:W-:-:S12]  /*1220*/  @UP0 USHF.R.U32.HI UR5, URZ, UR11, UR9 ;  /* 0x0000000b3f050299 */ /* 0x000fd80008011609 */
.L_x_1159:
[----:B------:R-:W-:-:S04]  /*1230*/  UIMAD UR5, UR5, UR7, URZ ;  /* 0x00000007050572a4 */ /* 0x000fc8000f8e023f */
[----:B------:R-:W-:-:S04]  /*1240*/  UISETP.LT.AND UP0, UPT, UR6, UR5, UPT ;  /* 0x000000050600728c */ /* 0x000fc8000bf01270 */
[----:B------:R-:W-:-:S12]  /*1250*/  USEL UR6, UR6, UR5, !UP0 ;  /* 0x0000000506067287 */ /* 0x000fd8000c000000 */
.L_x_1157:
[----:B------:R-:W-:Y:S02]  /*1260*/  UIMAD.WIDE UR6, UR6, 0x66666667, URZ ;  /* 0x66666667060678a5 */ /* 0x000fe4000f8e023f */
[----:B------:R-:W-:Y:S02]  /*1270*/  USHF.R.U32.HI UR10, URZ, 0x10, UR4 ;  /* 0x000000103f0a7899 */ /* 0x000fe40008011604 */
[----:B------:R-:W-:Y:S02]  /*1280*/  USHF.R.U32.HI UR5, URZ, 0x1f, UR7 ;  /* 0x0000001f3f057899 */ /* 0x000fe40008011607 */
[----:B------:R-:W-:Y:S02]  /*1290*/  ULOP3.LUT UR40, UR4, 0xffff, URZ, 0xc0, !UPT ;  /* 0x0000ffff04287892 */ /* 0x000fe4000f8ec03f */
[----:B------:R-:W-:Y:S01]  /*12a0*/  ULEA.HI.SX32 UR5, UR7, UR5, 0x1a ;  /* 0x0000000507057291 */ /* 0x000fe2000f8fd23f */
[----:B------:R-:W-:-:S03]  /*12b0*/  UMOV UR4, URZ ;  /* 0x0000003f00047c82 */ /* 0x000fc60008000000 */
[----:B------:R-:W-:-:S04]  /*12c0*/  UISETP.LT.AND UP0, UPT, URZ, UR5, UPT ;  /* 0x000000053f00728c */ /* 0x000fc8000bf01270 */
[----:B------:R-:W-:Y:S02]  /*12d0*/  USEL UR9, URZ, UR5, !UP0 ;  /* 0x000000053f097287 */ /* 0x000fe4000c000000 */
[----:B------:R-:W-:-:S04]  /*12e0*/  UISETP.NE.AND UP0, UPT, UR10, URZ, UPT ;  /* 0x0000003f0a00728c */ /* 0x000fc8000bf05270 */
[----:B------:R-:W-:-:S07]  /*12f0*/  ISETP.GT.AND P0, PT, R19, UR9, PT ;  /* 0x0000000913007c0c */ /* 0x000fce000bf04270 */
[----:B------:R-:W-:-:S06]  /*1300*/  @!UP0 ULDC UR10, c[0x0][0x9f0] ;  /* 0x00027c00000a8ab9 */ /* 0x000fcc0000000800 */
[----:B------:R-:W-:Y:S05]  /*1310*/  @!P0 BRA `(.L_x_1160) ;  /* 0x00000000008c8947 */ /* 0x000fea0003800000 */
[----:B------:R-:W-:Y:S01]  /*1320*/  IMAD.U32 R4, RZ, RZ, UR10 ;  /* 0x0000000aff047e24 */ /* 0x000fe2000f8e00ff */
[----:B------:R-:W-:-:S04]  /*1330*/  UMOV UR4, URZ ;  /* 0x0000003f00047c82 */ /* 0x000fc80008000000 */
[----:B------:R-:W-:-:S04]  /*1340*/  IABS R0, R4 ;  /* 0x0000000400007213 */ /* 0x000fc80000000000 */
[----:B------:R-:W-:Y:S02]  /*1350*/  R2UR UR11, R0 ;  /* 0x00000000000b72ca */ /* 0x000fe400000e0000 */
[----:B------:R-:W-:Y:S02]  /*1360*/  IADD3 R0, R4, -0x1, R19 ;  /* 0xffffffff04007810 */ /* 0x000fe40007ffe013 */
[----:B------:R-:W-:Y:S02]  /*1370*/  IABS R4, R4 ;  /* 0x0000000400047213 */ /* 0x000fe40000000000 */
[----:B------:R-:W-:-:S03]  /*1380*/  R2UR UR6, R0 ;  /* 0x00000000000672ca */ /* 0x000fc600000e0000 */
[----:B------:R-:W-:-:S04]  /*1390*/  IMAD.MOV R4, RZ, RZ, -R4 ;  /* 0x000000ffff047224 */ /* 0x000fc800078e0a04 */
[----:B------:R-:W0:Y:S06]  /*13a0*/  I2F.RP R2, UR11 ;  /* 0x0000000b00027d06 */ /* 0x000e2c0008209400 */
[----:B------:R-:W-:-:S06]  /*13b0*/  UIADD3 UR6, -UR9, UR6, URZ ;  /* 0x0000000609067290 */ /* 0x000fcc000fffe13f */
[----:B------:R-:W-:Y:S01]  /*13c0*/  IMAD.U32 R0, RZ, RZ, UR6 ;  /* 0x00000006ff007e24 */ /* 0x000fe2000f8e00ff */
[----:B------:R-:W-:Y:S01]  /*13d0*/  ULOP3.LUT UR6, UR6, UR10, URZ, 0x3c, !UPT ;  /* 0x0000000a06067292 */ /* 0x000fe2000f8e3c3f */
[----:B0-----:R-:W0:Y:S03]  /*13e0*/  MUFU.RCP R2, R2 ;  /* 0x0000000200027308 */ /* 0x001e260000001000 */
[----:B------:R-:W-:-:S04]  /*13f0*/  IABS R0, R0 ;  /* 0x0000000000007213 */ /* 0x000fc80000000000 */
[----:B------:R-:W-:Y:S01]  /*1400*/  R2UR UR8, R0 ;  /* 0x00000000000872ca */ /* 0x000fe200000e0000 */
[----:B------:R-:W-:Y:S02]  /*1410*/  IMAD.MOV.U32 R0, RZ, RZ, R4 ;  /* 0x000000ffff007224 */ /* 0x000fe400078e0004 */
[----:B0-----:R-:W-:-:S06]  /*1420*/  VIADD R3, R2, 0xffffffe ;  /* 0x0ffffffe02037836 */ /* 0x001fcc0000000000 */
        /* <DEDUP_REMOVED lines=18> */
.L_x_1160:
[----:B------:R-:W-:Y:S02]  /*1550*/  UIMAD UR40, UR40, UR4, UR9 ;  /* 0x00000004282872a4 */ /* 0x000fe4000f8e0209 */
[----:B------:R-:W-:Y:S01]  /*1560*/  IMAD.U32 R0, RZ, RZ, UR4 ;  /* 0x00000004ff007e24 */ /* 0x000fe2000f8e00ff */
[----:B------:R-:W-:Y:S02]  /*1570*/  PLOP3.LUT P0, PT, PT, PT, PT, 0x80, 0x0 ;  /* 0x000000000000781c */ /* 0x000fe40003f0f070 */
[----:B------:R-:W-:Y:S01]  /*1580*/  CS2R R28, SRZ ;  /* 0x00000000001c7805 */ /* 0x000fe2000001ff00 */
[----:B------:R-:W-:Y:S01]  /*1590*/  IMAD.MOV.U32 R2, RZ, RZ, RZ ;  /* 0x000000ffff027224 */ /* 0x000fe200078e00ff */
[----:B------:R-:W-:Y:S02]  /*15a0*/  CS2R R24, SRZ ;  /* 0x0000000000187805 */ /* 0x000fe4000001ff00 */
[----:B------:R-:W-:Y:S01]  /*15b0*/  VIADDMNMX R19, R0, UR40, R19, PT ;  /* 0x0000002800137c46 */ /* 0x000fe2000b800113 */
[----:B------:R-:W-:Y:S01]  /*15c0*/  IMAD.MOV.U32 R0, RZ, RZ, RZ ;  /* 0x000000ffff007224 */ /* 0x000fe200078e00ff */
[----:B------:R-:W-:-:S02]  /*15d0*/  CS2R R30, SRZ ;  /* 0x00000000001e7805 */ /* 0x000fc4000001ff00 */
[----:B------:R-:W-:Y:S02]  /*15e0*/  CS2R R26, SRZ ;  /* 0x00000000001a7805 */ /* 0x000fe4000001ff00 */
[----:B------:R-:W-:Y:S02]  /*15f0*/  ISETP.GT.AND P1, PT, R19, UR40, PT ;  /* 0x0000002813007c0c */ /* 0x000fe4000bf24270 */
        /* <DEDUP_REMOVED lines=29> */
[----:B------:R-:W-:Y:S01]  /*17d0*/  SHF.R.S32.HI R104, RZ, 0x1f, R23 ;  /* 0x0000001fff687819 */ /* 0x000fe20000011417 */
[----:B------:R-:W0:Y:S01]  /*17e0*/  S2UR UR48, SR_CgaCtaId ;  /* 0x00000000003079c3 */ /* 0x000e220000008800 */
[----:B------:R-:W-:Y:S02]  /*17f0*/  UMOV UR41, 0x400 ;  /* 0x0000040000297882 */ /* 0x000fe40000000000 */
[----:B------:R-:W-:-:S04]  /*1800*/  LEA.HI R105, R104, R23, RZ, 0x7 ;  /* 0x0000001768697211 */ /* 0x000fc800078f38ff */
[----:B------:R-:W-:-:S05]  /*1810*/  SHF.R.S32.HI R106, RZ, 0x7, R105 ;  /* 0x00000007ff6a7819 */ /* 0x000fca0000011469 */
        /* <DEDUP_REMOVED lines=29> */
.L_x_1162:
[----:B------:R-:W-:-:S04]  /*19f0*/  SHF.L.U32 R0, RZ, 0x1f, RZ ;  /* 0x0000001fff007819 */ /* 0x000fc800000006ff */
[----:B------:R-:W0:Y:S02]  /*1a00*/  SYNCS.PHASECHK.TRANS64.TRYWAIT P0, [UR41+0x22800], R0 ;  /* 0x02280000ff0075a7 */ /* 0x000e240008000169 */
[----:B0-----:R-:W-:Y:S05]  /*1a10*/  @!P0 BRA `(.L_x_1163) ;  /* 0x0000018000088947 */ /* 0x001fea0003800000 */
.L_x_1305:
[----:B------:R-:W-:-:S06]  /*1a20*/  ULOP3.LUT UR4, UR36, 0x1, URZ, 0xfc, !UPT ;  /* 0x0000000124047892 */ /* 0x000fcc000f8efc3f */
[----:B------:R-:W-:-:S05]  /*1a30*/  IMAD.U32 R2, RZ, RZ, UR4 ;  /* 0x00000004ff027e24 */ /* 0x000fca000f8e00ff */
[----:B------:R-:W-:-:S13]  /*1a40*/  ISETP.NE.AND P0, PT, R2, 0x3, PT ;  /* 0x000000030200780c */ /* 0x000fda0003f05270 */
[----:B------:R-:W-:Y:S05]  /*1a50*/  @!P0 BRA `(.L_x_1164) ;  /* 0x0000000000048947 */ /* 0x000fea0003800000 */
[----:B------:R-:W-:Y:S01]  /*1a60*/  BPT.TRAP 0x1 ;  /* 0x000000040000795c */ /* 0x000fe20000300000 */
.L_x_1164:
[----:B------:R1:W2:Y:S01]  /*1a70*/  SYNCS.PHASECHK.TRANS64.TRYWAIT P1, [UR41+0x22830], R0 ;  /* 0x02283000ff0075a7 */ /* 0x0002a20008020169 */
[----:B------:R-:W-:Y:S05]  /*1a80*/  @!P0 BRA `(.L_x_1165) ;  /* 0x0000000000048947 */ /* 0x000fea0003800000 */
[----:B------:R-:W-:Y:S01]  /*1a90*/  BPT.TRAP 0x1 ;  /* 0x000000040000795c */ /* 0x000fe20000300000 */
.L_x_1165:
[----:B------:R-:W-:-:S05]  /*1aa0*/  IMAD.U32 R4, RZ, RZ, UR46 ;  /* 0x0000002eff047e24 */ /* 0x000fca000f8e00ff */
[----:B------:R-:W-:Y:S01]  /*1ab0*/  LOP3.LUT R4, R4, 0x10000, RZ, 0xfc, !PT ;  /* 0x0001000004047812 */ /* 0x000fe200078efcff */
[----:B--2---:R-:W-:Y:S06]  /*1ac0*/  @P1 BRA `(.L_x_1166) ;  /* 0x0000000000081947 */ /* 0x004fec0003800000 */
[----:B------:R-:W2:Y:S02]  /*1ad0*/  SYNCS.PHASECHK.TRANS64.TRYWAIT P1, [UR41+0x22830], R0 ;  /* 0x02283000ff0075a7 */ /* 0x000ea40008020169 */
[----:B--2---:R-:W-:Y:S05]  /*1ae0*/  @!P1 BRA `(.L_x_1167) ;  /* 0x0000017c00ec9947 */ /* 0x004fea0003800000 */
.L_x_1166:
[----:B------:R-:W-:Y:S05]  /*1af0*/  WARPSYNC.ALL ;  /* 0x0000000000007948 */ /* 0x000fea0003800000 */
[----:B------:R-:W-:Y:S01]  /*1b00*/  IMAD.MOV.U32 R5, RZ, RZ, 0x40000040 ;  /* 0x40000040ff057424 */ /* 0x000fe200078e00ff */
        /* <DEDUP_REMOVED lines=45> */
[----:B------:R-:W-:Y:S01]  /*1de0*/  UMOV UR19, 0x40000040 ;  /* 0x4000004000137882 */ /* 0x000fe20000000000 */
[----:B------:R-:W-:Y:S02]  /*1df0*/  WARPGROUP.DEPBAR.LE gsb0, 0x0 ;  /* 0x00008000000079c5 */ /* 0x000fe40000010000 */
[----:B------:R-:W-:-:S06]  /*1e00*/  WARPGROUP.ARRIVE ;  /* 0x00000000000079c5 */ /* 0x000fcc0000000000 */
[----:B------:R-:W-:Y:S01]  /*1e10*/  QGMMA.64x32x32.F32.E4M3.E4M3 R24, gdesc[UR20], RZ, !UPT, gsb0 ;  /* 0x00600000141879f3 */ /* 0x000fe2000c0008ff */
[----:B------:R-:W-:Y:S01]  /*1e20*/  R2UR UR20, R4 ;  /* 0x00000000041472ca */ /* 0x000fe200000e0000 */
[----:B------:R-:W-:Y:S01]  /*1e30*/  UIADD3 UR22, UR46, 0x206, URZ ;  /* 0x000002062e167890 */ /* 0x000fe2000fffe03f */
[----:B------:R-:W-:-:S11]  /*1e40*/  UMOV UR23, 0x40000040 ;  /* 0x4000004000177882 */ /* 0x000fd60000000000 */
[----:B------:R-:W-:-:S07]  /*1e50*/  UIADD3 UR4, UR20, 0x2, URZ ;  /* 0x0000000214047890 */ /* 0x000fce000fffe03f */
[----:B------:R-:W-:Y:S01]  /*1e60*/  UMOV UR8, UR4 ;  /* 0x0000000400087c82 */ /* 0x000fe20008000000 */
[----:B------:R-:W-:Y:S01]  /*1e70*/  UMOV UR12, UR4 ;  /* 0x00000004000c7c82 */ /* 0x000fe20008000000 */
        /* <DEDUP_REMOVED lines=10> */
[----:B------:R-:W-:Y:S01]  /*1f20*/  UMOV UR9, 0x40000040 ;  /* 0x4000004000097882 */ /* 0x000fe20000000000 */
[----:B------:R-:W-:Y:S01]  /*1f30*/  UMOV UR11, 0x40000040 ;  /* 0x40000040000b7882 */ /* 0x000fe20000000000 */
[----:B------:R-:W-:Y:S01]  /*1f40*/  UMOV UR17, UR9 ;  /* 0x0000000900117c82 */ /* 0x000fe20008000000 */
[----:B------:R-:W-:Y:S02]  /*1f50*/  WARPGROUP.DEPBAR.LE gsb0, 0x0 ;  /* 0x00008000000079c5 */ /* 0x000fe40000010000 */
[----:B------:R-:W-:-:S06]  /*1f60*/  WARPGROUP.ARRIVE ;  /* 0x00000000000079c5 */ /* 0x000fcc0000000000 */
[----:B------:R-:W-:Y:S01]  /*1f70*/  QGMMA.64x32x32.F32.E4M3.E4M3 R56, gdesc[UR12], R56, gsb0 ;  /* 0x006000000c3879f3 */ /* 0x000fe20008000838 */
[----:B------:R-:W-:Y:S01]  /*1f80*/  UIADD3 UR14, UR46, 0x104, URZ ;  /* 0x000001042e0e7890 */ /* 0x000fe2000fffe03f */
[----:B------:R-:W-:Y:S01]  /*1f90*/  UMOV UR13, UR9 ;  /* 0x00000009000d7c82 */ /* 0x000fe20008000000 */
[----:B------:R-:W-:Y:S01]  /*1fa0*/  UMOV UR15, 0x40000040 ;  /* 0x40000040000f7882 */ /* 0x000fe20000000000 */
[----:B------:R-:W-:Y:S02]  /*1fb0*/  WARPGROUP.DEPBAR.LE gsb0, 0x0 ;  /* 0x00008000000079c5 */ /* 0x000fe40000010000 */
[----:B------:R-:W-:-:S06]  /*1fc0*/  WARPGROUP.ARRIVE ;  /* 0x00000000000079c5 */ /* 0x000fcc0000000000 */
[----:B------:R-:W-:Y:S01]  /*1fd0*/  QGMMA.64x32x32.F32.E4M3.E4M3 R40, gdesc[UR4], R40, gsb0 ;  /* 0x00600000042879f3 */ /* 0x000fe20008000828 */
[----:B------:R-:W-:Y:S01]  /*1fe0*/  UMOV UR6, UR8 ;  /* 0x0000000800067c82 */ /* 0x000fe20008000000 */
[----:B------:R-:W-:Y:S01]  /*1ff0*/  UMOV UR7, 0x40000040 ;  /* 0x4000004000077882 */ /* 0x000fe20000000000 */
[----:B------:R-:W-:-:S07]  /*2000*/  UIADD3 UR8, UR20, 0x4, URZ ;  /* 0x0000000414087890 */ /* 0x000fce000fffe03f */
[----:B------:R-:W-:Y:S01]  /*2010*/  UMOV UR12, UR8 ;  /* 0x00000008000c7c82 */ /* 0x000fe20008000000 */
[----:B------:R-:W-:Y:S01]  /*2020*/  UMOV UR16, UR8 ;  /* 0x0000000800107c82 */ /* 0x000fe20008000000 */
        /* <DEDUP_REMOVED lines=16> */
[----:B------:R-:W-:Y:S02]  /*2130*/  UMOV UR21, UR13 ;  /* 0x0000000d00157c82 */ /* 0x000fe40008000000 */
[----:B------:R-:W-:Y:S01]  /*2140*/  UMOV UR20, UR12 ;  /* 0x0000000c00147c82 */ /* 0x000fe20008000000 */
        /* <DEDUP_REMOVED lines=38> */
.L_x_1168:
[----:B01----:R-:W-:Y:S01]  /*23b0*/  LOP3.LUT R0, R105, 0xffffff80, RZ, 0xc0, !PT ;  /* 0xffffff8069007812 */ /* 0x003fe200078ec0ff */
[----:B------:R-:W-:Y:S01]  /*23c0*/  UISETP.NE.AND UP1, UPT, UR45, URZ, UPT ;  /* 0x0000003f2d00728c */ /* 0x000fe2000bf25270 */
[----:B------:R-:W-:Y:S01]  /*23d0*/  LEA.HI R104, R104, R23, RZ, 0x2 ;  /* 0x0000001768687211 */ /* 0x000fe200078f10ff */
[----:B------:R-:W-:Y:S01]  /*23e0*/  IMAD.MOV.U32 R10, RZ, RZ, -0xa0 ;  /* 0xffffff60ff0a7424 */ /* 0x000fe200078e00ff */
[----:B------:R-:W-:Y:S01]  /*23f0*/  LEA.HI R7, R106, R106, RZ, 0x1 ;  /* 0x0000006a6a077211 */ /* 0x000fe200078f08ff */
[----:B------:R-:W-:Y:S01]  /*2400*/  IMAD.IADD R0, R23, 0x1, -R0 ;  /* 0x0000000117007824 */ /* 0x000fe200078e0a00 */
[----:B------:R-:W-:Y:S01]  /*2410*/  LOP3.LUT R104, R104, 0xfffffffc, RZ, 0xc0, !PT ;  /* 0xfffffffc68687812 */ /* 0x000fe200078ec0ff */
[----:B------:R-:W-:Y:S01]  /*2420*/  UISETP.NE.AND UP0, UPT, UR44, URZ, UPT ;  /* 0x0000003f2c00728c */ /* 0x000fe2000bf05270 */
[----:B------:R-:W-:Y:S01]  /*2430*/  LOP3.LUT R7, R7, 0x3fffffe, RZ, 0xc0, !PT ;  /* 0x03fffffe07077812 */ /* 0x000fe200078ec0ff */
[----:B------:R-:W-:Y:S01]  /*2440*/  ULDC UR54, c[0x0][0x288] ;  /* 0x0000a20000367ab9 */ /* 0x000fe20000000800 */
[----:B------:R-:W-:Y:S01]  /*2450*/  SHF.R.S32.HI R3, RZ, 0x1f, R0 ;  /* 0x0000001fff037819 */ /* 0x000fe20000011400 */
[----:B------:R-:W-:Y:S01]  /*2460*/  IMAD.IADD R104, R23, 0x1, -R104 ;  /* 0x0000000117687824 */ /* 0x000fe200078e0a68 */
[----:B------:R-:W-:Y:S01]  /*2470*/  PLOP3.LUT P1, PT, PT, PT, UP1, 0x80, 0x0 ;  /* 0x000000000000781c */ /* 0x000fe20003f2f018 */
[----:B------:R-:W-:Y:S01]  /*2480*/  IMAD.IADD R7, R106, 0x1, -R7 ;  /* 0x000000016a077824 */ /* 0x000fe200078e0a07 */
[CC--:B------:R-:W-:Y:S01]  /*2490*/  LEA.HI R2, R3.reuse, R0.reuse, RZ, 0x2 ;  /* 0x0000000003027211 */ /* 0x0c0fe200078f10ff */
[----:B------:R-:W-:Y:S01]  /*24a0*/  @UP1 ULDC UR6, c[0x0][0x44c] ;  /* 0x0001130000061ab9 */ /* 0x000fe20000000800 */
[----:B------:R-:W-:Y:S01]  /*24b0*/  LEA.HI R6, R3, R0, RZ, 0x5 ;  /* 0x0000000003067211 */ /* 0x000fe200078f28ff */
[----:B------:R-:W-:Y:S01]  /*24c0*/  @UP1 ULDC UR7, c[0x0][0x450] ;  /* 0x0001140000071ab9 */ /* 0x000fe20000000800 */
[--C-:B------:R-:W-:Y:S01]  /*24d0*/  SHF.R.S32.HI R3, RZ, 0x2, R2.reuse ;  /* 0x00000002ff037819 */ /* 0x100fe20000011402 */
[----:B------:R-:W-:Y:S01]  /*24e0*/  ULDC UR50, c[0x0][0x9dc] ;  /* 0x0002770000327ab9 */ /* 0x000fe20000000800 */
[----:B------:R-:W-:Y:S01]  /*24f0*/  SHF.R.S32.HI R8, RZ, 0x1f, R2 ;  /* 0x0000001fff087819 */ /* 0x000fe20000011402 */
[----:B------:R-:W-:Y:S01]  /*2500*/  ULOP3.LUT UR50, URZ, UR50, URZ, 0x33, !UPT ;  /* 0x000000323f327292 */ /* 0x000fe2000f8e333f */
[----:B------:R-:W-:Y:S01]  /*2510*/  SHF.R.S32.HI R6, RZ, 0x5, R6 ;  /* 0x00000005ff067819 */ /* 0x000fe20000011406 */
[----:B------:R-:W-:Y:S01]  /*2520*/  ULDC UR10, c[0x0][0x9e0] ;  /* 0x00027800000a7ab9 */ /* 0x000fe20000000800 */
[----:B------:R-:W-:-:S02]  /*2530*/  LEA.HI R8, R8, R3, RZ, 0x3 ;  /* 0x0000000308087211 */ /* 0x000fc400078f18ff */
[----:B------:R-:W-:Y:S02]  /*2540*/  LEA.HI R9, R104, R104, RZ, 0x1 ;  /* 0x0000006868097211 */ /* 0x000fe400078f08ff */
[----:B------:R-:W-:Y:S02]  /*2550*/  LEA R6, R6, UR47, 0x4 ;  /* 0x0000002f06067c11 */ /* 0x000fe4000f8e20ff */
[----:B------:R-:W-:Y:S02]  /*2560*/  LOP3.LUT R8, R8, 0xfffffff8, RZ, 0xc0, !PT ;  /* 0xfffffff808087812 */ /* 0x000fe400078ec0ff */
[----:B------:R-:W-:Y:S02]  /*2570*/  LOP3.LUT R9, R9, 0x1ffffffe, RZ, 0xc0, !PT ;  /* 0x1ffffffe09097812 */ /* 0x000fe400078ec0ff */
[----:B------:R-:W-:Y:S02]  /*2580*/  IADD3 R6, R6, R3, -R8 ;  /* 0x0000000306067210 */ /* 0x000fe40007ffe808 */
[----:B------:R-:W-:Y:S01]  /*2590*/  PLOP3.LUT P2, PT, PT, PT, UP1, 0x80, 0x0 ;  /* 0x000000000000781c */ /* 0x000fe20003f4f018 */
[----:B------:R-:W-:-:S02]  /*25a0*/  IMAD.IADD R9, R104, 0x1, -R9 ;  /* 0x0000000168097824 */ /* 0x000fc400078e0a09 */
[----:B------:R-:W-:-:S04]  /*25b0*/  IMAD R6, R7, 0x40, R6 ;  /* 0x0000004007067824 */ /* 0x000fc800078e0206 */
[----:B------:R-:W-:Y:S02]  /*25c0*/  IMAD R7, R9, 0x8, R6 ;  /* 0x0000000809077824 */ /* 0x000fe400078e0206 */
[----:B------:R-:W-:Y:S02]  /*25d0*/  IMAD R9, R19, R10, 0xa1 ;  /* 0x000000a113097424 */ /* 0x000fe400078e020a */
[----:B------:R-:W-:Y:S01]  /*25e0*/  @P1 IMAD.HI.U32 R3, R7, UR6, RZ ;  /* 0x0000000607031c27 */ /* 0x000fe2000f8e00ff */
[----:B------:R-:W-:Y:S01]  /*25f0*/  UIADD3 UR6, UR41, 0x22840, URZ ;  /* 0x0002284029067890 */ /* 0x000fe2000fffe03f */
[----:B------:R-:W-:Y:S02]  /*2600*/  PLOP3.LUT P1, PT, PT, PT, UP0, 0x40, 0x0 ;  /* 0x000000000000781c */ /* 0x000fe40003f2e808 */
[----:B------:R-:W-:Y:S01]  /*2610*/  IMAD.MOV.U32 R6, RZ, RZ, R7 ;  /* 0x000000ffff067224 */ /* 0x000fe200078e0007 */
[----:B------:R-:W-:Y:S01]  /*2620*/  @P2 SHF.R.U32.HI R6, RZ, UR7, R3 ;  /* 0x00000007ff062c19 */ /* 0x000fe20008011603 */
[----:B------:R-:W-:Y:S01]  /*2630*/  UPRMT UR6, UR48, 0x654, UR6 ;  /* 0x0000065430067896 */ /* 0x000fe20008000006 */
[----:B------:R-:W-:-:S03]  /*2640*/  LOP3.LUT R3, R2, 0x7ffffffc, RZ, 0xc0, !PT ;  /* 0x7ffffffc02037812 */ /* 0x000fc600078ec0ff */
[----:B------:R-:W0:Y:S02]  /*2650*/  SHFL.IDX PT, R15, R6, RZ, 0x1c1f ;  /* 0x001c1fff060f7589 */ /* 0x000e2400000e0000 */
[----:B------:R-:W-:Y:S02]  /*2660*/  IMAD.IADD R8, R0, 0x1, -R3 ;  /* 0x0000000100087824 */ /* 0x000fe400078e0a03 */
[--C-:B------:R-:W-:Y:S01]  /*2670*/  IMAD R0, R19, -0xa0, R18.reuse ;  /* 0xffffff6013007824 */ /* 0x100fe200078e0212 */
[----:B------:R-:W-:Y:S01]  /*2680*/  SYNCS.ARRIVE.TRANS64.RED.A1T0 RZ, [UR6], RZ ;  /* 0x000000ffffff79a7 */ /* 0x000fe20008100406 */
[----:B------:R-:W-:Y:S02]  /*2690*/  IMAD R11, R8, -0x2, R9 ;  /* 0xfffffffe080b7824 */ /* 0x000fe400078e0209 */
[----:B------:R-:W-:Y:S02]  /*26a0*/  VIADD R3, R0, 0xa0 ;  /* 0x000000a000037836 */ /* 0x000fe40000000000 */
[----:B------:R-:W-:Y:S01]  /*26b0*/  VIADD R9, R9, 0xffffffff ;  /* 0xffffffff09097836 */ /* 0x000fe20000000000 */
[----:B------:R-:W-:Y:S01]  /*26c0*/  IADD3 R0, R11, -UR54, R18 ;  /* 0x800000360b007c10 */ /* 0x000fe2000fffe012 */
[----:B------:R-:W-:-:S02]  /*26d0*/  IMAD R12, R8, -0x2, R3 ;  /* 0xfffffffe080c7824 */ /* 0x000fc400078e0203 */
[----:B------:R-:W-:Y:S02]  /*26e0*/  VIADD R20, R11, 0xffffffff ;  /* 0xffffffff0b147836 */ /* 0x000fe40000000000 */
[C---:B------:R-:W-:Y:S02]  /*26f0*/  VIADD R13, R0.reuse, UR10 ;  /* 0x0000000a000d7c36 */ /* 0x040fe40008000000 */
[----:B------:R-:W-:-:S03]  /*2700*/  VIADD R14, R0, UR50 ;  /* 0x00000032000e7c36 */ /* 0x000fc60008000000 */
[----:B0-----:R-:W-:Y:S01]  /*2710*/  VIADDMNMX R0, R15, R13, R12, PT ;  /* 0x0000000d0f007246 */ /* 0x001fe2000380010c */
[----:B------:R-:W-:Y:S01]  /*2720*/  IMAD.IADD R2, R14, 0x1, R15 ;  /* 0x000000010e027824 */ /* 0x000fe200078e020f */
[----:B------:R-:W-:Y:S06]  /*2730*/  @P1 BRA `(.L_x_1169) ;  /* 0x00000000005c1947 */ /* 0x000fec0003800000 */
[----:B------:R-:W-:Y:S01]  /*2740*/  IADD3 R3, R18, -UR54, R15 ;  /* 0x8000003612037c10 */ /* 0x000fe2000fffe00f */
[----:B------:R-:W-:Y:S03]  /*2750*/  BSSY B0, `(.L_x_1170) ;  /* 0x0000012000007945 */ /* 0x000fe60003800000 */
[----:B------:R-:W-:-:S13]  /*2760*/  ISETP.GT.AND P1, PT, R3, -0x1, PT ;  /* 0xffffffff0300780c */ /* 0x000fda0003f24270 */
[----:B------:R-:W-:Y:S05]  /*2770*/  @P1 BRA `(.L_x_1171) ;  /* 0x0000000000241947 */ /* 0x000fea0003800000 */
[----:B------:R-:W-:Y:S01]  /*2780*/  ULDC UR6, c[0x0][0x9e4] ;  /* 0x0002790000067ab9 */ /* 0x000fe20000000800 */
[----:B------:R-:W-:Y:S01]  /*2790*/  LOP3.LUT R3, RZ, R3, RZ, 0x33, !PT ;  /* 0x00000003ff037212 */ /* 0x000fe200078e33ff */
[----:B------:R-:W-:-:S05]  /*27a0*/  IMAD.U32 R11, RZ, RZ, UR6 ;  /* 0x00000006ff0b7e24 */ /* 0x000fca000f8e00ff */
[----:B------:R-:W-:-:S13]  /*27b0*/  ISETP.NE.AND P1, PT, R11, 0x1, PT ;  /* 0x000000010b00780c */ /* 0x000fda0003f25270 */
[----:B------:R-:W0:Y:S02]  /*27c0*/  @P1 LDC.64 R104, c[0x0][0x9e8] ;  /* 0x00027a00ff681b82 */ /* 0x000e240000000a00 */
[----:B0-----:R-:W-:-:S05]  /*27d0*/  @P1 IMAD.HI.U32 R10, R3, R104, RZ ;  /* 0x00000068030a1227 */ /* 0x001fca00078e00ff */
[----:B------:R-:W-:-:S04]  /*27e0*/  @P1 SHF.R.U32.HI R3, RZ, R105, R10 ;  /* 0x00000069ff031219 */ /* 0x000fc8000001160a */
[----:B------:R-:W-:Y:S01]  /*27f0*/  LOP3.LUT R3, RZ, R3, RZ, 0x33, !PT ;  /* 0x00000003ff037212 */ /* 0x000fe200078e33ff */
[----:B------:R-:W-:Y:S06]  /*2800*/  BRA `(.L_x_1172) ;  /* 0x0000000000187947 */ /* 0x000fec0003800000 */
.L_x_1171:
[----:B------:R-:W-:Y:S02]  /*2810*/  ULDC UR6, c[0x0][0x9e4] ;  /* 0x0002790000067ab9 */ /* 0x000fe40000000800 */
[----:B------:R-:W-:-:S05]  /*2820*/  IMAD.U32 R11, RZ, RZ, UR6 ;  /* 0x00000006ff0b7e24 */ /* 0x000fca000f8e00ff */
[----:B------:R-:W-:-:S13]  /*2830*/  ISETP.NE.AND P1, PT, R11, 0x1, PT ;  /* 0x000000010b00780c */ /* 0x000fda0003f25270 */
[----:B------:R-:W0:Y:S02]  /*2840*/  @P1 LDC.64 R104, c[0x0][0x9e8] ;  /* 0x00027a00ff681b82 */ /* 0x000e240000000a00 */
[----:B0-----:R-:W-:-:S05]  /*2850*/  @P1 IMAD.HI.U32 R10, R3, R104, RZ ;  /* 0x00000068030a1227 */ /* 0x001fca00078e00ff */
[----:B------:R-:W-:-:S07]  /*2860*/  @P1 SHF.R.U32.HI R3, RZ, R105, R10 ;  /* 0x00000069ff031219 */ /* 0x000fce000001160a */
.L_x_1172:
[----:B------:R-:W-:Y:S05]  /*2870*/  BSYNC B0 ;  /* 0x0000000000007941 */ /* 0x000fea0003800000 */
.L_x_1170:
[----:B------:R-:W-:-:S05]  /*2880*/  IMAD R3, R3, R11, R20 ;  /* 0x0000000b03037224 */ /* 0x000fca00078e0214 */
[----:B------:R-:W-:Y:S02]  /*2890*/  VIADDMNMX R0, R3, R11, R0, PT ;  /* 0x0000000b03007246 */ /* 0x000fe40003800100 */
[----:B------:R-:W-:-:S07]  /*28a0*/  VIMNMX R2, R2, R3, !PT ;  /* 0x0000000302027248 */ /* 0x000fce0007fe0100 */
.L_x_1169:
[C---:B------:R-:W-:Y:S01]  /*28b0*/  ISETP.GE.AND P1, PT, R9.reuse, 0x9, PT ;  /* 0x000000090900780c */ /* 0x040fe20003f26270 */
[----:B------:R-:W0:Y:S01]  /*28c0*/  SHFL.IDX PT, R3, R6, 0x1, 0x1c1f ;  /* 0x003c1f0006037f89 */ /* 0x000e2200000e0000 */
[----:B------:R-:W-:Y:S01]  /*28d0*/  ISETP.GE.AND P2, PT, R9, 0x2, PT ;  /* 0x000000020900780c */ /* 0x000fe20003f46270 */
[----:B------:R-:W-:Y:S01]  /*28e0*/  UISETP.NE.AND UP0, UPT, UR44, URZ, UPT ;  /* 0x0000003f2c00728c */ /* 0x000fe2000bf05270 */
[----:B------:R-:W-:Y:S02]  /*28f0*/  P2R R23, PR, RZ, 0x2 ;  /* 0x00000002ff177803 */ /* 0x000fe40000000000 */
[----:B------:R-:W-:Y:S02]  /*2900*/  ISETP.GT.AND P1, PT, R2, 0x8, !P1 ;  /* 0x000000080200780c */ /* 0x000fe40004f24270 */
[----:B------:R-:W-:Y:S02]  /*2910*/  P2R R21, PR, RZ, 0x4 ;  /* 0x00000004ff157803 */ /* 0x000fe40000000000 */
[----:B------:R-:W-:-:S02]  /*2920*/  ISETP.LT.OR P1, PT, R0, 0x9, P1 ;  /* 0x000000090000780c */ /* 0x000fc40000f21670 */
[----:B------:R-:W-:Y:S02]  /*2930*/  ISETP.GT.AND P2, PT, R2, 0x1, !P2 ;  /* 0x000000010200780c */ /* 0x000fe40005744270 */
[C---:B------:R-:W-:Y:S02]  /*2940*/  ISETP.GE.AND P3, PT, R9.reuse, 0x11, PT ;  /* 0x000000110900780c */ /* 0x040fe40003f66270 */
[----:B------:R-:W-:Y:S02]  /*2950*/  FSEL R92, R92, -INF , !P1 ;  /* 0xff8000005c5c7808 */ /* 0x000fe40004800000 */
[----:B------:R-:W-:Y:S02]  /*2960*/  ISETP.LT.OR P2, PT, R0, 0x2, P2 ;  /* 0x000000020000780c */ /* 0x000fe40001741670 */
[----:B------:R-:W-:Y:S02]  /*2970*/  ISETP.GT.AND P1, PT, R2, 0x10, !P3 ;  /* 0x000000100200780c */ /* 0x000fe40005f24270 */
[----:B------:R-:W-:-:S02]  /*2980*/  ISETP.GE.AND P4, PT, R9, 0xa, PT ;  /* 0x0000000a0900780c */ /* 0x000fc40003f86270 */
[----:B------:R-:W-:Y:S02]  /*2990*/  FSEL R89, R89, -INF , !P2 ;  /* 0xff80000059597808 */ /* 0x000fe40005000000 */
[----:B------:R-:W-:Y:S02]  /*29a0*/  P2R R105, PR, RZ, 0x8 ;  /* 0x00000008ff697803 */ /* 0x000fe40000000000 */
[----:B------:R-:W-:Y:S02]  /*29b0*/  ISETP.LT.OR P1, PT, R0, 0x11, P1 ;  /* 0x000000110000780c */ /* 0x000fe40000f21670 */
[----:B------:R-:W-:Y:S02]  /*29c0*/  ISETP.GT.AND P2, PT, R2, 0x9, !P4 ;  /* 0x000000090200780c */ /* 0x000fe40006744270 */
[----:B------:R-:W-:Y:S02]  /*29d0*/  ISETP.GE.AND P3, PT, R9, 0x12, PT ;  /* 0x000000120900780c */ /* 0x000fe40003f66270 */
[----:B------:R-:W-:-:S02]  /*29e0*/  FSEL R96, R96, -INF , !P1 ;  /* 0xff80000060607808 */ /* 0x000fc40004800000 */
[----:B------:R-:W-:Y:S02]  /*29f0*/  ISETP.LT.OR P2, PT, R0, 0xa, P2 ;  /* 0x0000000a0000780c */ /* 0x000fe40001741670 */
[----:B------:R-:W-:Y:S02]  /*2a00*/  ISETP.GT.AND P1, PT, R2, 0x11, !P3 ;  /* 0x000000110200780c */ /* 0x000fe40005f24270 */
[----:B------:R-:W-:Y:S02]  /*2a10*/  FSEL R93, R93, -INF , !P2 ;  /* 0xff8000005d5d7808 */ /* 0x000fe40005000000 */
[----:B------:R-:W-:Y:S02]  /*2a20*/  ISETP.LT.OR P1, PT, R0, 0x12, P1 ;  /* 0x000000120000780c */ /* 0x000fe40000f21670 */
[----:B------:R-:W-:Y:S02]  /*2a30*/  ISETP.GE.AND P2, PT, R9, 0x19, PT ;  /* 0x000000190900780c */ /* 0x000fe40003f46270 */
[----:B------:R-:W-:-:S02]  /*2a40*/  FSEL R97, R97, -INF , !P1 ;  /* 0xff80000061617808 */ /* 0x000fc40004800000 */
[----:B------:R-:W-:Y:S02]  /*2a50*/  ISETP.GT.AND P1, PT, R2, 0x18, !P2 ;  /* 0x000000180200780c */ /* 0x000fe40005724270 */
[----:B------:R-:W-:Y:S02]  /*2a60*/  P2R R107, PR, RZ, 0x4 ;  /* 0x00000004ff6b7803 */ /* 0x000fe40000000000 */
[----:B------:R-:W-:Y:S02]  /*2a70*/  ISETP.LT.OR P1, PT, R0, 0x19, P1 ;  /* 0x000000190000780c */ /* 0x000fe40000f21670 */
[----:B------:R-:W-:Y:S02]  /*2a80*/  ISETP.GE.AND P2, PT, R9, 0x1a, PT ;  /* 0x0000001a0900780c */ /* 0x000fe40003f46270 */
[----:B------:R-:W-:Y:S02]  /*2a90*/  FSEL R100, R100, -INF , !P1 ;  /* 0xff80000064647808 */ /* 0x000fe40004800000 */
[----:B------:R-:W-:-:S02]  /*2aa0*/  ISETP.GT.AND P1, PT, R2, 0x19, !P2 ;  /* 0x000000190200780c */ /* 0x000fc40005724270 */
[----:B------:R-:W-:Y:S02]  /*2ab0*/  P2R R108, PR, RZ, 0x4 ;  /* 0x00000004ff6c7803 */ /* 0x000fe40000000000 */
[----:B------:R-:W-:Y:S02]  /*2ac0*/  ISETP.LT.OR P1, PT, R0, 0x1a, P1 ;  /* 0x0000001a0000780c */ /* 0x000fe40000f21670 */
[----:B------:R-:W-:Y:S02]  /*2ad0*/  P2R R106, PR, RZ, 0x8 ;  /* 0x00000008ff6a7803 */ /* 0x000fe40000000000 */
[----:B------:R-:W-:Y:S02]  /*2ae0*/  FSEL R101, R101, -INF , !P1 ;  /* 0xff80000065657808 */ /* 0x000fe40004800000 */
[C---:B------:R-:W-:Y:S02]  /*2af0*/  ISETP.GE.AND P1, PT, R9.reuse, 0x21, PT ;  /* 0x000000210900780c */ /* 0x040fe40003f26270 */
[----:B------:R-:W-:-:S02]  /*2b00*/  ISETP.GE.AND P3, PT, R9, 0x22, PT ;  /* 0x000000220900780c */ /* 0x000fc40003f66270 */
[----:B------:R-:W-:Y:S02]  /*2b10*/  ISETP.GT.AND P2, PT, R2, 0x20, !P1 ;  /* 0x000000200200780c */ /* 0x000fe40004f44270 */
[----:B------:R-:W-:Y:S02]  /*2b20*/  P2R R109, PR, RZ, 0x8 ;  /* 0x00000008ff6d7803 */ /* 0x000fe40000000000 */
[----:B------:R-:W-:Y:S02]  /*2b30*/  ISETP.LT.OR P2, PT, R0, 0x21, P2 ;  /* 0x000000210000780c */ /* 0x000fe40001741670 */
[----:B------:R-:W-:Y:S02]  /*2b40*/  P2R R104, PR, RZ, 0x10 ;  /* 0x00000010ff687803 */ /* 0x000fe40000000000 */
[----:B------:R-:W-:Y:S02]  /*2b50*/  FSEL R72, R72, -INF , !P2 ;  /* 0xff80000048487808 */ /* 0x000fe40005000000 */
[----:B------:R-:W-:-:S02]  /*2b60*/  ISETP.GT.AND P2, PT, R2, 0x21, !P3 ;  /* 0x000000210200780c */ /* 0x000fc40005f44270 */
[----:B------:R-:W-:Y:S02]  /*2b70*/  ISETP.GE.AND P3, PT, R9, 0x29, PT ;  /* 0x000000290900780c */ /* 0x000fe40003f66270 */
[----:B------:R-:W-:Y:S02]  /*2b80*/  ISETP.LT.OR P2, PT, R0, 0x22, P2 ;  /* 0x000000220000780c */ /* 0x000fe40001741670 */
[----:B------:R-:W-:Y:S02]  /*2b90*/  P2R R110, PR, RZ, 0x8 ;  /* 0x00000008ff6e7803 */ /* 0x000fe40000000000 */
[----:B------:R-:W-:Y:S02]  /*2ba0*/  FSEL R73, R73, -INF , !P2 ;  /* 0xff80000049497808 */ /* 0x000fe40005000000 */
[----:B------:R-:W-:Y:S02]  /*2bb0*/  ISETP.GT.AND P2, PT, R2, 0x28, !P3 ;  /* 0x000000280200780c */ /* 0x000fe40005f44270 */
[----:B------:R-:W-:-:S02]  /*2bc0*/  ISETP.GE.AND P3, PT, R9, 0x2a, PT ;  /* 0x0000002a0900780c */ /* 0x000fc40003f66270 */
[----:B------:R-:W-:Y:S02]  /*2bd0*/  ISETP.LT.OR P2, PT, R0, 0x29, P2 ;  /* 0x000000290000780c */ /* 0x000fe40001741670 */
[----:B------:R-:W-:Y:S02]  /*2be0*/  P2R R111, PR, RZ, 0x8 ;  /* 0x00000008ff6f7803 */ /* 0x000fe40000000000 */
[----:B------:R-:W-:Y:S02]  /*2bf0*/  FSEL R76, R76, -INF , !P2 ;  /* 0xff8000004c4c7808 */ /* 0x000fe40005000000 */
[----:B------:R-:W-:Y:S02]  /*2c00*/  ISETP.GT.AND P2, PT, R2, 0x29, !P3 ;  /* 0x000000290200780c */ /* 0x000fe40005f44270 */
[----:B------:R-:W-:Y:S02]  /*2c10*/  ISETP.GE.AND P3, PT, R9, 0x31, PT ;  /* 0x000000310900780c */ /* 0x000fe40003f66270 */
[----:B------:R-:W-:-:S02]  /*2c20*/  ISETP.LT.OR P2, PT, R0, 0x2a, P2 ;  /* 0x0000002a0000780c */ /* 0x000fc40001741670 */
[----:B------:R-:W-:Y:S02]  /*2c30*/  P2R R112, PR, RZ, 0x8 ;  /* 0x00000008ff707803 */ /* 0x000fe40000000000 */
[----:B------:R-:W-:Y:S02]  /*2c40*/  FSEL R77, R77, -INF , !P2 ;  /* 0xff8000004d4d7808 */ /* 0x000fe40005000000 */
[----:B------:R-:W-:Y:S02]  /*2c50*/  ISETP.GT.AND P2, PT, R2, 0x30, !P3 ;  /* 0x000000300200780c */ /* 0x000fe40005f44270 */
[----:B------:R-:W-:Y:S02]  /*2c60*/  ISETP.GE.AND P3, PT, R9, 0x32, PT ;  /* 0x000000320900780c */ /* 0x000fe40003f66270 */
[----:B------:R-:W-:Y:S02]  /*2c70*/  ISETP.LT.OR P2, PT, R0, 0x31, P2 ;  /* 0x000000310000780c */ /* 0x000fe40001741670 */
[----:B------:R-:W-:-:S02]  /*2c80*/  P2R R113, PR, RZ, 0x8 ;  /* 0x00000008ff717803 */ /* 0x000fc40000000000 */
[----:B------:R-:W-:Y:S02]  /*2c90*/  FSEL R80, R80, -INF , !P2 ;  /* 0xff80000050507808 */ /* 0x000fe40005000000 */
[----:B------:R-:W-:Y:S02]  /*2ca0*/  ISETP.GT.AND P2, PT, R2, 0x31, !P3 ;  /* 0x000000310200780c */ /* 0x000fe40005f44270 */
[----:B------:R-:W-:Y:S02]  /*2cb0*/  ISETP.GE.AND P3, PT, R9, 0x39, PT ;  /* 0x000000390900780c */ /* 0x000fe40003f66270 */
[----:B------:R-:W-:Y:S02]  /*2cc0*/  ISETP.LT.OR P2, PT, R0, 0x32, P2 ;  /* 0x000000320000780c */ /* 0x000fe40001741670 */
[----:B------:R-:W-:Y:S02]  /*2cd0*/  P2R R114, PR, RZ, 0x8 ;  /* 0x00000008ff727803 */ /* 0x000fe40000000000 */
[----:B------:R-:W-:-:S02]  /*2ce0*/  FSEL R81, R81, -INF , !P2 ;  /* 0xff80000051517808 */ /* 0x000fc40005000000 */
[----:B------:R-:W-:Y:S02]  /*2cf0*/  ISETP.GT.AND P2, PT, R2, 0x38, !P3 ;  /* 0x000000380200780c */ /* 0x000fe40005f44270 */
[----:B------:R-:W-:Y:S02]  /*2d00*/  ISETP.GE.AND P3, PT, R9, 0x3a, PT ;  /* 0x0000003a0900780c */ /* 0x000fe40003f66270 */
        /* <DEDUP_REMOVED lines=98> */
[----:B------:R-:W-:-:S04]  /*3330*/  ISETP.GT.AND P2, PT, R2, 0x88, !P3 ;  /* 0x000000880200780c */ /* 0x000fc80005f44270 */
[----:B------:R-:W-:-:S04]  /*3340*/  ISETP.LT.OR P2, PT, R0, 0x89, P2 ;  /* 0x000000890000780c */ /* 0x000fc80001741670 */
[----:B------:R-:W-:Y:S02]  /*3350*/  FSEL R28, R28, -INF , !P2 ;  /* 0xff8000001c1c7808 */ /* 0x000fe40005000000 */
[----:B------:R-:W-:-:S04]  /*3360*/  ISETP.GE.AND P2, PT, R9, 0x8a, PT ;  /* 0x0000008a0900780c */ /* 0x000fc80003f46270 */
        /* <DEDUP_REMOVED lines=16> */
[----:B------:R-:W-:Y:S02]  /*3470*/  P2R R10, PR, RZ, 0x40 ;  /* 0x00000040ff0a7803 */ /* 0x000fe40000000000 */
[----:B------:R-:W-:-:S04]  /*3480*/  ISETP.GT.AND P6, PT, R2, RZ, !P6 ;  /* 0x000000ff0200720c */ /* 0x000fc800077c4270 */
[----:B------:R-:W-:-:S04]  /*3490*/  ISETP.LT.OR P6, PT, R0, 0x1, P6 ;  /* 0x000000010000780c */ /* 0x000fc800037c1670 */
[----:B------:R-:W-:Y:S02]  /*34a0*/  FSEL R11, R88, -INF , !P6 ;  /* 0xff800000580b7808 */ /* 0x000fe40007000000 */
[----:B------:R-:W-:-:S04]  /*34b0*/  ISETP.GE.AND P6, PT, R9, 0x9a, PT ;  /* 0x0000009a0900780c */ /* 0x000fc80003fc6270 */
[----:B------:R-:W-:Y:S02]  /*34c0*/  P2R R134, PR, RZ, 0x40 ;  /* 0x00000040ff867803 */ /* 0x000fe40000000000 */
[----:B------:R-:W-:Y:S01]  /*34d0*/  ISETP.GT.AND P6, PT, R2, 0x99, !P6 ;  /* 0x000000990200780c */ /* 0x000fe200077c4270 */
[----:B0-----:R-:W-:-:S03]  /*34e0*/  IMAD.IADD R2, R14, 0x1, R3 ;  /* 0x000000010e027824 */ /* 0x001fc600078e0203 */
[----:B------:R-:W-:Y:S02]  /*34f0*/  ISETP.LT.OR P6, PT, R0, 0x9a, P6 ;  /* 0x0000009a0000780c */ /* 0x000fe400037c1670 */
[----:B------:R-:W-:Y:S02]  /*3500*/  VIADDMNMX R0, R3, R13, R12, PT ;  /* 0x0000000d03007246 */ /* 0x000fe4000380010c */
[----:B------:R-:W-:Y:S02]  /*3510*/  FSEL R37, R37, -INF , !P6 ;  /* 0xff80000025257808 */ /* 0x000fe40007000000 */
[----:B------:R-:W-:-:S13]  /*3520*/  PLOP3.LUT P6, PT, PT, PT, UP0, 0x40, 0x0 ;  /* 0x000000000000781c */ /* 0x000fda0003fce808 */
[----:B------:R-:W-:Y:S05]  /*3530*/  @P6 BRA `(.L_x_1173) ;  /* 0x00000000005c6947 */ /* 0x000fea0003800000 */
        /* <DEDUP_REMOVED lines=13> */
.L_x_1175:
[----:B------:R-:W-:Y:S02]  /*3610*/  ULDC UR6, c[0x0][0x9e4] ;  /* 0x0002790000067ab9 */ /* 0x000fe40000000800 */
[----:B------:R-:W-:-:S05]  /*3620*/  IMAD.U32 R9, RZ, RZ, UR6 ;  /* 0x00000006ff097e24 */ /* 0x000fca000f8e00ff */
[----:B------:R-:W-:-:S13]  /*3630*/  ISETP.NE.AND P6, PT, R9, 0x1, PT ;  /* 0x000000010900780c */ /* 0x000fda0003fc5270 */
[----:B------:R-:W0:Y:S02]  /*3640*/  @P6 LDC.64 R12, c[0x0][0x9e8] ;  /* 0x00027a00ff0c6b82 */ /* 0x000e240000000a00 */
[----:B0-----:R-:W-:-:S05]  /*3650*/  @P6 IMAD.HI.U32 R6, R3, R12, RZ ;  /* 0x0000000c03066227 */ /* 0x001fca00078e00ff */
[----:B------:R-:W-:-:S07]  /*3660*/  @P6 SHF.R.U32.HI R3, RZ, R13, R6 ;  /* 0x0000000dff036219 */ /* 0x000fce0000011606 */
.L_x_1176:
[----:B------:R-:W-:Y:S05]  /*3670*/  BSYNC B0 ;  /* 0x0000000000007941 */ /* 0x000fea0003800000 */
.L_x_1174:
[----:B------:R-:W-:-:S05]  /*3680*/  IMAD R3, R3, R9, R20 ;  /* 0x0000000903037224 */ /* 0x000fca00078e0214 */
[----:B------:R-:W-:Y:S02]  /*3690*/  VIADDMNMX R0, R3, R9, R0, PT ;  /* 0x0000000903007246 */ /* 0x000fe40003800100 */
[----:B------:R-:W-:-:S07]  /*36a0*/  VIMNMX R2, R2, R3, !PT ;  /* 0x0000000302027248 */ /* 0x000fce0007fe0100 */
.L_x_1173:
[----:B------:R-:W-:Y:S01]  /*36b0*/  ISETP.GT.AND P1, PT, R2, 0x20, !P1 ;  /* 0x000000200200780c */ /* 0x000fe20004f24270 */
[----:B------:R-:W-:Y:S01]  /*36c0*/  IMAD.U32 R12, RZ, RZ, UR39 ;  /* 0x00000027ff0c7e24 */ /* 0x000fe2000f8e00ff */
[----:B------:R-:W-:Y:S01]  /*36d0*/  ISETP.NE.AND P6, PT, R118, RZ, PT ;  /* 0x000000ff7600720c */ /* 0x000fe20003fc5270 */
[----:B------:R-:W-:Y:S01]  /*36e0*/  UISETP.NE.AND UP1, UPT, UR45, URZ, UPT ;  /* 0x0000003f2d00728c */ /* 0x000fe2000bf25270 */
[----:B------:R-:W-:Y:S01]  /*36f0*/  ISETP.LT.OR P1, PT, R0, 0x21, P1 ;  /* 0x000000210000780c */ /* 0x000fe20000f21670 */
[----:B------:R-:W-:Y:S01]  /*3700*/  UISETP.NE.AND UP0, UPT, UR44, URZ, UPT ;  /* 0x0000003f2c00728c */ /* 0x000fe2000bf05270 */
[----:B------:R-:W-:Y:S02]  /*3710*/  FMNMX.FTZ R3, R11, R89, !PT ;  /* 0x000000590b037209 */ /* 0x000fe40007810000 */
[----:B------:R-:W-:Y:S02]  /*3720*/  FSEL R74, R74, -INF , !P1 ;  /* 0xff8000004a4a7808 */ /* 0x000fe40004800000 */
[----:B------:R-:W-:-:S02]  /*3730*/  ISETP.NE.AND P1, PT, R109, RZ, PT ;  /* 0x000000ff6d00720c */ /* 0x000fc40003f25270 */
[----:B------:R-:W-:Y:S02]  /*3740*/  FMNMX.FTZ R6, R92, R3, !PT ;  /* 0x000000035c067209 */ /* 0x000fe40007810000 */
[----:B------:R-:W-:Y:S01]  /*3750*/  ISETP.GT.AND P1, PT, R2, 0x21, !P1 ;  /* 0x000000210200780c */ /* 0x000fe20004f24270 */
[----:B------:R-:W-:Y:S01]  /*3760*/  @UP1 ULDC UR6, c[0x0][0x44c] ;  /* 0x0001130000061ab9 */ /* 0x000fe20000000800 */
[----:B------:R-:W-:Y:S01]  /*3770*/  FMNMX.FTZ R3, R93, R6, !PT ;  /* 0x000000065d037209 */ /* 0x000fe20007810000 */
[----:B------:R-:W-:Y:S01]  /*3780*/  UIMAD.WIDE.U32 UR6, UR47, UR6, URZ ;  /* 0x000000062f0672a5 */ /* 0x000fe2000f8e003f */
[----:B------:R-:W-:Y:S01]  /*3790*/  ISETP.LT.OR P1, PT, R0, 0x22, P1 ;  /* 0x000000220000780c */ /* 0x000fe20000f21670 */
[----:B------:R-:W-:Y:S01]  /*37a0*/  @UP1 ULDC UR14, c[0x0][0x450] ;  /* 0x00011400000e1ab9 */ /* 0x000fe20000000800 */
[----:B------:R-:W-:Y:S01]  /*37b0*/  FMNMX.FTZ R6, R96, R3, !PT ;  /* 0x0000000360067209 */ /* 0x000fe20007810000 */
[----:B------:R-:W-:Y:S01]  /*37c0*/  @UP1 USHF.R.U32.HI UR47, URZ, UR14, UR7 ;  /* 0x0000000e3f2f1299 */ /* 0x000fe20008011607 */
[----:B------:R-:W-:-:S02]  /*37d0*/  FSEL R75, R75, -INF , !P1 ;  /* 0xff8000004b4b7808 */ /* 0x000fc40004800000 */
[----:B------:R-:W-:Y:S02]  /*37e0*/  ISETP.NE.AND P1, PT, R110, RZ, PT ;  /* 0x000000ff6e00720c */ /* 0x000fe40003f25270 */
[----:B------:R-:W-:Y:S02]  /*37f0*/  FMNMX.FTZ R3, R97, R6, !PT ;  /* 0x0000000661037209 */ /* 0x000fe40007810000 */
[----:B------:R-:W-:Y:S02]  /*3800*/  ISETP.GT.AND P1, PT, R2, 0x28, !P1 ;  /* 0x000000280200780c */ /* 0x000fe40004f24270 */
[----:B------:R-:W-:Y:S02]  /*3810*/  FMNMX.FTZ R6, R100, R3, !PT ;  /* 0x0000000364067209 */ /* 0x000fe40007810000 */
[----:B------:R-:W-:Y:S02]  /*3820*/  ISETP.LT.OR P1, PT, R0, 0x29, P1 ;  /* 0x000000290000780c */ /* 0x000fe40000f21670 */
[----:B------:R-:W-:-:S02]  /*3830*/  FMNMX.FTZ R3, R101, R6, !PT ;  /* 0x0000000665037209 */ /* 0x000fc40007810000 */
[----:B------:R-:W-:Y:S02]  /*3840*/  FSEL R78, R78, -INF , !P1 ;  /* 0xff8000004e4e7808 */ /* 0x000fe40004800000 */
[----:B------:R-:W-:Y:S02]  /*3850*/  ISETP.NE.AND P1, PT, R111, RZ, PT ;  /* 0x000000ff6f00720c */ /* 0x000fe40003f25270 */
[----:B------:R-:W-:Y:S02]  /*3860*/  FMNMX.FTZ R6, R72, R3, !PT ;  /* 0x0000000348067209 */ /* 0x000fe40007810000 */
[----:B------:R-:W-:Y:S02]  /*3870*/  ISETP.GT.AND P1, PT, R2, 0x29, !P1 ;  /* 0x000000290200780c */ /* 0x000fe40004f24270 */
[----:B------:R-:W-:Y:S02]  /*3880*/  FMNMX.FTZ R3, R73, R6, !PT ;  /* 0x0000000649037209 */ /* 0x000fe40007810000 */
[----:B------:R-:W-:-:S02]  /*3890*/  ISETP.LT.OR P1, PT, R0, 0x2a, P1 ;  /* 0x0000002a0000780c */ /* 0x000fc40000f21670 */
[----:B------:R-:W-:Y:S02]  /*38a0*/  FMNMX.FTZ R6, R76, R3, !PT ;  /* 0x000000034c067209 */ /* 0x000fe40007810000 */
[----:B------:R-:W-:Y:S02]  /*38b0*/  FSEL R79, R79, -INF , !P1 ;  /* 0xff8000004f4f7808 */ /* 0x000fe40004800000 */
[----:B------:R-:W-:Y:S02]  /*38c0*/  ISETP.NE.AND P1, PT, R112, RZ, PT ;  /* 0x000000ff7000720c */ /* 0x000fe40003f25270 */
[----:B------:R-:W-:Y:S02]  /*38d0*/  FMNMX.FTZ R3, R77, R6, !PT ;  /* 0x000000064d037209 */ /* 0x000fe40007810000 */
[----:B------:R-:W-:Y:S02]  /*38e0*/  ISETP.GT.AND P1, PT, R2, 0x30, !P1 ;  /* 0x000000300200780c */ /* 0x000fe40004f24270 */
[----:B------:R-:W-:-:S02]  /*38f0*/  FMNMX.FTZ R6, R80, R3, !PT ;  /* 0x0000000350067209 */ /* 0x000fc40007810000 */
[----:B------:R-:W-:Y:S02]  /*3900*/  ISETP.LT.OR P1, PT, R0, 0x31, P1 ;  /* 0x000000310000780c */ /* 0x000fe40000f21670 */
[----:B------:R-:W-:Y:S02]  /*3910*/  FMNMX.FTZ R3, R81, R6, !PT ;  /* 0x0000000651037209 */ /* 0x000fe40007810000 */
[----:B------:R-:W-:Y:S02]  /*3920*/  FSEL R82, R82, -INF , !P1 ;  /* 0xff80000052527808 */ /* 0x000fe40004800000 */
[----:B------:R-:W-:Y:S02]  /*3930*/  ISETP.NE.AND P1, PT, R113, RZ, PT ;  /* 0x000000ff7100720c */ /* 0x000fe40003f25270 */
[----:B------:R-:W-:Y:S02]  /*3940*/  FMNMX.FTZ R6, R84, R3, !PT ;  /* 0x0000000354067209 */ /* 0x000fe40007810000 */
[----:B------:R-:W-:-:S02]  /*3950*/  ISETP.GT.AND P1, PT, R2, 0x31, !P1 ;  /* 0x000000310200780c */ /* 0x000fc40004f24270 */
[----:B------:R-:W-:Y:S02]  /*3960*/  FMNMX.FTZ R3, R85, R6, !PT ;  /* 0x0000000655037209 */ /* 0x000fe40007810000 */
[----:B------:R-:W-:Y:S02]  /*3970*/  ISETP.LT.OR P1, PT, R0, 0x32, P1 ;  /* 0x000000320000780c */ /* 0x000fe40000f21670 */
[----:B------:R-:W-:Y:S02]  /*3980*/  FMNMX.FTZ R6, R56, R3, !PT ;  /* 0x0000000338067209 */ /* 0x000fe40007810000 */
[----:B------:R-:W-:Y:S02]  /*3990*/  FSEL R83, R83, -INF , !P1 ;  /* 0xff80000053537808 */ /* 0x000fe40004800000 */
[----:B------:R-:W-:Y:S02]  /*39a0*/  ISETP.NE.AND P1, PT, R114, RZ, PT ;  /* 0x000000ff7200720c */ /* 0x000fe40003f25270 */
[----:B------:R-:W-:-:S02]  /*39b0*/  FMNMX.FTZ R3, R57, R6, !PT ;  /* 0x0000000639037209 */ /* 0x000fc40007810000 */
[----:B------:R-:W-:Y:S02]  /*39c0*/  ISETP.GT.AND P1, PT, R2, 0x38, !P1 ;  /* 0x000000380200780c */ /* 0x000fe40004f24270 */
[----:B------:R-:W-:Y:S02]  /*39d0*/  FMNMX.FTZ R6, R60, R3, !PT ;  /* 0x000000033c067209 */ /* 0x000fe40007810000 */
[----:B------:R-:W-:Y:S02]  /*39e0*/  ISETP.LT.OR P1, PT, R0, 0x39, P1 ;  /* 0x000000390000780c */ /* 0x000fe40000f21670 */
[----:B------:R-:W-:Y:S02]  /*39f0*/  FMNMX.FTZ R3, R61, R6, !PT ;  /* 0x000000063d037209 */ /* 0x000fe40007810000 */
[----:B------:R-:W-:Y:S02]  /*3a00*/  FSEL R86, R86, -INF , !P1 ;  /* 0xff80000056567808 */ /* 0x000fe40004800000 */
[----:B------:R-:W-:-:S02]  /*3a10*/  ISETP.NE.AND P1, PT, R115, RZ, PT ;  /* 0x000000ff7300720c */ /* 0x000fc40003f25270 */
[----:B------:R-:W-:Y:S02]  /*3a20*/  FMNMX.FTZ R6, R64, R3, !PT ;  /* 0x0000000340067209 */ /* 0x000fe40007810000 */
[----:B------:R-:W-:Y:S02]  /*3a30*/  ISETP.GT.AND P1, PT, R2, 0x39, !P1 ;  /* 0x000000390200780c */ /* 0x000fe40004f24270 */
[----:B------:R-:W-:Y:S02]  /*3a40*/  FMNMX.FTZ R3, R65, R6, !PT ;  /* 0x0000000641037209 */ /* 0x000fe40007810000 */
[----:B------:R-:W-:Y:S02]  /*3a50*/  ISETP.LT.OR P1, PT, R0, 0x3a, P1 ;  /* 0x0000003a0000780c */ /* 0x000fe40000f21670 */
[----:B------:R-:W-:Y:S02]  /*3a60*/  FMNMX.FTZ R6, R68, R3, !PT ;  /* 0x0000000344067209 */ /* 0x000fe40007810000 */
        /* <DEDUP_REMOVED lines=15> */
[----:B------:R-:W-:Y:S02]  /*3b60*/  ISETP.GT.AND P1, PT, R2, 0x48, !P6 ;  /* 0x000000480200780c */ /* 0x000fe40007724270 */
[----:B------:R-:W-:Y:S02]  /*3b70*/  ISETP.NE.AND P6, PT, R129, RZ, PT ;  /* 0x000000ff8100720c */ /* 0x000fe40003fc5270 */
        /* <DEDUP_REMOVED lines=26> */
[C---:B------:R-:W-:Y:S02]  /*3d20*/  ISETP.GT.AND P1, PT, R2.reuse, 0x58, !P1 ;  /* 0x000000580200780c */ /* 0x040fe40004f24270 */
[----:B------:R-:W-:Y:S01]  /*3d30*/  ISETP.GT.AND P2, PT, R2, 0x89, !P2 ;  /* 0x000000890200780c */ /* 0x000fe20005744270 */
[----:B------:R-:W0:Y:S01]  /*3d40*/  SHFL.BFLY PT, R3, R6, 0x2, 0x1f ;  /* 0x0c401f0006037f89 */ /* 0x000e2200000e0000 */
[----:B------:R-:W-:Y:S02]  /*3d50*/  ISETP.LT.OR P1, PT, R0, 0x59, P1 ;  /* 0x000000590000780c */ /* 0x000fe40000f21670 */
[----:B------:R-:W-:Y:S02]  /*3d60*/  ISETP.GT.AND P3, PT, R2, 0x90, !P3 ;  /* 0x000000900200780c */ /* 0x000fe40005f64270 */
[----:B------:R-:W-:Y:S02]  /*3d70*/  FSEL R70, R70, -INF , !P1 ;  /* 0xff80000046467808 */ /* 0x000fe40004800000 */
[----:B------:R-:W-:-:S02]  /*3d80*/  ISETP.NE.AND P1, PT, R123, RZ, PT ;  /* 0x000000ff7b00720c */ /* 0x000fc40003f25270 */
[C---:B------:R-:W-:Y:S02]  /*3d90*/  ISETP.GT.AND P4, PT, R2.reuse, 0x91, !P4 ;  /* 0x000000910200780c */ /* 0x040fe40006784270 */
[C---:B------:R-:W-:Y:S02]  /*3da0*/  ISETP.GT.AND P1, PT, R2.reuse, 0x59, !P1 ;  /* 0x000000590200780c */ /* 0x040fe40004f24270 */
[----:B------:R-:W-:Y:S02]  /*3db0*/  ISETP.GT.AND P5, PT, R2, 0x98, !P5 ;  /* 0x000000980200780c */ /* 0x000fe40006fa4270 */
[C---:B------:R-:W-:Y:S02]  /*3dc0*/  ISETP.LT.OR P1, PT, R0.reuse, 0x5a, P1 ;  /* 0x0000005a0000780c */ /* 0x040fe40000f21670 */
[----:B------:R-:W-:Y:S02]  /*3dd0*/  ISETP.LT.OR P2, PT, R0, 0x8a, P2 ;  /* 0x0000008a0000780c */ /* 0x000fe40001741670 */
[----:B------:R-:W-:-:S02]  /*3de0*/  FSEL R71, R71, -INF , !P1 ;  /* 0xff80000047477808 */ /* 0x000fc40004800000 */
[----:B------:R-:W-:Y:S02]  /*3df0*/  ISETP.NE.AND P1, PT, R124, RZ, PT ;  /* 0x000000ff7c00720c */ /* 0x000fe40003f25270 */
[----:B------:R-:W-:Y:S02]  /*3e00*/  ISETP.LT.OR P3, PT, R0, 0x91, P3 ;  /* 0x000000910000780c */ /* 0x000fe40001f61670 */
[----:B------:R-:W-:Y:S02]  /*3e10*/  ISETP.GT.AND P1, PT, R2, 0x60, !P1 ;  /* 0x000000600200780c */ /* 0x000fe40004f24270 */
[----:B------:R-:W-:Y:S02]  /*3e20*/  FSEL R31, R31, -INF , !P2 ;  /* 0xff8000001f1f7808 */ /* 0x000fe40005000000 */
[C---:B------:R-:W-:Y:S02]  /*3e30*/  ISETP.LT.OR P1, PT, R0.reuse, 0x61, P1 ;  /* 0x000000610000780c */ /* 0x040fe40000f21670 */
[----:B------:R-:W-:-:S02]  /*3e40*/  ISETP.LT.OR P4, PT, R0, 0x92, P4 ;  /* 0x000000920000780c */ /* 0x000fc40002781670 */
[----:B------:R-:W-:Y:S02]  /*3e50*/  FSEL R42, R42, -INF , !P1 ;  /* 0xff8000002a2a7808 */ /* 0x000fe40004800000 */
[----:B------:R-:W-:Y:S02]  /*3e60*/  ISETP.NE.AND P1, PT, R125, RZ, PT ;  /* 0x000000ff7d00720c */ /* 0x000fe40003f25270 */
[----:B------:R-:W-:Y:S02]  /*3e70*/  FSEL R34, R34, -INF , !P3 ;  /* 0xff80000022227808 */ /* 0x000fe40005800000 */
[----:B------:R-:W-:Y:S02]  /*3e80*/  ISETP.GT.AND P1, PT, R2, 0x61, !P1 ;  /* 0x000000610200780c */ /* 0x000fe40004f24270 */
[C---:B------:R-:W-:Y:S02]  /*3e90*/  ISETP.LT.OR P5, PT, R0.reuse, 0x99, P5 ;  /* 0x000000990000780c */ /* 0x040fe40002fa1670 */
[----:B------:R-:W-:-:S02]  /*3ea0*/  ISETP.LT.OR P1, PT, R0, 0x62, P1 ;  /* 0x000000620000780c */ /* 0x000fc40000f21670 */
[----:B------:R-:W-:Y:S02]  /*3eb0*/  FSEL R38, R38, -INF , !P5 ;  /* 0xff80000026267808 */ /* 0x000fe40006800000 */
[----:B------:R-:W-:Y:S02]  /*3ec0*/  FSEL R43, R43, -INF , !P1 ;  /* 0xff8000002b2b7808 */ /* 0x000fe40004800000 */
[----:B------:R-:W-:Y:S02]  /*3ed0*/  ISETP.NE.AND P1, PT, R126, RZ, PT ;  /* 0x000000ff7e00720c */ /* 0x000fe40003f25270 */
[----:B------:R-:W-:Y:S02]  /*3ee0*/  R2UR UR11, R22 ;  /* 0x00000000160b72ca */ /* 0x000fe400000e0000 */
[----:B------:R-:W-:-:S04]  /*3ef0*/  ISETP.GT.AND P1, PT, R2, 0x68, !P1 ;  /* 0x000000680200780c */ /* 0x000fc80004f24270 */
[----:B------:R-:W-:-:S04]  /*3f00*/  ISETP.LT.OR P1, PT, R0, 0x69, P1 ;  /* 0x000000690000780c */ /* 0x000fc80000f21670 */
[----:B------:R-:W-:Y:S02]  /*3f10*/  FSEL R46, R46, -INF , !P1 ;  /* 0xff8000002e2e7808 */ /* 0x000fe40004800000 */
[----:B------:R-:W-:Y:S01]  /*3f20*/  ISETP.NE.AND P1, PT, R127, RZ, PT ;  /* 0x000000ff7f00720c */ /* 0x000fe20003f25270 */
[----:B------:R-:W-:-:S03]  /*3f30*/  UIADD3 UR47, UR11, UR47, URZ ;  /* 0x0000002f0b2f7290 */ /* 0x000fc6000fffe03f */
[----:B------:R-:W-:Y:S01]  /*3f40*/  ISETP.GT.AND P1, PT, R2, 0x69, !P1 ;  /* 0x000000690200780c */ /* 0x000fe20004f24270 */
[----:B------:R-:W-:-:S03]  /*3f50*/  UIADD3 UR10, UR47, UR10, URZ ;  /* 0x0000000a2f0a7290 */ /* 0x000fc6000fffe03f */
[----:B------:R-:W-:-:S04]  /*3f60*/  ISETP.LT.OR P1, PT, R0, 0x6a, P1 ;  /* 0x0000006a0000780c */ /* 0x000fc80000f21670 */
[----:B------:R-:W-:Y:S02]  /*3f70*/  FSEL R47, R47, -INF , !P1 ;  /* 0xff8000002f2f7808 */ /* 0x000fe40004800000 */
[----:B------:R-:W-:-:S04]  /*3f80*/  ISETP.NE.AND P1, PT, R128, RZ, PT ;  /* 0x000000ff8000720c */ /* 0x000fc80003f25270 */
[----:B------:R-:W-:-:S04]  /*3f90*/  ISETP.GT.AND P1, PT, R2, 0x70, !P1 ;  /* 0x000000700200780c */ /* 0x000fc80004f24270 */
[----:B------:R-:W-:-:S04]  /*3fa0*/  ISETP.LT.OR P1, PT, R0, 0x71, P1 ;  /* 0x000000710000780c */ /* 0x000fc80000f21670 */
[----:B------:R-:W-:Y:S02]  /*3fb0*/  FSEL R50, R50, -INF , !P1 ;  /* 0xff80000032327808 */ /* 0x000fe40004800000 */
[----:B------:R-:W-:Y:S02]  /*3fc0*/  ISETP.GT.AND P1, PT, R2, 0x71, !P6 ;  /* 0x000000710200780c */ /* 0x000fe40007724270 */
[----:B------:R-:W-:Y:S02]  /*3fd0*/  ISETP.NE.AND P6, PT, R132, RZ, PT ;  /* 0x000000ff8400720c */ /* 0x000fe40003fc5270 */
[----:B------:R-:W-:-:S04]  /*3fe0*/  ISETP.LT.OR P1, PT, R0, 0x72, P1 ;  /* 0x000000720000780c */ /* 0x000fc80000f21670 */
[----:B------:R-:W-:Y:S02]  /*3ff0*/  FSEL R51, R51, -INF , !P1 ;  /* 0xff80000033337808 */ /* 0x000fe40004800000 */
[----:B------:R-:W-:-:S04]  /*4000*/  ISETP.NE.AND P1, PT, R130, RZ, PT ;  /* 0x000000ff8200720c */ /* 0x000fc80003f25270 */
[----:B------:R-:W-:-:S04]  /*4010*/  ISETP.GT.AND P1, PT, R2, 0x78, !P1 ;  /* 0x000000780200780c */ /* 0x000fc80004f24270 */
        /* <DEDUP_REMOVED lines=34> */
[----:B------:R-:W-:Y:S02]  /*4240*/  ISETP.NE.AND P1, PT, R10, RZ, PT ;  /* 0x000000ff0a00720c */ /* 0x000fe40003f25270 */
[----:B0-----:R-:W-:Y:S02]  /*4250*/  FMNMX.FTZ R10, R6, R3, !PT ;  /* 0x00000003060a7209 */ /* 0x001fe40007810000 */
[----:B------:R-:W-:-:S03]  /*4260*/  ISETP.GT.AND P1, PT, R2, RZ, !P1 ;  /* 0x000000ff0200720c */ /* 0x000fc60004f24270 */
[----:B------:R-:W0:Y:S01]  /*4270*/  SHFL.BFLY PT, R9, R10, 0x1, 0x1f ;  /* 0x0c201f000a097f89 */ /* 0x000e2200000e0000 */
[----:B------:R-:W-:-:S04]  /*4280*/  ISETP.LT.OR P1, PT, R0, 0x1, P1 ;  /* 0x000000010000780c */ /* 0x000fc80000f21670 */
[----:B------:R-:W-:Y:S02]  /*4290*/  FSEL R90, R90, -INF , !P1 ;  /* 0xff8000005a5a7808 */ /* 0x000fe40004800000 */
[----:B------:R-:W-:Y:S02]  /*42a0*/  ISETP.GT.AND P1, PT, R2, 0x80, !P6 ;  /* 0x000000800200780c */ /* 0x000fe40007724270 */
[----:B------:R-:W-:Y:S02]  /*42b0*/  FMNMX.FTZ R13, R90, R91, !PT ;  /* 0x0000005b5a0d7209 */ /* 0x000fe40007810000 */
[----:B------:R-:W-:Y:S02]  /*42c0*/  ISETP.LT.OR P1, PT, R0, 0x81, P1 ;  /* 0x000000810000780c */ /* 0x000fe40000f21670 */
[----:B------:R-:W-:Y:S02]  /*42d0*/  ISETP.NE.AND P6, PT, R133, RZ, PT ;  /* 0x000000ff8500720c */ /* 0x000fe40003fc5270 */
[----:B------:R-:W-:-:S02]  /*42e0*/  FSEL R26, R26, -INF , !P1 ;  /* 0xff8000001a1a7808 */ /* 0x000fc40004800000 */
[----:B0-----:R-:W-:-:S04]  /*42f0*/  FMNMX.FTZ R9, R10, R9, !PT ;  /* 0x000000090a097209 */ /* 0x001fc80007810000 */
[C---:B------:R-:W-:Y:S01]  /*4300*/  FSETP.NEU.FTZ.AND P1, PT, R9.reuse, -INF , PT ;  /* 0xff8000000900780b */ /* 0x040fe20003f3d000 */
[----:B------:R-:W-:-:S05]  /*4310*/  FFMA.FTZ R3, R9, R12, -8 ;  /* 0xc100000009037423 */ /* 0x000fca000001000c */
[----:B------:R-:W-:Y:S02]  /*4320*/  FSEL R88, R3, RZ, P1 ;  /* 0x000000ff03587208 */ /* 0x000fe40000800000 */
[----:B------:R-:W-:Y:S02]  /*4330*/  ISETP.GT.AND P1, PT, R2, 0x81, !P6 ;  /* 0x000000810200780c */ /* 0x000fe40007724270 */
[----:B------:R-:W-:Y:S01]  /*4340*/  ISETP.NE.AND P6, PT, R134, RZ, PT ;  /* 0x000000ff8600720c */ /* 0x000fe20003fc5270 */
        /* <DEDUP_REMOVED lines=8> */
[----:B------:R-:W-:Y:S01]  /*43d0*/  ISETP.LT.OR P1, PT, R0, 0x82, P1 ;  /* 0x000000820000780c */ /* 0x000fe20000f21670 */
[--C-:B------:R-:W-:Y:S01]  /*43e0*/  FFMA.FTZ R3, R11, UR39, -R88.reuse ;  /* 0x000000270b037c23 */ /* 0x100fe20008010858 */
[----:B------:R-:W-:Y:S01]  /*43f0*/  FMNMX.FTZ R72, R98, R13, !PT ;  /* 0x0000000d62487209 */ /* 0x000fe20007810000 */
[--C-:B------:R-:W-:Y:S01]  /*4400*/  FFMA.FTZ R6, R89, UR39, -R88.reuse ;  /* 0x0000002759067c23 */ /* 0x100fe20008010858 */
[----:B------:R-:W-:Y:S01]  /*4410*/  FSEL R27, R27, -INF , !P1 ;  /* 0xff8000001b1b7808 */ /* 0x000fe20004800000 */
[--C-:B------:R-:W-:Y:S01]  /*4420*/  FFMA.FTZ R10, R92, UR39, -R88.reuse ;  /* 0x000000275c0a7c23 */ /* 0x100fe20008010858 */
[----:B------:R-:W-:Y:S01]  /*4430*/  FMNMX.FTZ R13, R99, R72, !PT ;  /* 0x00000048630d7209 */ /* 0x000fe20007810000 */
[--C-:B------:R-:W-:Y:S01]  /*4440*/  FFMA.FTZ R72, R76, UR39, -R88.reuse ;  /* 0x000000274c487c23 */ /* 0x100fe20008010858 */
[----:B------:R-:W-:Y:S01]  /*4450*/  ISETP.NE.AND P1, PT, R15, RZ, PT ;  /* 0x000000ff0f00720c */ /* 0x000fe20003f25270 */
[----:B------:R-:W-:Y:S01]  /*4460*/  MUFU.EX2 R3, R3 ;  /* 0x0000000300037308 */ /* 0x000fe20000000800 */
[----:B------:R-:W-:Y:S01]  /*4470*/  FMNMX.FTZ R76, R102, R13, !PT ;  /* 0x0000000d664c7209 */ /* 0x000fe20007810000 */
[--C-:B------:R-:W-:Y:S01]  /*4480*/  FFMA.FTZ R11, R93, UR39, -R88.reuse ;  /* 0x000000275d0b7c23 */ /* 0x100fe20008010858 */
[----:B------:R-:W-:Y:S01]  /*4490*/  ISETP.GT.AND P1, PT, R2, 0x88, !P1 ;  /* 0x000000880200780c */ /* 0x000fe20004f24270 */
[--C-:B------:R-:W-:Y:S01]  /*44a0*/  FFMA.FTZ R12, R96, UR39, -R88.reuse ;  /* 0x00000027600c7c23 */ /* 0x100fe20008010858 */
[----:B------:R-:W-:Y:S01]  /*44b0*/  FMNMX.FTZ R13, R103, R76, !PT ;  /* 0x0000004c670d7209 */ /* 0x000fe20007810000 */
[--C-:B------:R-:W-:Y:S01]  /*44c0*/  FFMA.FTZ R15, R97, UR39, -R88.reuse ;  /* 0x00000027610f7c23 */ /* 0x100fe20008010858 */
[----:B------:R-:W-:Y:S01]  /*44d0*/  ISETP.GT.AND P6, PT, R2, 0x99, !P6 ;  /* 0x000000990200780c */ /* 0x000fe200077c4270 */
[----:B------:R-:W0:Y:S01]  /*44e0*/  MUFU.EX2 R6, R6 ;  /* 0x0000000600067308 */ /* 0x000e220000000800 */
[----:B------:R-:W-:Y:S01]  /*44f0*/  FMNMX.FTZ R76, R74, R13, !PT ;  /* 0x0000000d4a4c7209 */ /* 0x000fe20007810000 */
[--C-:B------:R-:W-:Y:S01]  /*4500*/  FFMA.FTZ R14, R100, UR39, -R88.reuse ;  /* 0x00000027640e7c23 */ /* 0x100fe20008010858 */
[----:B------:R-:W-:Y:S01]  /*4510*/  ISETP.LT.OR P1, PT, R0, 0x89, P1 ;  /* 0x000000890000780c */ /* 0x000fe20000f21670 */
[--C-:B------:R-:W-:Y:S01]  /*4520*/  FFMA.FTZ R21, R101, UR39, -R88.reuse ;  /* 0x0000002765157c23 */ /* 0x100fe20008010858 */
[----:B------:R-:W-:Y:S01]  /*4530*/  FMNMX.FTZ R13, R75, R76, !PT ;  /* 0x0000004c4b0d7209 */ /* 0x000fe20007810000 */
[--C-:B------:R-:W-:Y:S01]  /*4540*/  FFMA.FTZ R76, R80, UR39, -R88.reuse ;  /* 0x00000027504c7c23 */ /* 0x100fe20008010858 */
[----:B------:R-:W-:Y:S01]  /*4550*/  FSEL R30, R30, -INF , !P1 ;  /* 0xff8000001e1e7808 */ /* 0x000fe20004800000 */
[----:B------:R-:W1:Y:S01]  /*4560*/  MUFU.EX2 R10, R10 ;  /* 0x0000000a000a7308 */ /* 0x000e620000000800 */
[----:B------:R-:W-:Y:S01]  /*4570*/  FMNMX.FTZ R80, R78, R13, !PT ;  /* 0x0000000d4e507209 */ /* 0x000fe20007810000 */
[--C-:B------:R-:W-:Y:S01]  /*4580*/  FFMA.FTZ R56, R56, UR39, -R88.reuse ;  /* 0x0000002738387c23 */ /* 0x100fe20008010858 */
[----:B------:R-:W-:Y:S01]  /*4590*/  ISETP.LT.OR P6, PT, R0, 0x9a, P6 ;  /* 0x0000009a0000780c */ /* 0x000fe200037c1670 */
[--C-:B------:R-:W-:Y:S01]  /*45a0*/  FFMA.FTZ R0, R44, UR39, -R88.reuse ;  /* 0x000000272c007c23 */ /* 0x100fe20008010858 */
[----:B------:R-:W-:Y:S01]  /*45b0*/  FMNMX.FTZ R13, R79, R80, !PT ;  /* 0x000000504f0d7209 */ /* 0x000fe20007810000 */
[--C-:B------:R-:W-:Y:S01]  /*45c0*/  FFMA.FTZ R57, R57, UR39, -R88.reuse ;  /* 0x0000002739397c23 */ /* 0x100fe20008010858 */
[----:B------:R-:W-:Y:S01]  /*45d0*/  FSEL R39, R39, -INF , !P6 ;  /* 0xff80000027277808 */ /* 0x000fe20007000000 */
[----:B------:R-:W2:Y:S01]  /*45e0*/  MUFU.EX2 R11, R11 ;  /* 0x0000000b000b7308 */ /* 0x000ea20000000800 */
[----:B------:R-:W-:Y:S01]  /*45f0*/  FMNMX.FTZ R80, R82, R13, !PT ;  /* 0x0000000d52507209 */ /* 0x000fe20007810000 */
[--C-:B------:R-:W-:Y:S01]  /*4600*/  FFMA.FTZ R61, R61, UR39, -R88.reuse ;  /* 0x000000273d3d7c23 */ /* 0x100fe20008010858 */
[--C-:B------:R-:W-:Y:S01]  /*4610*/  FFMA.FTZ R24, R24, UR39, -R88.reuse ;  /* 0x0000002718187c23 */ /* 0x100fe20008010858 */
[--C-:B------:R-:W-:Y:S01]  /*4620*/  FFMA.FTZ R25, R25, UR39, -R88.reuse ;  /* 0x0000002719197c23 */ /* 0x100fe20008010858 */
[----:B------:R-:W-:Y:S01]  /*4630*/  FMNMX.FTZ R13, R83, R80, !PT ;  /* 0x00000050530d7209 */ /* 0x000fe20007810000 */
[--C-:B------:R-:W-:Y:S01]  /*4640*/  FFMA.FTZ R80, R84, UR39, -R88.reuse ;  /* 0x0000002754507c23 */ /* 0x100fe20008010858 */
[--C-:B------:R-:W-:Y:S01]  /*4650*/  FFMA.FTZ R28, R28, UR39, -R88.reuse ;  /* 0x000000271c1c7c23 */ /* 0x100fe20008010858 */
[----:B------:R-:W3:Y:S01]  /*4660*/  MUFU.EX2 R12, R12 ;  /* 0x0000000c000c7308 */ /* 0x000ee20000000800 */
[----:B------:R-:W-:Y:S01]  /*4670*/  FMNMX.FTZ R84, R86, R13, !PT ;  /* 0x0000000d56547209 */ /* 0x000fe20007810000 */
[--C-:B------:R-:W-:Y:S01]  /*4680*/  FFMA.FTZ R29, R29, UR39, -R88.reuse ;  /* 0x000000271d1d7c23 */ /* 0x100fe20008010858 */
[--C-:B------:R-:W-:Y:S01]  /*4690*/  FFMA.FTZ R32, R32, UR39, -R88.reuse ;  /* 0x0000002720207c23 */ /* 0x100fe20008010858 */
[--C-:B------:R-:W-:Y:S01]  /*46a0*/  FFMA.FTZ R33, R33, UR39, -R88.reuse ;  /* 0x0000002721217c23 */ /* 0x100fe20008010858 */
[----:B------:R-:W-:Y:S01]  /*46b0*/  FMNMX.FTZ R13, R87, R84, !PT ;  /* 0x00000054570d7209 */ /* 0x000fe20007810000 */
[--C-:B------:R-:W-:Y:S01]  /*46c0*/  FFMA.FTZ R36, R36, UR39, -R88.reuse ;  /* 0x0000002724247c23 */ /* 0x100fe20008010858 */
[----:B------:R-:W-:Y:S01]  /*46d0*/  FFMA.FTZ R37, R37, UR39, -R88 ;  /* 0x0000002725257c23 */ /* 0x000fe20008010858 */
[----:B------:R-:W-:Y:S01]  /*46e0*/  MUFU.EX2 R15, R15 ;  /* 0x0000000f000f7308 */ /* 0x000fe20000000800 */
[----:B------:R-:W-:-:S04]  /*46f0*/  FMNMX.FTZ R84, R58, R13, !PT ;  /* 0x0000000d3a547209 */ /* 0x000fc80007810000 */
[----:B------:R-:W-:-:S03]  /*4700*/  FMNMX.FTZ R13, R59, R84, !PT ;  /* 0x000000543b0d7209 */ /* 0x000fc60007810000 */
[----:B------:R-:W-:Y:S01]  /*4710*/  MUFU.EX2 R14, R14 ;  /* 0x0000000e000e7308 */ /* 0x000fe20000000800 */
[----:B------:R-:W-:-:S04]  /*4720*/  FMNMX.FTZ R84, R62, R13, !PT ;  /* 0x0000000d3e547209 */ /* 0x000fc80007810000 */
[----:B------:R-:W-:-:S03]  /*4730*/  FMNMX.FTZ R13, R63, R84, !PT ;  /* 0x000000543f0d7209 */ /* 0x000fc60007810000 */
[----:B------:R-:W-:Y:S01]  /*4740*/  MUFU.EX2 R21, R21 ;  /* 0x0000001500157308 */ /* 0x000fe20000000800 */
[----:B------:R-:W-:-:S04]  /*4750*/  FMNMX.FTZ R84, R66, R13, !PT ;  /* 0x0000000d42547209 */ /* 0x000fc80007810000 */
[----:B------:R-:W-:Y:S01]  /*4760*/  FMNMX.FTZ R13, R67, R84, !PT ;  /* 0x00000054430d7209 */ /* 0x000fe20007810000 */
[----:B------:R-:W-:Y:S02]  /*4770*/  FFMA.FTZ R84, R60, UR39, -R88 ;  /* 0x000000273c547c23 */ /* 0x000fe40008010858 */
        /* <DEDUP_REMOVED lines=9> */
[--C-:B------:R-:W-:Y:S01]  /*4810*/  FFMA.FTZ R60, R65, UR39, -R88.reuse ;  /* 0x00000027413c7c23 */ /* 0x100fe20008010858 */
[----:B------:R-:W-:Y:S01]  /*4820*/  FFMA.FTZ R65, R69, UR39, -R88 ;  /* 0x0000002745417c23 */ /* 0x000fe20008010858 */
        /* <DEDUP_REMOVED lines=13> */
[----:B------:R-:W-:Y:S02]  /*4900*/  FMNMX.FTZ R13, R31, R40, !PT ;  /* 0x000000281f0d7209 */ /* 0x000fe40007810000 */
[----:B------:R-:W-:Y:S01]  /*4910*/  FSEL R40, R35, -INF , !P4 ;  /* 0xff80000023287808 */ /* 0x000fe20006000000 */
[--C-:B------:R-:W-:Y:S01]  /*4920*/  FFMA.FTZ R35, R41, UR39, -R88.reuse ;  /* 0x0000002729237c23 */ /* 0x100fe20008010858 */
[----:B------:R-:W-:Y:S01]  /*4930*/  FMNMX.FTZ R13, R34, R13, !PT ;  /* 0x0000000d220d7209 */ /* 0x000fe20007810000 */
[--C-:B------:R-:W-:Y:S01]  /*4940*/  FFMA.FTZ R41, R45, UR39, -R88.reuse ;  /* 0x000000272d297c23 */ /* 0x100fe20008010858 */
[--C-:B------:R-:W-:Y:S01]  /*4950*/  FFMA.FTZ R45, R49, UR39, -R88.reuse ;  /* 0x00000027312d7c23 */ /* 0x100fe20008010858 */
[----:B------:R-:W-:Y:S01]  /*4960*/  FFMA.FTZ R49, R53, UR39, -R88 ;  /* 0x0000002735317c23 */ /* 0x000fe20008010858 */
[----:B------:R-:W-:Y:S01]  /*4970*/  FMNMX.FTZ R13, R40, R13, !PT ;  /* 0x0000000d280d7209 */ /* 0x000fe20007810000 */
[----:B------:R-:W-:Y:S03]  /*4980*/  MUFU.EX2 R81, R81 ;  /* 0x0000005100517308 */ /* 0x000fe60000000800 */
[----:B------:R-:W-:-:S04]  /*4990*/  FMNMX.FTZ R44, R38, R13, !PT ;  /* 0x0000000d262c7209 */ /* 0x000fc80007810000 */
[----:B------:R-:W-:Y:S01]  /*49a0*/  FMNMX.FTZ R13, R39, R44, !PT ;  /* 0x0000002c270d7209 */ /* 0x000fe20007810000 */
[--C-:B------:R-:W-:Y:S01]  /*49b0*/  FFMA.FTZ R44, R48, UR39, -R88.reuse ;  /* 0x00000027302c7c23 */ /* 0x100fe20008010858 */
[----:B------:R-:W-:Y:S01]  /*49c0*/  FFMA.FTZ R48, R52, UR39, -R88 ;  /* 0x0000002734307c23 */ /* 0x000fe20008010858 */
[----:B------:R-:W-:Y:S01]  /*49d0*/  IMAD.U32 R52, RZ, RZ, UR39 ;  /* 0x00000027ff347e24 */ /* 0x000fe2000f8e00ff */
[----:B------:R-:W-:Y:S01]  /*49e0*/  MUFU.EX2 R56, R56 ;  /* 0x0000003800387308 */ /* 0x000fe20000000800 */
[----:B------:R-:W4:Y:S07]  /*49f0*/  SHFL.BFLY PT, R68, R13, 0x2, 0x1f ;  /* 0x0c401f000d447f89 */ /* 0x000f2e00000e0000 */
[----:B------:R-:W-:Y:S08]  /*4a00*/  MUFU.EX2 R57, R57 ;  /* 0x0000003900397308 */ /* 0x000ff00000000800 */
[----:B------:R-:W-:Y:S08]  /*4a10*/  MUFU.EX2 R84, R84 ;  /* 0x0000005400547308 */ /* 0x000ff00000000800 */
[----:B------:R-:W-:Y:S01]  /*4a20*/  MUFU.EX2 R61, R61 ;  /* 0x0000003d003d7308 */ /* 0x000fe20000000800 */
[----:B----4-:R-:W-:-:S05]  /*4a30*/  FMNMX.FTZ R68, R13, R68, !PT ;  /* 0x000000440d447209 */ /* 0x010fca0007810000 */
[----:B------:R-:W4:Y:S02]  /*4a40*/  SHFL.BFLY PT, R13, R68, 0x1, 0x1f ;  /* 0x0c201f00440d7f89 */ /* 0x000f2400000e0000 */
[----:B------:R-:W-:Y:S08]  /*4a50*/  MUFU.EX2 R64, R64 ;  /* 0x0000004000407308 */ /* 0x000ff00000000800 */
[----:B------:R-:W-:Y:S08]  /*4a60*/  MUFU.EX2 R65, R65 ;  /* 0x0000004100417308 */ /* 0x000ff00000000800 */
[----:B------:R-:W-:Y:S01]  /*4a70*/  MUFU.EX2 R85, R85 ;  /* 0x0000005500557308 */ /* 0x000fe20000000800 */
[----:B----4-:R-:W-:-:S07]  /*4a80*/  FMNMX.FTZ R13, R68, R13, !PT ;  /* 0x0000000d440d7209 */ /* 0x010fce0007810000 */
[----:B------:R-:W-:Y:S01]  /*4a90*/  MUFU.EX2 R60, R60 ;  /* 0x0000003c003c7308 */ /* 0x000fe20000000800 */
[C---:B------:R-:W-:Y:S01]  /*4aa0*/  FSETP.NEU.FTZ.AND P1, PT, R13.reuse, -INF , PT ;  /* 0xff8000000d00780b */ /* 0x040fe20003f3d000 */
[----:B------:R-:W-:-:S05]  /*4ab0*/  FFMA.FTZ R52, R13, R52, -8 ;  /* 0xc10000000d347423 */ /* 0x000fca0000010034 */
[----:B------:R-:W-:Y:S01]  /*4ac0*/  FSEL R93, R52, RZ, P1 ;  /* 0x000000ff345d7208 */ /* 0x000fe20000800000 */
[----:B------:R-:W-:Y:S01]  /*4ad0*/  MUFU.EX2 R0, R0 ;  /* 0x0000000000007308 */ /* 0x000fe20000000800 */
[----:B------:R-:W-:-:S03]  /*4ae0*/  PLOP3.LUT P1, PT, PT, PT, UP0, 0x40, 0x0 ;  /* 0x000000000000781c */ /* 0x000fc60003f2e808 */
[--C-:B------:R-:W-:Y:S01]  /*4af0*/  FFMA.FTZ R52, R90, UR39, -R93.reuse ;  /* 0x000000275a347c23 */ /* 0x100fe2000801085d */
[--C-:B------:R-:W-:Y:S01]  /*4b00*/  FFMA.FTZ R69, R91, UR39, -R93.reuse ;  /* 0x000000275b457c23 */ /* 0x100fe2000801085d */
[--C-:B------:R-:W-:Y:S01]  /*4b10*/  FFMA.FTZ R94, R94, UR39, -R93.reuse ;  /* 0x000000275e5e7c23 */ /* 0x100fe2000801085d */
[--C-:B------:R-:W-:Y:S01]  /*4b20*/  FFMA.FTZ R83, R83, UR39, -R93.reuse ;  /* 0x0000002753537c23 */ /* 0x100fe2000801085d */
[--C-:B------:R-:W-:Y:S01]  /*4b30*/  FFMA.FTZ R89, R75, UR39, -R93.reuse ;  /* 0x000000274b597c23 */ /* 0x100fe2000801085d */
[--C-:B------:R-:W-:Y:S01]  /*4b40*/  FFMA.FTZ R75, R82, UR39, -R93.reuse ;  /* 0x00000027524b7c23 */ /* 0x100fe2000801085d */
[----:B------:R-:W-:Y:S01]  /*4b50*/  MUFU.EX2 R52, R52 ;  /* 0x0000003400347308 */ /* 0x000fe20000000800 */
[--C-:B------:R-:W-:Y:S01]  /*4b60*/  FFMA.FTZ R95, R95, UR39, -R93.reuse ;  /* 0x000000275f5f7c23 */ /* 0x100fe2000801085d */
[--C-:B------:R-:W-:Y:S01]  /*4b70*/  FFMA.FTZ R53, R98, UR39, -R93.reuse ;  /* 0x0000002762357c23 */ /* 0x100fe2000801085d */
[--C-:B------:R-:W-:Y:S01]  /*4b80*/  FFMA.FTZ R68, R99, UR39, -R93.reuse ;  /* 0x0000002763447c23 */ /* 0x100fe2000801085d */
[--C-:B------:R-:W-:Y:S01]  /*4b90*/  FFMA.FTZ R102, R102, UR39, -R93.reuse ;  /* 0x0000002766667c23 */ /* 0x100fe2000801085d */
[--C-:B------:R-:W-:Y:S01]  /*4ba0*/  FFMA.FTZ R103, R103, UR39, -R93.reuse ;  /* 0x0000002767677c23 */ /* 0x100fe2000801085d */
[--C-:B------:R-:W-:Y:S01]  /*4bb0*/  FFMA.FTZ R74, R74, UR39, -R93.reuse ;  /* 0x000000274a4a7c23 */ /* 0x100fe2000801085d */
[--C-:B------:R-:W-:Y:S01]  /*4bc0*/  FFMA.FTZ R78, R78, UR39, -R93.reuse ;  /* 0x000000274e4e7c23 */ /* 0x100fe2000801085d */
[----:B------:R-:W4:Y:S01]  /*4bd0*/  MUFU.EX2 R69, R69 ;  /* 0x0000004500457308 */ /* 0x000f220000000800 */
[--C-:B------:R-:W-:Y:S01]  /*4be0*/  FFMA.FTZ R79, R79, UR39, -R93.reuse ;  /* 0x000000274f4f7c23 */ /* 0x100fe2000801085d */
[--C-:B------:R-:W-:Y:S01]  /*4bf0*/  FFMA.FTZ R86, R86, UR39, -R93.reuse ;  /* 0x0000002756567c23 */ /* 0x100fe2000801085d */
[--C-:B------:R-:W-:Y:S01]  /*4c00*/  FFMA.FTZ R87, R87, UR39, -R93.reuse ;  /* 0x0000002757577c23 */ /* 0x100fe2000801085d */
[--C-:B------:R-:W-:Y:S01]  /*4c10*/  FFMA.FTZ R58, R58, UR39, -R93.reuse ;  /* 0x000000273a3a7c23 */ /* 0x100fe2000801085d */
[--C-:B------:R-:W-:Y:S01]  /*4c20*/  FFMA.FTZ R59, R59, UR39, -R93.reuse ;  /* 0x000000273b3b7c23 */ /* 0x100fe2000801085d */
[--C-:B------:R-:W-:Y:S01]  /*4c30*/  FFMA.FTZ R62, R62, UR39, -R93.reuse ;  /* 0x000000273e3e7c23 */ /* 0x100fe2000801085d */
[--C-:B------:R-:W-:Y:S01]  /*4c40*/  FFMA.FTZ R63, R63, UR39, -R93.reuse ;  /* 0x000000273f3f7c23 */ /* 0x100fe2000801085d */
[----:B------:R0:W-:Y:S01]  /*4c50*/  MUFU.EX2 R82, R83 ;  /* 0x0000005300527308 */ /* 0x0001e20000000800 */
[--C-:B------:R-:W-:Y:S01]  /*4c60*/  FFMA.FTZ R66, R66, UR39, -R93.reuse ;  /* 0x0000002742427c23 */ /* 0x100fe2000801085d */
[--C-:B------:R-:W-:Y:S01]  /*4c70*/  FFMA.FTZ R67, R67, UR39, -R93.reuse ;  /* 0x0000002743437c23 */ /* 0x100fe2000801085d */
[--C-:B------:R-:W-:Y:S01]  /*4c80*/  FFMA.FTZ R70, R70, UR39, -R93.reuse ;  /* 0x0000002746467c23 */ /* 0x100fe2000801085d */
[--C-:B------:R-:W-:Y:S01]  /*4c90*/  FFMA.FTZ R71, R71, UR39, -R93.reuse ;  /* 0x0000002747477c23 */ /* 0x100fe2000801085d */
[--C-:B------:R-:W-:Y:S01]  /*4ca0*/  FFMA.FTZ R42, R42, UR39, -R93.reuse ;  /* 0x000000272a2a7c23 */ /* 0x100fe2000801085d */
[--C-:B------:R-:W-:Y:S01]  /*4cb0*/  FFMA.FTZ R43, R43, UR39, -R93.reuse ;  /* 0x000000272b2b7c23 */ /* 0x100fe2000801085d */
[--C-:B------:R-:W-:Y:S01]  /*4cc0*/  FFMA.FTZ R46, R46, UR39, -R93.reuse ;  /* 0x000000272e2e7c23 */ /* 0x100fe2000801085d */
[----:B------:R-:W5:Y:S01]  /*4cd0*/  MUFU.EX2 R94, R94 ;  /* 0x0000005e005e7308 */ /* 0x000f620000000800 */
[----:B0-----:R-:W-:Y:S01]  /*4ce0*/  FADD.FTZ R83, R3, R6 ;  /* 0x0000000603537221 */ /* 0x001fe20000010000 */
[--C-:B------:R-:W-:Y:S01]  /*4cf0*/  FFMA.FTZ R47, R47, UR39, -R93.reuse ;  /* 0x000000272f2f7c23 */ /* 0x100fe2000801085d */
[--C-:B------:R-:W-:Y:S01]  /*4d00*/  FFMA.FTZ R50, R50, UR39, -R93.reuse ;  /* 0x0000002732327c23 */ /* 0x100fe2000801085d */
[----:B------:R-:W-:Y:S01]  /*4d10*/  FFMA.FTZ R51, R51, UR39, -R93 ;  /* 0x0000002733337c23 */ /* 0x000fe2000801085d */
[----:B-1----:R-:W-:Y:S01]  /*4d20*/  FADD.FTZ R88, R10, R83 ;  /* 0x000000530a587221 */ /* 0x002fe20000010000 */
[--C-:B------:R-:W-:Y:S01]  /*4d30*/  FFMA.FTZ R54, R54, UR39, -R93.reuse ;  /* 0x0000002736367c23 */ /* 0x100fe2000801085d */
[--C-:B------:R-:W-:Y:S01]  /*4d40*/  FFMA.FTZ R55, R55, UR39, -R93.reuse ;  /* 0x0000002737377c23 */ /* 0x100fe2000801085d */
[----:B------:R-:W0:Y:S01]  /*4d50*/  MUFU.EX2 R95, R95 ;  /* 0x0000005f005f7308 */ /* 0x000e220000000800 */
[----:B--2---:R-:W-:Y:S01]  /*4d60*/  FADD.FTZ R83, R11, R88 ;  /* 0x000000580b537221 */ /* 0x004fe20000010000 */
[--C-:B------:R-:W-:Y:S01]  /*4d70*/  FFMA.FTZ R26, R26, UR39, -R93.reuse ;  /* 0x000000271a1a7c23 */ /* 0x100fe2000801085d */
[--C-:B------:R-:W-:Y:S01]  /*4d80*/  FFMA.FTZ R27, R27, UR39, -R93.reuse ;  /* 0x000000271b1b7c23 */ /* 0x100fe2000801085d */
[----:B------:R-:W-:Y:S01]  /*4d90*/  FFMA.FTZ R30, R30, UR39, -R93 ;  /* 0x000000271e1e7c23 */ /* 0x000fe2000801085d */
[----:B---3--:R-:W-:Y:S01]  /*4da0*/  FADD.FTZ R88, R12, R83 ;  /* 0x000000530c587221 */ /* 0x008fe20000010000 */
[----:B----4-:R-:W-:Y:S01]  /*4db0*/  FADD.FTZ R83, R52, R69 ;  /* 0x0000004534537221 */ /* 0x010fe20000010000 */
[----:B------:R-:W-:Y:S01]  /*4dc0*/  FFMA.FTZ R31, R31, UR39, -R93 ;  /* 0x000000271f1f7c23 */ /* 0x000fe2000801085d */
[----:B------:R-:W1:Y:S01]  /*4dd0*/  MUFU.EX2 R53, R53 ;  /* 0x0000003500357308 */ /* 0x000e620000000800 */
[----:B------:R-:W-:Y:S01]  /*4de0*/  FADD.FTZ R91, R15, R88 ;  /* 0x000000580f5b7221 */ /* 0x000fe20000010000 */
[----:B-----5:R-:W-:Y:S01]  /*4df0*/  FADD.FTZ R88, R94, R83 ;  /* 0x000000535e587221 */ /* 0x020fe20000010000 */
[--C-:B------:R-:W-:Y:S01]  /*4e00*/  FFMA.FTZ R34, R34, UR39, -R93.reuse ;  /* 0x0000002722227c23 */ /* 0x100fe2000801085d */
[----:B------:R-:W-:Y:S01]  /*4e10*/  FFMA.FTZ R40, R40, UR39, -R93 ;  /* 0x0000002728287c23 */ /* 0x000fe2000801085d */
[----:B------:R-:W-:Y:S01]  /*4e20*/  FADD.FTZ R90, R14, R91 ;  /* 0x0000005b0e5a7221 */ /* 0x000fe20000010000 */
[--C-:B------:R-:W-:Y:S01]  /*4e30*/  FFMA.FTZ R38, R38, UR39, -R93.reuse ;  /* 0x0000002726267c23 */ /* 0x100fe2000801085d */
[----:B------:R-:W-:Y:S01]  /*4e40*/  FFMA.FTZ R39, R39, UR39, -R93 ;  /* 0x0000002727277c23 */ /* 0x000fe2000801085d */
[----:B------:R-:W2:Y:S01]  /*4e50*/  MUFU.EX2 R68, R68 ;  /* 0x0000004400447308 */ /* 0x000ea20000000800 */
[----:B0-----:R-:W-:Y:S01]  /*4e60*/  FADD.FTZ R88, R95, R88 ;  /* 0x000000585f587221 */ /* 0x001fe20000010000 */
[----:B------:R-:W-:Y:S01]  /*4e70*/  FADD.FTZ R83, R21, R90 ;  /* 0x0000005a15537221 */ /* 0x000fe20000010000 */
[----:B------:R-:W-:-:S02]  /*4e80*/  F2FP.SATFINITE.E4M3.F32.PACK_AB_MERGE_C R90, R11, R10, RZ ;  /* 0x0000000a0b5a723e */ /* 0x000fc400048070ff */
[----:B------:R-:W-:Y:S01]  /*4e90*/  F2FP.SATFINITE.E4M3.F32.PACK_AB_MERGE_C R21, R21, R14, RZ ;  /* 0x0000000e1515723e */ /* 0x000fe200048070ff */
[----:B------:R-:W-:Y:S01]  /*4ea0*/  FADD.FTZ R22, R20, R83 ;  /* 0x0000005314167221 */ /* 0x000fe20000010000 */
[----:B------:R-:W-:Y:S01]  /*4eb0*/  F2FP.SATFINITE.E4M3.F32.PACK_AB_MERGE_C R184, R6, R3, R90 ;  /* 0x0000000306b8723e */ /* 0x000fe2000480705a */
[----:B------:R-:W0:Y:S01]  /*4ec0*/  MUFU.EX2 R102, R102 ;  /* 0x0000006600667308 */ /* 0x000e220000000800 */
[----:B-1----:R-:W-:Y:S01]  /*4ed0*/  FADD.FTZ R11, R53, R88 ;  /* 0x00000058350b7221 */ /* 0x002fe20000010000 */
[----:B------:R-:W-:Y:S01]  /*4ee0*/  FADD.FTZ R83, R23, R22 ;  /* 0x0000001617537221 */ /* 0x000fe20000010000 */
[----:B------:R-:W-:Y:S02]  /*4ef0*/  F2FP.SATFINITE.E4M3.F32.PACK_AB_MERGE_C R186, R15, R12, R21 ;  /* 0x0000000c0fba723e */ /* 0x000fe40004807015 */
[----:B------:R-:W-:Y:S01]  /*4f00*/  F2FP.SATFINITE.E4M3.F32.PACK_AB_MERGE_C R12, R61, R84, RZ ;  /* 0x000000543d0c723e */ /* 0x000fe200048070ff */
[----:B------:R-:W-:Y:S01]  /*4f10*/  FADD.FTZ R14, R72, R83 ;  /* 0x00000053480e7221 */ /* 0x000fe20000010000 */
[C---:B------:R-:W-:Y:S01]  /*4f20*/  F2FP.SATFINITE.E4M3.F32.PACK_AB_MERGE_C R72, R73.reuse, R72, RZ ;  /* 0x000000484948723e */ /* 0x040fe200048070ff */
[----:B------:R-:W1:Y:S01]  /*4f30*/  MUFU.EX2 R103, R103 ;  /* 0x0000006700677308 */ /* 0x000e620000000800 */
[----:B--2---:R-:W-:Y:S01]  /*4f40*/  FADD.FTZ R11, R68, R11 ;  /* 0x0000000b440b7221 */ /* 0x004fe20000010000 */
[----:B------:R-:W-:Y:S01]  /*4f50*/  FADD.FTZ R73, R73, R14 ;  /* 0x0000000e49497221 */ /* 0x000fe20000010000 */
[----:B------:R-:W-:-:S02]  /*4f60*/  F2FP.SATFINITE.E4M3.F32.PACK_AB_MERGE_C R94, R95, R94, RZ ;  /* 0x0000005e5f5e723e */ /* 0x000fc400048070ff */
[----:B------:R-:W-:Y:S01]  /*4f70*/  F2FP.SATFINITE.E4M3.F32.PACK_AB_MERGE_C R176, R57, R56, R12 ;  /* 0x0000003839b0723e */ /* 0x000fe2000480700c */
[----:B------:R-:W-:Y:S01]  /*4f80*/  VIADD R12, R19, 0xfffffffe ;  /* 0xfffffffe130c7836 */ /* 0x000fe20000000000 */
[----:B------:R-:W-:Y:S01]  /*4f90*/  F2FP.SATFINITE.E4M3.F32.PACK_AB_MERGE_C R180, R23, R20, R72 ;  /* 0x0000001417b4723e */ /* 0x000fe20004807048 */
[----:B------:R-:W2:Y:S01]  /*4fa0*/  MUFU.EX2 R74, R74 ;  /* 0x0000004a004a7308 */ /* 0x000ea20000000800 */
[----:B0-----:R-:W-:Y:S01]  /*4fb0*/  FADD.FTZ R10, R102, R11 ;  /* 0x0000000b660a7221 */ /* 0x001fe20000010000 */
[----:B------:R-:W-:-:S06]  /*4fc0*/  F2FP.SATFINITE.E4M3.F32.PACK_AB_MERGE_C R185, R69, R52, R94 ;  /* 0x0000003445b9723e */ /* 0x000fcc000480705e */
[----:B------:R-:W0:Y:S01]  /*4fd0*/  MUFU.EX2 R89, R89 ;  /* 0x0000005900597308 */ /* 0x000e220000000800 */
[C---:B-1----:R-:W-:Y:S01]  /*4fe0*/  FADD.FTZ R3, R103.reuse, R10 ;  /* 0x0000000a67037221 */ /* 0x042fe20000010000 */
[----:B------:R-:W-:Y:S01]  /*4ff0*/  FADD.FTZ R10, R76, R73 ;  /* 0x000000494c0a7221 */ /* 0x000fe20000010000 */
[----:B------:R-:W-:-:S03]  /*5000*/  F2FP.SATFINITE.E4M3.F32.PACK_AB_MERGE_C R102, R103, R102, RZ ;  /* 0x000000666766723e */ /* 0x000fc600048070ff */
[----:B------:R-:W-:Y:S01]  /*5010*/  FADD.FTZ R11, R77, R10 ;  /* 0x0000000a4d0b7221 */ /* 0x000fe20000010000 */
[----:B------:R-:W-:Y:S01]  /*5020*/  F2FP.SATFINITE.E4M3.F32.PACK_AB_MERGE_C R187, R68, R53, R102 ;  /* 0x0000003544bb723e */ /* 0x000fe20004807066 */
[----:B------:R-:W1:Y:S01]  /*5030*/  MUFU.EX2 R78, R78 ;  /* 0x0000004e004e7308 */ /* 0x000e620000000800 */
[----:B--2---:R-:W-:Y:S01]  /*5040*/  FADD.FTZ R6, R74, R3 ;  /* 0x000000034a067221 */ /* 0x004fe20000010000 */
[----:B------:R-:W-:Y:S01]  /*5050*/  FADD.FTZ R10, R80, R11 ;  /* 0x0000000b500a7221 */ /* 0x000fe20000010000 */
[----:B------:R-:W-:-:S03]  /*5060*/  F2FP.SATFINITE.E4M3.F32.PACK_AB_MERGE_C R80, R81, R80, RZ ;  /* 0x000000505150723e */ /* 0x000fc600048070ff */
[----:B------:R-:W-:Y:S01]  /*5070*/  FADD.FTZ R81, R81, R10 ;  /* 0x0000000a51517221 */ /* 0x000fe20000010000 */
[----:B------:R-:W-:Y:S01]  /*5080*/  F2FP.SATFINITE.E4M3.F32.PACK_AB_MERGE_C R182, R77, R76, R80 ;  /* 0x0000004c4db6723e */ /* 0x000fe20004807050 */
[----:B------:R-:W2:Y:S01]  /*5090*/  MUFU.EX2 R79, R79 ;  /* 0x0000004f004f7308 */ /* 0x000ea20000000800 */
[----:B0-----:R-:W-:Y:S01]  /*50a0*/  FADD.FTZ R3, R89, R6 ;  /* 0x0000000659037221 */ /* 0x001fe20000010000 */
[----:B------:R-:W-:-:S04]  /*50b0*/  FADD.FTZ R10, R56, R81 ;  /* 0x00000051380a7221 */ /* 0x000fc80000010000 */
[----:B------:R-:W-:Y:S01]  /*50c0*/  FADD.FTZ R11, R57, R10 ;  /* 0x0000000a390b7221 */ /* 0x000fe20000010000 */
[----:B------:R-:W-:Y:S01]  /*50d0*/  F2FP.SATFINITE.E4M3.F32.PACK_AB_MERGE_C R10, R65, R64, RZ ;  /* 0x00000040410a723e */ /* 0x000fe200048070ff */
[----:B------:R-:W0:Y:S01]  /*50e0*/  MUFU.EX2 R75, R75 ;  /* 0x0000004b004b7308 */ /* 0x000e220000000800 */
[----:B-1----:R-:W-:Y:S01]  /*50f0*/  FADD.FTZ R6, R78, R3 ;  /* 0x000000034e067221 */ /* 0x002fe20000010000 */
[----:B------:R-:W-:Y:S01]  /*5100*/  FADD.FTZ R84, R84, R11 ;  /* 0x0000000b54547221 */ /* 0x000fe20000010000 */
[----:B------:R-:W-:-:S03]  /*5110*/  F2FP.SATFINITE.E4M3.F32.PACK_AB_MERGE_C R178, R60, R85, R10 ;  /* 0x000000553cb2723e */ /* 0x000fc6000480700a */
[----:B------:R-:W-:Y:S02]  /*5120*/  FADD.FTZ R84, R61, R84 ;  /* 0x000000543d547221 */ /* 0x000fe40000010000 */
        /* <DEDUP_REMOVED lines=8> */
[----:B------:R-:W-:-:S03]  /*51b0*/  FADD.FTZ R64, R64, R85 ;  /* 0x0000005540407221 */ /* 0x000fc60000010000 */
[----:B------:R-:W-:Y:S01]  /*51c0*/  FADD.FTZ R3, R82, R3 ;  /* 0x0000000352037221 */ /* 0x000fe20000010000 */
[----:B------:R-:W-:Y:S02]  /*51d0*/  FADD.FTZ R65, R65, R64 ;  /* 0x0000004041417221 */ /* 0x000fe40000010000 */
[----:B------:R-:W0:Y:S01]  /*51e0*/  MUFU.EX2 R58, R58 ;  /* 0x0000003a003a7308 */ /* 0x000e220000000800 */
[----:B-1----:R-:W-:-:S07]  /*51f0*/  FADD.FTZ R6, R86, R3 ;  /* 0x0000000356067221 */ /* 0x002fce0000010000 */
[----:B------:R-:W1:Y:S01]  /*5200*/  MUFU.EX2 R59, R59 ;  /* 0x0000003b003b7308 */ /* 0x000e620000000800 */
[C---:B--2---:R-:W-:Y:S01]  /*5210*/  FADD.FTZ R3, R87.reuse, R6 ;  /* 0x0000000657037221 */ /* 0x044fe20000010000 */
[----:B------:R-:W-:-:S04]  /*5220*/  F2FP.SATFINITE.E4M3.F32.PACK_AB_MERGE_C R86, R87, R86, RZ ;  /* 0x000000565756723e */ /* 0x000fc800048070ff */
[----:B------:R-:W-:Y:S02]  /*5230*/  F2FP.SATFINITE.E4M3.F32.PACK_AB_MERGE_C R183, R82, R75, R86 ;  /* 0x0000004b52b7723e */ /* 0x000fe40004807056 */
[----:B------:R-:W2:Y:S01]  /*5240*/  MUFU.EX2 R62, R62 ;  /* 0x0000003e003e7308 */ /* 0x000ea20000000800 */
[----:B0-----:R-:W-:-:S07]  /*5250*/  FADD.FTZ R6, R58, R3 ;  /* 0x000000033a067221 */ /* 0x001fce0000010000 */
[----:B------:R-:W0:Y:S01]  /*5260*/  MUFU.EX2 R63, R63 ;  /* 0x0000003f003f7308 */ /* 0x000e220000000800 */
[----:B-1----:R-:W-:-:S07]  /*5270*/  FADD.FTZ R3, R59, R6 ;  /* 0x000000063b037221 */ /* 0x002fce0000010000 */
[----:B------:R-:W1:Y:S01]  /*5280*/  MUFU.EX2 R66, R66 ;  /* 0x0000004200427308 */ /* 0x000e620000000800 */
[----:B--2---:R-:W-:-:S07]  /*5290*/  FADD.FTZ R6, R62, R3 ;  /* 0x000000033e067221 */ /* 0x004fce0000010000 */
[----:B------:R-:W2:Y:S01]  /*52a0*/  MUFU.EX2 R67, R67 ;  /* 0x0000004300437308 */ /* 0x000ea20000000800 */
[C---:B0-----:R-:W-:Y:S01]  /*52b0*/  FADD.FTZ R3, R63.reuse, R6 ;  /* 0x000000063f037221 */ /* 0x041fe20000010000 */
[----:B------:R-:W-:-:S04]  /*52c0*/  F2FP.SATFINITE.E4M3.F32.PACK_AB_MERGE_C R62, R63, R62, RZ ;  /* 0x0000003e3f3e723e */ /* 0x000fc800048070ff */
[----:B------:R-:W-:Y:S02]  /*52d0*/  F2FP.SATFINITE.E4M3.F32.PACK_AB_MERGE_C R177, R59, R58, R62 ;  /* 0x0000003a3bb1723e */ /* 0x000fe4000480703e */
[----:B------:R-:W0:Y:S01]  /*52e0*/  MUFU.EX2 R41, R41 ;  /* 0x0000002900297308 */ /* 0x000e220000000800 */
[----:B-1----:R-:W-:-:S07]  /*52f0*/  FADD.FTZ R6, R66, R3 ;  /* 0x0000000342067221 */ /* 0x002fce0000010000 */
[----:B------:R-:W1:Y:S01]  /*5300*/  MUFU.EX2 R70, R70 ;  /* 0x0000004600467308 */ /* 0x000e620000000800 */
[----:B--2---:R-:W-:-:S07]  /*5310*/  FADD.FTZ R3, R67, R6 ;  /* 0x0000000643037221 */ /* 0x004fce0000010000 */
[----:B------:R-:W-:Y:S01]  /*5320*/  MUFU.EX2 R2, R2 ;  /* 0x0000000200027308 */ /* 0x000fe20000000800 */
[----:B0-----:R-:W-:-:S07]  /*5330*/  F2FP.SATFINITE.E4M3.F32.PACK_AB_MERGE_C R10, R41, R0, RZ ;  /* 0x00000000290a723e */ /* 0x001fce00048070ff */
[----:B------:R-:W0:Y:S01]  /*5340*/  MUFU.EX2 R35, R35 ;  /* 0x0000002300237308 */ /* 0x000e220000000800 */
[----:B-1----:R-:W-:-:S07]  /*5350*/  FADD.FTZ R6, R70, R3 ;  /* 0x0000000346067221 */ /* 0x002fce0000010000 */
[----:B------:R-:W1:Y:S08]  /*5360*/  MUFU.EX2 R71, R71 ;  /* 0x0000004700477308 */ /* 0x000e700000000800 */
[----:B------:R-:W2:Y:S01]  /*5370*/  MUFU.EX2 R42, R42 ;  /* 0x0000002a002a7308 */ /* 0x000ea20000000800 */
[----:B0-----:R-:W-:Y:S01]  /*5380*/  F2FP.SATFINITE.E4M3.F32.PACK_AB_MERGE_C R172, R35, R2, R10 ;  /* 0x0000000223ac723e */ /* 0x001fe2000480700a */
[----:B------:R-:W-:-:S04]  /*5390*/  FADD.FTZ R2, R2, R65 ;  /* 0x0000004102027221 */ /* 0x000fc80000010000 */
[----:B------:R-:W-:Y:S02]  /*53a0*/  FADD.FTZ R35, R35, R2 ;  /* 0x0000000223237221 */ /* 0x000fe40000010000 */
[----:B------:R-:W0:Y:S01]  /*53b0*/  MUFU.EX2 R43, R43 ;  /* 0x0000002b002b7308 */ /* 0x000e220000000800 */
[C---:B-1----:R-:W-:Y:S01]  /*53c0*/  FADD.FTZ R3, R71.reuse, R6 ;  /* 0x0000000647037221 */ /* 0x042fe20000010000 */
[----:B------:R-:W-:Y:S01]  /*53d0*/  FADD.FTZ R0, R0, R35 ;  /* 0x0000002300007221 */ /* 0x000fe20000010000 */
[----:B------:R-:W-:-:S03]  /*53e0*/  F2FP.SATFINITE.E4M3.F32.PACK_AB_MERGE_C R70, R71, R70, RZ ;  /* 0x000000464746723e */ /* 0x000fc600048070ff */
[----:B------:R-:W-:Y:S01]  /*53f0*/  FADD.FTZ R41, R41, R0 ;  /* 0x0000000029297221 */ /* 0x000fe20000010000 */
[----:B------:R-:W-:Y:S01]  /*5400*/  F2FP.SATFINITE.E4M3.F32.PACK_AB_MERGE_C R179, R67, R66, R70 ;  /* 0x0000004243b3723e */ /* 0x000fe20004807046 */
[----:B------:R-:W1:Y:S01]  /*5410*/  MUFU.EX2 R46, R46 ;  /* 0x0000002e002e7308 */ /* 0x000e620000000800 */
[----:B--2---:R-:W-:-:S07]  /*5420*/  FADD.FTZ R2, R42, R3 ;  /* 0x000000032a027221 */ /* 0x004fce0000010000 */
[----:B------:R-:W-:Y:S01]  /*5430*/  MUFU.EX2 R48, R48 ;  /* 0x0000003000307308 */ /* 0x000fe20000000800 */
[----:B0-----:R-:W-:-:S07]  /*5440*/  FADD.FTZ R3, R43, R2 ;  /* 0x000000022b037221 */ /* 0x001fce0000010000 */
[----:B------:R-:W0:Y:S01]  /*5450*/  MUFU.EX2 R49, R49 ;  /* 0x0000003100317308 */ /* 0x000e220000000800 */
[----:B-1----:R-:W-:-:S07]  /*5460*/  FADD.FTZ R0, R46, R3 ;  /* 0x000000032e007221 */ /* 0x002fce0000010000 */
[----:B------:R-:W1:Y:S08]  /*5470*/  MUFU.EX2 R47, R47 ;  /* 0x0000002f002f7308 */ /* 0x000e700000000800 */
[----:B------:R-:W-:Y:S01]  /*5480*/  MUFU.EX2 R44, R44 ;  /* 0x0000002c002c7308 */ /* 0x000fe20000000800 */
[----:B0-----:R-:W-:-:S07]  /*5490*/  F2FP.SATFINITE.E4M3.F32.PACK_AB_MERGE_C R6, R49, R48, RZ ;  /* 0x000000303106723e */ /* 0x001fce00048070ff */
[----:B------:R-:W0:Y:S01]  /*54a0*/  MUFU.EX2 R45, R45 ;  /* 0x0000002d002d7308 */ /* 0x000e220000000800 */
[C---:B-1----:R-:W-:Y:S01]  /*54b0*/  F2FP.SATFINITE.E4M3.F32.PACK_AB_MERGE_C R46, R47.reuse, R46, RZ ;  /* 0x0000002e2f2e723e */ /* 0x042fe200048070ff */
[----:B------:R-:W-:-:S03]  /*54c0*/  FADD.FTZ R47, R47, R0 ;  /* 0x000000002f2f7221 */ /* 0x000fc60000010000 */
[----:B------:R-:W-:-:S03]  /*54d0*/  F2FP.SATFINITE.E4M3.F32.PACK_AB_MERGE_C R173, R43, R42, R46 ;  /* 0x0000002a2bad723e */ /* 0x000fc6000480702e */
[----:B------:R-:W1:Y:S08]  /*54e0*/  MUFU.EX2 R50, R50 ;  /* 0x0000003200327308 */ /* 0x000e700000000800 */
[----:B------:R-:W2:Y:S01]  /*54f0*/  MUFU.EX2 R51, R51 ;  /* 0x0000003300337308 */ /* 0x000ea20000000800 */
[----:B0-----:R-:W-:Y:S01]  /*5500*/  F2FP.SATFINITE.E4M3.F32.PACK_AB_MERGE_C R174, R45, R44, R6 ;  /* 0x0000002c2dae723e */ /* 0x001fe20004807006 */
[----:B------:R-:W-:-:S04]  /*5510*/  FADD.FTZ R44, R44, R41 ;  /* 0x000000292c2c7221 */ /* 0x000fc80000010000 */
[----:B------:R-:W-:Y:S02]  /*5520*/  FADD.FTZ R45, R45, R44 ;  /* 0x0000002c2d2d7221 */ /* 0x000fe40000010000 */
[----:B------:R-:W0:Y:S01]  /*5530*/  MUFU.EX2 R54, R54 ;  /* 0x0000003600367308 */ /* 0x000e220000000800 */
[----:B-1----:R-:W-:Y:S01]  /*5540*/  FADD.FTZ R0, R50, R47 ;  /* 0x0000002f32007221 */ /* 0x002fe20000010000 */
[----:B------:R-:W-:-:S04]  /*5550*/  FADD.FTZ R48, R48, R45 ;  /* 0x0000002d30307221 */ /* 0x000fc80000010000 */
[----:B------:R-:W-:Y:S02]  /*5560*/  FADD.FTZ R49, R49, R48 ;  /* 0x0000003031317221 */ /* 0x000fe40000010000 */
[----:B------:R-:W-:Y:S01]  /*5570*/  MUFU.EX2 R28, R28 ;  /* 0x0000001c001c7308 */ /* 0x000fe20000000800 */
[----:B--2---:R-:W-:-:S07]  /*5580*/  FADD.FTZ R11, R51, R0 ;  /* 0x00000000330b7221 */ /* 0x004fce0000010000 */
[----:B------:R-:W1:Y:S01]  /*5590*/  MUFU.EX2 R29, R29 ;  /* 0x0000001d001d7308 */ /* 0x000e620000000800 */
[----:B0-----:R-:W-:-:S07]  /*55a0*/  FADD.FTZ R0, R54, R11 ;  /* 0x0000000b36007221 */ /* 0x001fce0000010000 */
[----:B------:R-:W0:Y:S08]  /*55b0*/  MUFU.EX2 R55, R55 ;  /* 0x0000003700377308 */ /* 0x000e300000000800 */
[----:B------:R-:W-:Y:S01]  /*55c0*/  MUFU.EX2 R24, R24 ;  /* 0x0000001800187308 */ /* 0x000fe20000000800 */
[----:B-1----:R-:W-:-:S07]  /*55d0*/  F2FP.SATFINITE.E4M3.F32.PACK_AB_MERGE_C R2, R29, R28, RZ ;  /* 0x0000001c1d02723e */ /* 0x002fce00048070ff */
[----:B------:R-:W1:Y:S01]  /*55e0*/  MUFU.EX2 R25, R25 ;  /* 0x0000001900197308 */ /* 0x000e620000000800 */
[C---:B0-----:R-:W-:Y:S01]  /*55f0*/  F2FP.SATFINITE.E4M3.F32.PACK_AB_MERGE_C R54, R55.reuse, R54, RZ ;  /* 0x000000363736723e */ /* 0x041fe200048070ff */
[----:B------:R-:W-:-:S03]  /*5600*/  FADD.FTZ R55, R55, R0 ;  /* 0x0000000037377221 */ /* 0x000fc60000010000 */
[----:B------:R-:W-:-:S03]  /*5610*/  F2FP.SATFINITE.E4M3.F32.PACK_AB_MERGE_C R175, R51, R50, R54 ;  /* 0x0000003233af723e */ /* 0x000fc60004807036 */
[----:B------:R-:W0:Y:S08]  /*5620*/  MUFU.EX2 R26, R26 ;  /* 0x0000001a001a7308 */ /* 0x000e300000000800 */
[----:B------:R-:W2:Y:S01]  /*5630*/  MUFU.EX2 R27, R27 ;  /* 0x0000001b001b7308 */ /* 0x000ea20000000800 */
[----:B-1----:R-:W-:Y:S01]  /*5640*/  F2FP.SATFINITE.E4M3.F32.PACK_AB_MERGE_C R168, R25, R24, R2 ;  /* 0x0000001819a8723e */ /* 0x002fe20004807002 */
[----:B------:R-:W-:-:S04]  /*5650*/  FADD.FTZ R24, R24, R49 ;  /* 0x0000003118187221 */ /* 0x000fc80000010000 */
[----:B------:R-:W-:Y:S02]  /*5660*/  FADD.FTZ R25, R25, R24 ;  /* 0x0000001819197221 */ /* 0x000fe40000010000 */
[----:B------:R-:W1:Y:S01]  /*5670*/  MUFU.EX2 R30, R30 ;  /* 0x0000001e001e7308 */ /* 0x000e620000000800 */
[----:B0-----:R-:W-:Y:S01]  /*5680*/  FADD.FTZ R0, R26, R55 ;  /* 0x000000371a007221 */ /* 0x001fe20000010000 */
[----:B------:R-:W-:-:S04]  /*5690*/  FADD.FTZ R28, R28, R25 ;  /* 0x000000191c1c7221 */ /* 0x000fc80000010000 */
[----:B------:R-:W-:Y:S02]  /*56a0*/  FADD.FTZ R29, R29, R28 ;  /* 0x0000001c1d1d7221 */ /* 0x000fe40000010000 */
[----:B------:R-:W-:Y:S01]  /*56b0*/  MUFU.EX2 R36, R36 ;  /* 0x0000002400247308 */ /* 0x000fe20000000800 */
[----:B--2---:R-:W-:-:S07]  /*56c0*/  FADD.FTZ R11, R27, R0 ;  /* 0x000000001b0b7221 */ /* 0x004fce0000010000 */
        /* <DEDUP_REMOVED lines=14> */
[----:B------:R-:W-:Y:S01]  /*57b0*/  MUFU.EX2 R38, R38 ;  /* 0x0000002600267308 */ /* 0x000fe20000000800 */
[----:B-1----:R-:W-:Y:S01]  /*57c0*/  FADD.FTZ R0, R34, R31 ;  /* 0x0000001f22007221 */ /* 0x002fe20000010000 */
[----:B------:R-:W-:-:S04]  /*57d0*/  FADD.FTZ R6, R36, R33 ;  /* 0x0000002124067221 */ /* 0x000fc80000010000 */
[----:B------:R-:W-:Y:S02]  /*57e0*/  FADD.FTZ R6, R37, R6 ;  /* 0x0000000625067221 */ /* 0x000fe40000010000 */
[----:B------:R-:W0:Y:S01]  /*57f0*/  MUFU.EX2 R39, R39 ;  /* 0x0000002700277308 */ /* 0x000e220000000800 */
[----:B--2---:R-:W-:Y:S01]  /*5800*/  FADD.FTZ R11, R3, R0 ;  /* 0x00000000030b7221 */ /* 0x004fe20000010000 */
[----:B0-----:R-:W-:-:S03]  /*5810*/  F2FP.SATFINITE.E4M3.F32.PACK_AB_MERGE_C R0, R39, R38, RZ ;  /* 0x000000262700723e */ /* 0x001fc600048070ff */
[----:B------:R-:W-:Y:S01]  /*5820*/  FADD.FTZ R38, R38, R11 ;  /* 0x0000000b26267221 */ /* 0x000fe20000010000 */
[----:B------:R-:W-:-:S03]  /*5830*/  F2FP.SATFINITE.E4M3.F32.PACK_AB_MERGE_C R171, R3, R34, R0 ;  /* 0x0000002203ab723e */ /* 0x000fc60004807000 */
[----:B------:R-:W-:Y:S01]  /*5840*/  FADD.FTZ R3, R39, R38 ;  /* 0x0000002627037221 */ /* 0x000fe20000010000 */
[----:B------:R-:W-:Y:S06]  /*5850*/  @P1 BRA `(.L_x_1177) ;  /* 0x00000000004c1947 */ /* 0x000fec0003800000 */
[----:B------:R-:W-:Y:S01]  /*5860*/  ISETP.LT.AND P1, PT, RZ, UR47, PT ;  /* 0x0000002fff007c0c */ /* 0x000fe2000bf21270 */
[----:B------:R-:W-:-:S12]  /*5870*/  UIADD3 UR11, UR47, -0x1, URZ ;  /* 0xffffffff2f0b7890 */ /* 0x000fd8000fffe03f */
[----:B------:R-:W-:Y:S05]  /*5880*/  @P1 BRA `(.L_x_1178) ;  /* 0x0000000000201947 */ /* 0x000fea0003800000 */
[----:B------:R-:W-:Y:S01]  /*5890*/  ULDC UR14, c[0x0][0x9e4] ;  /* 0x00027900000e7ab9 */ /* 0x000fe20000000800 */
[----:B------:R-:W-:Y:S02]  /*58a0*/  UIADD3 UR11, -UR47, URZ, URZ ;  /* 0x0000003f2f0b7290 */ /* 0x000fe4000fffe13f */
[----:B------:R-:W-:-:S11]  /*58b0*/  UISETP.NE.AND UP0, UPT, UR14, 0x1, UPT ;  /* 0x000000010e00788c */ /* 0x000fd6000bf05270 */
[----:B------:R-:W-:Y:S02]  /*58c0*/  @UP0 ULDC.64 UR16, c[0x0][0x9e8] ;  /* 0x00027a0000100ab9 */ /* 0x000fe40000000a00 */
[----:B------:R-:W-:-:S04]  /*58d0*/  UIMAD.WIDE.U32 UR6, UR11, UR16, URZ ;  /* 0x000000100b0672a5 */ /* 0x000fc8000f8e003f */
[----:B------:R-:W-:-:S04]  /*58e0*/  @UP0 USHF.R.U32.HI UR11, URZ, UR17, UR7 ;  /* 0x000000113f0b0299 */ /* 0x000fc80008011607 */
[----:B------:R-:W-:Y:S01]  /*58f0*/  ULOP3.LUT UR11, URZ, UR11, URZ, 0x33, !UPT ;  /* 0x0000000b3f0b7292 */ /* 0x000fe2000f8e333f */
[----:B------:R-:W-:Y:S11]  /*5900*/  BRA `(.L_x_1179) ;  /* 0x0000000000147947 */ /* 0x000ff60003800000 */
.L_x_1178:
[----:B------:R-:W-:Y:S02]  /*5910*/  ULDC UR14, c[0x0][0x9e4] ;  /* 0x00027900000e7ab9 */ /* 0x000fe40000000800 */
[----:B------:R-:W-:-:S11]  /*5920*/  UISETP.NE.AND UP0, UPT, UR14, 0x1, UPT ;  /* 0x000000010e00788c */ /* 0x000fd6000bf05270 */
[----:B------:R-:W-:Y:S02]  /*5930*/  @UP0 ULDC.64 UR16, c[0x0][0x9e8] ;  /* 0x00027a0000100ab9 */ /* 0x000fe40000000a00 */
[----:B------:R-:W-:-:S04]  /*5940*/  UIMAD.WIDE.U32 UR6, UR11, UR16, URZ ;  /* 0x000000100b0672a5 */ /* 0x000fc8000f8e003f */
[----:B------:R-:W-:-:S12]  /*5950*/  @UP0 USHF.R.U32.HI UR11, URZ, UR17, UR7 ;  /* 0x000000113f0b0299 */ /* 0x000fd80008011607 */
.L_x_1179:
[----:B------:R-:W-:-:S04]  /*5960*/  UIMAD UR11, UR11, UR14, UR14 ;  /* 0x0000000e0b0b72a4 */ /* 0x000fc8000f8e020e */
[----:B------:R-:W-:-:S04]  /*5970*/  UISETP.LT.AND UP0, UPT, UR10, UR11, UPT ;  /* 0x0000000b0a00728c */ /* 0x000fc8000bf01270 */
[----:B------:R-:W-:-:S12]  /*5980*/  USEL UR10, UR10, UR11, UP0 ;  /* 0x0000000b0a0a7287 */ /* 0x000fd80008000000 */
.L_x_1177:
[----:B------:R-:W-:Y:S01]  /*5990*/  UIMAD.WIDE UR6, UR10, 0x66666667, URZ ;  /* 0x666666670a0678a5 */ /* 0x000fe2000f8e023f */
[----:B------:R-:W0:Y:S01]  /*59a0*/  S2UR UR47, SR_CgaCtaId ;  /* 0x00000000002f79c3 */ /* 0x000e220000008800 */
[----:B------:R-:W-:Y:S01]  /*59b0*/  UMOV UR49, URZ ;  /* 0x0000003f00317c82 */ /* 0x000fe20008000000 */
[----:B------:R-:W-:Y:S01]  /*59c0*/  UMOV UR48, URZ ;  /* 0x0000003f00307c82 */ /* 0x000fe20008000000 */
[----:B------:R-:W-:Y:S01]  /*59d0*/  USHF.R.U32.HI UR6, URZ, 0x1f, UR7 ;  /* 0x0000001f3f067899 */ /* 0x000fe20008011607 */
[----:B------:R-:W-:Y:S02]  /*59e0*/  CS2R R24, SRZ ;  /* 0x0000000000187805 */ /* 0x000fe4000001ff00 */
[----:B------:R-:W-:Y:S02]  /*59f0*/  CS2R R26, SRZ ;  /* 0x00000000001a7805 */ /* 0x000fe4000001ff00 */
[----:B------:R-:W-:Y:S01]  /*5a00*/  CS2R R28, SRZ ;  /* 0x00000000001c7805 */ /* 0x000fe2000001ff00 */
[----:B------:R-:W-:Y:S01]  /*5a10*/  ULEA.HI.SX32 UR6, UR7, UR6, 0x1a ;  /* 0x0000000607067291 */ /* 0x000fe2000f8fd23f */
[----:B------:R-:W-:-:S02]  /*5a20*/  CS2R R30, SRZ ;  /* 0x00000000001e7805 */ /* 0x000fc4000001ff00 */
[----:B------:R-:W-:Y:S02]  /*5a30*/  CS2R R32, SRZ ;  /* 0x0000000000207805 */ /* 0x000fe4000001ff00 */
[----:B------:R-:W-:Y:S01]  /*5a40*/  CS2R R34, SRZ ;  /* 0x0000000000227805 */ /* 0x000fe2000001ff00 */
[----:B------:R-:W-:Y:S01]  /*5a50*/  UISETP.LT.AND UP0, UPT, UR40, UR6, UPT ;  /* 0x000000062800728c */ /* 0x000fe2000bf01270 */
[----:B------:R-:W-:Y:S02]  /*5a60*/  CS2R R36, SRZ ;  /* 0x0000000000247805 */ /* 0x000fe4000001ff00 */
[----:B------:R-:W-:Y:S02]  /*5a70*/  CS2R R38, SRZ ;  /* 0x0000000000267805 */ /* 0x000fe4000001ff00 */
[----:B------:R-:W-:Y:S01]  /*5a80*/  CS2R R40, SRZ ;  /* 0x0000000000287805 */ /* 0x000fe2000001ff00 */
[----:B------:R-:W-:Y:S01]  /*5a90*/  USEL UR57, UR40, UR6, !UP0 ;  /* 0x0000000628397287 */ /* 0x000fe2000c000000 */
[----:B------:R-:W-:-:S02]  /*5aa0*/  CS2R R42, SRZ ;  /* 0x00000000002a7805 */ /* 0x000fc4000001ff00 */
[----:B------:R-:W-:Y:S02]  /*5ab0*/  CS2R R44, SRZ ;  /* 0x00000000002c7805 */ /* 0x000fe4000001ff00 */
[----:B------:R-:W-:Y:S02]  /*5ac0*/  CS2R R46, SRZ ;  /* 0x00000000002e7805 */ /* 0x000fe4000001ff00 */
[----:B------:R-:W-:Y:S02]  /*5ad0*/  CS2R R48, SRZ ;  /* 0x0000000000307805 */ /* 0x000fe4000001ff00 */
[----:B------:R-:W-:Y:S02]  /*5ae0*/  CS2R R50, SRZ ;  /* 0x0000000000327805 */ /* 0x000fe4000001ff00 */
[----:B------:R-:W-:Y:S02]  /*5af0*/  ISETP.GE.AND P1, PT, R12, UR57, PT ;  /* 0x000000390c007c0c */ /* 0x000fe4000bf26270 */
        /* <DEDUP_REMOVED lines=17> */
[----:B------:R-:W-:Y:S01]  /*5c10*/  CS2R R86, SRZ ;  /* 0x0000000000567805 */ /* 0x000fe2000001ff00 */
[----:B0-----:R-:W-:Y:S06]  /*5c20*/  @!P1 BRA `(.L_x_1180) ;  /* 0x0000004800189947 */ /* 0x001fec0003800000 */
        /* <DEDUP_REMOVED lines=35> */
[----:B------:R-:W-:Y:S01]  /*5e60*/  UMOV UR58, URZ ;  /* 0x0000003f003a7c82 */ /* 0x000fe20008000000 */
[----:B------:R-:W-:Y:S01]  /*5e70*/  ULDC UR51, c[0x0][0x9e4] ;  /* 0x0002790000337ab9 */ /* 0x000fe20000000800 */
[----:B------:R-:W-:Y:S01]  /*5e80*/  ULDC UR54, c[0x0][0x288] ;  /* 0x0000a20000367ab9 */ /* 0x000fe20000000800 */
[----:B------:R-:W-:Y:S01]  /*5e90*/  ULDC UR56, c[0x0][0x2f0] ;  /* 0x0000bc0000387ab9 */ /* 0x000fe20000000800 */
[----:B------:R-:W-:-:S05]  /*5ea0*/  ULDC UR55, c[0x0][0x9e0] ;  /* 0x0002780000377ab9 */ /* 0x000fca0000000800 */
.L_x_1199:
[----:B------:R-:W-:Y:S01]  /*5eb0*/  ISETP.NE.AND P2, PT, RZ, UR42, PT ;  /* 0x0000002aff007c0c */ /* 0x000fe2000bf45270 */
[----:B------:R-:W-:-:S04]  /*5ec0*/  UISETP.NE.AND UP0, UPT, UR58, 0x1, UPT ;  /* 0x000000013a00788c */ /* 0x000fc8000bf05270 */
[----:B------:R-:W-:-:S04]  /*5ed0*/  USEL UR48, URZ, 0x1, UP0 ;  /* 0x000000013f307887 */ /* 0x000fc80008000000 */
[----:B------:R-:W-:-:S04]  /*5ee0*/  ULOP3.LUT UR48, UR59, UR48, URZ, 0x3c, !UPT ;  /* 0x000000303b307292 */ /* 0x000fc8000f8e3c3f */
[----:B------:R-:W-:Y:S08]  /*5ef0*/  @P2 BRA `(.L_x_1181) ;  /* 0x0000000000382947 */ /* 0x000ff00003800000 */
[----:B------:R-:W-:Y:S05]  /*5f00*/  @!P0 BRA `(.L_x_1182) ;  /* 0x0000000000048947 */ /* 0x000fea0003800000 */
[----:B------:R-:W-:Y:S01]  /*5f10*/  BPT.TRAP 0x1 ;  /* 0x000000040000795c */ /* 0x000fe20000300000 */
.L_x_1182:
[----:B------:R-:W-:Y:S01]  /*5f20*/  UIADD3 UR6, UR58, 0x1, URZ ;  /* 0x000000013a067890 */ /* 0x000fe2000fffe03f */
[----:B------:R-:W-:-:S03]  /*5f30*/  IMAD.U32 R9, RZ, RZ, UR48 ;  /* 0x00000030ff097e24 */ /* 0x000fc6000f8e00ff */
[----:B------:R-:W-:Y:S02]  /*5f40*/  UISETP.NE.AND UP0, UPT, UR6, 0x2, UPT ;  /* 0x000000020600788c */ /* 0x000fe4000bf05270 */
[----:B------:R-:W-:Y:S02]  /*5f50*/  SHF.L.U32 R9, R9, 0x1f, RZ ;  /* 0x0000001f09097819 */ /* 0x000fe400000006ff */
[----:B------:R-:W-:-:S04]  /*5f60*/  USEL UR6, UR6, URZ, UP0 ;  /* 0x0000003f06067287 */ /* 0x000fc80008000000 */
[----:B------:R-:W-:-:S09]  /*5f70*/  ULEA UR6, UR6, UR41, 0x3 ;  /* 0x0000002906067291 */ /* 0x000fd2000f8e183f */
[----:B------:R0:W1:Y:S01]  /*5f80*/  SYNCS.PHASECHK.TRANS64.TRYWAIT P1, [UR6+0x22830], R9 ;  /* 0x02283009ff0075a7 */ /* 0x0000620008020146 */
[----:B------:R-:W-:Y:S05]  /*5f90*/  @!P0 BRA `(.L_x_1183) ;  /* 0x0000000000048947 */ /* 0x000fea0003800000 */
[----:B------:R-:W-:Y:S01]  /*5fa0*/  BPT.TRAP 0x1 ;  /* 0x000000040000795c */ /* 0x000fe20000300000 */
.L_x_1183:
[----:B-1----:R-:W-:Y:S05]  /*5fb0*/  @P1 BRA `(.L_x_1181) ;  /* 0x0000000000081947 */ /* 0x002fea0003800000 */
[----:B------:R-:W1:Y:S02]  /*5fc0*/  SYNCS.PHASECHK.TRANS64.TRYWAIT P1, [UR6+0x22830], R9 ;  /* 0x02283009ff0075a7 */ /* 0x000e640008020146 */
[----:B-1----:R-:W-:Y:S05]  /*5fd0*/  @!P1 BRA `(.L_x_1184) ;  /* 0x0000013800c89947 */ /* 0x002fea0003800000 */
.L_x_1181:
        /* <DEDUP_REMOVED lines=35> */
[----:B------:R-:W-:Y:S02]  /*6210*/  UIADD3 UR11, UR60, 0x302, URZ ;  /* 0x000003023c0b7890 */ /* 0x000fe4000fffe03f */
[----:B------:R-:W-:Y:S01]  /*6220*/  UIADD3 UR14, UR60, 0x6, URZ ;  /* 0x000000063c0e7890 */ /* 0x000fe2000fffe03f */
[----:B------:R-:W-:Y:S01]  /*6230*/  UMOV UR15, 0x40000040 ;  /* 0x40000040000f7882 */ /* 0x000fe20000000000 */
        /* <DEDUP_REMOVED lines=96> */
.L_x_1186:
[----:B------:R-:W-:Y:S01]  /*6840*/  ULEA UR6, UR58, UR41, 0x3 ;  /* 0x000000293a067291 */ /* 0x000fe2000f8e183f */
[----:B------:R-:W-:-:S05]  /*6850*/  IMAD.U32 R9, RZ, RZ, UR59 ;  /* 0x0000003bff097e24 */ /* 0x000fca000f8e00ff */
[----:B------:R-:W-:-:S04]  /*6860*/  SHF.L.U32 R9, R9, 0x1f, RZ ;  /* 0x0000001f09097819 */ /* 0x000fc800000006ff */
[----:B------:R0:W1:Y:S01]  /*6870*/  SYNCS.PHASECHK.TRANS64.TRYWAIT P1, [UR6+0x22850], R9 ;  /* 0x02285009ff0075a7 */ /* 0x0000620008020146 */
[----:B------:R-:W-:Y:S05]  /*6880*/  @!P0 BRA `(.L_x_1187) ;  /* 0x0000000000048947 */ /* 0x000fea0003800000 */
[----:B------:R-:W-:Y:S01]  /*6890*/  BPT.TRAP 0x1 ;  /* 0x000000040000795c */ /* 0x000fe20000300000 */
.L_x_1187:
[----:B-1----:R-:W-:Y:S05]  /*68a0*/  @P1 BRA `(.L_x_1185) ;  /* 0x0000000000081947 */ /* 0x002fea0003800000 */
[----:B------:R-:W1:Y:S02]  /*68b0*/  SYNCS.PHASECHK.TRANS64.TRYWAIT P1, [UR6+0x22850], R9 ;  /* 0x02285009ff0075a7 */ /* 0x000e640008020146 */
[----:B-1----:R-:W-:Y:S05]  /*68c0*/  @!P1 BRA `(.L_x_1188) ;  /* 0x0000013000a49947 */ /* 0x002fea0003800000 */
.L_x_1185:
        /* <DEDUP_REMOVED lines=34> */
.L_x_1189:
[----:B------:R-:W-:Y:S01]  /*6af0*/  UISETP.NE.AND UP1, UPT, UR45, URZ, UPT ;  /* 0x0000003f2d00728c */ /* 0x000fe2000bf25270 */
[----:B------:R-:W-:Y:S01]  /*6b00*/  IMAD.MOV.U32 R14, RZ, RZ, R7 ;  /* 0x000000ffff0e7224 */ /* 0x000fe200078e0007 */
[----:B------:R-:W-:Y:S01]  /*6b10*/  UISETP.NE.AND UP0, UPT, UR44, URZ, UPT ;  /* 0x0000003f2c00728c */ /* 0x000fe2000bf05270 */
[----:B------:R-:W-:Y:S01]  /*6b20*/  IMAD R23, R12, -0xa0, RZ ;  /* 0xffffff600c177824 */ /* 0x000fe200078e02ff */
[----:B------:R-:W-:Y:S02]  /*6b30*/  ULEA UR6, UR49, UR41, 0x3 ;  /* 0x0000002931067291 */ /* 0x000fe4000f8e183f */
[----:B------:R-:W-:Y:S02]  /*6b40*/  PLOP3.LUT P1, PT, PT, PT, UP1, 0x80, 0x0 ;  /* 0x000000000000781c */ /* 0x000fe40003f2f018 */
[----:B------:R-:W-:Y:S01]  /*6b50*/  PLOP3.LUT P2, PT, PT, PT, UP1, 0x80, 0x0 ;  /* 0x000000000000781c */ /* 0x000fe20003f4f018 */
[----:B------:R-:W-:Y:S02]  /*6b60*/  UIADD3 UR6, UR6, 0x22840, URZ ;  /* 0x0002284006067890 */ /* 0x000fe4000fffe03f */
[----:B------:R-:W-:-:S02]  /*6b70*/  @UP1 ULDC UR7, c[0x0][0x44c] ;  /* 0x0001130000071ab9 */ /* 0x000fc40000000800 */
[----:B------:R-:W-:-:S06]  /*6b80*/  UPRMT UR6, UR47, 0x654, UR6 ;  /* 0x000006542f067896 */ /* 0x000fcc0008000006 */
[----:B0-----:R-:W-:Y:S01]  /*6b90*/  @P1 IMAD.HI.U32 R9, R7, UR7, RZ ;  /* 0x0000000707091c27 */ /* 0x001fe2000f8e00ff */
[----:B------:R-:W-:Y:S01]  /*6ba0*/  @UP1 ULDC UR7, c[0x0][0x450] ;  /* 0x0001140000071ab9 */ /* 0x000fe20000000800 */
[----:B------:R-:W-:Y:S01]  /*6bb0*/  PLOP3.LUT P1, PT, PT, PT, UP0, 0x40, 0x0 ;  /* 0x000000000000781c */ /* 0x000fe20003f2e808 */
[----:B------:R-:W-:Y:S02]  /*6bc0*/  SYNCS.ARRIVE.TRANS64.RED.A1T0 RZ, [UR6], RZ ;  /* 0x000000ffffff79a7 */ /* 0x000fe40008100406 */
[----:B------:R-:W-:Y:S01]  /*6bd0*/  @P2 SHF.R.U32.HI R14, RZ, UR7, R9 ;  /* 0x00000007ff0e2c19 */ /* 0x000fe20008011609 */
[----:B------:R-:W-:-:S04]  /*6be0*/  VIADD R9, R23, 0x1 ;  /* 0x0000000117097836 */ /* 0x000fc80000000000 */
[----:B------:R-:W0:Y:S01]  /*6bf0*/  SHFL.IDX PT, R15, R14, RZ, 0x1c1f ;  /* 0x001c1fff0e0f7589 */ /* 0x000e2200000e0000 */
[----:B------:R-:W-:-:S04]  /*6c00*/  IMAD R9, R8, -0x2, R9 ;  /* 0xfffffffe08097824 */ /* 0x000fc800078e0209 */
[----:B------:R-:W-:Y:S02]  /*6c10*/  IMAD R13, R16, UR56, R9 ;  /* 0x00000038100d7c24 */ /* 0x000fe4000f8e0209 */
[----:B------:R-:W-:Y:S02]  /*6c20*/  VIADD R9, R9, 0xffffffff ;  /* 0xffffffff09097836 */ /* 0x000fe40000000000 */
[----:B------:R-:W-:-:S04]  /*6c30*/  VIADD R13, R13, -UR54 ;  /* 0x800000360d0d7c36 */ /* 0x000fc80008000000 */
[C---:B------:R-:W-:Y:S02]  /*6c40*/  VIADD R21, R13.reuse, UR55 ;  /* 0x000000370d157c36 */ /* 0x040fe40008000000 */
[----:B------:R-:W-:Y:S02]  /*6c50*/  VIADD R168, R13, UR50 ;  /* 0x000000320da87c36 */ /* 0x000fe40008000000 */
[--C-:B0-----:R-:W-:Y:S02]  /*6c60*/  IMAD.IADD R13, R21, 0x1, R15.reuse ;  /* 0x00000001150d7824 */ /* 0x101fe400078e020f */
[----:B------:R-:W-:Y:S01]  /*6c70*/  IMAD.IADD R19, R168, 0x1, R15 ;  /* 0x00000001a8137824 */ /* 0x000fe200078e020f */
[----:B------:R-:W-:Y:S06]  /*6c80*/  @P1 BRA `(.L_x_1190) ;  /* 0x0000000000581947 */ /* 0x000fec0003800000 */
[----:B------:R-:W-:Y:S01]  /*6c90*/  IMAD R15, R16, UR56, R15 ;  /* 0x00000038100f7c24 */ /* 0x000fe2000f8e020f */
[----:B------:R-:W-:Y:S03]  /*6ca0*/  BSSY B0, `(.L_x_1191) ;  /* 0x0000011000007945 */ /* 0x000fe60003800000 */
[----:B------:R-:W-:-:S05]  /*6cb0*/  VIADD R15, R15, -UR54 ;  /* 0x800000360f0f7c36 */ /* 0x000fca0008000000 */
[----:B------:R-:W-:-:S13]  /*6cc0*/  ISETP.GT.AND P1, PT, R15, -0x1, PT ;  /* 0xffffffff0f00780c */ /* 0x000fda0003f24270 */
[----:B------:R-:W-:Y:S05]  /*6cd0*/  @P1 BRA `(.L_x_1192) ;  /* 0x0000000000201947 */ /* 0x000fea0003800000 */
[----:B------:R-:W-:Y:S01]  /*6ce0*/  IMAD.U32 R22, RZ, RZ, UR51 ;  /* 0x00000033ff167e24 */ /* 0x000fe2000f8e00ff */
[----:B------:R-:W-:-:S04]  /*6cf0*/  LOP3.LUT R15, RZ, R15, RZ, 0x33, !PT ;  /* 0x0000000fff0f7212 */ /* 0x000fc800078e33ff */
[----:B------:R-:W-:-:S13]  /*6d00*/  ISETP.NE.AND P1, PT, R22, 0x1, PT ;  /* 0x000000011600780c */ /* 0x000fda0003f25270 */
[----:B------:R-:W0:Y:S02]  /*6d10*/  @P1 LDC.64 R170, c[0x0][0x9e8] ;  /* 0x00027a00ffaa1b82 */ /* 0x000e240000000a00 */
[----:B0-----:R-:W-:-:S05]  /*6d20*/  @P1 IMAD.HI.U32 R20, R15, R170, RZ ;  /* 0x000000aa0f141227 */ /* 0x001fca00078e00ff */
[----:B------:R-:W-:-:S04]  /*6d30*/  @P1 SHF.R.U32.HI R15, RZ, R171, R20 ;  /* 0x000000abff0f1219 */ /* 0x000fc80000011614 */
[----:B------:R-:W-:Y:S01]  /*6d40*/  LOP3.LUT R15, RZ, R15, RZ, 0x33, !PT ;  /* 0x0000000fff0f7212 */ /* 0x000fe200078e33ff */
[----:B------:R-:W-:Y:S06]  /*6d50*/  BRA `(.L_x_1193) ;  /* 0x0000000000147947 */ /* 0x000fec0003800000 */
.L_x_1192:
[----:B------:R-:W-:-:S05]  /*6d60*/  IMAD.U32 R22, RZ, RZ, UR51 ;  /* 0x00000033ff167e24 */ /* 0x000fca000f8e00ff */
[----:B------:R-:W-:-:S13]  /*6d70*/  ISETP.NE.AND P1, PT, R22, 0x1, PT ;  /* 0x000000011600780c */ /* 0x000fda0003f25270 */
[----:B------:R-:W0:Y:S02]  /*6d80*/  @P1 LDC.64 R170, c[0x0][0x9e8] ;  /* 0x00027a00ffaa1b82 */ /* 0x000e240000000a00 */
[----:B0-----:R-:W-:-:S05]  /*6d90*/  @P1 IMAD.HI.U32 R20, R15, R170, RZ ;  /* 0x000000aa0f141227 */ /* 0x001fca00078e00ff */
[----:B------:R-:W-:-:S07]  /*6da0*/  @P1 SHF.R.U32.HI R15, RZ, R171, R20 ;  /* 0x000000abff0f1219 */ /* 0x000fce0000011614 */
.L_x_1193:
[----:B------:R-:W-:Y:S05]  /*6db0*/  BSYNC B0 ;  /* 0x0000000000007941 */ /* 0x000fea0003800000 */
.L_x_1191:
[----:B------:R-:W-:-:S05]  /*6dc0*/  IMAD R20, R15, R22, R9 ;  /* 0x000000160f147224 */ /* 0x000fca00078e0209 */
[----:B------:R-:W-:Y:S02]  /*6dd0*/  VIADDMNMX R13, R20, R22, R13, PT ;  /* 0x00000016140d7246 */ /* 0x000fe4000380010d */
[----:B------:R-:W-:-:S07]  /*6de0*/  VIMNMX R19, R19, R20, !PT ;  /* 0x0000001413137248 */ /* 0x000fce0007fe0100 */
.L_x_1190:
[C---:B------:R-:W-:Y:S01]  /*6df0*/  ISETP.GE.AND P2, PT, R23.reuse, 0x2, PT ;  /* 0x000000021700780c */ /* 0x040fe20003f46270 */
[----:B------:R-:W-:Y:S01]  /*6e00*/  UISETP.NE.AND UP0, UPT, UR44, URZ, UPT ;  /* 0x0000003f2c00728c */ /* 0x000fe2000bf05270 */
[C---:B------:R-:W-:Y:S02]  /*6e10*/  ISETP.GE.AND P1, PT, R23.reuse, 0x9, PT ;  /* 0x000000091700780c */ /* 0x040fe40003f26270 */
[----:B------:R-:W-:Y:S02]  /*6e20*/  LOP3.LUT R0, R0, 0xefffffff, RZ, 0xc0, !PT ;  /* 0xefffffff00007812 */ /* 0x000fe400078ec0ff */
[C---:B------:R-:W-:Y:S02]  /*6e30*/  ISETP.GE.AND P4, PT, R23.reuse, 0xa, PT ;  /* 0x0000000a1700780c */ /* 0x040fe40003f86270 */
[----:B------:R-:W-:Y:S02]  /*6e40*/  ISETP.GE.AND P3, PT, R23, 0x11, PT ;  /* 0x000000111700780c */ /* 0x000fe40003f66270 */
[----:B------:R-:W-:-:S03]  /*6e50*/  LOP3.LUT R2, R2, 0xfffffffe, RZ, 0xc0, !PT ;  /* 0xfffffffe02027812 */ /* 0x000fc600078ec0ff */
[----:B------:R-:W-:Y:S02]  /*6e60*/  @P2 LOP3.LUT R0, R0, 0x10000000, RZ, 0xfc, !PT ;  /* 0x1000000000002812 */ /* 0x000fe400078efcff */
[----:B------:R-:W-:Y:S02]  /*6e70*/  ISETP.GT.AND P2, PT, R19, 0x1, !P2 ;  /* 0x000000011300780c */ /* 0x000fe40005744270 */
[----:B------:R-:W-:Y:S02]  /*6e80*/  LOP3.LUT R0, R0, 0xdfffffff, RZ, 0xc0, !PT ;  /* 0xdfffffff00007812 */ /* 0x000fe400078ec0ff */
[----:B------:R-:W-:Y:S02]  /*6e90*/  ISETP.LT.OR P2, PT, R13, 0x2, P2 ;  /* 0x000000020d00780c */ /* 0x000fe40001741670 */
[----:B------:R-:W-:Y:S02]  /*6ea0*/  @P1 LOP3.LUT R0, R0, 0x20000000, RZ, 0xfc, !PT ;  /* 0x2000000000001812 */ /* 0x000fe400078efcff */
[----:B------:R-:W-:-:S02]  /*6eb0*/  ISETP.GT.AND P1, PT, R19, 0x8, !P1 ;  /* 0x000000081300780c */ /* 0x000fc40004f24270 */
[----:B------:R-:W-:Y:S02]  /*6ec0*/  LOP3.LUT R0, R0, 0xbfffffff, RZ, 0xc0, !PT ;  /* 0xbfffffff00007812 */ /* 0x000fe400078ec0ff */
[----:B------:R-:W-:Y:S02]  /*6ed0*/  ISETP.LT.OR P1, PT, R13, 0x9, P1 ;  /* 0x000000090d00780c */ /* 0x000fe40000f21670 */
[----:B------:R-:W-:Y:S02]  /*6ee0*/  @P4 LOP3.LUT R0, R0, 0x40000000, RZ, 0xfc, !PT ;  /* 0x4000000000004812 */ /* 0x000fe400078efcff */
[----:B------:R-:W-:Y:S02]  /*6ef0*/  FSEL R153, R153, -INF , !P2 ;  /* 0xff80000099997808 */ /* 0x000fe40005000000 */
[----:B------:R-:W-:Y:S02]  /*6f00*/  LOP3.LUT R0, R0, 0x7fffffff, RZ, 0xc0, !PT ;  /* 0x7fffffff00007812 */ /* 0x000fe400078ec0ff */
[----:B------:R-:W-:-:S02]  /*6f10*/  FSEL R156, R156, -INF , !P1 ;  /* 0xff8000009c9c7808 */ /* 0x000fc40004800000 */
[C---:B------:R-:W-:Y:S02]  /*6f20*/  ISETP.GT.AND P2, PT, R19.reuse, 0x9, !P4 ;  /* 0x000000091300780c */ /* 0x040fe40006744270 */
[----:B------:R-:W-:Y:S02]  /*6f30*/  @P3 LOP3.LUT R0, R0, 0x80000000, RZ, 0xfc, !PT ;  /* 0x8000000000003812 */ /* 0x000fe400078efcff */
[----:B------:R-:W-:Y:S02]  /*6f40*/  ISETP.GT.AND P1, PT, R19, 0x10, !P3 ;  /* 0x000000101300780c */ /* 0x000fe40005f24270 */
[----:B------:R-:W-:Y:S02]  /*6f50*/  ISETP.GE.AND P3, PT, R23, 0x12, PT ;  /* 0x000000121700780c */ /* 0x000fe40003f66270 */
[C---:B------:R-:W-:Y:S02]  /*6f60*/  ISETP.LT.OR P2, PT, R13.reuse, 0xa, P2 ;  /* 0x0000000a0d00780c */ /* 0x040fe40001741670 */
[----:B------:R-:W-:-:S02]  /*6f70*/  ISETP.LT.OR P1, PT, R13, 0x11, P1 ;  /* 0x000000110d00780c */ /* 0x000fc40000f21670 */
[----:B------:R-:W-:Y:S02]  /*6f80*/  FSEL R157, R157, -INF , !P2 ;  /* 0xff8000009d9d7808 */ /* 0x000fe40005000000 */
[----:B------:R-:W-:Y:S02]  /*6f90*/  FSEL R160, R160, -INF , !P1 ;  /* 0xff800000a0a07808 */ /* 0x000fe40004800000 */
[----:B------:R-:W-:Y:S02]  /*6fa0*/  ISETP.GT.AND P1, PT, R19, 0x11, !P3 ;  /* 0x000000111300780c */ /* 0x000fe40005f24270 */
[----:B------:R-:W-:Y:S02]  /*6fb0*/  ISETP.GE.AND P2, PT, R23, 0x19, PT ;  /* 0x000000191700780c */ /* 0x000fe40003f46270 */
[----:B------:R-:W-:Y:S02]  /*6fc0*/  ISETP.LT.OR P1, PT, R13, 0x12, P1 ;  /* 0x000000120d00780c */ /* 0x000fe40000f21670 */
[----:B------:R-:W-:-:S02]  /*6fd0*/  @P3 LOP3.LUT R2, R2, 0x1, RZ, 0xfc, !PT ;  /* 0x0000000102023812 */ /* 0x000fc400078efcff */
[----:B------:R-:W-:Y:S02]  /*6fe0*/  FSEL R161, R161, -INF , !P1 ;  /* 0xff800000a1a17808 */ /* 0x000fe40004800000 */
[----:B------:R-:W-:Y:S02]  /*6ff0*/  LOP3.LUT R2, R2, 0xfffffffb, RZ, 0xc0, !PT ;  /* 0xfffffffb02027812 */ /* 0x000fe400078ec0ff */
[----:B------:R-:W-:Y:S02]  /*7000*/  ISETP.GT.AND P1, PT, R19, 0x18, !P2 ;  /* 0x000000181300780c */ /* 0x000fe40005724270 */
[----:B------:R-:W-:Y:S02]  /*7010*/  ISETP.GE.AND P3, PT, R23, 0x22, PT ;  /* 0x000000221700780c */ /* 0x000fe40003f66270 */
[----:B------:R-:W-:Y:S02]  /*7020*/  @P2 LOP3.LUT R2, R2, 0x4, RZ, 0xfc, !PT ;  /* 0x0000000402022812 */ /* 0x000fe400078efcff */
[----:B------:R-:W-:-:S02]  /*7030*/  ISETP.LT.OR P1, PT, R13, 0x19, P1 ;  /* 0x000000190d00780c */ /* 0x000fc40000f21670 */
[----:B------:R-:W-:Y:S02]  /*7040*/  ISETP.GE.AND P2, PT, R23, 0x1a, PT ;  /* 0x0000001a1700780c */ /* 0x000fe40003f46270 */
[----:B------:R-:W-:Y:S02]  /*7050*/  FSEL R164, R164, -INF , !P1 ;  /* 0xff800000a4a47808 */ /* 0x000fe40004800000 */
[----:B------:R-:W-:Y:S02]  /*7060*/  ISETP.GT.AND P1, PT, R19, 0x19, !P2 ;  /* 0x000000191300780c */ /* 0x000fe40005724270 */
[----:B------:R-:W-:Y:S02]  /*7070*/  LOP3.LUT R2, R2, 0xfffffffd, RZ, 0xc0, !PT ;  /* 0xfffffffd02027812 */ /* 0x000fe400078ec0ff */
[----:B------:R-:W-:Y:S02]  /*7080*/  ISETP.LT.OR P1, PT, R13, 0x1a, P1 ;  /* 0x0000001a0d00780c */ /* 0x000fe40000f21670 */
[----:B------:R-:W-:-:S02]  /*7090*/  LOP3.LUT R0, R0, 0xfffffffd, RZ, 0xc0, !PT ;  /* 0xfffffffd00007812 */ /* 0x000fc400078ec0ff */
[----:B------:R-:W-:Y:S02]  /*70a0*/  FSEL R165, R165, -INF , !P1 ;  /* 0xff800000a5a57808 */ /* 0x000fe40004800000 */
[----:B------:R-:W-:Y:S02]  /*70b0*/  ISETP.GE.AND P1, PT, R23, 0x21, PT ;  /* 0x000000211700780c */ /* 0x000fe40003f26270 */
[----:B------:R-:W-:Y:S02]  /*70c0*/  @P2 LOP3.LUT R2, R2, 0x2, RZ, 0xfc, !PT ;  /* 0x0000000202022812 */ /* 0x000fe400078efcff */
[----:B------:R-:W-:Y:S02]  /*70d0*/  ISETP.GT.AND P2, PT, R19, 0x20, !P1 ;  /* 0x000000201300780c */ /* 0x000fe40004f44270 */
[----:B------:R-:W-:Y:S02]  /*70e0*/  @P3 LOP3.LUT R0, R0, 0x2, RZ, 0xfc, !PT ;  /* 0x0000000200003812 */ /* 0x000fe400078efcff */
[----:B------:R-:W-:-:S02]  /*70f0*/  ISETP.LT.OR P2, PT, R13, 0x21, P2 ;  /* 0x000000210d00780c */ /* 0x000fc40001741670 */
[----:B------:R-:W-:Y:S02]  /*7100*/  LOP3.LUT R0, R0, 0xfffffffb, RZ, 0xc0, !PT ;  /* 0xfffffffb00007812 */ /* 0x000fe400078ec0ff */
[----:B------:R-:W-:Y:S02]  /*7110*/  FSEL R136, R136, -INF , !P2 ;  /* 0xff80000088887808 */ /* 0x000fe40005000000 */
[----:B------:R-:W-:Y:S02]  /*7120*/  ISETP.GT.AND P2, PT, R19, 0x21, !P3 ;  /* 0x000000211300780c */ /* 0x000fe40005f44270 */
[----:B------:R-:W-:Y:S02]  /*7130*/  ISETP.GE.AND P3, PT, R23, 0x29, PT ;  /* 0x000000291700780c */ /* 0x000fe40003f66270 */
[----:B------:R-:W-:-:S04]  /*7140*/  ISETP.LT.OR P2, PT, R13, 0x22, P2 ;  /* 0x000000220d00780c */ /* 0x000fc80001741670 */
[----:B------:R-:W-:Y:S02]  /*7150*/  FSEL R137, R137, -INF , !P2 ;  /* 0xff80000089897808 */ /* 0x000fe40005000000 */
[----:B------:R-:W-:-:S04]  /*7160*/  ISETP.GT.AND P2, PT, R19, 0x28, !P3 ;  /* 0x000000281300780c */ /* 0x000fc80005f44270 */
[----:B------:R-:W-:Y:S02]  /*7170*/  ISETP.LT.OR P2, PT, R13, 0x29, P2 ;  /* 0x000000290d00780c */ /* 0x000fe40001741670 */
[----:B------:R-:W-:Y:S02]  /*7180*/  @P3 LOP3.LUT R0, R0, 0x4, RZ, 0xfc, !PT ;  /* 0x0000000400003812 */ /* 0x000fe400078efcff */
[----:B------:R-:W-:Y:S02]  /*7190*/  ISETP.GE.AND P3, PT, R23, 0x2a, PT ;  /* 0x0000002a1700780c */ /* 0x000fe40003f66270 */
[----:B------:R-:W-:Y:S02]  /*71a0*/  LOP3.LUT R0, R0, 0xfffffff7, RZ, 0xc0, !PT ;  /* 0xfffffff700007812 */ /* 0x000fe400078ec0ff */
[----:B------:R-:W-:Y:S02]  /*71b0*/  FSEL R140, R140, -INF , !P2 ;  /* 0xff8000008c8c7808 */ /* 0x000fe40005000000 */
[----:B------:R-:W-:-:S04]  /*71c0*/  ISETP.GT.AND P2, PT, R19, 0x29, !P3 ;  /* 0x000000291300780c */ /* 0x000fc80005f44270 */
[----:B------:R-:W-:-:S03]  /*71d0*/  ISETP.LT.OR P2, PT, R13, 0x2a, P2 ;  /* 0x0000002a0d00780c */ /* 0x000fc60001741670 */
        /* <DEDUP_REMOVED lines=128> */
[----:B------:R-:W-:Y:S02]  /*79e0*/  FSEL R88, R88, -INF , !P2 ;  /* 0xff80000058587808 */ /* 0x000fe40005000000 */
[----:B------:R-:W-:Y:S02]  /*79f0*/  LOP3.LUT R0, R0, 0xfdffffff, RZ, 0xc0, !PT ;  /* 0xfdffffff00007812 */ /* 0x000fe400078ec0ff */
[----:B------:R-:W-:-:S04]  /*7a00*/  ISETP.GT.AND P2, PT, R19, 0x81, !P3 ;  /* 0x000000811300780c */ /* 0x000fc80005f44270 */
[----:B------:R-:W-:-:S03]  /*7a10*/  ISETP.LT.OR P2, PT, R13, 0x82, P2 ;  /* 0x000000820d00780c */ /* 0x000fc60001741670 */
[----:B------:R-:W-:Y:S02]  /*7a20*/  @P3 LOP3.LUT R0, R0, 0x2000000, RZ, 0xfc, !PT ;  /* 0x0200000000003812 */ /* 0x000fe400078efcff */
[----:B------:R-:W-:Y:S02]  /*7a30*/  ISETP.GE.AND P3, PT, R23, 0x89, PT ;  /* 0x000000891700780c */ /* 0x000fe40003f66270 */
[----:B------:R-:W-:Y:S02]  /*7a40*/  FSEL R89, R89, -INF , !P2 ;  /* 0xff80000059597808 */ /* 0x000fe40005000000 */
[----:B------:R-:W-:Y:S02]  /*7a50*/  ISETP.GT.AND P2, PT, R19, 0x88, !P3 ;  /* 0x000000881300780c */ /* 0x000fe40005f44270 */
[----:B------:R-:W-:Y:S02]  /*7a60*/  LOP3.LUT R0, R0, 0xfeffffff, RZ, 0xc0, !PT ;  /* 0xfeffffff00007812 */ /* 0x000fe400078ec0ff */
[----:B------:R-:W-:-:S04]  /*7a70*/  ISETP.LT.OR P2, PT, R13, 0x89, P2 ;  /* 0x000000890d00780c */ /* 0x000fc80001741670 */
[----:B------:R-:W-:Y:S02]  /*7a80*/  FSEL R92, R92, -INF , !P2 ;  /* 0xff8000005c5c7808 */ /* 0x000fe40005000000 */
[----:B------:R-:W-:Y:S02]  /*7a90*/  ISETP.GE.AND P2, PT, R23, 0x8a, PT ;  /* 0x0000008a1700780c */ /* 0x000fe40003f46270 */
[----:B------:R-:W-:Y:S02]  /*7aa0*/  @P3 LOP3.LUT R0, R0, 0x1000000, RZ, 0xfc, !PT ;  /* 0x0100000000003812 */ /* 0x000fe400078efcff */
[----:B------:R-:W-:Y:S02]  /*7ab0*/  ISETP.GT.AND P3, PT, R19, 0x89, !P2 ;  /* 0x000000891300780c */ /* 0x000fe40005764270 */
[----:B------:R-:W-:Y:S02]  /*7ac0*/  LOP3.LUT R0, R0, 0xfffffffe, RZ, 0xc0, !PT ;  /* 0xfffffffe00007812 */ /* 0x000fe400078ec0ff */
        /* <DEDUP_REMOVED lines=14> */
[----:B------:R-:W-:-:S13]  /*7bb0*/  ISETP.GE.AND P6, PT, R23, 0x1, PT ;  /* 0x000000011700780c */ /* 0x000fda0003fc6270 */
[----:B------:R-:W-:Y:S02]  /*7bc0*/  @P6 LOP3.LUT R0, R0, 0x1, RZ, 0xfc, !PT ;  /* 0x0000000100006812 */ /* 0x000fe400078efcff */
[----:B------:R-:W-:Y:S02]  /*7bd0*/  ISETP.GT.AND P6, PT, R19, RZ, !P6 ;  /* 0x000000ff1300720c */ /* 0x000fe400077c4270 */
[----:B------:R-:W-:Y:S02]  /*7be0*/  LOP3.LUT R0, R0, 0xf7ffffff, RZ, 0xc0, !PT ;  /* 0xf7ffffff00007812 */ /* 0x000fe400078ec0ff */
[----:B------:R-:W-:-:S04]  /*7bf0*/  ISETP.LT.OR P6, PT, R13, 0x1, P6 ;  /* 0x000000010d00780c */ /* 0x000fc800037c1670 */
[----:B------:R-:W-:Y:S02]  /*7c00*/  FSEL R15, R152, -INF , !P6 ;  /* 0xff800000980f7808 */ /* 0x000fe40007000000 */
[----:B------:R-:W-:-:S13]  /*7c10*/  ISETP.GE.AND P6, PT, R23, 0x9a, PT ;  /* 0x0000009a1700780c */ /* 0x000fda0003fc6270 */
[----:B------:R-:W-:Y:S02]  /*7c20*/  @P6 LOP3.LUT R0, R0, 0x8000000, RZ, 0xfc, !PT ;  /* 0x0800000000006812 */ /* 0x000fe400078efcff */
[----:B------:R-:W-:Y:S02]  /*7c30*/  ISETP.GT.AND P6, PT, R19, 0x99, !P6 ;  /* 0x000000991300780c */ /* 0x000fe400077c4270 */
[----:B------:R-:W0:Y:S02]  /*7c40*/  SHFL.IDX PT, R19, R14, 0x1, 0x1c1f ;  /* 0x003c1f000e137f89 */ /* 0x000e2400000e0000 */
[----:B------:R-:W-:-:S04]  /*7c50*/  ISETP.LT.OR P6, PT, R13, 0x9a, P6 ;  /* 0x0000009a0d00780c */ /* 0x000fc800037c1670 */
[----:B------:R-:W-:Y:S02]  /*7c60*/  FSEL R101, R101, -INF , !P6 ;  /* 0xff80000065657808 */ /* 0x000fe40007000000 */
[----:B------:R-:W-:Y:S01]  /*7c70*/  PLOP3.LUT P6, PT, PT, PT, UP0, 0x40, 0x0 ;  /* 0x000000000000781c */ /* 0x000fe20003fce808 */
[--C-:B0-----:R-:W-:Y:S02]  /*7c80*/  IMAD.IADD R13, R21, 0x1, R19.reuse ;  /* 0x00000001150d7824 */ /* 0x101fe400078e0213 */
[----:B------:R-:W-:-:S10]  /*7c90*/  IMAD.IADD R168, R168, 0x1, R19 ;  /* 0x00000001a8a87824 */ /* 0x000fd400078e0213 */
[----:B------:R-:W-:Y:S05]  /*7ca0*/  @P6 BRA `(.L_x_1194) ;  /* 0x0000000000586947 */ /* 0x000fea0003800000 */
        /* <DEDUP_REMOVED lines=13> */
.L_x_1196:
[----:B------:R-:W-:-:S05]  /*7d80*/  IMAD.U32 R22, RZ, RZ, UR51 ;  /* 0x00000033ff167e24 */ /* 0x000fca000f8e00ff */
[----:B------:R-:W-:-:S13]  /*7d90*/  ISETP.NE.AND P6, PT, R22, 0x1, PT ;  /* 0x000000011600780c */ /* 0x000fda0003fc5270 */
[----:B------:R-:W0:Y:S02]  /*7da0*/  @P6 LDC.64 R20, c[0x0][0x9e8] ;  /* 0x00027a00ff146b82 */ /* 0x000e240000000a00 */
[----:B0-----:R-:W-:-:S05]  /*7db0*/  @P6 IMAD.HI.U32 R20, R14, R20, RZ ;  /* 0x000000140e146227 */ /* 0x001fca00078e00ff */
[----:B------:R-:W-:-:S07]  /*7dc0*/  @P6 SHF.R.U32.HI R14, RZ, R21, R20 ;  /* 0x00000015ff0e6219 */ /* 0x000fce0000011614 */
.L_x_1197:
[----:B------:R-:W-:Y:S05]  /*7dd0*/  BSYNC B0 ;  /* 0x0000000000007941 */ /* 0x000fea0003800000 */
.L_x_1195:
[----:B------:R-:W-:-:S05]  /*7de0*/  IMAD R9, R14, R22, R9 ;  /* 0x000000160e097224 */ /* 0x000fca00078e0209 */
[----:B------:R-:W-:Y:S02]  /*7df0*/  VIADDMNMX R13, R9, R22, R13, PT ;  /* 0x00000016090d7246 */ /* 0x000fe4000380010d */
[----:B------:R-:W-:-:S07]  /*7e00*/  VIMNMX R168, R168, R9, !PT ;  /* 0x00000009a8a87248 */ /* 0x000fce0007fe0100 */
.L_x_1194:
[----:B------:R-:W-:Y:S01]  /*7e10*/  ISETP.GT.AND P1, PT, R168, 0x20, !P1 ;  /* 0x00000020a800780c */ /* 0x000fe20004f24270 */
[----:B------:R-:W-:Y:S01]  /*7e20*/  IMAD.U32 R170, RZ, RZ, UR39 ;  /* 0x00000027ffaa7e24 */ /* 0x000fe2000f8e00ff */
[----:B------:R-:W-:Y:S02]  /*7e30*/  LOP3.LUT P6, RZ, R0, 0x20000, RZ, 0xc0, !PT ;  /* 0x0002000000ff7812 */ /* 0x000fe400078cc0ff */
[----:B------:R-:W-:Y:S02]  /*7e40*/  ISETP.LT.OR P1, PT, R13, 0x21, P1 ;  /* 0x000000210d00780c */ /* 0x000fe40000f21670 */
[----:B------:R-:W-:Y:S02]  /*7e50*/  FMNMX.FTZ R14, R15, R10, !PT ;  /* 0x0000000a0f0e7209 */ /* 0x000fe40007810000 */
[----:B------:R-:W-:Y:S02]  /*7e60*/  FSEL R138, R138, -INF , !P1 ;  /* 0xff8000008a8a7808 */ /* 0x000fe40004800000 */
[----:B------:R-:W-:-:S02]  /*7e70*/  LOP3.LUT P1, RZ, R0, 0x2, RZ, 0xc0, !PT ;  /* 0x0000000200ff7812 */ /* 0x000fc4000782c0ff */
[----:B------:R-:W-:Y:S02]  /*7e80*/  FMNMX.FTZ R9, R153, R14, !PT ;  /* 0x0000000e99097209 */ /* 0x000fe40007810000 */
[----:B------:R-:W-:Y:S02]  /*7e90*/  ISETP.GT.AND P1, PT, R168, 0x21, !P1 ;  /* 0x00000021a800780c */ /* 0x000fe40004f24270 */
[----:B------:R-:W-:Y:S02]  /*7ea0*/  FMNMX.FTZ R14, R156, R9, !PT ;  /* 0x000000099c0e7209 */ /* 0x000fe40007810000 */
[----:B------:R-:W-:Y:S02]  /*7eb0*/  ISETP.LT.OR P1, PT, R13, 0x22, P1 ;  /* 0x000000220d00780c */ /* 0x000fe40000f21670 */
[----:B------:R-:W-:Y:S02]  /*7ec0*/  FMNMX.FTZ R9, R157, R14, !PT ;  /* 0x0000000e9d097209 */ /* 0x000fe40007810000 */
[----:B------:R-:W-:-:S02]  /*7ed0*/  FSEL R139, R139, -INF , !P1 ;  /* 0xff8000008b8b7808 */ /* 0x000fc40004800000 */
[----:B------:R-:W-:Y:S02]  /*7ee0*/  LOP3.LUT P1, RZ, R0, 0x4, RZ, 0xc0, !PT ;  /* 0x0000000400ff7812 */ /* 0x000fe4000782c0ff */
[----:B------:R-:W-:Y:S02]  /*7ef0*/  FMNMX.FTZ R14, R160, R9, !PT ;  /* 0x00000009a00e7209 */ /* 0x000fe40007810000 */
[----:B------:R-:W-:Y:S02]  /*7f00*/  ISETP.GT.AND P1, PT, R168, 0x28, !P1 ;  /* 0x00000028a800780c */ /* 0x000fe40004f24270 */
[----:B------:R-:W-:Y:S02]  /*7f10*/  FMNMX.FTZ R9, R161, R14, !PT ;  /* 0x0000000ea1097209 */ /* 0x000fe40007810000 */
[----:B------:R-:W-:Y:S02]  /*7f20*/  ISETP.LT.OR P1, PT, R13, 0x29, P1 ;  /* 0x000000290d00780c */ /* 0x000fe40000f21670 */
[----:B------:R-:W-:-:S02]  /*7f30*/  FMNMX.FTZ R14, R164, R9, !PT ;  /* 0x00000009a40e7209 */ /* 0x000fc40007810000 */
[----:B------:R-:W-:Y:S02]  /*7f40*/  FSEL R142, R142, -INF , !P1 ;  /* 0xff8000008e8e7808 */ /* 0x000fe40004800000 */
[----:B------:R-:W-:Y:S02]  /*7f50*/  LOP3.LUT P1, RZ, R0, 0x8, RZ, 0xc0, !PT ;  /* 0x0000000800ff7812 */ /* 0x000fe4000782c0ff */
[----:B------:R-:W-:Y:S02]  /*7f60*/  FMNMX.FTZ R9, R165, R14, !PT ;  /* 0x0000000ea5097209 */ /* 0x000fe40007810000 */
[----:B------:R-:W-:Y:S02]  /*7f70*/  ISETP.GT.AND P1, PT, R168, 0x29, !P1 ;  /* 0x00000029a800780c */ /* 0x000fe40004f24270 */
[----:B------:R-:W-:Y:S02]  /*7f80*/  FMNMX.FTZ R14, R136, R9, !PT ;  /* 0x00000009880e7209 */ /* 0x000fe40007810000 */
[----:B------:R-:W-:-:S02]  /*7f90*/  ISETP.LT.OR P1, PT, R13, 0x2a, P1 ;  /* 0x0000002a0d00780c */ /* 0x000fc40000f21670 */
[----:B------:R-:W-:Y:S02]  /*7fa0*/  FMNMX.FTZ R9, R137, R14, !PT ;  /* 0x0000000e89097209 */ /* 0x000fe40007810000 */
[----:B------:R-:W-:Y:S02]  /*7fb0*/  FSEL R143, R143, -INF , !P1 ;  /* 0xff8000008f8f7808 */ /* 0x000fe40004800000 */
[----:B------:R-:W-:Y:S02]  /*7fc0*/  LOP3.LUT P1, RZ, R0, 0x10, RZ, 0xc0, !PT ;  /* 0x0000001000ff7812 */ /* 0x000fe4000782c0ff */
[----:B------:R-:W-:Y:S02]  /*7fd0*/  FMNMX.FTZ R14, R140, R9, !PT ;  /* 0x000000098c0e7209 */ /* 0x000fe40007810000 */
[----:B------:R-:W-:Y:S02]  /*7fe0*/  ISETP.GT.AND P1, PT, R168, 0x30, !P1 ;  /* 0x00000030a800780c */ /* 0x000fe40004f24270 */
[----:B------:R-:W-:-:S02]  /*7ff0*/  FMNMX.FTZ R9, R141, R14, !PT ;  /* 0x0000000e8d097209 */ /* 0x000fc40007810000 */
[----:B------:R-:W-:Y:S02]  /*8000*/  ISETP.LT.OR P1, PT, R13, 0x31, P1 ;  /* 0x000000310d00780c */ /* 0x000fe40000f21670 */
[----:B------:R-:W-:Y:S02]  /*8010*/  FMNMX.FTZ R14, R144, R9, !PT ;  /* 0x00000009900e7209 */ /* 0x000fe40007810000 */
[----:B------:R-:W-:Y:S02]  /*8020*/  FSEL R146, R146, -INF , !P1 ;  /* 0xff80000092927808 */ /* 0x000fe40004800000 */
[----:B------:R-:W-:Y:S02]  /*8030*/  LOP3.LUT P1, RZ, R0, 0x800000, RZ, 0xc0, !PT ;  /* 0x0080000000ff7812 */ /* 0x000fe4000782c0ff */
[----:B------:R-:W-:Y:S02]  /*8040*/  FMNMX.FTZ R9, R145, R14, !PT ;  /* 0x0000000e91097209 */ /* 0x000fe40007810000 */
[----:B------:R-:W-:-:S02]  /*8050*/  ISETP.GT.AND P1, PT, R168, 0x31, !P1 ;  /* 0x00000031a800780c */ /* 0x000fc40004f24270 */
[----:B------:R-:W-:Y:S02]  /*8060*/  FMNMX.FTZ R14, R148, R9, !PT ;  /* 0x00000009940e7209 */ /* 0x000fe40007810000 */
[----:B------:R-:W-:Y:S02]  /*8070*/  ISETP.LT.OR P1, PT, R13, 0x32, P1 ;  /* 0x000000320d00780c */ /* 0x000fe40000f21670 */
[----:B------:R-:W-:Y:S02]  /*8080*/  FMNMX.FTZ R9, R149, R14, !PT ;  /* 0x0000000e95097209 */ /* 0x000fe40007810000 */
[----:B------:R-:W-:Y:S02]  /*8090*/  FSEL R147, R147, -INF , !P1 ;  /* 0xff80000093937808 */ /* 0x000fe40004800000 */
[----:B------:R-:W-:Y:S02]  /*80a0*/  LOP3.LUT P1, RZ, R0, 0x400000, RZ, 0xc0, !PT ;  /* 0x0040000000ff7812 */ /* 0x000fe4000782c0ff */
[----:B------:R-:W-:-:S02]  /*80b0*/  FMNMX.FTZ R14, R120, R9, !PT ;  /* 0x00000009780e7209 */ /* 0x000fc40007810000 */
[----:B------:R-:W-:Y:S02]  /*80c0*/  ISETP.GT.AND P1, PT, R168, 0x38, !P1 ;  /* 0x00000038a800780c */ /* 0x000fe40004f24270 */
[----:B------:R-:W-:Y:S02]  /*80d0*/  FMNMX.FTZ R9, R121, R14, !PT ;  /* 0x0000000e79097209 */ /* 0x000fe40007810000 */
        /* <DEDUP_REMOVED lines=28> */
[C---:B------:R-:W-:Y:S02]  /*82a0*/  ISETP.LT.OR P1, PT, R13.reuse, 0x49, P1 ;  /* 0x000000490d00780c */ /* 0x040fe40000f21670 */
[----:B------:R-:W-:Y:S02]  /*82b0*/  FMNMX.FTZ R14, R116, R9, !PT ;  /* 0x00000009740e7209 */ /* 0x000fe40007810000 */
[----:B------:R-:W-:Y:S02]  /*82c0*/  FSEL R126, R126, -INF , !P1 ;  /* 0xff8000007e7e7808 */ /* 0x000fe40004800000 */
[----:B------:R-:W-:Y:S02]  /*82d0*/  ISETP.GT.AND P1, PT, R168, 0x49, !P6 ;  /* 0x00000049a800780c */ /* 0x000fe40007724270 */
[----:B------:R-:W-:Y:S02]  /*82e0*/  LOP3.LUT P6, RZ, R0, 0x40, RZ, 0xc0, !PT ;  /* 0x0000004000ff7812 */ /* 0x000fe400078cc0ff */
        /* <DEDUP_REMOVED lines=19> */
[C---:B------:R-:W-:Y:S02]  /*8420*/  ISETP.GT.AND P1, PT, R168.reuse, 0x58, !P1 ;  /* 0x00000058a800780c */ /* 0x040fe40004f24270 */
[----:B------:R-:W-:Y:S02]  /*8430*/  FMNMX.FTZ R14, R101, R14, !PT ;  /* 0x0000000e650e7209 */ /* 0x000fe40007810000 */
[----:B------:R-:W-:Y:S02]  /*8440*/  ISETP.LT.OR P1, PT, R13, 0x59, P1 ;  /* 0x000000590d00780c */ /* 0x000fe40000f21670 */
[----:B------:R-:W-:Y:S01]  /*8450*/  ISETP.GT.AND P2, PT, R168, 0x89, !P2 ;  /* 0x00000089a800780c */ /* 0x000fe20005744270 */
[----:B------:R-:W0:Y:S01]  /*8460*/  SHFL.BFLY PT, R9, R14, 0x2, 0x1f ;  /* 0x0c401f000e097f89 */ /* 0x000e2200000e0000 */
[----:B------:R-:W-:Y:S02]  /*8470*/  FSEL R134, R134, -INF , !P1 ;  /* 0xff80000086867808 */ /* 0x000fe40004800000 */
[----:B------:R-:W-:-:S02]  /*8480*/  LOP3.LUT P1, RZ, R0, 0x2000, RZ, 0xc0, !PT ;  /* 0x0000200000ff7812 */ /* 0x000fc4000782c0ff */
[C---:B------:R-:W-:Y:S02]  /*8490*/  ISETP.GT.AND P3, PT, R168.reuse, 0x90, !P3 ;  /* 0x00000090a800780c */ /* 0x040fe40005f64270 */
[C---:B------:R-:W-:Y:S02]  /*84a0*/  ISETP.GT.AND P1, PT, R168.reuse, 0x59, !P1 ;  /* 0x00000059a800780c */ /* 0x040fe40004f24270 */
[C---:B------:R-:W-:Y:S02]  /*84b0*/  ISETP.LT.OR P2, PT, R13.reuse, 0x8a, P2 ;  /* 0x0000008a0d00780c */ /* 0x040fe40001741670 */
[----:B------:R-:W-:Y:S02]  /*84c0*/  ISETP.LT.OR P1, PT, R13, 0x5a, P1 ;  /* 0x0000005a0d00780c */ /* 0x000fe40000f21670 */
[----:B------:R-:W-:Y:S02]  /*84d0*/  ISETP.GT.AND P4, PT, R168, 0x91, !P4 ;  /* 0x00000091a800780c */ /* 0x000fe40006784270 */
[----:B------:R-:W-:-:S02]  /*84e0*/  FSEL R135, R135, -INF , !P1 ;  /* 0xff80000087877808 */ /* 0x000fc40004800000 */
[----:B------:R-:W-:Y:S02]  /*84f0*/  LOP3.LUT P1, RZ, R0, 0x1000, RZ, 0xc0, !PT ;  /* 0x0000100000ff7812 */ /* 0x000fe4000782c0ff */
[C---:B------:R-:W-:Y:S02]  /*8500*/  ISETP.LT.OR P3, PT, R13.reuse, 0x91, P3 ;  /* 0x000000910d00780c */ /* 0x040fe40001f61670 */
[C---:B------:R-:W-:Y:S02]  /*8510*/  ISETP.GT.AND P1, PT, R168.reuse, 0x60, !P1 ;  /* 0x00000060a800780c */ /* 0x040fe40004f24270 */
[----:B------:R-:W-:Y:S02]  /*8520*/  ISETP.GT.AND P5, PT, R168, 0x98, !P5 ;  /* 0x00000098a800780c */ /* 0x000fe40006fa4270 */
[----:B------:R-:W-:Y:S02]  /*8530*/  ISETP.LT.OR P1, PT, R13, 0x61, P1 ;  /* 0x000000610d00780c */ /* 0x000fe40000f21670 */
[----:B0-----:R-:W-:-:S02]  /*8540*/  FMNMX.FTZ R19, R14, R9, !PT ;  /* 0x000000090e137209 */ /* 0x001fc40007810000 */
[----:B------:R-:W-:Y:S02]  /*8550*/  FSEL R106, R106, -INF , !P1 ;  /* 0xff8000006a6a7808 */ /* 0x000fe40004800000 */
[----:B------:R-:W-:Y:S01]  /*8560*/  LOP3.LUT P1, RZ, R0, 0x800, RZ, 0xc0, !PT ;  /* 0x0000080000ff7812 */ /* 0x000fe2000782c0ff */
[----:B------:R-:W0:Y:S01]  /*8570*/  SHFL.BFLY PT, R20, R19, 0x1, 0x1f ;  /* 0x0c201f0013147f89 */ /* 0x000e2200000e0000 */
[C---:B------:R-:W-:Y:S02]  /*8580*/  ISETP.LT.OR P4, PT, R13.reuse, 0x92, P4 ;  /* 0x000000920d00780c */ /* 0x040fe40002781670 */
[----:B------:R-:W-:Y:S02]  /*8590*/  ISETP.GT.AND P1, PT, R168, 0x61, !P1 ;  /* 0x00000061a800780c */ /* 0x000fe40004f24270 */
[----:B------:R-:W-:Y:S02]  /*85a0*/  FSEL R98, R98, -INF , !P3 ;  /* 0xff80000062627808 */ /* 0x000fe40005800000 */
[----:B------:R-:W-:-:S02]  /*85b0*/  ISETP.LT.OR P1, PT, R13, 0x62, P1 ;  /* 0x000000620d00780c */ /* 0x000fc40000f21670 */
[----:B------:R-:W-:Y:S02]  /*85c0*/  ISETP.LT.OR P5, PT, R13, 0x99, P5 ;  /* 0x000000990d00780c */ /* 0x000fe40002fa1670 */
[----:B------:R-:W-:Y:S02]  /*85d0*/  FSEL R107, R107, -INF , !P1 ;  /* 0xff8000006b6b7808 */ /* 0x000fe40004800000 */
[----:B------:R-:W-:Y:S02]  /*85e0*/  LOP3.LUT P1, RZ, R0, 0x400, RZ, 0xc0, !PT ;  /* 0x0000040000ff7812 */ /* 0x000fe4000782c0ff */
[----:B------:R-:W-:Y:S02]  /*85f0*/  FSEL R99, R99, -INF , !P4 ;  /* 0xff80000063637808 */ /* 0x000fe40006000000 */
[----:B------:R-:W-:Y:S02]  /*8600*/  ISETP.GT.AND P1, PT, R168, 0x68, !P1 ;  /* 0x00000068a800780c */ /* 0x000fe40004f24270 */
[----:B------:R-:W-:-:S02]  /*8610*/  FSEL R102, R102, -INF , !P5 ;  /* 0xff80000066667808 */ /* 0x000fc40006800000 */
[----:B------:R-:W-:Y:S02]  /*8620*/  ISETP.LT.OR P1, PT, R13, 0x69, P1 ;  /* 0x000000690d00780c */ /* 0x000fe40000f21670 */
[----:B0-----:R-:W-:Y:S02]  /*8630*/  FMNMX.FTZ R9, R19, R20, !PT ;  /* 0x0000001413097209 */ /* 0x001fe40007810000 */
[----:B------:R-:W-:Y:S02]  /*8640*/  FSEL R110, R110, -INF , !P1 ;  /* 0xff8000006e6e7808 */ /* 0x000fe40004800000 */
[----:B------:R-:W-:Y:S01]  /*8650*/  LOP3.LUT P1, RZ, R0, 0x200, RZ, 0xc0, !PT ;  /* 0x0000020000ff7812 */ /* 0x000fe2000782c0ff */
[----:B------:R-:W-:-:S03]  /*8660*/  FFMA.FTZ R170, R9, R170, -8 ;  /* 0xc100000009aa7423 */ /* 0x000fc600000100aa */
[----:B------:R-:W-:-:S04]  /*8670*/  ISETP.GT.AND P1, PT, R168, 0x69, !P1 ;  /* 0x00000069a800780c */ /* 0x000fc80004f24270 */
[----:B------:R-:W-:-:S04]  /*8680*/  ISETP.LT.OR P1, PT, R13, 0x6a, P1 ;  /* 0x0000006a0d00780c */ /* 0x000fc80000f21670 */
[----:B------:R-:W-:Y:S02]  /*8690*/  FSEL R111, R111, -INF , !P1 ;  /* 0xff8000006f6f7808 */ /* 0x000fe40004800000 */
[----:B------:R-:W-:-:S04]  /*86a0*/  LOP3.LUT P1, RZ, R0, 0x100, RZ, 0xc0, !PT ;  /* 0x0000010000ff7812 */ /* 0x000fc8000782c0ff */
[----:B------:R-:W-:-:S04]  /*86b0*/  ISETP.GT.AND P1, PT, R168, 0x70, !P1 ;  /* 0x00000070a800780c */ /* 0x000fc80004f24270 */
[----:B------:R-:W-:-:S04]  /*86c0*/  ISETP.LT.OR P1, PT, R13, 0x71, P1 ;  /* 0x000000710d00780c */ /* 0x000fc80000f21670 */
[----:B------:R-:W-:Y:S02]  /*86d0*/  FSEL R114, R114, -INF , !P1 ;  /* 0xff80000072727808 */ /* 0x000fe40004800000 */
[----:B------:R-:W-:-:S04]  /*86e0*/  LOP3.LUT P1, RZ, R0, 0x80, RZ, 0xc0, !PT ;  /* 0x0000008000ff7812 */ /* 0x000fc8000782c0ff */
[----:B------:R-:W-:-:S04]  /*86f0*/  ISETP.GT.AND P1, PT, R168, 0x71, !P1 ;  /* 0x00000071a800780c */ /* 0x000fc80004f24270 */
[----:B------:R-:W-:-:S04]  /*8700*/  ISETP.LT.OR P1, PT, R13, 0x72, P1 ;  /* 0x000000720d00780c */ /* 0x000fc80000f21670 */
[----:B------:R-:W-:Y:S02]  /*8710*/  FSEL R115, R115, -INF , !P1 ;  /* 0xff80000073737808 */ /* 0x000fe40004800000 */
[----:B------:R-:W-:Y:S02]  /*8720*/  ISETP.GT.AND P1, PT, R168, 0x78, !P6 ;  /* 0x00000078a800780c */ /* 0x000fe40007724270 */
[----:B------:R-:W-:Y:S02]  /*8730*/  LOP3.LUT P6, RZ, R0, 0x1000000, RZ, 0xc0, !PT ;  /* 0x0100000000ff7812 */ /* 0x000fe400078cc0ff */
        /* <DEDUP_REMOVED lines=46> */
[----:B------:R-:W-:Y:S02]  /*8a20*/  ISETP.GT.AND P1, PT, R168, RZ, !P6 ;  /* 0x000000ffa800720c */ /* 0x000fe40007724270 */
[----:B------:R-:W-:Y:S02]  /*8a30*/  LOP3.LUT P6, RZ, R0, 0x8000000, RZ, 0xc0, !PT ;  /* 0x0800000000ff7812 */ /* 0x000fe400078cc0ff */
[----:B------:R-:W-:Y:S02]  /*8a40*/  ISETP.LT.OR P1, PT, R13, 0x1, P1 ;  /* 0x000000010d00780c */ /* 0x000fe40000f21670 */
[----:B------:R-:W-:Y:S02]  /*8a50*/  ISETP.GT.AND P6, PT, R168, 0x99, !P6 ;  /* 0x00000099a800780c */ /* 0x000fe400077c4270 */
[----:B------:R-:W-:-:S02]  /*8a60*/  FSEL R154, R154, -INF , !P1 ;  /* 0xff8000009a9a7808 */ /* 0x000fc40004800000 */
[----:B------:R-:W-:Y:S02]  /*8a70*/  FSETP.NEU.FTZ.AND P1, PT, R9, -INF , PT ;  /* 0xff8000000900780b */ /* 0x000fe40003f3d000 */
[----:B------:R-:W-:Y:S02]  /*8a80*/  ISETP.LT.OR P6, PT, R13, 0x9a, P6 ;  /* 0x0000009a0d00780c */ /* 0x000fe400037c1670 */
[----:B------:R-:W-:Y:S02]  /*8a90*/  FSEL R170, R170, RZ, P1 ;  /* 0x000000ffaaaa7208 */ /* 0x000fe40000800000 */
[----:B------:R-:W-:-:S03]  /*8aa0*/  FSEL R103, R103, -INF , !P6 ;  /* 0xff80000067677808 */ /* 0x000fc60007000000 */
[--C-:B------:R-:W-:Y:S01]  /*8ab0*/  FFMA.FTZ R19, R156, UR39, -R170.reuse ;  /* 0x000000279c137c23 */ /* 0x100fe200080108aa */
[----:B------:R-:W-:Y:S01]  /*8ac0*/  FMNMX.FTZ R156, R154, R11, !PT ;  /* 0x0000000b9a9c7209 */ /* 0x000fe20007810000 */
[--C-:B------:R-:W-:Y:S01]  /*8ad0*/  FFMA.FTZ R14, R153, UR39, -R170.reuse ;  /* 0x00000027990e7c23 */ /* 0x100fe200080108aa */
[----:B------:R-:W-:-:S01]  /*8ae0*/  FFMA.FTZ R20, R157, UR39, -R170 ;  /* 0x000000279d147c23 */ /* 0x000fc200080108aa */
[--C-:B------:R-:W-:Y:S01]  /*8af0*/  FFMA.FTZ R157, R105, UR39, -R170.reuse ;  /* 0x00000027699d7c23 */ /* 0x100fe200080108aa */
[----:B------:R-:W-:Y:S01]  /*8b00*/  FMNMX.FTZ R153, R155, R156, !PT ;  /* 0x0000009c9b997209 */ /* 0x000fe20007810000 */
[--C-:B------:R-:W-:Y:S01]  /*8b10*/  FFMA.FTZ R15, R15, UR39, -R170.reuse ;  /* 0x000000270f0f7c23 */ /* 0x100fe200080108aa */
[----:B------:R-:W-:Y:S01]  /*8b20*/  FSEL R105, R95, -INF , !P2 ;  /* 0xff8000005f697808 */ /* 0x000fe20005000000 */
[--C-:B------:R-:W-:Y:S01]  /*8b30*/  FFMA.FTZ R21, R160, UR39, -R170.reuse ;  /* 0x00000027a0157c23 */ /* 0x100fe200080108aa */
[----:B------:R-:W-:Y:S01]  /*8b40*/  FMNMX.FTZ R156, R158, R153, !PT ;  /* 0x000000999e9c7209 */ /* 0x000fe20007810000 */
[--C-:B------:R-:W-:Y:S01]  /*8b50*/  FFMA.FTZ R22, R161, UR39, -R170.reuse ;  /* 0x00000027a1167c23 */ /* 0x100fe200080108aa */
[----:B------:R-:W-:-:S01]  /*8b60*/  FFMA.FTZ R23, R164, UR39, -R170 ;  /* 0x00000027a4177c23 */ /* 0x000fc200080108aa */
        /* <DEDUP_REMOVED lines=42> */
[----:B------:R-:W-:Y:S01]  /*8e10*/  FFMA.FTZ R170, R101, UR39, -R170 ;  /* 0x0000002765aa7c23 */ /* 0x000fe200080108aa */
[----:B------:R-:W-:Y:S01]  /*8e20*/  FSEL R101, R9, RZ, P1 ;  /* 0x000000ff09657208 */ /* 0x000fe20000800000 */
[----:B------:R-:W-:Y:S01]  /*8e30*/  MUFU.EX2 R15, R15 ;  /* 0x0000000f000f7308 */ /* 0x000fe20000000800 */
[----:B------:R-:W-:-:S03]  /*8e40*/  FMNMX.FTZ R156, R150, R153, !PT ;  /* 0x00000099969c7209 */ /* 0x000fc60007810000 */
[----:B------:R-:W-:Y:S01]  /*8e50*/  FADD.FTZ R10, -R101, R10 ;  /* 0x0000000a650a7221 */ /* 0x000fe20000010100 */
[----:B------:R-:W-:-:S03]  /*8e60*/  FMNMX.FTZ R153, R151, R156, !PT ;  /* 0x0000009c97997209 */ /* 0x000fc60007810000 */
[----:B------:R-:W-:Y:S01]  /*8e70*/  MUFU.EX2 R14, R14 ;  /* 0x0000000e000e7308 */ /* 0x000fe20000000800 */
[----:B------:R-:W-:-:S04]  /*8e80*/  FMNMX.FTZ R156, R122, R153, !PT ;  /* 0x000000997a9c7209 */ /* 0x000fc80007810000 */
[----:B------:R-:W-:-:S03]  /*8e90*/  FMNMX.FTZ R153, R123, R156, !PT ;  /* 0x0000009c7b997209 */ /* 0x000fc60007810000 */
[----:B------:R-:W-:Y:S01]  /*8ea0*/  MUFU.EX2 R19, R19 ;  /* 0x0000001300137308 */ /* 0x000fe20000000800 */
[----:B------:R-:W-:-:S04]  /*8eb0*/  FMNMX.FTZ R156, R126, R153, !PT ;  /* 0x000000997e9c7209 */ /* 0x000fc80007810000 */
[----:B------:R-:W-:-:S03]  /*8ec0*/  FMNMX.FTZ R153, R127, R156, !PT ;  /* 0x0000009c7f997209 */ /* 0x000fc60007810000 */
[----:B------:R0:W-:Y:S01]  /*8ed0*/  MUFU.EX2 R95, R157 ;  /* 0x0000009d005f7308 */ /* 0x0001e20000000800 */
[----:B------:R-:W-:-:S04]  /*8ee0*/  FMNMX.FTZ R156, R130, R153, !PT ;  /* 0x00000099829c7209 */ /* 0x000fc80007810000 */
[----:B------:R-:W-:-:S03]  /*8ef0*/  FMNMX.FTZ R153, R131, R156, !PT ;  /* 0x0000009c83997209 */ /* 0x000fc60007810000 */
        /* <DEDUP_REMOVED lines=27> */
[----:B------:R-:W-:Y:S02]  /*90b0*/  MUFU.EX2 R144, R144 ;  /* 0x0000009000907308 */ /* 0x000fe40000000800 */
[----:B------:R-:W1:Y:S06]  /*90c0*/  SHFL.BFLY PT, R13, R156, 0x2, 0x1f ;  /* 0x0c401f009c0d7f89 */ /* 0x000e6c00000e0000 */
[----:B------:R-:W-:Y:S08]  /*90d0*/  MUFU.EX2 R145, R145 ;  /* 0x0000009100917308 */ /* 0x000ff00000000800 */
[----:B------:R-:W-:Y:S08]  /*90e0*/  MUFU.EX2 R148, R148 ;  /* 0x0000009400947308 */ /* 0x000ff00000000800 */
[----:B------:R-:W-:Y:S01]  /*90f0*/  MUFU.EX2 R149, R149 ;  /* 0x0000009500957308 */ /* 0x000fe20000000800 */
[----:B-1----:R-:W-:-:S05]  /*9100*/  FMNMX.FTZ R13, R156, R13, !PT ;  /* 0x0000000d9c0d7209 */ /* 0x002fca0007810000 */
[----:B------:R-:W1:Y:S02]  /*9110*/  SHFL.BFLY PT, R156, R13, 0x1, 0x1f ;  /* 0x0c201f000d9c7f89 */ /* 0x000e6400000e0000 */
[----:B------:R-:W-:Y:S08]  /*9120*/  MUFU.EX2 R120, R120 ;  /* 0x0000007800787308 */ /* 0x000ff00000000800 */
[----:B------:R-:W-:Y:S08]  /*9130*/  MUFU.EX2 R121, R121 ;  /* 0x0000007900797308 */ /* 0x000ff00000000800 */
[----:B------:R-:W-:Y:S01]  /*9140*/  MUFU.EX2 R124, R124 ;  /* 0x0000007c007c7308 */ /* 0x000fe20000000800 */
[----:B-1----:R-:W-:Y:S01]  /*9150*/  FMNMX.FTZ R13, R13, R156, !PT ;  /* 0x0000009c0d0d7209 */ /* 0x002fe20007810000 */
[----:B------:R-:W-:-:S06]  /*9160*/  IMAD.U32 R156, RZ, RZ, UR39 ;  /* 0x00000027ff9c7e24 */ /* 0x000fcc000f8e00ff */
[----:B------:R-:W-:Y:S01]  /*9170*/  MUFU.EX2 R125, R125 ;  /* 0x0000007d007d7308 */ /* 0x000fe20000000800 */
[C---:B------:R-:W-:Y:S01]  /*9180*/  FSETP.NEU.FTZ.AND P1, PT, R13.reuse, -INF , PT ;  /* 0xff8000000d00780b */ /* 0x040fe20003f3d000 */
[C---:B------:R-:W-:Y:S01]  /*9190*/  FFMA.FTZ R153, R13.reuse, R156, -8 ;  /* 0xc10000000d997423 */ /* 0x040fe2000001009c */
[----:B------:R-:W-:Y:S02]  /*91a0*/  FMUL.FTZ R156, R10, UR39 ;  /* 0x000000270a9c7c20 */ /* 0x000fe40008410000 */
[----:B------:R-:W-:Y:S02]  /*91b0*/  FSEL R164, R13, RZ, P1 ;  /* 0x000000ff0da47208 */ /* 0x000fe40000800000 */
[----:B------:R-:W-:Y:S01]  /*91c0*/  FSEL R10, R153, RZ, P1 ;  /* 0x000000ff990a7208 */ /* 0x000fe20000800000 */
[----:B------:R-:W-:Y:S02]  /*91d0*/  MUFU.EX2 R128, R128 ;  /* 0x0000008000807308 */ /* 0x000fe40000000800 */
[----:B------:R-:W-:-:S02]  /*91e0*/  FADD.FTZ R164, -R164, R11 ;  /* 0x0000000ba4a47221 */ /* 0x000fc40000010100 */
[--C-:B------:R-:W-:Y:S01]  /*91f0*/  FFMA.FTZ R154, R154, UR39, -R10.reuse ;  /* 0x000000279a9a7c23 */ /* 0x100fe2000801080a */
[----:B------:R-:W-:-:S01]  /*9200*/  FFMA.FTZ R153, R155, UR39, -R10 ;  /* 0x000000279b997c23 */ /* 0x000fc2000801080a */
[----:B------:R-:W-:Y:S01]  /*9210*/  FMUL.FTZ R161, R164, UR39 ;  /* 0x00000027a4a17c20 */ /* 0x000fe20008410000 */
[----:B------:R-:W-:-:S01]  /*9220*/  FFMA.FTZ R155, R158, UR39, -R10 ;  /* 0x000000279e9b7c23 */ /* 0x000fc2000801080a */
[----:B------:R-:W1:Y:S01]  /*9230*/  MUFU.EX2 R156, R156 ;  /* 0x0000009c009c7308 */ /* 0x000e620000000800 */
[----:B------:R-:W-:-:S01]  /*9240*/  FFMA.FTZ R158, R159, UR39, -R10 ;  /* 0x000000279f9e7c23 */ /* 0x000fc2000801080a */
[--C-:B0-----:R-:W-:Y:S01]  /*9250*/  FFMA.FTZ R157, R162, UR39, -R10.reuse ;  /* 0x00000027a29d7c23 */ /* 0x101fe2000801080a */
        /* <DEDUP_REMOVED lines=14> */
[----:B-1----:R-:W-:-:S01]  /*9340*/  FFMA.FTZ R165, R156, R6, R15 ;  /* 0x000000069ca57223 */ /* 0x002fc2000001000f */
[--C-:B------:R-:W-:Y:S01]  /*9350*/  FFMA.FTZ R143, R143, UR39, -R10.reuse ;  /* 0x000000278f8f7c23 */ /* 0x100fe2000801080a */
[----:B------:R-:W-:-:S01]  /*9360*/  FFMA.FTZ R146, R146, UR39, -R10 ;  /* 0x0000002792927c23 */ /* 0x000fc2000801080a */
[----:B------:R-:W-:Y:S01]  /*9370*/  FFMA.FTZ R147, R147, UR39, -R10 ;  /* 0x0000002793937c23 */ /* 0x000fe2000801080a */
[----:B------:R-:W-:-:S01]  /*9380*/  FADD.FTZ R164, R14, R165 ;  /* 0x000000a50ea47221 */ /* 0x000fc20000010000 */
[--C-:B------:R-:W-:Y:S01]  /*9390*/  FFMA.FTZ R150, R150, UR39, -R10.reuse ;  /* 0x0000002796967c23 */ /* 0x100fe2000801080a */
[----:B------:R-:W-:-:S01]  /*93a0*/  FFMA.FTZ R151, R151, UR39, -R10 ;  /* 0x0000002797977c23 */ /* 0x000fc2000801080a */
        /* <DEDUP_REMOVED lines=9> */
[----:B0-----:R-:W-:-:S01]  /*9440*/  FFMA.FTZ R6, R161, R3, R154 ;  /* 0x00000003a1067223 */ /* 0x001fc2000001009a */
[----:B------:R-:W-:Y:S01]  /*9450*/  FADD.FTZ R3, R19, R164 ;  /* 0x000000a413037221 */ /* 0x000fe20000010000 */
[----:B------:R-:W-:-:S01]  /*9460*/  FFMA.FTZ R115, R115, UR39, -R10 ;  /* 0x0000002773737c23 */ /* 0x000fc2000801080a */
[--C-:B------:R-:W-:Y:S01]  /*9470*/  FFMA.FTZ R118, R118, UR39, -R10.reuse ;  /* 0x0000002776767c23 */ /* 0x100fe2000801080a */
[----:B------:R-:W-:-:S01]  /*9480*/  FFMA.FTZ R119, R119, UR39, -R10 ;  /* 0x0000002777777c23 */ /* 0x000fc2000801080a */
[--C-:B------:R-:W-:Y:S01]  /*9490*/  FFMA.FTZ R90, R90, UR39, -R10.reuse ;  /* 0x000000275a5a7c23 */ /* 0x100fe2000801080a */
[----:B------:R-:W-:-:S01]  /*94a0*/  FFMA.FTZ R94, R94, UR39, -R10 ;  /* 0x000000275e5e7c23 */ /* 0x000fc2000801080a */
[----:B------:R-:W0:Y:S01]  /*94b0*/  MUFU.EX2 R158, R158 ;  /* 0x0000009e009e7308 */ /* 0x000e220000000800 */
[----:B-1----:R-:W-:-:S01]  /*94c0*/  FADD.FTZ R6, R153, R6 ;  /* 0x0000000699067221 */ /* 0x002fc20000010000 */
[--C-:B------:R-:W-:Y:S01]  /*94d0*/  FFMA.FTZ R91, R91, UR39, -R10.reuse ;  /* 0x000000275b5b7c23 */ /* 0x100fe2000801080a */
[----:B------:R-:W-:-:S01]  /*94e0*/  FFMA.FTZ R105, R105, UR39, -R10 ;  /* 0x0000002769697c23 */ /* 0x000fc2000801080a */
[--C-:B------:R-:W-:Y:S01]  /*94f0*/  FFMA.FTZ R98, R98, UR39, -R10.reuse ;  /* 0x0000002762627c23 */ /* 0x100fe2000801080a */
[----:B------:R-:W-:-:S01]  /*9500*/  FFMA.FTZ R99, R99, UR39, -R10 ;  /* 0x0000002763637c23 */ /* 0x000fc2000801080a */
[--C-:B------:R-:W-:Y:S01]  /*9510*/  FFMA.FTZ R102, R102, UR39, -R10.reuse ;  /* 0x0000002766667c23 */ /* 0x100fe2000801080a */
[----:B------:R-:W-:-:S01]  /*9520*/  FFMA.FTZ R10, R103, UR39, -R10 ;  /* 0x00000027670a7c23 */ /* 0x000fc2000801080a */
[----:B------:R-:W1:Y:S01]  /*9530*/  MUFU.EX2 R157, R157 ;  /* 0x0000009d009d7308 */ /* 0x000e620000000800 */
[----:B--2---:R-:W-:-:S01]  /*9540*/  FADD.FTZ R135, R155, R6 ;  /* 0x000000069b877221 */ /* 0x004fc20000010000 */
[----:B------:R-:W-:-:S04]  /*9550*/  FADD.FTZ R6, R20, R3 ;  /* 0x0000000314067221 */ /* 0x000fc80000010000 */
[----:B------:R-:W-:Y:S02]  /*9560*/  FADD.FTZ R3, R21, R6 ;  /* 0x0000000615037221 */ /* 0x000fe40000010000 */
[----:B------:R-:W2:Y:S01]  /*9570*/  MUFU.EX2 R160, R160 ;  /* 0x000000a000a07308 */ /* 0x000ea20000000800 */
[----:B0-----:R-:W-:-:S01]  /*9580*/  FADD.FTZ R164, R158, R135 ;  /* 0x000000879ea47221 */ /* 0x001fc20000010000 */
[----:B------:R-:W-:-:S04]  /*9590*/  FADD.FTZ R6, R22, R3 ;  /* 0x0000000316067221 */ /* 0x000fc80000010000 */
[----:B------:R-:W-:Y:S02]  /*95a0*/  FADD.FTZ R3, R23, R6 ;  /* 0x0000000617037221 */ /* 0x000fe40000010000 */
[----:B------:R-:W0:Y:S01]  /*95b0*/  MUFU.EX2 R159, R159 ;  /* 0x0000009f009f7308 */ /* 0x000e220000000800 */
[----:B-1----:R-:W-:-:S01]  /*95c0*/  FADD.FTZ R135, R157, R164 ;  /* 0x000000a49d877221 */ /* 0x002fc20000010000 */
[----:B------:R-:W-:-:S04]  /*95d0*/  FADD.FTZ R3, R152, R3 ;  /* 0x0000000398037221 */ /* 0x000fc80000010000 */
[----:B------:R-:W-:Y:S02]  /*95e0*/  FADD.FTZ R6, R136, R3 ;  /* 0x0000000388067221 */ /* 0x000fe40000010000 */
        /* <DEDUP_REMOVED lines=34> */
[----:B------:R-:W-:-:S06]  /*9810*/  FADD.FTZ R135, R125, R6 ;  /* 0x000000067d877221 */ /* 0x000fcc0000010000 */
[----:B------:R-:W1:Y:S01]  /*9820*/  MUFU.EX2 R126, R126 ;  /* 0x0000007e007e7308 */ /* 0x000e620000000800 */
[----:B--2---:R-:W-:-:S07]  /*9830*/  FADD.FTZ R164, R123, R164 ;  /* 0x000000a47ba47221 */ /* 0x004fce0000010000 */
[----:B------:R-:W2:Y:S01]  /*9840*/  MUFU.EX2 R127, R127 ;  /* 0x0000007f007f7308 */ /* 0x000ea20000000800 */
[----:B0-----:R-:W-:-:S01]  /*9850*/  FADD.FTZ R3, R11, R164 ;  /* 0x000000a40b037221 */ /* 0x001fc20000010000 */
[----:B------:R-:W-:-:S06]  /*9860*/  FADD.FTZ R164, R128, R135 ;  /* 0x0000008780a47221 */ /* 0x000fcc0000010000 */
        /* <DEDUP_REMOVED lines=29> */
[----:B------:R-:W-:Y:S01]  /*9a40*/  MUFU.EX2 R114, R114 ;  /* 0x0000007200727308 */ /* 0x000fe20000000800 */
[----:B0-----:R-:W-:-:S07]  /*9a50*/  FADD.FTZ R135, R111, R164 ;  /* 0x000000a46f877221 */ /* 0x001fce0000010000 */
[----:B------:R-:W0:Y:S01]  /*9a60*/  MUFU.EX2 R113, R113 ;  /* 0x0000007100717308 */ /* 0x000e220000000800 */
[----:B-1----:R-:W-:-:S07]  /*9a70*/  FADD.FTZ R6, R112, R3 ;  /* 0x0000000370067221 */ /* 0x002fce0000010000 */
        /* <DEDUP_REMOVED lines=11> */
[----:B-1----:R-:W-:-:S07]  /*9b30*/  FADD.FTZ R6, R88, R3 ;  /* 0x0000000358067221 */ /* 0x002fce0000010000 */
[----:B------:R-:W1:Y:S01]  /*9b40*/  MUFU.EX2 R89, R89 ;  /* 0x0000005900597308 */ /* 0x000e620000000800 */
[----:B0-----:R-:W-:-:S04]  /*9b50*/  FADD.FTZ R94, R114, R135 ;  /* 0x00000087725e7221 */ /* 0x001fc80000010000 */
[----:B------:R-:W-:-:S03]  /*9b60*/  FADD.FTZ R135, R115, R94 ;  /* 0x0000005e73877221 */ /* 0x000fc60000010000 */
[----:B------:R-:W-:Y:S01]  /*9b70*/  MUFU.EX2 R91, R91 ;  /* 0x0000005b005b7308 */ /* 0x000fe20000000800 */
[----:B------:R-:W-:-:S07]  /*9b80*/  FADD.FTZ R94, R118, R135 ;  /* 0x00000087765e7221 */ /* 0x000fce0000010000 */
[----:B------:R-:W0:Y:S01]  /*9b90*/  MUFU.EX2 R92, R92 ;  /* 0x0000005c005c7308 */ /* 0x000e220000000800 */
[----:B-1----:R-:W-:-:S07]  /*9ba0*/  FADD.FTZ R3, R89, R6 ;  /* 0x0000000659037221 */ /* 0x002fce0000010000 */
[----:B------:R-:W1:Y:S08]  /*9bb0*/  MUFU.EX2 R93, R93 ;  /* 0x0000005d005d7308 */ /* 0x000e700000000800 */
[----:B------:R2:W3:Y:S01]  /*9bc0*/  MUFU.EX2 R165, R105 ;  /* 0x0000006900a57308 */ /* 0x0004e20000000800 */
[----:B0-----:R-:W-:-:S07]  /*9bd0*/  FADD.FTZ R6, R92, R3 ;  /* 0x000000035c067221 */ /* 0x001fce0000010000 */
[----:B------:R-:W0:Y:S01]  /*9be0*/  MUFU.EX2 R96, R96 ;  /* 0x0000006000607308 */ /* 0x000e220000000800 */
[----:B--2---:R-:W-:-:S01]  /*9bf0*/  FADD.FTZ R105, R119, R94 ;  /* 0x0000005e77697221 */ /* 0x004fc20000010000 */
[----:B-1----:R-:W-:-:S03]  /*9c00*/  FADD.FTZ R3, R93, R6 ;  /* 0x000000065d037221 */ /* 0x002fc60000010000 */
[----:B------:R-:W-:-:S03]  /*9c10*/  FADD.FTZ R94, R90, R105 ;  /* 0x000000695a5e7221 */ /* 0x000fc60000010000 */
[----:B------:R-:W1:Y:S01]  /*9c20*/  MUFU.EX2 R171, R98 ;  /* 0x0000006200ab7308 */ /* 0x000e620000000800 */
[----:B------:R-:W-:-:S04]  /*9c30*/  FADD.FTZ R94, R91, R94 ;  /* 0x0000005e5b5e7221 */ /* 0x000fc80000010000 */
[----:B------:R-:W-:-:S03]  /*9c40*/  FADD.FTZ R94, R163, R94 ;  /* 0x0000005ea35e7221 */ /* 0x000fc60000010000 */
[----:B------:R-:W2:Y:S01]  /*9c50*/  MUFU.EX2 R97, R97 ;  /* 0x0000006100617308 */ /* 0x000ea20000000800 */
[----:B---3--:R-:W-:-:S01]  /*9c60*/  FADD.FTZ R94, R165, R94 ;  /* 0x0000005ea55e7221 */ /* 0x008fc20000010000 */
[----:B0-----:R-:W-:-:S06]  /*9c70*/  FADD.FTZ R6, R96, R3 ;  /* 0x0000000360067221 */ /* 0x001fcc0000010000 */
        /* <DEDUP_REMOVED lines=9> */
[----:B--2---:R-:W-:-:S01]  /*9d10*/  FADD.FTZ R94, R105, R94 ;  /* 0x0000005e695e7221 */ /* 0x004fc20000010000 */
[----:B0-----:R-:W-:-:S03]  /*9d20*/  FADD.FTZ R6, R101, R6 ;  /* 0x0000000665067221 */ /* 0x001fc60000010000 */
[----:B-1----:R-:W-:Y:S01]  /*9d30*/  FADD.FTZ R3, R98, R94 ;  /* 0x0000005e62037221 */ /* 0x002fe20000010000 */
[----:B------:R-:W-:Y:S06]  /*9d40*/  @!P0 BRA `(.L_x_1198) ;  /* 0x0000000000048947 */ /* 0x000fec0003800000 */
[----:B------:R-:W-:Y:S01]  /*9d50*/  BPT.TRAP 0x1 ;  /* 0x000000040000795c */ /* 0x000fe20000300000 */
.L_x_1198:
[----:B------:R-:W-:Y:S01]  /*9d60*/  ULEA UR6, UR58, UR41, 0x3 ;  /* 0x000000293a067291 */ /* 0x000fe2000f8e183f */
[----:B------:R-:W-:Y:S01]  /*9d70*/  ISETP.GT.AND P1, PT, R12, UR57, PT ;  /* 0x000000390c007c0c */ /* 0x000fe2000bf24270 */
[----:B------:R-:W-:Y:S01]  /*9d80*/  UMOV UR59, UR48 ;  /* 0x00000030003b7c82 */ /* 0x000fe20008000000 */
[----:B------:R-:W-:Y:S01]  /*9d90*/  F2FP.SATFINITE.E4M3.F32.PACK_AB_MERGE_C R19, R20, R19, RZ ;  /* 0x000000131413723e */ /* 0x000fe200048070ff */
[----:B------:R-:W-:Y:S01]  /*9da0*/  UIADD3 UR6, UR6, 0x22860, URZ ;  /* 0x0002286006067890 */ /* 0x000fe2000fffe03f */
[----:B------:R-:W-:Y:S01]  /*9db0*/  F2FP.SATFINITE.E4M3.F32.PACK_AB_MERGE_C R11, R126, R11, RZ ;  /* 0x0000000b7e0b723e */ /* 0x000fe200048070ff */
[----:B------:R-:W-:Y:S01]  /*9dc0*/  UMOV UR58, UR49 ;  /* 0x00000031003a7c82 */ /* 0x000fe20008000000 */
[----:B------:R-:W-:Y:S01]  /*9dd0*/  F2FP.SATFINITE.E4M3.F32.PACK_AB_MERGE_C R10, R165, R163, RZ ;  /* 0x000000a3a50a723e */ /* 0x000fe200048070ff */
[----:B------:R-:W-:Y:S01]  /*9de0*/  UPRMT UR6, UR47, 0x654, UR6 ;  /* 0x000006542f067896 */ /* 0x000fe20008000006 */
[----:B------:R-:W-:Y:S01]  /*9df0*/  F2FP.SATFINITE.E4M3.F32.PACK_AB_MERGE_C R155, R158, R155, RZ ;  /* 0x0000009b9e9b723e */ /* 0x000fe200048070ff */
[-C--:B------:R-:W-:Y:S01]  /*9e00*/  FMUL.FTZ R24, R24, R156.reuse ;  /* 0x0000009c18187220 */ /* 0x080fe20000410000 */
[----:B------:R-:W-:Y:S01]  /*9e10*/  F2FP.SATFINITE.E4M3.F32.PACK_AB_MERGE_C R23, R152, R23, RZ ;  /* 0x000000179817723e */ /* 0x000fe200048070ff */
[-C--:B------:R-:W-:Y:S01]  /*9e20*/  FMUL.FTZ R25, R25, R156.reuse ;  /* 0x0000009c19197220 */ /* 0x080fe20000410000 */
[----:B------:R-:W-:Y:S01]  /*9e30*/  F2FP.SATFINITE.E4M3.F32.PACK_AB_MERGE_C R159, R162, R159, RZ ;  /* 0x0000009fa29f723e */ /* 0x000fe200048070ff */
[----:B------:R-:W-:Y:S01]  /*9e40*/  FMUL.FTZ R28, R28, R156 ;  /* 0x0000009c1c1c7220 */ /* 0x000fe20000410000 */
[----:B------:R-:W-:Y:S01]  /*9e50*/  F2FP.SATFINITE.E4M3.F32.PACK_AB_MERGE_C R140, R141, R140, RZ ;  /* 0x0000008c8d8c723e */ /* 0x000fe200048070ff */
[----:B------:R-:W-:Y:S01]  /*9e60*/  FMUL.FTZ R29, R29, R156 ;  /* 0x0000009c1d1d7220 */ /* 0x000fe20000410000 */
[----:B------:R-:W-:Y:S01]  /*9e70*/  F2FP.SATFINITE.E4M3.F32.PACK_AB_MERGE_C R142, R143, R142, RZ ;  /* 0x0000008e8f8e723e */ /* 0x000fe200048070ff */
[----:B------:R-:W-:Y:S01]  /*9e80*/  SYNCS.ARRIVE.TRANS64.RED.A1T0 RZ, [UR6], RZ ;  /* 0x000000ffffff79a7 */ /* 0x000fe20008100406 */
        /* <DEDUP_REMOVED lines=57> */
[----:B------:R-:W-:Y:S01]  /*a220*/  VIADD R12, R12, 0xffffffff ;  /* 0xffffffff0c0c7836 */ /* 0x000fe20000000000 */
[----:B------:R-:W-:Y:S01]  /*a230*/  F2FP.SATFINITE.E4M3.F32.PACK_AB_MERGE_C R168, R89, R88, R92 ;  /* 0x0000005859a8723e */ /* 0x000fe2000480705c */
[-C--:B------:R-:W-:Y:S01]  /*a240*/  FMUL.FTZ R26, R26, R161.reuse ;  /* 0x000000a11a1a7220 */ /* 0x080fe20000410000 */
[----:B------:R-:W-:Y:S01]  /*a250*/  F2FP.SATFINITE.E4M3.F32.PACK_AB_MERGE_C R170, R97, R96, R100 ;  /* 0x0000006061aa723e */ /* 0x000fe20004807064 */
        /* <DEDUP_REMOVED lines=35> */
.L_x_1180:
[----:B------:R-:W0:Y:S01]  /*a490*/  LDC R11, c[0x0][0x2f0] ;  /* 0x0000bc00ff0b7b82 */ /* 0x000e220000000800 */
[----:B------:R-:W-:Y:S02]  /*a4a0*/  UIADD3 UR54, -UR54, 0x1, URZ ;  /* 0x0000000136367890 */ /* 0x000fe4000fffe13f */
[----:B------:R-:W-:Y:S02]  /*a4b0*/  UISETP.NE.AND UP1, UPT, UR45, URZ, UPT ;  /* 0x0000003f2d00728c */ /* 0x000fe4000bf25270 */
[----:B------:R-:W-:-:S03]  /*a4c0*/  UISETP.NE.AND UP0, UPT, UR44, URZ, UPT ;  /* 0x0000003f2c00728c */ /* 0x000fc6000bf05270 */
[----:B------:R-:W1:Y:S03]  /*a4d0*/  S2UR UR6, SR_CTAID.X ;  /* 0x00000000000679c3 */ /* 0x000e660000002500 */
[----:B------:R-:W-:-:S03]  /*a4e0*/  PLOP3.LUT P1, PT, PT, PT, UP0, 0x40, 0x0 ;  /* 0x000000000000781c */ /* 0x000fc60003f2e808 */
[----:B------:R-:W-:Y:S01]  /*a4f0*/  @UP1 ULDC UR14, c[0x0][0x450] ;  /* 0x00011400000e1ab9 */ /* 0x000fe20000000800 */
[----:B0-----:R-:W-:-:S05]  /*a500*/  IMAD R11, R16, R11, UR54 ;  /* 0x00000036100b7e24 */ /* 0x001fca000f8e020b */
[----:B------:R-:W-:Y:S01]  /*a510*/  R2UR UR11, R11 ;  /* 0x000000000b0b72ca */ /* 0x000fe200000e0000 */
[----:B-1----:R-:W-:-:S03]  /*a520*/  ULEA UR10, UR6, 0x7f, 0x7 ;  /* 0x0000007f060a7891 */ /* 0x002fc6000f8e383f */
[----:B------:R-:W-:Y:S02]  /*a530*/  @UP1 ULDC UR6, c[0x0][0x44c] ;  /* 0x0001130000061ab9 */ /* 0x000fe40000000800 */
[----:B------:R-:W-:-:S04]  /*a540*/  UIMAD.WIDE.U32 UR6, UR10, UR6, URZ ;  /* 0x000000060a0672a5 */ /* 0x000fc8000f8e003f */
[----:B------:R-:W-:-:S04]  /*a550*/  @UP1 USHF.R.U32.HI UR10, URZ, UR14, UR7 ;  /* 0x0000000e3f0a1299 */ /* 0x000fc80008011607 */
[----:B------:R-:W-:-:S03]  /*a560*/  UIADD3 UR10, UR11, UR10, URZ ;  /* 0x0000000a0b0a7290 */ /* 0x000fc6000fffe03f */
[----:B------:R-:W-:Y:S02]  /*a570*/  ULDC UR11, c[0x0][0x9dc] ;  /* 0x00027700000b7ab9 */ /* 0x000fe40000000800 */
[----:B------:R-:W-:Y:S01]  /*a580*/  UIADD3 UR11, UR10, -UR11, URZ ;  /* 0x8000000b0a0b7290 */ /* 0x000fe2000fffe03f */
[----:B------:R-:W-:Y:S11]  /*a590*/  @P1 BRA `(.L_x_1200) ;  /* 0x00000000004c1947 */ /* 0x000ff60003800000 */
[----:B------:R-:W-:-:S06]  /*a5a0*/  UISETP.GT.AND UP0, UPT, UR10, -0x1, UPT ;  /* 0xffffffff0a00788c */ /* 0x000fcc000bf04270 */
[----:B------:R-:W-:-:S13]  /*a5b0*/  PLOP3.LUT P1, PT, PT, PT, UP0, 0x80, 0x0 ;  /* 0x000000000000781c */ /* 0x000fda0003f2f008 */
[----:B------:R-:W-:Y:S05]  /*a5c0*/  @P1 BRA `(.L_x_1201) ;  /* 0x0000000000201947 */ /* 0x000fea0003800000 */
[----:B------:R-:W-:Y:S01]  /*a5d0*/  ULDC UR14, c[0x0][0x9e4] ;  /* 0x00027900000e7ab9 */ /* 0x000fe20000000800 */
[----:B------:R-:W-:Y:S02]  /*a5e0*/  ULOP3.LUT UR10, URZ, UR10, URZ, 0x33, !UPT ;  /* 0x0000000a3f0a7292 */ /* 0x000fe4000f8e333f */
[----:B------:R-:W-:-:S11]  /*a5f0*/  UISETP.NE.AND UP0, UPT, UR14, 0x1, UPT ;  /* 0x000000010e00788c */ /* 0x000fd6000bf05270 */
[----:B------:R-:W-:Y:S02]  /*a600*/  @UP0 ULDC.64 UR16, c[0x0][0x9e8] ;  /* 0x00027a0000100ab9 */ /* 0x000fe40000000a00 */
[----:B------:R-:W-:-:S04]  /*a610*/  UIMAD.WIDE.U32 UR6, UR10, UR16, URZ ;  /* 0x000000100a0672a5 */ /* 0x000fc8000f8e003f */
[----:B------:R-:W-:-:S04]  /*a620*/  @UP0 USHF.R.U32.HI UR10, URZ, UR17, UR7 ;  /* 0x000000113f0a0299 */ /* 0x000fc80008011607 */
[----:B------:R-:W-:Y:S01]  /*a630*/  ULOP3.LUT UR10, URZ, UR10, URZ, 0x33, !UPT ;  /* 0x0000000a3f0a7292 */ /* 0x000fe2000f8e333f */
[----:B------:R-:W-:Y:S11]  /*a640*/  BRA `(.L_x_1202) ;  /* 0x0000000000147947 */ /* 0x000ff60003800000 */
.L_x_1201:
[----:B------:R-:W-:Y:S02]  /*a650*/  ULDC UR14, c[0x0][0x9e4] ;  /* 0x00027900000e7ab9 */ /* 0x000fe40000000800 */
[----:B------:R-:W-:-:S11]  /*a660*/  UISETP.NE.AND UP0, UPT, UR14, 0x1, UPT ;  /* 0x000000010e00788c */ /* 0x000fd6000bf05270 */
[----:B------:R-:W-:Y:S02]  /*a670*/  @UP0 ULDC.64 UR16, c[0x0][0x9e8] ;  /* 0x00027a0000100ab9 */ /* 0x000fe40000000a00 */
[----:B------:R-:W-:-:S04]  /*a680*/  UIMAD.WIDE.U32 UR6, UR10, UR16, URZ ;  /* 0x000000100a0672a5 */ /* 0x000fc8000f8e003f */
[----:B------:R-:W-:-:S12]  /*a690*/  @UP0 USHF.R.U32.HI UR10, URZ, UR17, UR7 ;  /* 0x000000113f0a0299 */ /* 0x000fd80008011607 */
.L_x_1202:
[----:B------:R-:W-:-:S04]  /*a6a0*/  UIMAD UR10, UR10, UR14, URZ ;  /* 0x0000000e0a0a72a4 */ /* 0x000fc8000f8e023f */
[----:B------:R-:W-:-:S04]  /*a6b0*/  UISETP.LT.AND UP0, UPT, UR11, UR10, UPT ;  /* 0x0000000a0b00728c */ /* 0x000fc8000bf01270 */
[----:B------:R-:W-:-:S12]  /*a6c0*/  USEL UR11, UR11, UR10, !UP0 ;  /* 0x0000000a0b0b7287 */ /* 0x000fd8000c000000 */
.L_x_1200:
[----:B------:R-:W-:-:S04]  /*a6d0*/  UIADD3 UR6, UR11, 0x9f, URZ ;  /* 0x0000009f0b067890 */ /* 0x000fc8000fffe03f */
[----:B------:R-:W-:-:S04]  /*a6e0*/  UIMAD.WIDE UR6, UR6, 0x66666667, URZ ;  /* 0x66666667060678a5 */ /* 0x000fc8000f8e023f */
[----:B------:R-:W-:-:S04]  /*a6f0*/  USHF.R.U32.HI UR6, URZ, 0x1f, UR7 ;  /* 0x0000001f3f067899 */ /* 0x000fc80008011607 */
[----:B------:R-:W-:-:S04]  /*a700*/  ULEA.HI.SX32 UR6, UR7, UR6, 0x1a ;  /* 0x0000000607067291 */ /* 0x000fc8000f8fd23f */
[----:B------:R-:W-:-:S04]  /*a710*/  UISETP.LT.AND UP0, UPT, UR40, UR6, UPT ;  /* 0x000000062800728c */ /* 0x000fc8000bf01270 */
[----:B------:R-:W-:-:S06]  /*a720*/  USEL UR51, UR40, UR6, !UP0 ;  /* 0x0000000628337287 */ /* 0x000fcc000c000000 */
[----:B------:R-:W-:-:S13]  /*a730*/  ISETP.GE.AND P1, PT, R12, UR51, PT ;  /* 0x000000330c007c0c */ /* 0x000fda000bf26270 */
[----:B------:R-:W-:Y:S05]  /*a740*/  @!P1 BRA `(.L_x_1203) ;  /* 0x00000028004c9947 */ /* 0x000fea0003800000 */
[----:B------:R-:W-:Y:S01]  /*a750*/  IMAD.MOV.U32 R11, RZ, RZ, R13 ;  /* 0x000000ffff0b7224 */ /* 0x000fe200078e000d */
[----:B------:R-:W-:Y:S01]  /*a760*/  UMOV UR55, UR48 ;  /* 0x0000003000377c82 */ /* 0x000fe20008000000 */
[----:B------:R-:W-:Y:S01]  /*a770*/  IMAD.MOV.U32 R10, RZ, RZ, R9 ;  /* 0x000000ffff0a7224 */ /* 0x000fe200078e0009 */
[----:B------:R-:W-:-:S06]  /*a780*/  UMOV UR54, UR49 ;  /* 0x0000003100367c82 */ /* 0x000fcc0008000000 */
.L_x_1214:
[----:B------:R-:W-:Y:S01]  /*a790*/  ISETP.NE.AND P2, PT, RZ, UR42, PT ;  /* 0x0000002aff007c0c */ /* 0x000fe2000bf45270 */
[----:B------:R-:W-:-:S04]  /*a7a0*/  UISETP.NE.AND UP0, UPT, UR54, 0x1, UPT ;  /* 0x000000013600788c */ /* 0x000fc8000bf05270 */
[----:B------:R-:W-:-:S04]  /*a7b0*/  USEL UR48, URZ, 0x1, UP0 ;  /* 0x000000013f307887 */ /* 0x000fc80008000000 */
[----:B------:R-:W-:-:S04]  /*a7c0*/  ULOP3.LUT UR48, UR55, UR48, URZ, 0x3c, !UPT ;  /* 0x0000003037307292 */ /* 0x000fc8000f8e3c3f */
[----:B------:R-:W-:Y:S08]  /*a7d0*/  @P2 BRA `(.L_x_1204) ;  /* 0x0000000000382947 */ /* 0x000ff00003800000 */
[----:B------:R-:W-:Y:S05]  /*a7e0*/  @!P0 BRA `(.L_x_1205) ;  /* 0x0000000000048947 */ /* 0x000fea0003800000 */
[----:B------:R-:W-:Y:S01]  /*a7f0*/  BPT.TRAP 0x1 ;  /* 0x000000040000795c */ /* 0x000fe20000300000 */
.L_x_1205:
        /* <DEDUP_REMOVED lines=9> */
.L_x_1206:
[----:B-1----:R-:W-:Y:S05]  /*a890*/  @P1 BRA `(.L_x_1204) ;  /* 0x0000000000081947 */ /* 0x002fea0003800000 */
[----:B------:R-:W1:Y:S02]  /*a8a0*/  SYNCS.PHASECHK.TRANS64.TRYWAIT P1, [UR6+0x22830], R9 ;  /* 0x02283009ff0075a7 */ /* 0x000e640008020146 */
[----:B-1----:R-:W-:Y:S05]  /*a8b0*/  @!P1 BRA `(.L_x_1207) ;  /* 0x000000f000c09947 */ /* 0x002fea0003800000 */
.L_x_1204:
        /* <DEDUP_REMOVED lines=134> */
.L_x_1209:
[----:B------:R-:W-:Y:S01]  /*b120*/  ULEA UR6, UR54, UR41, 0x3 ;  /* 0x0000002936067291 */ /* 0x000fe2000f8e183f */
[----:B------:R-:W-:-:S05]  /*b130*/  IMAD.U32 R9, RZ, RZ, UR55 ;  /* 0x00000037ff097e24 */ /* 0x000fca000f8e00ff */
[----:B------:R-:W-:-:S04]  /*b140*/  SHF.L.U32 R9, R9, 0x1f, RZ ;  /* 0x0000001f09097819 */ /* 0x000fc800000006ff */
[----:B------:R0:W1:Y:S01]  /*b150*/  SYNCS.PHASECHK.TRANS64.TRYWAIT P1, [UR6+0x22850], R9 ;  /* 0x02285009ff0075a7 */ /* 0x0000620008020146 */
[----:B------:R-:W-:Y:S05]  /*b160*/  @!P0 BRA `(.L_x_1210) ;  /* 0x0000000000048947 */ /* 0x000fea0003800000 */
[----:B------:R-:W-:Y:S01]  /*b170*/  BPT.TRAP 0x1 ;  /* 0x000000040000795c */ /* 0x000fe20000300000 */
.L_x_1210:
[----:B-1----:R-:W-:Y:S05]  /*b180*/  @P1 BRA `(.L_x_1208) ;  /* 0x0000000000081947 */ /* 0x002fea0003800000 */
[----:B------:R-:W1:Y:S02]  /*b190*/  SYNCS.PHASECHK.TRANS64.TRYWAIT P1, [UR6+0x22850], R9 ;  /* 0x02285009ff0075a7 */ /* 0x000e640008020146 */
[----:B-1----:R-:W-:Y:S05]  /*b1a0*/  @!P1 BRA `(.L_x_1211) ;  /* 0x000000e8009c9947 */ /* 0x002fea0003800000 */
.L_x_1208:
        /* <DEDUP_REMOVED lines=34> */
.L_x_1212:
[----:B------:R-:W-:Y:S01]  /*b3d0*/  FMNMX.FTZ R14, R152, R10, !PT ;  /* 0x0000000a980e7209 */ /* 0x000fe20007810000 */
[----:B------:R-:W-:Y:S01]  /*b3e0*/  ULEA UR6, UR49, UR41, 0x3 ;  /* 0x0000002931067291 */ /* 0x000fe2000f8e183f */
[----:B------:R-:W-:Y:S02]  /*b3f0*/  FMNMX.FTZ R20, R154, R11, !PT ;  /* 0x0000000b9a147209 */ /* 0x000fe40007810000 */
[----:B0-----:R-:W-:Y:S01]  /*b400*/  FMNMX.FTZ R9, R153, R14, !PT ;  /* 0x0000000e99097209 */ /* 0x001fe20007810000 */
        /* <DEDUP_REMOVED lines=87> */
[----:B-1----:R-:W-:Y:S01]  /*b980*/  FMNMX.FTZ R13, R19, R168, !PT ;  /* 0x000000a8130d7209 */ /* 0x002fe20007810000 */
[----:B------:R-:W-:Y:S02]  /*b990*/  IMAD.U32 R168, RZ, RZ, UR39 ;  /* 0x00000027ffa87e24 */ /* 0x000fe4000f8e00ff */
[----:B------:R-:W-:-:S02]  /*b9a0*/  FADD.FTZ R10, -R9, R10 ;  /* 0x0000000a090a7221 */ /* 0x000fc40000010100 */
[----:B------:R-:W-:Y:S02]  /*b9b0*/  FFMA.FTZ R168, R9, R168, -8 ;  /* 0xc100000009a87423 */ /* 0x000fe400000100a8 */
[----:B------:R-:W-:Y:S01]  /*b9c0*/  FMUL.FTZ R21, R10, UR39 ;  /* 0x000000270a157c20 */ /* 0x000fe20008410000 */
[----:B------:R-:W-:Y:S01]  /*b9d0*/  FADD.FTZ R10, -R13, R11 ;  /* 0x0000000b0d0a7221 */ /* 0x000fe20000010100 */
[----:B------:R-:W-:-:S01]  /*b9e0*/  FFMA.FTZ R19, R156, UR39, -R168 ;  /* 0x000000279c137c23 */ /* 0x000fc200080108a8 */
[----:B------:R-:W-:Y:S02]  /*b9f0*/  IMAD.U32 R156, RZ, RZ, UR39 ;  /* 0x00000027ff9c7e24 */ /* 0x000fe4000f8e00ff */
[----:B------:R-:W-:-:S01]  /*ba00*/  FFMA.FTZ R15, R153, UR39, -R168 ;  /* 0x00000027990f7c23 */ /* 0x000fc200080108a8 */
[--C-:B------:R-:W-:Y:S01]  /*ba10*/  FFMA.FTZ R153, R101, UR39, -R168.reuse ;  /* 0x0000002765997c23 */ /* 0x100fe200080108a8 */
[----:B------:R-:W-:-:S01]  /*ba20*/  FFMA.FTZ R14, R152, UR39, -R168 ;  /* 0x00000027980e7c23 */ /* 0x000fc200080108a8 */
[----:B------:R-:W-:Y:S01]  /*ba30*/  FFMA.FTZ R101, R13, R156, -8 ;  /* 0xc10000000d657423 */ /* 0x000fe2000001009c */
[----:B------:R-:W-:-:S01]  /*ba40*/  FFMA.FTZ R20, R157, UR39, -R168 ;  /* 0x000000279d147c23 */ /* 0x000fc200080108a8 */
[----:B------:R-:W-:Y:S01]  /*ba50*/  FMUL.FTZ R10, R10, UR39 ;  /* 0x000000270a0a7c20 */ /* 0x000fe20008410000 */
[----:B------:R0:W-:Y:S01]  /*ba60*/  MUFU.EX2 R11, R21 ;  /* 0x00000015000b7308 */ /* 0x0001e20000000800 */
[----:B------:R-:W-:-:S01]  /*ba70*/  FFMA.FTZ R157, R154, UR39, -R101 ;  /* 0x000000279a9d7c23 */ /* 0x000fc20008010865 */
[--C-:B------:R-:W-:Y:S01]  /*ba80*/  FFMA.FTZ R154, R155, UR39, -R101.reuse ;  /* 0x000000279b9a7c23 */ /* 0x100fe20008010865 */
[----:B------:R-:W-:-:S01]  /*ba90*/  FFMA.FTZ R155, R158, UR39, -R101 ;  /* 0x000000279e9b7c23 */ /* 0x000fc20008010865 */
[--C-:B------:R-:W-:Y:S01]  /*baa0*/  FFMA.FTZ R156, R159, UR39, -R101.reuse ;  /* 0x000000279f9c7c23 */ /* 0x100fe20008010865 */
[----:B------:R-:W-:-:S01]  /*bab0*/  FFMA.FTZ R158, R162, UR39, -R101 ;  /* 0x00000027a29e7c23 */ /* 0x000fc20008010865 */
[----:B------:R-:W-:Y:S01]  /*bac0*/  FFMA.FTZ R22, R161, UR39, -R168 ;  /* 0x00000027a1167c23 */ /* 0x000fe200080108a8 */
[----:B------:R-:W-:-:S01]  /*bad0*/  FFMA.FTZ R159, R163, UR39, -R101 ;  /* 0x00000027a39f7c23 */ /* 0x000fc20008010865 */
[----:B------:R-:W1:Y:S01]  /*bae0*/  MUFU.EX2 R14, R14 ;  /* 0x0000000e000e7308 */ /* 0x000e620000000800 */
[----:B0-----:R-:W-:-:S01]  /*baf0*/  FFMA.FTZ R21, R160, UR39, -R168 ;  /* 0x00000027a0157c23 */ /* 0x001fc200080108a8 */
        /* <DEDUP_REMOVED lines=8> */
[----:B------:R-:W-:Y:S01]  /*bb80*/  FFMA.FTZ R139, R139, UR39, -R101 ;  /* 0x000000278b8b7c23 */ /* 0x000fe20008010865 */
[----:B------:R-:W-:-:S01]  /*bb90*/  FFMA.FTZ R140, R140, UR39, -R168 ;  /* 0x000000278c8c7c23 */ /* 0x000fc200080108a8 */
[----:B------:R-:W-:Y:S01]  /*bba0*/  FFMA.FTZ R142, R142, UR39, -R101 ;  /* 0x000000278e8e7c23 */ /* 0x000fe20008010865 */
[----:B------:R-:W-:-:S01]  /*bbb0*/  FFMA.FTZ R141, R141, UR39, -R168 ;  /* 0x000000278d8d7c23 */ /* 0x000fc200080108a8 */
[----:B------:R-:W-:Y:S01]  /*bbc0*/  FFMA.FTZ R143, R143, UR39, -R101 ;  /* 0x000000278f8f7c23 */ /* 0x000fe20008010865 */
[----:B------:R-:W-:-:S01]  /*bbd0*/  FFMA.FTZ R144, R144, UR39, -R168 ;  /* 0x0000002790907c23 */ /* 0x000fc200080108a8 */
[----:B------:R-:W0:Y:S01]  /*bbe0*/  MUFU.EX2 R157, R157 ;  /* 0x0000009d009d7308 */ /* 0x000e220000000800 */
        /* <DEDUP_REMOVED lines=16> */
[----:B0-----:R-:W-:-:S01]  /*bcf0*/  FFMA.FTZ R3, R10, R3, R157 ;  /* 0x000000030a037223 */ /* 0x001fc2000001009d */
[----:B------:R-:W-:Y:S01]  /*bd00*/  FFMA.FTZ R125, R125, UR39, -R168 ;  /* 0x000000277d7d7c23 */ /* 0x000fe200080108a8 */
[----:B------:R-:W-:-:S01]  /*bd10*/  FFMA.FTZ R127, R127, UR39, -R101 ;  /* 0x000000277f7f7c23 */ /* 0x000fc20008010865 */
[----:B------:R-:W-:Y:S01]  /*bd20*/  FFMA.FTZ R128, R128, UR39, -R168 ;  /* 0x0000002780807c23 */ /* 0x000fe200080108a8 */
[----:B------:R-:W-:-:S01]  /*bd30*/  FFMA.FTZ R130, R130, UR39, -R101 ;  /* 0x0000002782827c23 */ /* 0x000fc20008010865 */
[----:B------:R-:W-:Y:S01]  /*bd40*/  FFMA.FTZ R129, R129, UR39, -R168 ;  /* 0x0000002781817c23 */ /* 0x000fe200080108a8 */
[----:B------:R-:W-:-:S01]  /*bd50*/  FFMA.FTZ R131, R131, UR39, -R101 ;  /* 0x0000002783837c23 */ /* 0x000fc20008010865 */
[----:B------:R-:W0:Y:S01]  /*bd60*/  MUFU.EX2 R19, R19 ;  /* 0x0000001300137308 */ /* 0x000e220000000800 */
[----:B-1----:R-:W-:-:S01]  /*bd70*/  FADD.FTZ R6, R15, R6 ;  /* 0x000000060f067221 */ /* 0x002fc20000010000 */
[----:B------:R-:W-:Y:S01]  /*bd80*/  FFMA.FTZ R132, R132, UR39, -R168 ;  /* 0x0000002784847c23 */ /* 0x000fe200080108a8 */
[----:B------:R-:W-:-:S01]  /*bd90*/  FFMA.FTZ R134, R134, UR39, -R101 ;  /* 0x0000002786867c23 */ /* 0x000fc20008010865 */
[----:B------:R-:W-:Y:S01]  /*bda0*/  FFMA.FTZ R133, R133, UR39, -R168 ;  /* 0x0000002785857c23 */ /* 0x000fe200080108a8 */
[----:B------:R-:W-:-:S01]  /*bdb0*/  FFMA.FTZ R135, R135, UR39, -R101 ;  /* 0x0000002787877c23 */ /* 0x000fc20008010865 */
[----:B------:R-:W-:Y:S01]  /*bdc0*/  FFMA.FTZ R104, R104, UR39, -R168 ;  /* 0x0000002768687c23 */ /* 0x000fe200080108a8 */
[----:B------:R-:W-:-:S01]  /*bdd0*/  FFMA.FTZ R106, R106, UR39, -R101 ;  /* 0x000000276a6a7c23 */ /* 0x000fc20008010865 */
[----:B------:R-:W1:Y:S01]  /*bde0*/  MUFU.EX2 R155, R155 ;  /* 0x0000009b009b7308 */ /* 0x000e620000000800 */
[----:B--2---:R-:W-:-:S01]  /*bdf0*/  FADD.FTZ R162, R154, R3 ;  /* 0x000000039aa27221 */ /* 0x004fc20000010000 */
[----:B------:R-:W-:Y:S01]  /*be00*/  FFMA.FTZ R105, R105, UR39, -R168 ;  /* 0x0000002769697c23 */ /* 0x000fe200080108a8 */
[----:B------:R-:W-:-:S01]  /*be10*/  FFMA.FTZ R107, R107, UR39, -R101 ;  /* 0x000000276b6b7c23 */ /* 0x000fc20008010865 */
[----:B------:R-:W-:Y:S01]  /*be20*/  FFMA.FTZ R108, R108, UR39, -R168 ;  /* 0x000000276c6c7c23 */ /* 0x000fe200080108a8 */
[----:B------:R-:W-:-:S01]  /*be30*/  FFMA.FTZ R110, R110, UR39, -R101 ;  /* 0x000000276e6e7c23 */ /* 0x000fc20008010865 */
[----:B------:R-:W-:Y:S01]  /*be40*/  FFMA.FTZ R109, R109, UR39, -R168 ;  /* 0x000000276d6d7c23 */ /* 0x000fe200080108a8 */
[----:B------:R-:W-:-:S01]  /*be50*/  FFMA.FTZ R111, R111, UR39, -R101 ;  /* 0x000000276f6f7c23 */ /* 0x000fc20008010865 */
[----:B------:R-:W2:Y:S01]  /*be60*/  MUFU.EX2 R20, R20 ;  /* 0x0000001400147308 */ /* 0x000ea20000000800 */
        /* <DEDUP_REMOVED lines=29> */
[----:B------:R-:W-:-:S02]  /*c040*/  FFMA.FTZ R101, R103, UR39, -R101 ;  /* 0x0000002767657c23 */ /* 0x000fc40008010865 */
        /* <DEDUP_REMOVED lines=144> */
.L_x_1213:
        /* <DEDUP_REMOVED lines=113> */
[----:B------:R-:W-:Y:S01]  /*d060*/  F2FP.SATFINITE.E4M3.F32.PACK_AB_MERGE_C R171, R99, R98, R93 ;  /* 0x0000006263ab723e */ /* 0x000fe2000480705d */
[----:B------:R-:W-:Y:S06]  /*d070*/  @P1 BRA `(.L_x_1214) ;  /* 0xffffffd400c41947 */ /* 0x000fec000383ffff */
.L_x_1203:
[----:B------:R-:W-:-:S13]  /*d080*/  ISETP.GE.AND P1, PT, R12, UR40, PT ;  /* 0x000000280c007c0c */ /* 0x000fda000bf26270 */
[----:B------:R-:W-:Y:S05]  /*d090*/  @!P1 BRA `(.L_x_1215) ;  /* 0x0000004400849947 */ /* 0x000fea0003800000 */
[C---:B------:R-:W-:Y:S01]  /*d0a0*/  VIADD R10, R17.reuse, 0x8 ;  /* 0x00000008110a7836 */ /* 0x040fe20000000000 */
[----:B------:R-:W-:Y:S01]  /*d0b0*/  IADD3 R17, -R17, 0xb, RZ ;  /* 0x0000000b11117810 */ /* 0x000fe20007ffe1ff */
[----:B------:R-:W-:Y:S01]  /*d0c0*/  IMAD.MOV.U32 R14, RZ, RZ, R13 ;  /* 0x000000ffff0e7224 */ /* 0x000fe200078e000d */
[----:B------:R-:W-:Y:S01]  /*d0d0*/  UMOV UR58, UR48 ;  /* 0x00000030003a7c82 */ /* 0x000fe20008000000 */
[----:B------:R-:W-:Y:S01]  /*d0e0*/  IMAD.MOV.U32 R11, RZ, RZ, R9 ;  /* 0x000000ffff0b7224 */ /* 0x000fe200078e0009 */
[----:B------:R-:W-:Y:S01]  /*d0f0*/  UMOV UR57, UR49 ;  /* 0x0000003100397c82 */ /* 0x000fe20008000000 */
[----:B------:R-:W-:Y:S01]  /*d100*/  ULDC UR51, c[0x0][0x9e4] ;  /* 0x0002790000337ab9 */ /* 0x000fe20000000800 */
[----:B------:R-:W-:Y:S01]  /*d110*/  ULDC UR56, c[0x0][0x288] ;  /* 0x0000a20000387ab9 */ /* 0x000fe20000000800 */
[----:B------:R-:W-:Y:S01]  /*d120*/  ULDC UR54, c[0x0][0x2f0] ;  /* 0x0000bc0000367ab9 */ /* 0x000fe20000000800 */
[----:B------:R-:W-:-:S05]  /*d130*/  ULDC UR55, c[0x0][0x9e0] ;  /* 0x0002780000377ab9 */ /* 0x000fca0000000800 */
.L_x_1234:
[----:B------:R-:W-:Y:S01]  /*d140*/  UIADD3 UR49, UR57, 0x1, URZ ;  /* 0x0000000139317890 */ /* 0x000fe2000fffe03f */
[----:B------:R-:W-:-:S03]  /*d150*/  ISETP.NE.AND P2, PT, RZ, UR42, PT ;  /* 0x0000002aff007c0c */ /* 0x000fc6000bf45270 */
[----:B------:R-:W-:-:S04]  /*d160*/  UISETP.NE.AND UP0, UPT, UR49, 0x2, UPT ;  /* 0x000000023100788c */ /* 0x000fc8000bf05270 */
[----:B------:R-:W-:Y:S02]  /*d170*/  USEL UR48, URZ, 0x1, UP0 ;  /* 0x000000013f307887 */ /* 0x000fe40008000000 */
[----:B------:R-:W-:Y:S02]  /*d180*/  USEL UR49, UR49, URZ, UP0 ;  /* 0x0000003f31317287 */ /* 0x000fe40008000000 */
[----:B------:R-:W-:Y:S02]  /*d190*/  ULOP3.LUT UR48, UR58, UR48, URZ, 0x3c, !UPT ;  /* 0x000000303a307292 */ /* 0x000fe4000f8e3c3f */
[----:B------:R-:W-:Y:S10]  /*d1a0*/  @P2 BRA `(.L_x_1216) ;  /* 0x00000000002c2947 */ /* 0x000ff40003800000 */
[----:B------:R-:W-:Y:S05]  /*d1b0*/  @!P0 BRA `(.L_x_1217) ;  /* 0x0000000000048947 */ /* 0x000fea0003800000 */
[----:B------:R-:W-:Y:S01]  /*d1c0*/  BPT.TRAP 0x1 ;  /* 0x000000040000795c */ /* 0x000fe20000300000 */
.L_x_1217:
[----:B------:R-:W-:Y:S01]  /*d1d0*/  ULEA UR6, UR49, UR41, 0x3 ;  /* 0x0000002931067291 */ /* 0x000fe2000f8e183f */
[----:B------:R-:W-:-:S05]  /*d1e0*/  IMAD.U32 R9, RZ, RZ, UR48 ;  /* 0x00000030ff097e24 */ /* 0x000fca000f8e00ff */
[----:B------:R-:W-:-:S04]  /*d1f0*/  SHF.L.U32 R9, R9, 0x1f, RZ ;  /* 0x0000001f09097819 */ /* 0x000fc800000006ff */
[----:B------:R0:W1:Y:S01]  /*d200*/  SYNCS.PHASECHK.TRANS64.TRYWAIT P1, [UR6+0x22830], R9 ;  /* 0x02283009ff0075a7 */ /* 0x0000620008020146 */
[----:B------:R-:W-:Y:S05]  /*d210*/  @!P0 BRA `(.L_x_1218) ;  /* 0x0000000000048947 */ /* 0x000fea0003800000 */
[----:B------:R-:W-:Y:S01]  /*d220*/  BPT.TRAP 0x1 ;  /* 0x000000040000795c */ /* 0x000fe20000300000 */
.L_x_1218:
[----:B-1----:R-:W-:Y:S05]  /*d230*/  @P1 BRA `(.L_x_1216) ;  /* 0x0000000000081947 */ /* 0x002fea0003800000 */
[----:B------:R-:W1:Y:S02]  /*d240*/  SYNCS.PHASECHK.TRANS64.TRYWAIT P1, [UR6+0x22830], R9 ;  /* 0x02283009ff0075a7 */ /* 0x000e640008020146 */
[----:B-1----:R-:W-:Y:S05]  /*d250*/  @!P1 BRA `(.L_x_1219) ;  /* 0x000000c800889947 */ /* 0x002fea0003800000 */
.L_x_1216:
[----:B------:R2:W-:Y:S01]  /*d260*/  BAR.SYNC.DEFER_BLOCKING R10, 0x100 ;  /* 0x0004000a0000751d */ /* 0x0005e20000010000 */
[C---:B------:R-:W-:Y:S01]  /*d270*/  R2UR UR16, R4.reuse ;  /* 0x00000000041072ca */ /* 0x040fe200000e0000 */
[----:B------:R-:W-:Y:S01]  /*d280*/  UIMAD UR59, UR49, 0x500, UR46 ;  /* 0x00000500313b78a4 */ /* 0x000fe2000f8e022e */
[C---:B------:R-:W-:Y:S02]  /*d290*/  R2UR UR17, R5.reuse ;  /* 0x00000000051172ca */ /* 0x040fe400000e0000 */
[C---:B------:R-:W-:Y:S01]  /*d2a0*/  R2UR UR20, R4.reuse ;  /* 0x00000000041472ca */ /* 0x040fe200000e0000 */
[----:B------:R-:W-:Y:S01]  /*d2b0*/  UMOV UR19, 0x40000040 ;  /* 0x4000004000137882 */ /* 0x000fe20000000000 */
[C---:B------:R-:W-:Y:S01]  /*d2c0*/  R2UR UR21, R5.reuse ;  /* 0x00000000051572ca */ /* 0x040fe200000e0000 */
[----:B------:R-:W-:Y:S01]  /*d2d0*/  UIADD3 UR22, UR59, 0x100, URZ ;  /* 0x000001003b167890 */ /* 0x000fe2000fffe03f */
[C---:B------:R-:W-:Y:S01]  /*d2e0*/  R2UR UR24, R4.reuse ;  /* 0x00000000041872ca */ /* 0x040fe200000e0000 */
[----:B------:R-:W-:Y:S01]  /*d2f0*/  UMOV UR18, UR59 ;  /* 0x0000003b00127c82 */ /* 0x000fe20008000000 */
[----:B------:R-:W-:Y:S01]  /*d300*/  UMOV UR23, 0x40000040 ;  /* 0x4000004000177882 */ /* 0x000fe20000000000 */
[C---:B------:R-:W-:Y:S01]  /*d310*/  R2UR UR25, R5.reuse ;  /* 0x00000000051972ca */ /* 0x040fe200000e0000 */
[----:B------:R-:W-:Y:S01]  /*d320*/  UIADD3 UR26, UR59, 0x200, URZ ;  /* 0x000002003b1a7890 */ /* 0x000fe2000fffe03f */
[C---:B------:R-:W-:Y:S01]  /*d330*/  R2UR UR28, R4.reuse ;  /* 0x00000000041c72ca */ /* 0x040fe200000e0000 */
[----:B------:R-:W-:Y:S01]  /*d340*/  UMOV UR27, 0x40000040 ;  /* 0x40000040001b7882 */ /* 0x000fe20000000000 */
[C---:B------:R-:W-:Y:S01]  /*d350*/  R2UR UR29, R5.reuse ;  /* 0x00000000051d72ca */ /* 0x040fe200000e0000 */
[----:B------:R-:W-:Y:S01]  /*d360*/  UIADD3 UR30, UR59, 0x300, URZ ;  /* 0x000003003b1e7890 */ /* 0x000fe2000fffe03f */
[----:B------:R-:W-:Y:S01]  /*d370*/  R2UR UR32, R4 ;  /* 0x00000000042072ca */ /* 0x000fe200000e0000 */
[----:B------:R-:W-:Y:S01]  /*d380*/  UMOV UR31, 0x40000040 ;  /* 0x40000040001f7882 */ /* 0x000fe20000000000 */
[----:B------:R-:W-:Y:S01]  /*d390*/  R2UR UR33, R5 ;  /* 0x00000000052172ca */ /* 0x000fe200000e0000 */
        /* <DEDUP_REMOVED lines=107> */
[----:B--2---:R-:W-:Y:S05]  /*da50*/  @P2 BRA `(.L_x_1220) ;  /* 0x00000000002c2947 */ /* 0x004fea0003800000 */
[----:B------:R-:W-:Y:S05]  /*da60*/  @!P0 BRA `(.L_x_1221) ;  /* 0x0000000000048947 */ /* 0x000fea0003800000 */
[----:B------:R-:W-:Y:S01]  /*da70*/  BPT.TRAP 0x1 ;  /* 0x000000040000795c */ /* 0x000fe20000300000 */
.L_x_1221:
[----:B------:R-:W-:Y:S01]  /*da80*/  ULEA UR6, UR57, UR41, 0x3 ;  /* 0x0000002939067291 */ /* 0x000fe2000f8e183f */
[----:B01----:R-:W-:-:S05]  /*da90*/  IMAD.U32 R9, RZ, RZ, UR58 ;  /* 0x0000003aff097e24 */ /* 0x003fca000f8e00ff */
[----:B------:R-:W-:-:S04]  /*daa0*/  SHF.L.U32 R9, R9, 0x1f, RZ ;  /* 0x0000001f09097819 */ /* 0x000fc800000006ff */
[----:B------:R0:W1:Y:S01]  /*dab0*/  SYNCS.PHASECHK.TRANS64.TRYWAIT P1, [UR6+0x22850], R9 ;  /* 0x02285009ff0075a7 */ /* 0x0000620008020146 */
[----:B------:R-:W-:Y:S05]  /*dac0*/  @!P0 BRA `(.L_x_1222) ;  /* 0x0000000000048947 */ /* 0x000fea0003800000 */
[----:B------:R-:W-:Y:S01]  /*dad0*/  BPT.TRAP 0x1 ;  /* 0x000000040000795c */ /* 0x000fe20000300000 */
.L_x_1222:
[----:B-1----:R-:W-:Y:S05]  /*dae0*/  @P1 BRA `(.L_x_1220) ;  /* 0x0000000000081947 */ /* 0x002fea0003800000 */
[----:B------:R-:W1:Y:S02]  /*daf0*/  SYNCS.PHASECHK.TRANS64.TRYWAIT P1, [UR6+0x22850], R9 ;  /* 0x02285009ff0075a7 */ /* 0x000e640008020146 */
[----:B-1----:R-:W-:Y:S05]  /*db00*/  @!P1 BRA `(.L_x_1223) ;  /* 0x000000c000749947 */ /* 0x002fea0003800000 */
.L_x_1220:
        /* <DEDUP_REMOVED lines=33> */
.L_x_1224:
        /* <DEDUP_REMOVED lines=10> */
[----:B01----:R-:W-:Y:S01]  /*ddc0*/  @P1 IMAD.HI.U32 R9, R7, UR7, RZ ;  /* 0x0000000707091c27 */ /* 0x003fe2000f8e00ff */
[----:B------:R-:W-:Y:S01]  /*ddd0*/  @UP1 ULDC UR7, c[0x0][0x450] ;  /* 0x0001140000071ab9 */ /* 0x000fe20000000800 */
[----:B------:R-:W-:Y:S01]  /*dde0*/  PLOP3.LUT P1, PT, PT, PT, UP0, 0x40, 0x0 ;  /* 0x000000000000781c */ /* 0x000fe20003f2e808 */
[----:B------:R-:W-:Y:S02]  /*ddf0*/  SYNCS.ARRIVE.TRANS64.RED.A1T0 RZ, [UR6], RZ ;  /* 0x000000ffffff79a7 */ /* 0x000fe40008100406 */
[----:B------:R-:W-:Y:S01]  /*de00*/  @P2 SHF.R.U32.HI R15, RZ, UR7, R9 ;  /* 0x00000007ff0f2c19 */ /* 0x000fe20008011609 */
[----:B------:R-:W-:-:S04]  /*de10*/  VIADD R9, R23, 0x1 ;  /* 0x0000000117097836 */ /* 0x000fc80000000000 */
[----:B------:R-:W0:Y:S01]  /*de20*/  SHFL.IDX PT, R21, R15, RZ, 0x1c1f ;  /* 0x001c1fff0f157589 */ /* 0x000e2200000e0000 */
[----:B------:R-:W-:-:S05]  /*de30*/  IMAD R9, R8, -0x2, R9 ;  /* 0xfffffffe08097824 */ /* 0x000fca00078e0209 */
[C---:B------:R-:W-:Y:S01]  /*de40*/  IADD3 R13, R9.reuse, -UR56, R18 ;  /* 0x80000038090d7c10 */ /* 0x040fe2000fffe012 */
[----:B------:R-:W-:-:S04]  /*de50*/  VIADD R9, R9, 0xffffffff ;  /* 0xffffffff09097836 */ /* 0x000fc80000000000 */
        /* <DEDUP_REMOVED lines=18> */
.L_x_1227:
[----:B------:R-:W-:-:S05]  /*df80*/  IMAD.U32 R170, RZ, RZ, UR51 ;  /* 0x00000033ffaa7e24 */ /* 0x000fca000f8e00ff */
[----:B------:R-:W-:-:S13]  /*df90*/  ISETP.NE.AND P1, PT, R170, 0x1, PT ;  /* 0x00000001aa00780c */ /* 0x000fda0003f25270 */
[----:B------:R-:W0:Y:S02]  /*dfa0*/  @P1 LDC.64 R172, c[0x0][0x9e8] ;  /* 0x00027a00ffac1b82 */ /* 0x000e240000000a00 */
[----:B0-----:R-:W-:-:S05]  /*dfb0*/  @P1 IMAD.HI.U32 R22, R20, R172, RZ ;  /* 0x000000ac14161227 */ /* 0x001fca00078e00ff */
[----:B------:R-:W-:-:S07]  /*dfc0*/  @P1 SHF.R.U32.HI R20, RZ, R173, R22 ;  /* 0x000000adff141219 */ /* 0x000fce0000011616 */
.L_x_1228:
[----:B------:R-:W-:Y:S05]  /*dfd0*/  BSYNC B0 ;  /* 0x0000000000007941 */ /* 0x000fea0003800000 */
.L_x_1226:
[----:B------:R-:W-:-:S05]  /*dfe0*/  IMAD R20, R20, R170, R9 ;  /* 0x000000aa14147224 */ /* 0x000fca00078e0209 */
[----:B------:R-:W-:Y:S02]  /*dff0*/  VIADDMNMX R13, R20, R170, R13, PT ;  /* 0x000000aa140d7246 */ /* 0x000fe4000380010d */
[----:B------:R-:W-:-:S07]  /*e000*/  VIMNMX R19, R19, R20, !PT ;  /* 0x0000001413137248 */ /* 0x000fce0007fe0100 */
.L_x_1225:
[C---:B------:R-:W-:Y:S01]  /*e010*/  ISETP.GE.AND P2, PT, R23.reuse, 0x2, PT ;  /* 0x000000021700780c */ /* 0x040fe20003f46270 */
[----:B------:R-:W0:Y:S01]  /*e020*/  SHFL.IDX PT, R15, R15, 0x1, 0x1c1f ;  /* 0x003c1f000f0f7f89 */ /* 0x000e2200000e0000 */
[C---:B------:R-:W-:Y:S01]  /*e030*/  ISETP.GE.AND P1, PT, R23.reuse, 0x9, PT ;  /* 0x000000091700780c */ /* 0x040fe20003f26270 */
[----:B------:R-:W-:Y:S01]  /*e040*/  UISETP.NE.AND UP0, UPT, UR44, URZ, UPT ;  /* 0x0000003f2c00728c */ /* 0x000fe2000bf05270 */
        /* <DEDUP_REMOVED lines=225> */
[----:B------:R-:W-:-:S04]  /*ee60*/  ISETP.GT.AND P6, PT, R19, 0x99, !P6 ;  /* 0x000000991300780c */ /* 0x000fc800077c4270 */
[----:B------:R-:W-:Y:S01]  /*ee70*/  ISETP.LT.OR P6, PT, R13, 0x9a, P6 ;  /* 0x0000009a0d00780c */ /* 0x000fe200037c1670 */
[--C-:B0-----:R-:W-:Y:S02]  /*ee80*/  IMAD.IADD R13, R168, 0x1, R15.reuse ;  /* 0x00000001a80d7824 */ /* 0x101fe400078e020f */
[----:B------:R-:W-:Y:S01]  /*ee90*/  IMAD.IADD R168, R169, 0x1, R15 ;  /* 0x00000001a9a87824 */ /* 0x000fe200078e020f */
[----:B------:R-:W-:Y:S02]  /*eea0*/  FSEL R101, R101, -INF , !P6 ;  /* 0xff80000065657808 */ /* 0x000fe40007000000 */
[----:B------:R-:W-:-:S13]  /*eeb0*/  PLOP3.LUT P6, PT, PT, PT, UP0, 0x40, 0x0 ;  /* 0x000000000000781c */ /* 0x000fda0003fce808 */
        /* <DEDUP_REMOVED lines=14> */
.L_x_1231:
[----:B------:R-:W-:-:S05]  /*efa0*/  IMAD.U32 R22, RZ, RZ, UR51 ;  /* 0x00000033ff167e24 */ /* 0x000fca000f8e00ff */
[----:B------:R-:W-:-:S13]  /*efb0*/  ISETP.NE.AND P6, PT, R22, 0x1, PT ;  /* 0x000000011600780c */ /* 0x000fda0003fc5270 */
[----:B------:R-:W0:Y:S02]  /*efc0*/  @P6 LDC.64 R20, c[0x0][0x9e8] ;  /* 0x00027a00ff146b82 */ /* 0x000e240000000a00 */
[----:B0-----:R-:W-:-:S05]  /*efd0*/  @P6 IMAD.HI.U32 R20, R15, R20, RZ ;  /* 0x000000140f146227 */ /* 0x001fca00078e00ff */
[----:B------:R-:W-:-:S07]  /*efe0*/  @P6 SHF.R.U32.HI R15, RZ, R21, R20 ;  /* 0x00000015ff0f6219 */ /* 0x000fce0000011614 */
.L_x_1232:
[----:B------:R-:W-:Y:S05]  /*eff0*/  BSYNC B0 ;  /* 0x0000000000007941 */ /* 0x000fea0003800000 */
.L_x_1230:
[----:B------:R-:W-:-:S05]  /*f000*/  IMAD R9, R15, R22, R9 ;  /* 0x000000160f097224 */ /* 0x000fca00078e0209 */
[----:B------:R-:W-:Y:S02]  /*f010*/  VIADDMNMX R13, R9, R22, R13, PT ;  /* 0x00000016090d7246 */ /* 0x000fe4000380010d */
[----:B------:R-:W-:-:S07]  /*f020*/  VIMNMX R168, R168, R9, !PT ;  /* 0x00000009a8a87248 */ /* 0x000fce0007fe0100 */
.L_x_1229:
        /* <DEDUP_REMOVED lines=213> */
[----:B------:R-:W-:Y:S01]  /*fd80*/  FSEL R160, R9, RZ, P1 ;  /* 0x000000ff09a07208 */ /* 0x000fe20000800000 */
[--C-:B------:R-:W-:Y:S01]  /*fd90*/  FFMA.FTZ R152, R161, UR39, -R170.reuse ;  /* 0x00000027a1987c23 */ /* 0x100fe200080108aa */
[----:B------:R-:W-:Y:S01]  /*fda0*/  FMNMX.FTZ R153, R159, R156, !PT ;  /* 0x0000009c9f997209 */ /* 0x000fe20007810000 */
[--C-:B------:R-:W-:Y:S01]  /*fdb0*/  FFMA.FTZ R154, R165, UR39, -R170.reuse ;  /* 0x00000027a59a7c23 */ /* 0x100fe200080108aa */
[----:B------:R-:W-:-:S01]  /*fdc0*/  FFMA.FTZ R136, R136, UR39, -R170 ;  /* 0x0000002788887c23 */ /* 0x000fc200080108aa */
[----:B------:R-:W-:Y:S01]  /*fdd0*/  FADD.FTZ R160, -R160, R11 ;  /* 0x0000000ba0a07221 */ /* 0x000fe20000010100 */
[----:B------:R-:W-:Y:S01]  /*fde0*/  FMNMX.FTZ R156, R162, R153, !PT ;  /* 0x00000099a29c7209 */ /* 0x000fe20007810000 */
[--C-:B------:R-:W-:Y:S01]  /*fdf0*/  FFMA.FTZ R137, R137, UR39, -R170.reuse ;  /* 0x0000002789897c23 */ /* 0x100fe200080108aa */
[----:B------:R-:W-:-:S01]  /*fe00*/  FFMA.FTZ R140, R140, UR39, -R170 ;  /* 0x000000278c8c7c23 */ /* 0x000fc200080108aa */
[----:B------:R-:W-:Y:S01]  /*fe10*/  FMUL.FTZ R160, R160, UR39 ;  /* 0x00000027a0a07c20 */ /* 0x000fe20008410000 */
        /* <DEDUP_REMOVED lines=38> */
[----:B------:R-:W-:Y:S02]  /*10080*/  MUFU.EX2 R15, R15 ;  /* 0x0000000f000f7308 */ /* 0x000fe40000000800 */
[----:B------:R-:W-:-:S04]  /*10090*/  FMNMX.FTZ R153, R151, R156, !PT ;  /* 0x0000009c97997209 */ /* 0x000fc80007810000 */
[----:B------:R-:W-:Y:S02]  /*100a0*/  FMNMX.FTZ R156, R122, R153, !PT ;  /* 0x000000997a9c7209 */ /* 0x000fe40007810000 */
[----:B------:R-:W0:Y:S02]  /*100b0*/  MUFU.EX2 R160, R160 ;  /* 0x000000a000a07308 */ /* 0x000e240000000800 */
[----:B------:R-:W-:-:S04]  /*100c0*/  FMNMX.FTZ R153, R123, R156, !PT ;  /* 0x0000009c7b997209 */ /* 0x000fc80007810000 */
[----:B------:R-:W-:Y:S02]  /*100d0*/  FMNMX.FTZ R156, R126, R153, !PT ;  /* 0x000000997e9c7209 */ /* 0x000fe40007810000 */
[----:B------:R-:W1:Y:S02]  /*100e0*/  MUFU.EX2 R20, R20 ;  /* 0x0000001400147308 */ /* 0x000e640000000800 */
[----:B------:R-:W-:-:S04]  /*100f0*/  FMNMX.FTZ R153, R127, R156, !PT ;  /* 0x0000009c7f997209 */ /* 0x000fc80007810000 */
[----:B------:R-:W-:Y:S02]  /*10100*/  FMNMX.FTZ R156, R130, R153, !PT ;  /* 0x00000099829c7209 */ /* 0x000fe40007810000 */
[----:B------:R-:W-:Y:S02]  /*10110*/  MUFU.EX2 R19, R19 ;  /* 0x0000001300137308 */ /* 0x000fe40000000800 */
        /* <DEDUP_REMOVED lines=8> */
[----:B------:R3:W-:Y:S02]  /*101a0*/  MUFU.EX2 R95, R157 ;  /* 0x0000009d005f7308 */ /* 0x0007e40000000800 */
        /* <DEDUP_REMOVED lines=18> */
[----:B------:R-:W-:-:S05]  /*102d0*/  FMNMX.FTZ R156, R103, R156, !PT ;  /* 0x0000009c679c7209 */ /* 0x000fca0007810000 */
[----:B------:R-:W4:Y:S01]  /*102e0*/  SHFL.BFLY PT, R13, R156, 0x2, 0x1f ;  /* 0x0c401f009c0d7f89 */ /* 0x000f2200000e0000 */
[----:B------:R-:W-:Y:S08]  /*102f0*/  MUFU.EX2 R141, R141 ;  /* 0x0000008d008d7308 */ /* 0x000ff00000000800 */
[----:B------:R-:W-:Y:S08]  /*10300*/  MUFU.EX2 R144, R144 ;  /* 0x0000009000907308 */ /* 0x000ff00000000800 */
[----:B------:R-:W-:Y:S01]  /*10310*/  MUFU.EX2 R145, R145 ;  /* 0x0000009100917308 */ /* 0x000fe20000000800 */
[----:B----4-:R-:W-:-:S07]  /*10320*/  FMNMX.FTZ R13, R156, R13, !PT ;  /* 0x0000000d9c0d7209 */ /* 0x010fce0007810000 */
[----:B------:R-:W-:Y:S01]  /*10330*/  MUFU.EX2 R148, R148 ;  /* 0x0000009400947308 */ /* 0x000fe20000000800 */
[----:B------:R-:W4:Y:S07]  /*10340*/  SHFL.BFLY PT, R156, R13, 0x1, 0x1f ;  /* 0x0c201f000d9c7f89 */ /* 0x000f2e00000e0000 */
[----:B------:R-:W-:Y:S08]  /*10350*/  MUFU.EX2 R149, R149 ;  /* 0x0000009500957308 */ /* 0x000ff00000000800 */
[----:B------:R-:W-:Y:S08]  /*10360*/  MUFU.EX2 R120, R120 ;  /* 0x0000007800787308 */ /* 0x000ff00000000800 */
[----:B------:R-:W-:Y:S01]  /*10370*/  MUFU.EX2 R121, R121 ;  /* 0x0000007900797308 */ /* 0x000fe20000000800 */
[----:B----4-:R-:W-:Y:S01]  /*10380*/  FMNMX.FTZ R13, R13, R156, !PT ;  /* 0x0000009c0d0d7209 */ /* 0x010fe20007810000 */
[----:B------:R-:W-:-:S03]  /*10390*/  IMAD.U32 R156, RZ, RZ, UR39 ;  /* 0x00000027ff9c7e24 */ /* 0x000fc6000f8e00ff */
[C---:B------:R-:W-:Y:S01]  /*103a0*/  FSETP.NEU.FTZ.AND P1, PT, R13.reuse, -INF , PT ;  /* 0xff8000000d00780b */ /* 0x040fe20003f3d000 */
[----:B------:R-:W-:-:S02]  /*103b0*/  FFMA.FTZ R156, R13, R156, -8 ;  /* 0xc10000000d9c7423 */ /* 0x000fc4000001009c */
[----:B------:R-:W-:Y:S03]  /*103c0*/  MUFU.EX2 R124, R124 ;  /* 0x0000007c007c7308 */ /* 0x000fe60000000800 */
[----:B------:R-:W-:-:S05]  /*103d0*/  FSEL R156, R156, RZ, P1 ;  /* 0x000000ff9c9c7208 */ /* 0x000fca0000800000 */
[----:B------:R-:W-:Y:S01]  /*103e0*/  MUFU.EX2 R125, R125 ;  /* 0x0000007d007d7308 */ /* 0x000fe20000000800 */
[----:B------:R-:W-:-:S01]  /*103f0*/  FFMA.FTZ R153, R158, UR39, -R156 ;  /* 0x000000279e997c23 */ /* 0x000fc2000801089c */
[--C-:B------:R-:W-:Y:S01]  /*10400*/  FFMA.FTZ R158, R159, UR39, -R156.reuse ;  /* 0x000000279f9e7c23 */ /* 0x100fe2000801089c */
[----:B------:R-:W-:Y:S01]  /*10410*/  FSEL R159, R13, RZ, P1 ;  /* 0x000000ff0d9f7208 */ /* 0x000fe20000800000 */
[--C-:B------:R-:W-:Y:S01]  /*10420*/  FFMA.FTZ R164, R169, UR39, -R156.reuse ;  /* 0x00000027a9a47c23 */ /* 0x100fe2000801089c */
[----:B------:R-:W-:-:S01]  /*10430*/  FFMA.FTZ R101, R155, UR39, -R156 ;  /* 0x000000279b657c23 */ /* 0x000fc2000801089c */
[--C-:B------:R-:W-:Y:S01]  /*10440*/  FFMA.FTZ R155, R162, UR39, -R156.reuse ;  /* 0x00000027a29b7c23 */ /* 0x100fe2000801089c */
[----:B------:R-:W-:-:S01]  /*10450*/  FFMA.FTZ R162, R163, UR39, -R156 ;  /* 0x00000027a3a27c23 */ /* 0x000fc2000801089c */
[----:B------:R-:W-:Y:S01]  /*10460*/  FADD.FTZ R159, -R159, R14 ;  /* 0x0000000e9f9f7221 */ /* 0x000fe20000010100 */
[----:B------:R-:W-:Y:S01]  /*10470*/  MUFU.EX2 R153, R153 ;  /* 0x0000009900997308 */ /* 0x000fe20000000800 */
[----:B0-----:R-:W-:-:S01]  /*10480*/  FFMA.FTZ R163, R160, R6, R15 ;  /* 0x00000006a0a37223 */ /* 0x001fc2000001000f */
[--C-:B---3--:R-:W-:Y:S01]  /*10490*/  FFMA.FTZ R157, R166, UR39, -R156.reuse ;  /* 0x00000027a69d7c23 */ /* 0x108fe2000801089c */
[----:B------:R-:W-:Y:S01]  /*104a0*/  FMUL.FTZ R159, R159, UR39 ;  /* 0x000000279f9f7c20 */ /* 0x000fe20008410000 */
[--C-:B------:R-:W-:Y:S01]  /*104b0*/  FFMA.FTZ R161, R126, UR39, -R156.reuse ;  /* 0x000000277ea17c23 */ /* 0x100fe2000801089c */
[----:B------:R-:W-:-:S01]  /*104c0*/  FFMA.FTZ R126, R130, UR39, -R156 ;  /* 0x00000027827e7c23 */ /* 0x000fc2000801089c */
[----:B------:R-:W-:Y:S01]  /*104d0*/  FFMA.FTZ R130, R134, UR39, -R156 ;  /* 0x0000002786827c23 */ /* 0x000fe2000801089c */
[----:B-1----:R-:W-:-:S01]  /*104e0*/  FADD.FTZ R134, R20, R163 ;  /* 0x000000a314867221 */ /* 0x002fc20000010000 */
        /* <DEDUP_REMOVED lines=24> */
[----:B------:R-:W3:Y:S01]  /*10670*/  MUFU.EX2 R158, R158 ;  /* 0x0000009e009e7308 */ /* 0x000ee20000000800 */
        /* <DEDUP_REMOVED lines=12> */
[----:B------:R-:W-:-:S03]  /*10740*/  FFMA.FTZ R103, R103, UR39, -R156 ;  /* 0x0000002767677c23 */ /* 0x000fc6000801089c */
[----:B------:R-:W1:Y:S08]  /*10750*/  MUFU.EX2 R162, R162 ;  /* 0x000000a200a27308 */ /* 0x000e700000000800 */
[----:B------:R-:W4:Y:S08]  /*10760*/  MUFU.EX2 R157, R157 ;  /* 0x0000009d009d7308 */ /* 0x000f300000000800 */
[----:B------:R5:W-:Y:S08]  /*10770*/  MUFU.EX2 R14, R161 ;  /* 0x000000a1000e7308 */ /* 0x000bf00000000800 */
[----:B------:R-:W2:Y:S01]  /*10780*/  MUFU.EX2 R166, R166 ;  /* 0x000000a600a67308 */ /* 0x000ea20000000800 */
[----:B-----5:R-:W-:-:S01]  /*10790*/  FADD.FTZ R161, R153, R6 ;  /* 0x0000000699a17221 */ /* 0x020fc20000010000 */
[----:B------:R-:W-:-:S03]  /*107a0*/  FADD.FTZ R6, R22, R3 ;  /* 0x0000000316067221 */ /* 0x000fc60000010000 */
[----:B---3--:R-:W-:Y:S01]  /*107b0*/  FADD.FTZ R134, R158, R161 ;  /* 0x000000a19e867221 */ /* 0x008fe20000010000 */
[----:B------:R-:W-:-:S02]  /*107c0*/  FADD.FTZ R3, R21, R6 ;  /* 0x0000000615037221 */ /* 0x000fc40000010000 */
[----:B------:R-:W3:Y:S01]  /*107d0*/  MUFU.EX2 R138, R138 ;  /* 0x0000008a008a7308 */ /* 0x000ee20000000800 */
[----:B0-----:R-:W-:-:S01]  /*107e0*/  FADD.FTZ R161, R155, R134 ;  /* 0x000000869ba17221 */ /* 0x001fc20000010000 */
[----:B------:R-:W-:-:S03]  /*107f0*/  FADD.FTZ R6, R152, R3 ;  /* 0x0000000398067221 */ /* 0x000fc60000010000 */
[----:B-1----:R-:W-:Y:S01]  /*10800*/  FADD.FTZ R134, R162, R161 ;  /* 0x000000a1a2867221 */ /* 0x002fe20000010000 */
[----:B------:R-:W-:-:S02]  /*10810*/  FADD.FTZ R3, R23, R6 ;  /* 0x0000000617037221 */ /* 0x000fc40000010000 */
[----:B------:R-:W0:Y:S01]  /*10820*/  MUFU.EX2 R139, R139 ;  /* 0x0000008b008b7308 */ /* 0x000e220000000800 */
[----:B----4-:R-:W-:-:S01]  /*10830*/  FADD.FTZ R161, R157, R134 ;  /* 0x000000869da17221 */ /* 0x010fc20000010000 */
[----:B------:R-:W-:-:S03]  /*10840*/  FADD.FTZ R3, R154, R3 ;  /* 0x000000039a037221 */ /* 0x000fc60000010000 */
[----:B--2---:R-:W-:Y:S01]  /*10850*/  FADD.FTZ R161, R166, R161 ;  /* 0x000000a1a6a17221 */ /* 0x004fe20000010000 */
[----:B------:R-:W-:-:S02]  /*10860*/  FADD.FTZ R6, R136, R3 ;  /* 0x0000000388067221 */ /* 0x000fc40000010000 */
[----:B------:R-:W1:Y:S01]  /*10870*/  MUFU.EX2 R142, R142 ;  /* 0x0000008e008e7308 */ /* 0x000e620000000800 */
[----:B---3--:R-:W-:-:S01]  /*10880*/  FADD.FTZ R134, R138, R161 ;  /* 0x000000a18a867221 */ /* 0x008fc20000010000 */
        /* <DEDUP_REMOVED lines=49> */
[----:B0-----:R-:W-:-:S04]  /*10ba0*/  FADD.FTZ R6, R104, R3 ;  /* 0x0000000368067221 */ /* 0x001fc80000010000 */
[----:B------:R-:W-:-:S03]  /*10bb0*/  FADD.FTZ R3, R95, R6 ;  /* 0x000000065f037221 */ /* 0x000fc60000010000 */
        /* <DEDUP_REMOVED lines=60> */
.L_x_1233:
        /* <DEDUP_REMOVED lines=115> */
.L_x_1215:
[----:B------:R-:W-:Y:S06]  /*116b0*/  BAR.ARV 0x8, 0x180 ;  /* 0x0206000000007b1d */ /* 0x000fec0000002000 */
[----:B------:R-:W-:Y:S05]  /*116c0*/  @!P0 BRA `(.L_x_1235) ;  /* 0x0000000000048947 */ /* 0x000fea0003800000 */
[----:B------:R-:W-:Y:S01]  /*116d0*/  BPT.TRAP 0x1 ;  /* 0x000000040000795c */ /* 0x000fe20000300000 */
.L_x_1235:
[----:B------:R-:W-:Y:S01]  /*116e0*/  ULEA UR9, UR49, UR41, 0x3 ;  /* 0x0000002931097291 */ /* 0x000fe2000f8e183f */
[----:B------:R-:W-:-:S05]  /*116f0*/  IMAD.U32 R0, RZ, RZ, UR48 ;  /* 0x00000030ff007e24 */ /* 0x000fca000f8e00ff */
[----:B------:R-:W-:-:S04]  /*11700*/  SHF.L.U32 R0, R0, 0x1f, RZ ;  /* 0x0000001f00007819 */ /* 0x000fc800000006ff */
[----:B------:R0:W1:Y:S01]  /*11710*/  SYNCS.PHASECHK.TRANS64.TRYWAIT P1, [UR9+0x22850], R0 ;  /* 0x02285000ff0075a7 */ /* 0x0000620008020149 */
[----:B------:R-:W-:Y:S05]  /*11720*/  @!P0 BRA `(.L_x_1236) ;  /* 0x0000000000048947 */ /* 0x000fea0003800000 */
[----:B------:R-:W-:Y:S01]  /*11730*/  BPT.TRAP 0x1 ;  /* 0x000000040000795c */ /* 0x000fe20000300000 */
.L_x_1236:
[----:B-1----:R-:W-:Y:S05]  /*11740*/  @P1 BRA `(.L_x_1237) ;  /* 0x0000000000081947 */ /* 0x002fea0003800000 */
[----:B------:R-:W1:Y:S02]  /*11750*/  SYNCS.PHASECHK.TRANS64.TRYWAIT P1, [UR9+0x22850], R0 ;  /* 0x02285000ff0075a7 */ /* 0x000e640008020149 */
[----:B-1----:R-:W-:Y:S05]  /*11760*/  @!P1 BRA `(.L_x_1238) ;  /* 0x0000008400749947 */ /* 0x002fea0003800000 */
.L_x_1237:
[----:B------:R-:W-:Y:S01]  /*11770*/  UIADD3 UR41, UR41, 0x400, URZ ;  /* 0x0000040029297890 */ /* 0x000fe2000fffe03f */
[----:B------:R-:W-:Y:S01]  /*11780*/  WARPGROUP.ARRIVE ;  /* 0x00000000000079c5 */ /* 0x000fe20000000000 */
[----:B------:R-:W-:Y:S01]  /*11790*/  UMOV UR7, 0xc0000010 ;  /* 0xc000001000077882 */ /* 0x000fe20000000000 */
[----:B------:R-:W-:Y:S01]  /*117a0*/  ULDC.64 UR10, c[0x0][0x9a0] ;  /* 0x00026800000a7ab9 */ /* 0x000fe20000000a00 */
[----:B------:R-:W-:Y:S01]  /*117b0*/  USHF.R.U32.HI UR41, URZ, 0x4, UR41 ;  /* 0x000000043f297899 */ /* 0x000fe20008011629 */
[----:B------:R-:W-:Y:S01]  /*117c0*/  IMAD.MOV.U32 R7, RZ, RZ, 0x3f800000 ;  /* 0x3f800000ff077424 */ /* 0x000fe200078e00ff */
[----:B------:R-:W-:Y:S02]  /*117d0*/  UISETP.NE.U32.AND UP0, UPT, UR10, URZ, UPT ;  /* 0x0000003f0a00728c */ /* 0x000fe4000bf05070 */
[----:B------:R-:W-:Y:S02]  /*117e0*/  ULOP3.LUT UR41, UR41, 0x3fff, URZ, 0xc0, !UPT ;  /* 0x00003fff29297892 */ /* 0x000fe4000f8ec03f */
[----:B------:R-:W-:-:S02]  /*117f0*/  UISETP.NE.AND.EX UP0, UPT, UR11, URZ, UPT, UP0 ;  /* 0x0000003f0b00728c */ /* 0x000fc4000bf05300 */
[----:B------:R-:W-:-:S04]  /*11800*/  ULOP3.LUT UR8, UR41, 0x10000, URZ, 0xfc, !UPT ;  /* 0x0001000029087892 */ /* 0x000fc8000f8efc3f */
[----:B------:R-:W-:Y:S01]  /*11810*/  UIMAD UR8, UR49, 0x500, UR8 ;  /* 0x00000500310878a4 */ /* 0x000fe2000f8e0208 */
[----:B------:R-:W-:-:S03]  /*11820*/  PLOP3.LUT P1, PT, PT, PT, UP0, 0x80, 0x0 ;  /* 0x000000000000781c */ /* 0x000fc60003f2f008 */
[----:B------:R-:W-:Y:S01]  /*11830*/  UIADD3 UR4, UR8, 0x100, URZ ;  /* 0x0000010008047890 */ /* 0x000fe2000fffe03f */
[----:B------:R-:W-:Y:S02]  /*11840*/  @UP0 ULDC.64 UR12, c[0x0][0x9c8] ;  /* 0x00027200000c0ab9 */ /* 0x000fe40000000a00 */
[----:B------:R-:W-:-:S06]  /*11850*/  UMOV UR6, UR8 ;  /* 0x0000000800067c82 */ /* 0x000fcc0008000000 */
[----:B------:R-:W-:Y:S01]  /*11860*/  QGMMA.64x128x32.F32.E4M3.E4M3 R24, R184, gdesc[UR4], R24, gsb0 ;  /* 0x01e00004b8187df3 */ /* 0x000fe20008000818 */
[----:B------:R-:W-:Y:S01]  /*11870*/  UMOV UR7, 0xc0000010 ;  /* 0xc000001000077882 */ /* 0x000fe20000000000 */
[----:B------:R-:W-:Y:S01]  /*11880*/  UMOV UR6, UR4 ;  /* 0x0000000400067c82 */ /* 0x000fe20008000000 */
        /* <DEDUP_REMOVED lines=16> */
[----:B------:R-:W-:-:S03]  /*11990*/  IMAD.U32 R4, RZ, RZ, UR6 ;  /* 0x00000006ff047e24 */ /* 0x000fc6000f8e00ff */
[----:B-1----:R-:W-:Y:S01]  /*119a0*/  IMAD.U32 R5, RZ, RZ, UR7 ;  /* 0x00000007ff057e24 */ /* 0x002fe2000f8e00ff */
        /* <DEDUP_REMOVED lines=10> */
[----:B------:R-:W3:Y:S04]  /*11a50*/  SHFL.BFLY PT, R11, R6, 0x2, 0x1f ;  /* 0x0c401f00060b7f89 */ /* 0x000ee800000e0000 */
[----:B------:R-:W4:Y:S01]  /*11a60*/  SHFL.BFLY PT, R2, R3, 0x2, 0x1f ;  /* 0x0c401f0003027f89 */ /* 0x000f2200000e0000 */
[----:B------:R-:W-:Y:S02]  /*11a70*/  WARPGROUP.DEPBAR.LE gsb0, 0x0 ;  /* 0x00008000000079c5 */ /* 0x000fe40000010000 */
[----:B------:R-:W-:-:S06]  /*11a80*/  WARPGROUP.ARRIVE ;  /* 0x00000000000079c5 */ /* 0x000fcc0000000000 */
[----:B------:R-:W-:Y:S01]  /*11a90*/  QGMMA.64x128x32.F32.E4M3.E4M3 R24, R172, gdesc[UR4], R24, gsb0 ;  /* 0x01e00004ac187df3 */ /* 0x000fe20008000818 */
[----:B------:R-:W-:Y:S01]  /*11aa0*/  UMOV UR6, UR8 ;  /* 0x0000000800067c82 */ /* 0x000fe20008000000 */
[----:B------:R-:W-:Y:S01]  /*11ab0*/  UMOV UR7, 0xc0000010 ;  /* 0xc000001000077882 */ /* 0x000fe20000000000 */
[----:B---3--:R-:W-:Y:S01]  /*11ac0*/  FADD.FTZ R11, R11, R6 ;  /* 0x000000060b0b7221 */ /* 0x008fe20000010000 */
[----:B----4-:R-:W-:-:S04]  /*11ad0*/  FADD.FTZ R2, R2, R3 ;  /* 0x0000000302027221 */ /* 0x010fc80000010000 */
[----:B0-----:R-:W0:Y:S04]  /*11ae0*/  SHFL.BFLY PT, R0, R11, 0x1, 0x1f ;  /* 0x0c201f000b007f89 */ /* 0x001e2800000e0000 */
[----:B-1----:R-:W1:Y:S01]  /*11af0*/  SHFL.BFLY PT, R5, R2, 0x1, 0x1f ;  /* 0x0c201f0002057f89 */ /* 0x002e6200000e0000 */
        /* <DEDUP_REMOVED lines=32> */
.L_x_1239:
        /* <DEDUP_REMOVED lines=68> */
.L_x_1161:
[----:B------:R-:W-:Y:S05]  /*12140*/  @P0 BRA `(.L_x_1240) ;  /* 0x00000020006c0947 */ /* 0x000fea0003800000 */
[----:B------:R-:W0:Y:S01]  /*12150*/  S2R R6, SR_TID.X ;  /* 0x0000000000067919 */ /* 0x000e220000002100 */
[----:B------:R-:W-:Y:S01]  /*12160*/  ULDC.64 UR4, c[0x4][0x38] ;  /* 0x01000e0000047ab9 */ /* 0x000fe20000000a00 */
        /* <DEDUP_REMOVED lines=9> */
[----:B------:R-:W-:Y:S01]  /*12200*/  LOP3.LUT P0, R3, R6, 0x3, RZ, 0xc0, !PT ;  /* 0x0000000306037812 */ /* 0x000fe2000780c0ff */
[----:B------:R-:W-:Y:S01]  /*12210*/  UIMAD.WIDE.U32 UR4, UR43, UR8, URZ ;  /* 0x000000082b0472a5 */ /* 0x000fe2000f8e003f */
[----:B------:R-:W-:Y:S01]  /*12220*/  BSSY B0, `(.L_x_1241) ;  /* 0x0000193000007945 */ /* 0x000fe20003800000 */
[----:B------:R-:W-:Y:S01]  /*12230*/  UIMAD UR6, UR7, UR8, URZ ;  /* 0x00000008070672a4 */ /* 0x000fe2000f8e023f */
[----:B------:R-:W-:Y:S01]  /*12240*/  ISETP.EQ.OR P0, PT, R3, 0x3, !P0 ;  /* 0x000000030300780c */ /* 0x000fe20004702670 */
[----:B------:R-:W-:Y:S02]  /*12250*/  UIMAD UR8, UR7, UR10, URZ ;  /* 0x0000000a070872a4 */ /* 0x000fe4000f8e023f */
[----:B------:R-:W-:Y:S01]  /*12260*/  UIMAD UR9, UR43, UR9, UR6 ;  /* 0x000000092b0972a4 */ /* 0x000fe2000f8e0206 */
[----:B------:R-:W-:Y:S01]  /*12270*/  SEL R90, R64, R65, P0 ;  /* 0x00000041405a7207 */ /* 0x000fe20000000000 */
[----:B0-----:R-:W-:Y:S01]  /*12280*/  VIADD R4, R6, 0xffffff80 ;  /* 0xffffff8006047836 */ /* 0x001fe20000000000 */
[----:B------:R-:W-:Y:S01]  /*12290*/  SEL R97, R65, R64, P0 ;  /* 0x0000004041617207 */ /* 0x000fe20000000000 */
[----:B------:R-:W-:Y:S01]  /*122a0*/  UIADD3 UR9, UR5, UR9, URZ ;  /* 0x0000000905097290 */ /* 0x000fe2000fffe03f */
[----:B------:R-:W-:Y:S01]  /*122b0*/  SEL R92, R68, R69, P0 ;  /* 0x00000045445c7207 */ /* 0x000fe20000000000 */
[----:B------:R-:W-:Y:S01]  /*122c0*/  UIMAD.WIDE.U32 UR6, UR43, UR10, URZ ;  /* 0x0000000a2b0672a5 */ /* 0x000fe2000f8e003f */
[----:B------:R-:W-:Y:S01]  /*122d0*/  SHF.R.S32.HI R3, RZ, 0x1f, R4 ;  /* 0x0000001fff037819 */ /* 0x000fe20000011404 */
[----:B------:R-:W-:Y:S01]  /*122e0*/  UIMAD UR8, UR43, UR11, UR8 ;  /* 0x0000000b2b0872a4 */ /* 0x000fe2000f8e0208 */
[----:B------:R-:W-:-:S02]  /*122f0*/  SEL R99, R69, R68, P0 ;  /* 0x0000004445637207 */ /* 0x000fc40000000000 */
[----:B------:R-:W-:Y:S01]  /*12300*/  LEA.HI R9, R3, R4, RZ, 0x7 ;  /* 0x0000000403097211 */ /* 0x000fe200078f38ff */
[----:B------:R-:W-:Y:S01]  /*12310*/  UIADD3 UR8, UR7, UR8, URZ ;  /* 0x0000000807087290 */ /* 0x000fe2000fffe03f */
[----:B------:R-:W-:Y:S02]  /*12320*/  SEL R64, R42, R43, P0 ;  /* 0x0000002b2a407207 */ /* 0x000fe40000000000 */
[----:B------:R-:W-:Y:S02]  /*12330*/  LOP3.LUT R13, R9, 0xffffff80, RZ, 0xc0, !PT ;  /* 0xffffff80090d7812 */ /* 0x000fe400078ec0ff */
[----:B------:R-:W-:Y:S01]  /*12340*/  SEL R69, R43, R42, P0 ;  /* 0x0000002a2b457207 */ /* 0x000fe20000000000 */
[----:B------:R-:W-:Y:S01]  /*12350*/  IMAD.U32 R43, RZ, RZ, UR7 ;  /* 0x00000007ff2b7e24 */ /* 0x000fe2000f8e00ff */
[----:B------:R-:W-:Y:S01]  /*12360*/  SEL R102, R28, R29, P0 ;  /* 0x0000001d1c667207 */ /* 0x000fe20000000000 */
[----:B------:R-:W-:Y:S01]  /*12370*/  IMAD.IADD R13, R4, 0x1, -R13 ;  /* 0x00000001040d7824 */ /* 0x000fe200078e0a0d */
[----:B------:R-:W-:Y:S01]  /*12380*/  SEL R109, R29, R28, P0 ;  /* 0x0000001c1d6d7207 */ /* 0x000fe20000000000 */
[----:B------:R-:W-:Y:S01]  /*12390*/  IMAD.U32 R43, RZ, RZ, UR8 ;  /* 0x00000008ff2b7e24 */ /* 0x000fe2000f8e00ff */
[----:B------:R-:W-:-:S02]  /*123a0*/  SEL R28, R56, R57, P0 ;  /* 0x00000039381c7207 */ /* 0x000fc40000000000 */
[----:B------:R-:W-:Y:S02]  /*123b0*/  SHF.R.S32.HI R42, RZ, 0x1f, R13 ;  /* 0x0000001fff2a7819 */ /* 0x000fe4000001140d */
[----:B------:R-:W-:Y:S02]  /*123c0*/  SEL R29, R57, R56, P0 ;  /* 0x00000038391d7207 */ /* 0x000fe40000000000 */
[----:B------:R-:W-:Y:S02]  /*123d0*/  SEL R56, R30, R31, P0 ;  /* 0x0000001f1e387207 */ /* 0x000fe40000000000 */
[----:B------:R-:W-:Y:S01]  /*123e0*/  SEL R89, R31, R30, P0 ;  /* 0x0000001e1f597207 */ /* 0x000fe20000000000 */
[----:B------:R-:W-:Y:S01]  /*123f0*/  IMAD.U32 R31, RZ, RZ, UR5 ;  /* 0x00000005ff1f7e24 */ /* 0x000fe2000f8e00ff */
[----:B------:R-:W-:Y:S01]  /*12400*/  SEL R88, R72, R73, P0 ;  /* 0x0000004948587207 */ /* 0x000fe20000000000 */
[----:B------:R-:W-:Y:S01]  /*12410*/  IMAD.U32 R31, RZ, RZ, UR9 ;  /* 0x00000009ff1f7e24 */ /* 0x000fe2000f8e00ff */
[----:B------:R-:W-:Y:S01]  /*12420*/  SEL R93, R73, R72, P0 ;  /* 0x00000048495d7207 */ /* 0x000fe20000000000 */
[----:B------:R-:W-:Y:S01]  /*12430*/  ULDC.64 UR8, c[0x0][0xb28] ;  /* 0x0002ca0000087ab9 */ /* 0x000fe20000000a00 */
[----:B------:R-:W-:Y:S01]  /*12440*/  SHF.R.S32.HI R30, RZ, 0x7, R9 ;  /* 0x00000007ff1e7819 */ /* 0x000fe20000011409 */
[----:B------:R-:W0:Y:S01]  /*12450*/  S2R R73, SR_CTAID.X ;  /* 0x0000000000497919 */ /* 0x000e220000002500 */
[----:B------:R-:W-:-:S02]  /*12460*/  LEA.HI R17, R42, R13, RZ, 0x2 ;  /* 0x0000000d2a117211 */ /* 0x000fc400078f10ff */
[----:B------:R-:W-:Y:S02]  /*12470*/  LEA.HI R23, R3, R4, RZ, 0x2 ;  /* 0x0000000403177211 */ /* 0x000fe400078f10ff */
[----:B------:R-:W-:Y:S02]  /*12480*/  SEL R18, R46, R47, P0 ;  /* 0x0000002f2e127207 */ /* 0x000fe40000000000 */
[----:B------:R-:W-:Y:S02]  /*12490*/  SEL R65, R47, R46, P0 ;  /* 0x0000002e2f417207 */ /* 0x000fe40000000000 */
[----:B------:R-:W-:Y:S02]  /*124a0*/  LEA.HI R3, R9, R30, RZ, 0x1 ;  /* 0x0000001e09037211 */ /* 0x000fe400078f08ff */
[--C-:B------:R-:W-:Y:S02]  /*124b0*/  SHF.R.S32.HI R9, RZ, 0x2, R17.reuse ;  /* 0x00000002ff097819 */ /* 0x100fe40000011411 */
[----:B------:R-:W-:-:S02]  /*124c0*/  SHF.R.S32.HI R46, RZ, 0x1f, R17 ;  /* 0x0000001fff2e7819 */ /* 0x000fc40000011411 */
[----:B------:R-:W-:Y:S02]  /*124d0*/  LOP3.LUT R23, R23, 0xfffffffc, RZ, 0xc0, !PT ;  /* 0xfffffffc17177812 */ /* 0x000fe400078ec0ff */
[----:B------:R-:W-:Y:S02]  /*124e0*/  LEA.HI R46, R46, R9, RZ, 0x3 ;  /* 0x000000092e2e7211 */ /* 0x000fe400078f18ff */
[----:B------:R-:W-:Y:S01]  /*124f0*/  LEA.HI R42, R42, R13, RZ, 0x5 ;  /* 0x0000000d2a2a7211 */ /* 0x000fe200078f28ff */
[----:B------:R-:W-:Y:S01]  /*12500*/  IMAD.IADD R23, R4, 0x1, -R23 ;  /* 0x0000000104177824 */ /* 0x000fe200078e0a17 */
[----:B------:R-:W-:Y:S02]  /*12510*/  LOP3.LUT R4, R46, 0xfffffff8, RZ, 0xc0, !PT ;  /* 0xfffffff82e047812 */ /* 0x000fe400078ec0ff */
[----:B------:R-:W-:Y:S02]  /*12520*/  SEL R8, R24, R25, P0 ;  /* 0x0000001918087207 */ /* 0x000fe40000000000 */
[----:B------:R-:W-:Y:S01]  /*12530*/  SEL R7, R25, R24, P0 ;  /* 0x0000001819077207 */ /* 0x000fe20000000000 */
[----:B------:R-:W-:Y:S01]  /*12540*/  IMAD.IADD R4, R9, 0x1, -R4 ;  /* 0x0000000109047824 */ /* 0x000fe200078e0a04 */
[----:B------:R-:W-:-:S02]  /*12550*/  LOP3.LUT R3, R3, 0x3fffffe, RZ, 0xc0, !PT ;  /* 0x03fffffe03037812 */ /* 0x000fc400078ec0ff */
[----:B------:R-:W-:Y:S01]  /*12560*/  SHF.R.S32.HI R9, RZ, 0x5, R42 ;  /* 0x00000005ff097819 */ /* 0x000fe2000001142a */
[----:B------:R-:W-:Y:S01]  /*12570*/  IMAD.U32 R42, RZ, RZ, UR6 ;  /* 0x00000006ff2a7e24 */ /* 0x000fe2000f8e00ff */
[----:B------:R-:W-:Y:S01]  /*12580*/  LEA.HI R25, R23, R23, RZ, 0x1 ;  /* 0x0000001717197211 */ /* 0x000fe200078f08ff */
[----:B------:R-:W-:Y:S01]  /*12590*/  IMAD.IADD R3, R30, 0x1, -R3 ;  /* 0x000000011e037824 */ /* 0x000fe200078e0a03 */
[----:B------:R-:W-:Y:S01]  /*125a0*/  SEL R12, R34, R35, P0 ;  /* 0x00000023220c7207 */ /* 0x000fe20000000000 */
[----:B------:R-:W-:Y:S01]  /*125b0*/  IMAD R4, R9, 0x10, R4 ;  /* 0x0000001009047824 */ /* 0x000fe200078e0204 */
[----:B------:R-:W-:Y:S01]  /*125c0*/  LOP3.LUT R46, R25, 0x1ffffffe, RZ, 0xc0, !PT ;  /* 0x1ffffffe192e7812 */ /* 0x000fe200078ec0ff */
[----:B------:R-:W-:Y:S01]  /*125d0*/  IMAD.U32 R30, RZ, RZ, UR4 ;  /* 0x00000004ff1e7e24 */ /* 0x000fe2000f8e00ff */
[----:B------:R-:W-:Y:S01]  /*125e0*/  SEL R94, R60, R61, P0 ;  /* 0x0000003d3c5e7207 */ /* 0x000fe20000000000 */
[----:B------:R-:W-:Y:S01]  /*125f0*/  IMAD R3, R3, 0x40, R4 ;  /* 0x0000004003037824 */ /* 0x000fe200078e0204 */
[----:B------:R-:W-:Y:S01]  /*12600*/  SEL R101, R61, R60, P0 ;  /* 0x0000003c3d657207 */ /* 0x000fe20000000000 */
[----:B------:R-:W-:Y:S01]  /*12610*/  IMAD.IADD R46, R23, 0x1, -R46 ;  /* 0x00000001172e7824 */ /* 0x000fe200078e0a2e */
[----:B------:R-:W-:Y:S01]  /*12620*/  SEL R10, R50, R51, P0 ;  /* 0x00000033320a7207 */ /* 0x000fe20000000000 */
[----:B------:R-:W1:Y:S01]  /*12630*/  S2UR UR4, SR_CTAID.Y ;  /* 0x00000000000479c3 */ /* 0x000e620000002600 */
[----:B------:R-:W-:Y:S01]  /*12640*/  SEL R11, R51, R50, P0 ;  /* 0x00000032330b7207 */ /* 0x000fe20000000000 */
[----:B------:R-:W-:Y:S01]  /*12650*/  IMAD R4, R46, 0x8, R3 ;  /* 0x000000082e047824 */ /* 0x000fe200078e0203 */
[----:B------:R-:W-:Y:S01]  /*12660*/  SEL R60, R80, R81, P0 ;  /* 0x00000051503c7207 */ /* 0x000fe20000000000 */
[----:B------:R-:W-:Y:S01]  /*12670*/  ULDC.64 UR6, c[0x0][0xb48] ;  /* 0x0002d20000067ab9 */ /* 0x000fe20000000a00 */
[----:B------:R-:W-:-:S02]  /*12680*/  SEL R91, R81, R80, P0 ;  /* 0x00000050515b7207 */ /* 0x000fc40000000000 */
[----:B------:R-:W-:Y:S01]  /*12690*/  SEL R6, R86, R87, P0 ;  /* 0x0000005756067207 */ /* 0x000fe20000000000 */
[----:B------:R-:W3:Y:S01]  /*126a0*/  LDC R80, c[0x0][0xbe8] ;  /* 0x0002fa00ff507b82 */ /* 0x000ee20000000800 */
[----:B------:R-:W-:Y:S02]  /*126b0*/  SEL R87, R87, R86, P0 ;  /* 0x0000005657577207 */ /* 0x000fe40000000000 */
[----:B------:R-:W-:Y:S02]  /*126c0*/  SEL R20, R40, R41, P0 ;  /* 0x0000002928147207 */ /* 0x000fe40000000000 */
[----:B------:R-:W-:Y:S02]  /*126d0*/  SEL R21, R41, R40, P0 ;  /* 0x0000002829157207 */ /* 0x000fe40000000000 */
[----:B------:R-:W-:Y:S02]  /*126e0*/  SEL R24, R38, R39, P0 ;  /* 0x0000002726187207 */ /* 0x000fe40000000000 */
[----:B------:R-:W-:-:S02]  /*126f0*/  SEL R57, R39, R38, P0 ;  /* 0x0000002627397207 */ /* 0x000fc40000000000 */
[----:B------:R-:W-:Y:S02]  /*12700*/  SEL R38, R70, R71, P0 ;  /* 0x0000004746267207 */ /* 0x000fe40000000000 */
[----:B------:R-:W-:Y:S01]  /*12710*/  SEL R41, R71, R70, P0 ;  /* 0x0000004647297207 */ /* 0x000fe20000000000 */
[C---:B0-----:R-:W-:Y:S01]  /*12720*/  IMAD R70, R73.reuse, 0x80, R3 ;  /* 0x0000008049467824 */ /* 0x041fe200078e0203 */
[----:B------:R-:W-:Y:S01]  /*12730*/  SEL R22, R48, R49, P0 ;  /* 0x0000003130167207 */ /* 0x000fe20000000000 */
[----:B------:R-:W-:Y:S01]  /*12740*/  IMAD R73, R73, 0x80, R4 ;  /* 0x0000008049497824 */ /* 0x000fe200078e0204 */
        /* <DEDUP_REMOVED lines=15> */
[----:B------:R-:W-:Y:S02]  /*12840*/  LOP3.LUT R68, R17, 0x7ffffffc, RZ, 0xc0, !PT ;  /* 0x7ffffffc11447812 */ /* 0x000fe400078ec0ff */
[----:B------:R-:W-:Y:S02]  /*12850*/  SEL R100, R36, R37, P0 ;  /* 0x0000002524647207 */ /* 0x000fe40000000000 */
[----:B------:R-:W-:Y:S01]  /*12860*/  SEL R107, R37, R36, P0 ;  /* 0x00000024256b7207 */ /* 0x000fe20000000000 */
[----:B------:R-:W-:Y:S01]  /*12870*/  IMAD.IADD R68, R13, 0x1, -R68 ;  /* 0x000000010d447824 */ /* 0x000fe200078e0a44 */
[----:B------:R-:W-:Y:S02]  /*12880*/  SEL R98, R44, R45, P0 ;  /* 0x0000002d2c627207 */ /* 0x000fe40000000000 */
[----:B------:R-:W-:Y:S02]  /*12890*/  SEL R105, R45, R44, P0 ;  /* 0x0000002c2d697207 */ /* 0x000fe40000000000 */
[----:B------:R-:W-:-:S02]  /*128a0*/  SEL R44, R62, R63, P0 ;  /* 0x0000003f3e2c7207 */ /* 0x000fc40000000000 */
[----:B------:R-:W-:Y:S02]  /*128b0*/  SEL R53, R63, R62, P0 ;  /* 0x0000003e3f357207 */ /* 0x000fe40000000000 */
[----:B------:R-:W-:Y:S02]  /*128c0*/  LOP3.LUT P1, RZ, R13, 0x3, RZ, 0xc0, !PT ;  /* 0x000000030dff7812 */ /* 0x000fe4000782c0ff */
[----:B------:R-:W-:Y:S02]  /*128d0*/  SEL R81, R35, R34, P0 ;  /* 0x0000002223517207 */ /* 0x000fe40000000000 */
[----:B------:R-:W-:Y:S02]  /*128e0*/  SEL R26, R78, R79, P0 ;  /* 0x0000004f4e1a7207 */ /* 0x000fe40000000000 */
[----:B------:R-:W-:Y:S02]  /*128f0*/  SEL R35, R79, R78, P0 ;  /* 0x0000004e4f237207 */ /* 0x000fe40000000000 */
[----:B------:R-:W-:-:S02]  /*12900*/  SEL R40, R66, R67, P0 ;  /* 0x0000004342287207 */ /* 0x000fc40000000000 */
[----:B------:R-:W-:Y:S02]  /*12910*/  SEL R36, R74, R75, P0 ;  /* 0x0000004b4a247207 */ /* 0x000fe40000000000 */
[----:B------:R-:W-:Y:S02]  /*12920*/  SEL R34, R82, R83, P0 ;  /* 0x0000005352227207 */ /* 0x000fe40000000000 */
[----:B------:R-:W-:Y:S02]  /*12930*/  SEL R45, R67, R66, P0 ;  /* 0x00000042432d7207 */ /* 0x000fe40000000000 */
[----:B---3--:R-:W-:Y:S02]  /*12940*/  ISETP.NE.AND P2, PT, R80, 0x1, PT ;  /* 0x000000015000780c */ /* 0x008fe40003f45270 */
[----:B------:R-:W-:Y:S02]  /*12950*/  SEL R39, R75, R74, P0 ;  /* 0x0000004a4b277207 */ /* 0x000fe40000000000 */
[----:B------:R-:W-:-:S09]  /*12960*/  SEL R37, R83, R82, P0 ;  /* 0x0000005253257207 */ /* 0x000fd20000000000 */
[----:B------:R-:W0:Y:S08]  /*12970*/  @P2 LDC R82, c[0x0][0xbec] ;  /* 0x0002fb00ff522b82 */ /* 0x000e300000000800 */
[----:B------:R-:W3:Y:S01]  /*12980*/  @P2 LDC R75, c[0x0][0xbf0] ;  /* 0x0002fc00ff4b2b82 */ /* 0x000ee20000000800 */
[----:B--2---:R2:W-:Y:S04]  /*12990*/  SHFL.IDX PT, R50, R12, R5, 0x1c1f ;  /* 0x001c1f050c327589 */ /* 0x0045e800000e0000 */
[----:B------:R-:W-:Y:S04]  /*129a0*/  SHFL.IDX PT, R3, R6, R5, 0x1c1f ;  /* 0x001c1f0506037589 */ /* 0x000fe800000e0000 */
[----:B------:R-:W-:Y:S01]  /*129b0*/  SHFL.IDX PT, R8, R8, R5, 0x1c1f ;  /* 0x001c1f0508087589 */ /* 0x000fe200000e0000 */
[----:B--2---:R-:W-:-:S03]  /*129c0*/  LOP3.LUT R12, R5, 0x2, RZ, 0x3c, !PT ;  /* 0x00000002050c7812 */ /* 0x004fc600078e3cff */
[----:B------:R-:W-:Y:S04]  /*129d0*/  SHFL.IDX PT, R58, R10, R5, 0x1c1f ;  /* 0x001c1f050a3a7589 */ /* 0x000fe800000e0000 */
[----:B------:R2:W-:Y:S04]  /*129e0*/  SHFL.IDX PT, R6, R87, R12, 0x1c1f ;  /* 0x001c1f0c57067589 */ /* 0x0005e800000e0000 */
[----:B------:R-:W-:Y:S04]  /*129f0*/  SHFL.IDX PT, R7, R7, R12, 0x1c1f ;  /* 0x001c1f0c07077589 */ /* 0x000fe800000e0000 */
[----:B------:R-:W-:Y:S01]  /*12a00*/  SHFL.IDX PT, R9, R102, R5, 0x1c1f ;  /* 0x001c1f0566097589 */ /* 0x000fe200000e0000 */
[----:B--2---:R-:W2:Y:S03]  /*12a10*/  LDC.64 R86, c[0x0][0xb40] ;  /* 0x0002d000ff567b82 */ /* 0x004ea60000000a00 */
[----:B------:R-:W-:Y:S04]  /*12a20*/  SHFL.IDX PT, R10, R109, R12, 0x1c1f ;  /* 0x001c1f0c6d0a7589 */ /* 0x000fe800000e0000 */
[----:B------:R-:W-:Y:S04]  /*12a30*/  SHFL.IDX PT, R14, R14, R5, 0x1c1f ;  /* 0x001c1f050e0e7589 */ /* 0x000fe800000e0000 */
[----:B------:R-:W-:Y:S04]  /*12a40*/  SHFL.IDX PT, R15, R15, R12, 0x1c1f ;  /* 0x001c1f0c0f0f7589 */ /* 0x000fe800000e0000 */
[----:B------:R-:W-:Y:S04]  /*12a50*/  SHFL.IDX PT, R20, R20, R5, 0x1c1f ;  /* 0x001c1f0514147589 */ /* 0x000fe800000e0000 */
[----:B------:R-:W-:Y:S04]  /*12a60*/  SHFL.IDX PT, R54, R16, R5, 0x1c1f ;  /* 0x001c1f0510367589 */ /* 0x000fe800000e0000 */
[----:B------:R-:W-:Y:S01]  /*12a70*/  SHFL.IDX PT, R21, R21, R12, 0x1c1f ;  /* 0x001c1f0c15157589 */ /* 0x000fe200000e0000 */
[----:B--2---:R-:W-:-:S03]  /*12a80*/  IMAD.WIDE.U32 R42, R86, UR37, R42 ;  /* 0x00000025562a7c25 */ /* 0x004fc6000f8e002a */
[----:B------:R-:W-:Y:S04]  /*12a90*/  SHFL.IDX PT, R13, R100, R5, 0x1c1f ;  /* 0x001c1f05640d7589 */ /* 0x000fe800000e0000 */
[----:B------:R-:W-:Y:S04]  /*12aa0*/  SHFL.IDX PT, R28, R28, R5, 0x1c1f ;  /* 0x001c1f051c1c7589 */ /* 0x000fe800000e0000 */
[----:B------:R-:W-:Y:S04]  /*12ab0*/  SHFL.IDX PT, R62, R18, R5, 0x1c1f ;  /* 0x001c1f05123e7589 */ /* 0x000fe800000e0000 */
[----:B------:R-:W-:Y:S04]  /*12ac0*/  SHFL.IDX PT, R16, R107, R12, 0x1c1f ;  /* 0x001c1f0c6b107589 */ /* 0x000fe800000e0000 */
[----:B------:R-:W2:Y:S04]  /*12ad0*/  SHFL.IDX PT, R29, R29, R12, 0x1c1f ;  /* 0x001c1f0c1d1d7589 */ /* 0x000ea800000e0000 */
        /* <DEDUP_REMOVED lines=9> */
[----:B------:R-:W-:Y:S01]  /*12b70*/  SHFL.IDX PT, R23, R96, R5, 0x1c1f ;  /* 0x001c1f0560177589 */ /* 0x000fe200000e0000 */
[----:B-----5:R-:W5:Y:S03]  /*12b80*/  LDC.64 R84, c[0x0][0xbd8] ;  /* 0x0002f600ff547b82 */ /* 0x020f660000000a00 */
[----:B------:R-:W-:Y:S04]  /*12b90*/  SHFL.IDX PT, R24, R103, R12, 0x1c1f ;  /* 0x001c1f0c67187589 */ /* 0x000fe800000e0000 */
[----:B------:R-:W-:Y:S04]  /*12ba0*/  SHFL.IDX PT, R47, R56, R5, 0x1c1f ;  /* 0x001c1f05382f7589 */ /* 0x000fe800000e0000 */
[----:B------:R1:W-:Y:S04]  /*12bb0*/  SHFL.IDX PT, R49, R90, R5, 0x1c1f ;  /* 0x001c1f055a317589 */ /* 0x0003e800000e0000 */
[----:B------:R-:W-:Y:S04]  /*12bc0*/  SHFL.IDX PT, R56, R97, R12, 0x1c1f ;  /* 0x001c1f0c61387589 */ /* 0x000fe800000e0000 */
[----:B------:R0:W-:Y:S01]  /*12bd0*/  SHFL.IDX PT, R66, R88, R5, 0x1c1f ;  /* 0x001c1f0558427589 */ /* 0x0001e200000e0000 */
[----:B-1----:R-:W1:Y:S03]  /*12be0*/  @P2 LDC R90, c[0x0][0xbec] ;  /* 0x0002fb00ff5a2b82 */ /* 0x002e660000000800 */
[----:B------:R-:W-:Y:S04]  /*12bf0*/  SHFL.IDX PT, R67, R93, R12, 0x1c1f ;  /* 0x001c1f0c5d437589 */ /* 0x000fe800000e0000 */
[----:B------:R-:W-:Y:S01]  /*12c00*/  SHFL.IDX PT, R33, R92, R5, 0x1c1f ;  /* 0x001c1f055c217589 */ /* 0x000fe200000e0000 */
[----:B0-----:R-:W0:Y:S03]  /*12c10*/  LDC R88, c[0x0][0xc50] ;  /* 0x00031400ff587b82 */ /* 0x001e260000000800 */
[----:B------:R-:W-:Y:S04]  /*12c20*/  SHFL.IDX PT, R61, R72, R5, 0x1c1f ;  /* 0x001c1f05483d7589 */ /* 0x000fe800000e0000 */
[----:B------:R-:W-:Y:S04]  /*12c30*/  SHFL.IDX PT, R71, R60, R5, 0x1c1f ;  /* 0x001c1f053c477589 */ /* 0x000fe800000e0000 */
[----:B------:R-:W-:Y:S04]  /*12c40*/  SHFL.IDX PT, R48, R48, R5, 0x1c1f ;  /* 0x001c1f0530307589 */ /* 0x000fe800000e0000 */
[----:B------:R-:W-:Y:S01]  /*12c50*/  SHFL.IDX PT, R64, R64, R5, 0x1c1f ;  /* 0x001c1f0540407589 */ /* 0x000fe200000e0000 */
[----:B-1----:R-:W-:-:S03]  /*12c60*/  @P2 IMAD.HI.U32 R90, R73, R90, RZ ;  /* 0x0000005a495a2227 */ /* 0x002fc600078e00ff */
[----:B------:R-:W-:Y:S04]  /*12c70*/  SHFL.IDX PT, R52, R52, R5, 0x1c1f ;  /* 0x001c1f0534347589 */ /* 0x000fe800000e0000 */
[----:B------:R-:W-:Y:S04]  /*12c80*/  SHFL.IDX PT, R44, R44, R5, 0x1c1f ;  /* 0x001c1f052c2c7589 */ /* 0x000fe800000e0000 */
[----:B------:R-:W-:Y:S04]  /*12c90*/  SHFL.IDX PT, R40, R40, R5, 0x1c1f ;  /* 0x001c1f0528287589 */ /* 0x000fe800000e0000 */
[----:B------:R-:W-:Y:S04]  /*12ca0*/  SHFL.IDX PT, R38, R38, R5, 0x1c1f ;  /* 0x001c1f0526267589 */ /* 0x000fe800000e0000 */
[----:B------:R-:W-:Y:S04]  /*12cb0*/  SHFL.IDX PT, R36, R36, R5, 0x1c1f ;  /* 0x001c1f0524247589 */ /* 0x000fe800000e0000 */
[----:B------:R2:W-:Y:S04]  /*12cc0*/  SHFL.IDX PT, R4, R26, R5, 0x1c1f ;  /* 0x001c1f051a047589 */ /* 0x0005e800000e0000 */
[----:B------:R1:W-:Y:S04]  /*12cd0*/  SHFL.IDX PT, R34, R34, R5, 0x1c1f ;  /* 0x001c1f0522227589 */ /* 0x0003e800000e0000 */
[----:B------:R-:W3:Y:S01]  /*12ce0*/  SHFL.IDX PT, R60, R99, R12, 0x1c1f ;  /* 0x001c1f0c633c7589 */ /* 0x000ee200000e0000 */
[----:B--2---:R-:W-:-:S03]  /*12cf0*/  SEL R26, R28, R29, P0 ;  /* 0x0000001d1c1a7207 */ /* 0x004fc60000000000 */
[----:B------:R-:W2:Y:S01]  /*12d00*/  SHFL.IDX PT, R72, R95, R12, 0x1c1f ;  /* 0x001c1f0c5f487589 */ /* 0x000ea200000e0000 */
[----:B------:R-:W-:Y:S02]  /*12d10*/  SEL R28, R29, R28, P0 ;  /* 0x0000001c1d1c7207 */ /* 0x000fe40000000000 */
[----:B-1----:R-:W-:Y:S01]  /*12d20*/  SEL R5, R3, R6, P0 ;  /* 0x0000000603057207 */ /* 0x002fe20000000000 */
[----:B------:R-:W-:Y:S01]  /*12d30*/  SHFL.IDX PT, R77, R77, R12, 0x1c1f ;  /* 0x001c1f0c4d4d7589 */ /* 0x000fe200000e0000 */
[----:B------:R-:W-:Y:S02]  /*12d40*/  SEL R3, R6, R3, P0 ;  /* 0x0000000306037207 */ /* 0x000fe40000000000 */
[----:B------:R-:W-:Y:S01]  /*12d50*/  SEL R6, R8, R7, P0 ;  /* 0x0000000708067207 */ /* 0x000fe20000000000 */
[----:B------:R-:W1:Y:S01]  /*12d60*/  SHFL.IDX PT, R74, R91, R12, 0x1c1f ;  /* 0x001c1f0c5b4a7589 */ /* 0x000e6200000e0000 */
        /* <DEDUP_REMOVED lines=8> */
[----:B------:R-:W1:Y:S01]  /*12df0*/  SHFL.IDX PT, R81, R81, R12, 0x1c1f ;  /* 0x001c1f0c51517589 */ /* 0x000e6200000e0000 */
[----:B----4-:R-:W-:-:S03]  /*12e00*/  SEL R29, R32, R25, P0 ;  /* 0x00000019201d7207 */ /* 0x010fc60000000000 */
[----:B------:R-:W-:Y:S04]  /*12e10*/  SHFL.IDX PT, R65, R65, R12, 0x1c1f ;  /* 0x001c1f0c41417589 */ /* 0x000fe800000e0000 */
[----:B------:R-:W-:Y:S04]  /*12e20*/  SHFL.IDX PT, R69, R69, R12, 0x1c1f ;  /* 0x001c1f0c45457589 */ /* 0x000fe800000e0000 */
[----:B------:R4:W-:Y:S04]  /*12e30*/  SHFL.IDX PT, R59, R27, R12, 0x1c1f ;  /* 0x001c1f0c1b3b7589 */ /* 0x0009e800000e0000 */
[----:B------:R0:W-:Y:S04]  /*12e40*/  SHFL.IDX PT, R63, R11, R12, 0x1c1f ;  /* 0x001c1f0c0b3f7589 */ /* 0x0001e800000e0000 */
[----:B------:R-:W-:Y:S01]  /*12e50*/  SHFL.IDX PT, R53, R53, R12, 0x1c1f ;  /* 0x001c1f0c35357589 */ /* 0x000fe200000e0000 */
[----:B----4-:R-:W-:Y:S01]  /*12e60*/  SEL R27, R25, R32, P0 ;  /* 0x00000020191b7207 */ /* 0x010fe20000000000 */
[----:B-----5:R-:W-:-:S02]  /*12e70*/  IMAD R32, R84, UR38, RZ ;  /* 0x0000002654207c24 */ /* 0x020fc4000f8e02ff */
[----:B------:R-:W-:Y:S01]  /*12e80*/  SHFL.IDX PT, R55, R55, R12, 0x1c1f ;  /* 0x001c1f0c37377589 */ /* 0x000fe200000e0000 */
[----:B---3--:R-:W-:Y:S02]  /*12e90*/  SEL R25, R60, R33, P0 ;  /* 0x000000213c197207 */ /* 0x008fe40000000000 */
[----:B0-----:R-:W-:Y:S01]  /*12ea0*/  SEL R11, R13, R16, P0 ;  /* 0x000000100d0b7207 */ /* 0x001fe20000000000 */
[----:B------:R-:W-:Y:S01]  /*12eb0*/  SHFL.IDX PT, R41, R41, R12, 0x1c1f ;  /* 0x001c1f0c29297589 */ /* 0x000fe200000e0000 */
[----:B------:R-:W-:Y:S02]  /*12ec0*/  SEL R13, R17, R18, P0 ;  /* 0x00000012110d7207 */ /* 0x000fe40000000000 */
[----:B------:R-:W-:Y:S01]  /*12ed0*/  SEL R16, R49, R56, P0 ;  /* 0x0000003831107207 */ /* 0x000fe20000000000 */
        /* <DEDUP_REMOVED lines=14> */
[----:B------:R-:W0:Y:S01]  /*12fc0*/  @P2 LDC R85, c[0x0][0xbf0] ;  /* 0x0002fc00ff552b82 */ /* 0x000e220000000800 */
[----:B------:R-:W-:Y:S01]  /*12fd0*/  IMAD.WIDE.U32 R56, R84, UR37, R30 ;  /* 0x0000002554387c25 */ /* 0x000fe2000f8e001e */
[----:B------:R-:W-:Y:S02]  /*12fe0*/  SEL R30, R66, R67, P0 ;  /* 0x00000043421e7207 */ /* 0x000fe40000000000 */
[----:B------:R-:W-:Y:S01]  /*12ff0*/  SEL R17, R33, R60, P0 ;  /* 0x0000003c21117207 */ /* 0x000fe20000000000 */
[----:B------:R-:W-:Y:S01]  /*13000*/  IMAD R67, RZ, RZ, -UR43 ;  /* 0x8000002bff437e24 */ /* 0x000fe2000f8e02ff */
[----:B--2---:R-:W-:Y:S01]  /*13010*/  SEL R31, R61, R72, P0 ;  /* 0x000000483d1f7207 */ /* 0x004fe20000000000 */
[----:B------:R-:W-:Y:S01]  /*13020*/  IMAD R66, R86, UR38, RZ ;  /* 0x0000002656427c24 */ /* 0x000fe2000f8e02ff */
[----:B------:R-:W-:Y:S01]  /*13030*/  SEL R33, R72, R61, P0 ;  /* 0x0000003d48217207 */ /* 0x000fe20000000000 */
[----:B------:R-:W-:Y:S01]  /*13040*/  IMAD R83, R88, R67, UR4 ;  /* 0x0000000458537e24 */ /* 0x000fe2000f8e0243 */
[----:B------:R-:W-:Y:S01]  /*13050*/  ULDC.64 UR4, c[0x0][0xbe0] ;  /* 0x0002f80000047ab9 */ /* 0x000fe20000000a00 */
[----:B------:R-:W-:-:S02]  /*13060*/  IMAD R61, R87, UR37, R66 ;  /* 0x00000025573d7c24 */ /* 0x000fc4000f8e0242 */
[----:B------:R-:W-:Y:S01]  /*13070*/  @P2 IMAD.HI.U32 R60, R73, R82, RZ ;  /* 0x00000052493c2227 */ /* 0x000fe200078e00ff */
[----:B------:R-:W-:-:S03]  /*13080*/  SHF.R.S32.HI R72, RZ, 0x1f, R83 ;  /* 0x0000001fff487819 */ /* 0x000fc60000011453 */
[----:B------:R-:W-:Y:S02]  /*13090*/  IMAD.IADD R61, R43, 0x1, R61 ;  /* 0x000000012b3d7824 */ /* 0x000fe400078e023d */
[----:B------:R-:W-:Y:S02]  /*130a0*/  IMAD R43, R72, UR4, RZ ;  /* 0x00000004482b7c24 */ /* 0x000fe4000f8e02ff */
[----:B------:R-:W-:Y:S02]  /*130b0*/  IMAD.IADD R57, R57, 0x1, R49 ;  /* 0x0000000139397824 */ /* 0x000fe400078e0231 */
[----:B------:R-:W-:Y:S01]  /*130c0*/  IMAD.MOV.U32 R49, RZ, RZ, R73 ;  /* 0x000000ffff317224 */ /* 0x000fe200078e0049 */
[----:B------:R-:W-:Y:S01]  /*130d0*/  @P2 SHF.R.U32.HI R49, RZ, R75, R60 ;  /* 0x0000004bff312219 */ /* 0x000fe2000001163c */
[----:B------:R-:W-:Y:S02]  /*130e0*/  IMAD.MOV.U32 R60, RZ, RZ, R42 ;  /* 0x000000ffff3c7224 */ /* 0x000fe400078e002a */
[----:B------:R-:W-:-:S02]  /*130f0*/  IMAD R66, R83, UR5, R43 ;  /* 0x0000000553427c24 */ /* 0x000fc4000f8e022b */
[----:B------:R-:W-:Y:S01]  /*13100*/  IMAD.MOV.U32 R67, RZ, RZ, R73 ;  /* 0x000000ffff437224 */ /* 0x000fe200078e0049 */
[----:B0-----:R-:W-:Y:S01]  /*13110*/  @P2 SHF.R.U32.HI R67, RZ, R85, R90 ;  /* 0x00000055ff432219 */ /* 0x001fe2000001165a */
[----:B------:R-:W-:Y:S01]  /*13120*/  IMAD.WIDE.U32 R42, R83, UR4, R56 ;  /* 0x00000004532a7c25 */ /* 0x000fe2000f8e0038 */
[----:B------:R-:W-:-:S03]  /*13130*/  ULDC.64 UR4, c[0x0][0xb30] ;  /* 0x0002cc0000047ab9 */ /* 0x000fc60000000a00 */
[----:B------:R-:W-:Y:S01]  /*13140*/  IMAD R72, R72, UR6, RZ ;  /* 0x0000000648487c24 */ /* 0x000fe2000f8e02ff */
[----:B------:R-:W-:Y:S01]  /*13150*/  IADD3 R42, P2, R49, R42, RZ ;  /* 0x0000002a312a7210 */ /* 0x000fe20007f5e0ff */
[----:B------:R-:W-:Y:S01]  /*13160*/  IMAD.WIDE.U32 R56, R83, UR6, R60 ;  /* 0x0000000653387c25 */ /* 0x000fe2000f8e003c */
[----:B------:R-:W-:Y:S02]  /*13170*/  SHF.R.S32.HI R61, RZ, 0x1f, R49 ;  /* 0x0000001fff3d7819 */ /* 0x000fe40000011431 */
[----:B------:R-:W-:Y:S01]  /*13180*/  SHF.R.S32.HI R60, RZ, 0x1f, R67 ;  /* 0x0000001fff3c7819 */ /* 0x000fe20000011443 */
[----:B------:R-:W-:Y:S01]  /*13190*/  IMAD.MOV R49, RZ, RZ, -R49 ;  /* 0x000000ffff317224 */ /* 0x000fe200078e0a31 */
[----:B------:R-:W-:Y:S01]  /*131a0*/  IADD3.X R43, R61, R43, R66, P2, !PT ;  /* 0x0000002b3d2b7210 */ /* 0x000fe200017fe442 */
[----:B------:R-:W-:Y:S01]  /*131b0*/  IMAD R75, R83, UR7, R72 ;  /* 0x00000007534b7c24 */ /* 0x000fe2000f8e0248 */
[----:B------:R-:W-:Y:S01]  /*131c0*/  ULDC.64 UR6, c[0x0][0xbc8] ;  /* 0x0002f20000067ab9 */ /* 0x000fe20000000a00 */
[----:B------:R-:W-:-:S02]  /*131d0*/  IMAD.MOV R72, RZ, RZ, -R67 ;  /* 0x000000ffff487224 */ /* 0x000fc400078e0a43 */
[----:B------:R-:W-:Y:S02]  /*131e0*/  IMAD R60, R60, UR4, RZ ;  /* 0x000000043c3c7c24 */ /* 0x000fe4000f8e02ff */
[C-C-:B------:R-:W-:Y:S02]  /*131f0*/  IMAD R49, R80.reuse, R49, R73.reuse ;  /* 0x0000003150317224 */ /* 0x140fe400078e0249 */
[----:B------:R-:W-:Y:S02]  /*13200*/  IMAD R61, R80, R72, R73 ;  /* 0x00000048503d7224 */ /* 0x000fe400078e0249 */
[----:B------:R-:W-:Y:S01]  /*13210*/  IMAD R73, R67, UR5, R60 ;  /* 0x0000000543497c24 */ /* 0x000fe2000f8e023c */
[----:B------:R-:W-:Y:S01]  /*13220*/  SHF.R.S32.HI R60, RZ, 0x1f, R49 ;  /* 0x0000001fff3c7819 */ /* 0x000fe20000011431 */
[----:B------:R-:W-:Y:S01]  /*13230*/  IMAD.IADD R57, R57, 0x1, R75 ;  /* 0x0000000139397824 */ /* 0x000fe200078e024b */
[----:B------:R-:W-:Y:S01]  /*13240*/  SHF.R.S32.HI R66, RZ, 0x1f, R61 ;  /* 0x0000001fff427819 */ /* 0x000fe2000001143d */
[----:B------:R-:W0:Y:S01]  /*13250*/  S2UR UR5, SR_CgaCtaId ;  /* 0x00000000000579c3 */ /* 0x000e220000008800 */
[----:B------:R-:W-:-:S04]  /*13260*/  IMAD.WIDE.U32 R42, R49, UR6, R42 ;  /* 0x00000006312a7c25 */ /* 0x000fc8000f8e002a */
[----:B------:R-:W-:Y:S01]  /*13270*/  IMAD.WIDE.U32 R56, R67, UR4, R56 ;  /* 0x0000000443387c25 */ /* 0x000fe2000f8e0038 */
[----:B------:R-:W-:-:S03]  /*13280*/  UMOV UR4, 0x400 ;  /* 0x0000040000047882 */ /* 0x000fc60000000000 */
[----:B------:R-:W-:Y:S02]  /*13290*/  IMAD R60, R60, UR6, RZ ;  /* 0x000000063c3c7c24 */ /* 0x000fe4000f8e02ff */
[----:B------:R-:W-:Y:S02]  /*132a0*/  IMAD R66, R66, UR8, RZ ;  /* 0x0000000842427c24 */ /* 0x000fe4000f8e02ff */
[----:B------:R-:W-:Y:S02]  /*132b0*/  IMAD.IADD R57, R57, 0x1, R73 ;  /* 0x0000000139397824 */ /* 0x000fe400078e0249 */
[----:B------:R-:W-:Y:S01]  /*132c0*/  IMAD R73, R49, UR7, R60 ;  /* 0x0000000731497c24 */ /* 0x000fe2000f8e023c */
[----:B------:R-:W-:Y:S01]  /*132d0*/  ULDC.64 UR6, c[0x0][0xba8] ;  /* 0x0002ea0000067ab9 */ /* 0x000fe20000000a00 */
[C---:B------:R-:W-:Y:S01]  /*132e0*/  IMAD R75, R61.reuse, UR9, R66 ;  /* 0x000000093d4b7c24 */ /* 0x040fe2000f8e0242 */
[----:B-1----:R-:W-:Y:S01]  /*132f0*/  SEL R60, R74, R71, P0 ;  /* 0x000000474a3c7207 */ /* 0x002fe20000000000 */
[----:B------:R-:W-:Y:S01]  /*13300*/  IMAD.WIDE.U32 R66, R61, UR8, R56 ;  /* 0x000000083d427c25 */ /* 0x000fe2000f8e0038 */
[----:B------:R-:W-:Y:S01]  /*13310*/  SEL R56, R71, R74, P0 ;  /* 0x0000004a47387207 */ /* 0x000fe20000000000 */
[----:B------:R-:W-:Y:S01]  /*13320*/  ULDC.64 UR8, c[0x0][0xb00] ;  /* 0x0002c00000087ab9 */ /* 0x000fe20000000a00 */
[C---:B------:R-:W-:Y:S01]  /*13330*/  LEA R71, P2, R42.reuse, UR6, 0x2 ;  /* 0x000000062a477c11 */ /* 0x040fe2000f8410ff */
[----:B------:R-:W-:Y:S01]  /*13340*/  IMAD.IADD R49, R43, 0x1, R73 ;  /* 0x000000012b317824 */ /* 0x000fe200078e0249 */
[----:B------:R-:W-:Y:S01]  /*13350*/  ULDC UR6, c[0x0][0xa88] ;  /* 0x0002a20000067ab9 */ /* 0x000fe20000000800 */
[----:B------:R-:W-:Y:S01]  /*13360*/  IMAD.IADD R43, R67, 0x1, R75 ;  /* 0x00000001432b7824 */ /* 0x000fe200078e024b */
[----:B0-----:R-:W-:Y:S01]  /*13370*/  ULEA UR4, UR5, UR4, 0x18 ;  /* 0x0000000405047291 */ /* 0x001fe2000f8ec03f */
[----:B------:R-:W-:Y:S01]  /*13380*/  SHFL.IDX PT, R72, R71, RZ, 0x1c1f ;  /* 0x001c1fff47487589 */ /* 0x000fe200000e0000 */
[----:B------:R-:W-:Y:S01]  /*13390*/  LEA.HI.X R49, R42, UR7, R49, 0x2, P2 ;  /* 0x000000072a317c11 */ /* 0x000fe200090f1431 */
[----:B------:R-:W-:Y:S01]  /*133a0*/  IMAD R83, R80, UR6, RZ ;  /* 0x0000000650537c24 */ /* 0x000fe2000f8e02ff */
[----:B------:R-:W-:Y:S01]  /*133b0*/  UIADD3 UR4, UR4, 0x22820, URZ ;  /* 0x0002282004047890 */ /* 0x000fe2000fffe03f */
[----:B------:R0:W-:Y:S01]  /*133c0*/  SHFL.IDX PT, R74, R71, 0x1, 0x1c1f ;  /* 0x003c1f00474a7f89 */ /* 0x0001e200000e0000 */
[----:B------:R-:W-:Y:S01]  /*133d0*/  VIADD R80, R70, 0x8 ;  /* 0x0000000846507836 */ /* 0x000fe20000000000 */
[----:B------:R-:W-:Y:S01]  /*133e0*/  LEA R82, P3, R66, UR8, 0x2 ;  /* 0x0000000842527c11 */ /* 0x000fe2000f8610ff */
[----:B------:R-:W-:Y:S01]  /*133f0*/  UPRMT UR4, URZ, 0x654, UR4 ;  /* 0x000006543f047896 */ /* 0x000fe20008000004 */
[----:B------:R-:W1:Y:S01]  /*13400*/  SHFL.IDX PT, R73, R49, RZ, 0x1c1f ;  /* 0x001c1fff31497589 */ /* 0x000e6200000e0000 */
[----:B------:R-:W-:-:S02]  /*13410*/  ISETP.GE.OR P2, PT, R70, R83, P1 ;  /* 0x000000534600720c */ /* 0x000fc40000f46670 */
[-C--:B------:R-:W-:Y:S01]  /*13420*/  ISETP.GE.OR P1, PT, R80, R83.reuse, P1 ;  /* 0x000000535000720c */ /* 0x080fe20000f26670 */
[----:B------:R2:W3:Y:S01]  /*13430*/  SHFL.IDX PT, R75, R49, 0x1, 0x1c1f ;  /* 0x003c1f00314b7f89 */ /* 0x0004e200000e0000 */
[----:B------:R-:W-:Y:S01]  /*13440*/  LEA.HI.X R84, R66, UR9, R43, 0x2, P3 ;  /* 0x0000000942547c11 */ /* 0x000fe200098f142b */
[----:B0-----:R-:W-:Y:S01]  /*13450*/  IMAD.SHL.U32 R71, R68, 0x2, RZ ;  /* 0x0000000244477824 */ /* 0x001fe200078e00ff */
[----:B------:R-:W-:Y:S01]  /*13460*/  ISETP.GE.AND P3, PT, R70, R83, PT ;  /* 0x000000534600720c */ /* 0x000fe20003f66270 */
[----:B------:R-:W-:Y:S01]  /*13470*/  SYNCS.ARRIVE.TRANS64.RED.A1T0 RZ, [UR4], RZ ;  /* 0x000000ffffff79a7 */ /* 0x000fe20008100404 */
[----:B------:R0:W4:Y:S01]  /*13480*/  SHFL.IDX PT, R66, R82, RZ, 0x1c1f ;  /* 0x001c1fff52427589 */ /* 0x00012200000e0000 */
[----:B------:R-:W-:Y:S02]  /*13490*/  SEL R57, R48, R77, P0 ;  /* 0x0000004d30397207 */ /* 0x000fe40000000000 */
[----:B------:R-:W-:Y:S01]  /*134a0*/  SEL R61, R77, R48, P0 ;  /* 0x000000304d3d7207 */ /* 0x000fe20000000000 */
[----:B------:R0:W0:Y:S01]  /*134b0*/  SHFL.IDX PT, R67, R84, RZ, 0x1c1f ;  /* 0x001c1fff54437589 */ /* 0x00002200000e0000 */
[----:B------:R-:W-:-:S02]  /*134c0*/  SEL R42, R46, R79, P0 ;  /* 0x0000004f2e2a7207 */ /* 0x000fc40000000000 */
[----:B------:R-:W-:Y:S02]  /*134d0*/  SEL R43, R47, R76, P0 ;  /* 0x0000004c2f2b7207 */ /* 0x000fe40000000000 */
[----:B------:R-:W-:Y:S02]  /*134e0*/  SEL R48, R50, R81, P0 ;  /* 0x0000005132307207 */ /* 0x000fe40000000000 */
[----:B--2---:R-:W-:Y:S02]  /*134f0*/  SEL R49, R51, R78, P0 ;  /* 0x0000004e33317207 */ /* 0x004fe40000000000 */
[----:B------:R-:W-:Y:S01]  /*13500*/  SEL R46, R79, R46, P0 ;  /* 0x0000002e4f2e7207 */ /* 0x000fe20000000000 */
[----:B-1----:R1:W-:Y:S01]  /*13510*/  @!P2 ST.E desc[UR52][R72.64], R0 ;  /* 0x000000004800a985 */ /* 0x0023e2000c101934 */
[----:B------:R-:W-:Y:S02]  /*13520*/  SEL R47, R76, R47, P0 ;  /* 0x0000002f4c2f7207 */ /* 0x000fe40000000000 */
[----:B------:R-:W-:Y:S01]  /*13530*/  SEL R50, R81, R50, P0 ;  /* 0x0000003251327207 */ /* 0x000fe20000000000 */
[----:B---3--:R1:W-:Y:S01]  /*13540*/  @!P1 ST.E desc[UR52][R74.64], R2 ;  /* 0x000000024a009985 */ /* 0x0083e2000c101934 */
[----:B------:R-:W-:Y:S01]  /*13550*/  SEL R51, R78, R51, P0 ;  /* 0x000000334e337207 */ /* 0x000fe20000000000 */
[----:B------:R-:W-:Y:S06]  /*13560*/  @P3 BRA `(.L_x_1242) ;  /* 0x0000000400783947 */ /* 0x000fec0003800000 */
[C---:B-1----:R-:W-:Y:S01]  /*13570*/  VIADD R0, R71.reuse, 0x8 ;  /* 0x0000000847007836 */ /* 0x042fe20000000000 */
        /* <DEDUP_REMOVED lines=8> */
[----:B------:R-:W-:-:S04]  /*13600*/  ISETP.GE.AND P1, PT, R70, UR4, PT ;  /* 0x0000000446007c0c */ /* 0x000fc8000bf26270 */
[----:B------:R-:W-:-:S03]  /*13610*/  ISETP.GE.AND P5, PT, R79, UR4, PT ;  /* 0x000000044f007c0c */ /* 0x000fc6000bfa6270 */
[C-C-:B0---4-:R-:W-:Y:S02]  /*13620*/  @!P2 IMAD.WIDE R72, R71.reuse, 0x4, R66.reuse ;  /* 0x000000044748a825 */ /* 0x151fe400078e0242 */
[----:B------:R-:W-:Y:S02]  /*13630*/  @!P3 LEA.HI R0, R0, R0, RZ, 0x1 ;  /* 0x000000000000b211 */ /* 0x000fe400078f08ff */
[----:B------:R-:W-:Y:S01]  /*13640*/  @!P4 LEA.HI R68, R68, R68, RZ, 0x1 ;  /* 0x000000444444c211 */ /* 0x000fe200078f08ff */
[----:B------:R0:W-:Y:S01]  /*13650*/  @!P2 ST.E.64 desc[UR52][R72.64], R6 ;  /* 0x000000064800a985 */ /* 0x0001e2000c101b34 */
[----:B------:R-:W-:Y:S01]  /*13660*/  @!P3 LOP3.LUT R75, R0, 0xfffffffe, RZ, 0xc0, !PT ;  /* 0xfffffffe004bb812 */ /* 0x000fe200078ec0ff */
[----:B------:R-:W-:Y:S01]  /*13670*/  VIADD R0, R71, 0x28 ;  /* 0x0000002847007836 */ /* 0x000fe20000000000 */
[----:B------:R-:W-:Y:S02]  /*13680*/  @!P1 LEA.HI R70, R70, R70, RZ, 0x1 ;  /* 0x0000004646469211 */ /* 0x000fe400078f08ff */
[----:B------:R-:W-:Y:S01]  /*13690*/  @!P4 LOP3.LUT R77, R68, 0xfffffffe, RZ, 0xc0, !PT ;  /* 0xfffffffe444dc812 */ /* 0x000fe200078ec0ff */
[----:B------:R-:W-:Y:S01]  /*136a0*/  @!P3 IMAD.WIDE R74, R75, 0x4, R66 ;  /* 0x000000044b4ab825 */ /* 0x000fe200078e0242 */
[----:B------:R-:W-:-:S02]  /*136b0*/  ISETP.GE.AND P2, PT, R78, UR4, PT ;  /* 0x000000044e007c0c */ /* 0x000fc4000bf46270 */
[----:B------:R-:W-:Y:S01]  /*136c0*/  @!P5 LEA.HI R79, R79, R79, RZ, 0x1 ;  /* 0x0000004f4f4fd211 */ /* 0x000fe200078f08ff */
[----:B------:R-:W-:Y:S01]  /*136d0*/  VIADD R68, R71, 0x30 ;  /* 0x0000003047447836 */ /* 0x000fe20000000000 */
[----:B------:R1:W-:Y:S01]  /*136e0*/  @!P3 ST.E.64 desc[UR52][R74.64], R8 ;  /* 0x000000084a00b985 */ /* 0x0003e2000c101b34 */
[--C-:B------:R-:W-:Y:S01]  /*136f0*/  @!P4 IMAD.WIDE R76, R77, 0x4, R66.reuse ;  /* 0x000000044d4cc825 */ /* 0x100fe200078e0242 */
[----:B------:R-:W-:Y:S02]  /*13700*/  ISETP.GE.AND P3, PT, R0, UR4, PT ;  /* 0x0000000400007c0c */ /* 0x000fe4000bf66270 */
[----:B0-----:R-:W-:Y:S01]  /*13710*/  @!P1 LOP3.LUT R7, R70, 0xfffffffe, RZ, 0xc0, !PT ;  /* 0xfffffffe46079812 */ /* 0x001fe200078ec0ff */
[C---:B------:R-:W-:Y:S01]  /*13720*/  VIADD R72, R71.reuse, 0x40 ;  /* 0x0000004047487836 */ /* 0x040fe20000000000 */
[----:B------:R-:W-:Y:S01]  /*13730*/  ISETP.GE.AND P6, PT, R68, UR4, PT ;  /* 0x0000000444007c0c */ /* 0x000fe2000bfc6270 */
[----:B------:R-:W-:Y:S01]  /*13740*/  VIADD R70, R71, 0x48 ;  /* 0x0000004847467836 */ /* 0x000fe20000000000 */
[----:B------:R0:W-:Y:S01]  /*13750*/  @!P4 ST.E.64 desc[UR52][R76.64], R10 ;  /* 0x0000000a4c00c985 */ /* 0x0001e2000c101b34 */
[----:B------:R-:W-:Y:S01]  /*13760*/  @!P1 IMAD.WIDE R6, R7, 0x4, R66 ;  /* 0x0000000407069825 */ /* 0x000fe200078e0242 */
[----:B------:R-:W-:-:S02]  /*13770*/  ISETP.GE.AND P4, PT, R72, UR4, PT ;  /* 0x0000000448007c0c */ /* 0x000fc4000bf86270 */
[----:B------:R-:W-:Y:S02]  /*13780*/  @!P2 LEA.HI R78, R78, R78, RZ, 0x1 ;  /* 0x0000004e4e4ea211 */ /* 0x000fe400078f08ff */
[----:B------:R2:W-:Y:S01]  /*13790*/  @!P1 ST.E.64 desc[UR52][R6.64], R14 ;  /* 0x0000000e06009985 */ /* 0x0005e2000c101b34 */
[----:B------:R-:W-:Y:S02]  /*137a0*/  ISETP.GE.AND P1, PT, R70, UR4, PT ;  /* 0x0000000446007c0c */ /* 0x000fe4000bf26270 */
[----:B-1----:R-:W-:Y:S02]  /*137b0*/  @!P2 LOP3.LUT R9, R78, 0xfffffffe, RZ, 0xc0, !PT ;  /* 0xfffffffe4e09a812 */ /* 0x002fe400078ec0ff */
[----:B------:R-:W-:Y:S02]  /*137c0*/  @!P6 LEA.HI R68, R68, R68, RZ, 0x1 ;  /* 0x000000444444e211 */ /* 0x000fe400078f08ff */
[----:B------:R-:W-:Y:S01]  /*137d0*/  @!P3 LEA.HI R0, R0, R0, RZ, 0x1 ;  /* 0x000000000000b211 */ /* 0x000fe200078f08ff */
[----:B------:R-:W-:Y:S01]  /*137e0*/  @!P2 IMAD.WIDE R8, R9, 0x4, R66 ;  /* 0x000000040908a825 */ /* 0x000fe200078e0242 */
[----:B------:R-:W-:-:S02]  /*137f0*/  @!P6 LOP3.LUT R73, R68, 0xfffffffe, RZ, 0xc0, !PT ;  /* 0xfffffffe4449e812 */ /* 0x000fc400078ec0ff */
[----:B0-----:R-:W-:Y:S01]  /*13800*/  @!P3 LOP3.LUT R11, R0, 0xfffffffe, RZ, 0xc0, !PT ;  /* 0xfffffffe000bb812 */ /* 0x001fe200078ec0ff */
[----:B------:R-:W-:Y:S01]  /*13810*/  VIADD R0, R71, 0x50 ;  /* 0x0000005047007836 */ /* 0x000fe20000000000 */
[----:B------:R-:W-:Y:S01]  /*13820*/  @!P4 LEA.HI R72, R72, R72, RZ, 0x1 ;  /* 0x000000484848c211 */ /* 0x000fe200078f08ff */
[--C-:B--2---:R-:W-:Y:S01]  /*13830*/  @!P6 IMAD.WIDE R6, R73, 0x4, R66.reuse ;  /* 0x000000044906e825 */ /* 0x104fe200078e0242 */
[----:B------:R-:W-:Y:S01]  /*13840*/  @!P1 LEA.HI R70, R70, R70, RZ, 0x1 ;  /* 0x0000004646469211 */ /* 0x000fe200078f08ff */
[----:B------:R0:W-:Y:S01]  /*13850*/  @!P2 ST.E.64 desc[UR52][R8.64], R12 ;  /* 0x0000000c0800a985 */ /* 0x0001e2000c101b34 */
[----:B------:R-:W-:Y:S01]  /*13860*/  @!P5 LOP3.LUT R15, R79, 0xfffffffe, RZ, 0xc0, !PT ;  /* 0xfffffffe4f0fd812 */ /* 0x000fe200078ec0ff */
[----:B------:R-:W-:Y:S01]  /*13870*/  @!P3 IMAD.WIDE R10, R11, 0x4, R66 ;  /* 0x000000040b0ab825 */ /* 0x000fe200078e0242 */
[----:B------:R-:W-:-:S03]  /*13880*/  @!P4 LOP3.LUT R73, R72, 0xfffffffe, RZ, 0xc0, !PT ;  /* 0xfffffffe4849c812 */ /* 0x000fc600078ec0ff */
[--C-:B------:R-:W-:Y:S01]  /*13890*/  @!P5 IMAD.WIDE R14, R15, 0x4, R66.reuse ;  /* 0x000000040f0ed825 */ /* 0x100fe200078e0242 */
[----:B------:R1:W-:Y:S04]  /*138a0*/  @!P3 ST.E.64 desc[UR52][R10.64], R20 ;  /* 0x000000140a00b985 */ /* 0x0003e8000c101b34 */
[----:B------:R2:W-:Y:S01]  /*138b0*/  @!P6 ST.E.64 desc[UR52][R6.64], R18 ;  /* 0x000000120600e985 */ /* 0x0005e2000c101b34 */
[----:B0-----:R-:W-:Y:S01]  /*138c0*/  @!P1 LOP3.LUT R13, R70, 0xfffffffe, RZ, 0xc0, !PT ;  /* 0xfffffffe460d9812 */ /* 0x001fe200078ec0ff */
[----:B------:R-:W-:Y:S02]  /*138d0*/  @!P4 IMAD.WIDE R8, R73, 0x4, R66 ;  /* 0x000000044908c825 */ /* 0x000fe400078e0242 */
[----:B------:R-:W-:Y:S02]  /*138e0*/  @!P5 ST.E.64 desc[UR52][R14.64], R22 ;  /* 0x000000160e00d985 */ /* 0x000fe4000c101b34 */
[----:B------:R-:W-:-:S02]  /*138f0*/  VIADD R12, R71, 0x58 ;  /* 0x00000058470c7836 */ /* 0x000fc40000000000 */
[----:B------:R0:W-:Y:S01]  /*13900*/  @!P4 ST.E.64 desc[UR52][R8.64], R26 ;  /* 0x0000001a0800c985 */ /* 0x0001e2000c101b34 */
[----:B-1----:R-:W-:Y:S02]  /*13910*/  @!P1 IMAD.WIDE R10, R13, 0x4, R66 ;  /* 0x000000040d0a9825 */ /* 0x002fe400078e0242 */
[----:B------:R-:W-:Y:S02]  /*13920*/  ISETP.GE.AND P2, PT, R12, UR4, PT ;  /* 0x000000040c007c0c */ /* 0x000fe4000bf46270 */
[C---:B------:R-:W-:Y:S01]  /*13930*/  VIADD R13, R71.reuse, 0x60 ;  /* 0x00000060470d7836 */ /* 0x040fe20000000000 */
[----:B------:R1:W-:Y:S01]  /*13940*/  @!P1 ST.E.64 desc[UR52][R10.64], R28 ;  /* 0x0000001c0a009985 */ /* 0x0003e2000c101b34 */
[C---:B------:R-:W-:Y:S01]  /*13950*/  VIADD R20, R71.reuse, 0x68 ;  /* 0x0000006847147836 */ /* 0x040fe20000000000 */
[----:B------:R-:W-:Y:S01]  /*13960*/  ISETP.GE.AND P1, PT, R0, UR4, PT ;  /* 0x0000000400007c0c */ /* 0x000fe2000bf26270 */
[----:B--2---:R-:W-:Y:S01]  /*13970*/  VIADD R7, R71, 0x78 ;  /* 0x0000007847077836 */ /* 0x004fe20000000000 */
[----:B------:R-:W-:Y:S01]  /*13980*/  ISETP.GE.AND P3, PT, R13, UR4, PT ;  /* 0x000000040d007c0c */ /* 0x000fe2000bf66270 */
[----:B------:R-:W-:Y:S01]  /*13990*/  VIADD R6, R71, 0x70 ;  /* 0x0000007047067836 */ /* 0x000fe20000000000 */
[----:B------:R-:W-:-:S02]  /*139a0*/  ISETP.GE.AND P4, PT, R20, UR4, PT ;  /* 0x0000000414007c0c */ /* 0x000fc4000bf86270 */
[----:B------:R-:W-:Y:S02]  /*139b0*/  ISETP.GE.AND P6, PT, R7, UR4, PT ;  /* 0x0000000407007c0c */ /* 0x000fe4000bfc6270 */
[----:B------:R-:W-:Y:S02]  /*139c0*/  ISETP.GE.AND P5, PT, R6, UR4, PT ;  /* 0x0000000406007c0c */ /* 0x000fe4000bfa6270 */
[----:B------:R-:W-:-:S03]  /*139d0*/  @!P2 LEA.HI R12, R12, R12, RZ, 0x1 ;  /* 0x0000000c0c0ca211 */ /* 0x000fc600078f08ff */
[----:B------:R-:W-:Y:S02]  /*139e0*/  @!P1 LEA.HI R0, R0, R0, RZ, 0x1 ;  /* 0x0000000000009211 */ /* 0x000fe400078f08ff */
[----:B------:R-:W-:Y:S02]  /*139f0*/  @!P3 LEA.HI R13, R13, R13, RZ, 0x1 ;  /* 0x0000000d0d0db211 */ /* 0x000fe400078f08ff */
[----:B------:R-:W-:Y:S02]  /*13a00*/  @!P4 LEA.HI R20, R20, R20, RZ, 0x1 ;  /* 0x000000141414c211 */ /* 0x000fe400078f08ff */
[----:B0-----:R-:W-:Y:S02]  /*13a10*/  @!P6 LEA.HI R8, R7, R7, RZ, 0x1 ;  /* 0x000000070708e211 */ /* 0x001fe400078f08ff */
[----:B------:R-:W-:Y:S02]  /*13a20*/  @!P5 LEA.HI R6, R6, R6, RZ, 0x1 ;  /* 0x000000060606d211 */ /* 0x000fe400078f08ff */
[----:B------:R-:W-:-:S02]  /*13a30*/  @!P1 LOP3.LUT R7, R0, 0xfffffffe, RZ, 0xc0, !PT ;  /* 0xfffffffe00079812 */ /* 0x000fc400078ec0ff */
[----:B------:R-:W-:Y:S02]  /*13a40*/  @!P2 LOP3.LUT R9, R12, 0xfffffffe, RZ, 0xc0, !PT ;  /* 0xfffffffe0c09a812 */ /* 0x000fe400078ec0ff */
[----:B-1----:R-:W-:Y:S02]  /*13a50*/  @!P3 LOP3.LUT R11, R13, 0xfffffffe, RZ, 0xc0, !PT ;  /* 0xfffffffe0d0bb812 */ /* 0x002fe400078ec0ff */
[----:B------:R-:W-:Y:S02]  /*13a60*/  @!P4 LOP3.LUT R13, R20, 0xfffffffe, RZ, 0xc0, !PT ;  /* 0xfffffffe140dc812 */ /* 0x000fe400078ec0ff */
[----:B------:R-:W-:Y:S01]  /*13a70*/  @!P5 LOP3.LUT R15, R6, 0xfffffffe, RZ, 0xc0, !PT ;  /* 0xfffffffe060fd812 */ /* 0x000fe200078ec0ff */
[----:B------:R-:W-:Y:S01]  /*13a80*/  @!P1 IMAD.WIDE R6, R7, 0x4, R66 ;  /* 0x0000000407069825 */ /* 0x000fe200078e0242 */
[----:B------:R-:W-:-:S03]  /*13a90*/  @!P6 LOP3.LUT R19, R8, 0xfffffffe, RZ, 0xc0, !PT ;  /* 0xfffffffe0813e812 */ /* 0x000fc600078ec0ff */
[--C-:B------:R-:W-:Y:S01]  /*13aa0*/  @!P2 IMAD.WIDE R8, R9, 0x4, R66.reuse ;  /* 0x000000040908a825 */ /* 0x100fe200078e0242 */
[----:B------:R2:W-:Y:S03]  /*13ab0*/  @!P1 ST.E.64 desc[UR52][R6.64], R16 ;  /* 0x0000001006009985 */ /* 0x0005e6000c101b34 */
        /* <DEDUP_REMOVED lines=8> */
[----:B------:R2:W-:Y:S02]  /*13b40*/  @!P6 ST.E.64 desc[UR52][R66.64], R60 ;  /* 0x0000003c4200e985 */ /* 0x0005e4000c101b34 */
.L_x_1242:
[----:B------:R-:W-:Y:S05]  /*13b50*/  BSYNC B0 ;  /* 0x0000000000007941 */ /* 0x000fea0003800000 */
.L_x_1241:
[----:B------:R-:W-:Y:S01]  /*13b60*/  ISETP.GE.AND P1, PT, R80, R83, PT ;  /* 0x000000535000720c */ /* 0x000fe20003f26270 */
[----:B------:R3:W0:Y:S01]  /*13b70*/  SHFL.IDX PT, R27, R84, 0x1, 0x1c1f ;  /* 0x003c1f00541b7f89 */ /* 0x00062200000e0000 */
[----:B--2---:R-:W-:Y:S02]  /*13b80*/  SEL R14, R64, R69, P0 ;  /* 0x00000045400e7207 */ /* 0x004fe40000000000 */
[----:B------:R-:W-:Y:S01]  /*13b90*/  SEL R15, R62, R65, P0 ;  /* 0x000000413e0f7207 */ /* 0x000fe20000000000 */
[----:B------:R3:W2:Y:S01]  /*13ba0*/  SHFL.IDX PT, R26, R82, 0x1, 0x1c1f ;  /* 0x003c1f00521a7f89 */ /* 0x0006a200000e0000 */
        /* <DEDUP_REMOVED lines=19> */
[----:B-1----:R-:W-:Y:S01]  /*13ce0*/  SEL R2, R37, R34, P0 ;  /* 0x0000002225027207 */ /* 0x002fe20000000000 */
[----:B0-23--:R-:W-:Y:S06]  /*13cf0*/  @P1 BRA `(.L_x_1153) ;  /* 0x0000005c00481947 */ /* 0x00dfec0003800000 */
        /* <DEDUP_REMOVED lines=11> */
[----:B------:R-:W-:Y:S01]  /*13db0*/  ISETP.GE.AND P3, PT, R12, UR4, PT ;  /* 0x000000040c007c0c */ /* 0x000fe2000bf66270 */
[----:B------:R-:W-:Y:S01]  /*13dc0*/  VIADD R30, R71, 0x38 ;  /* 0x00000038471e7836 */ /* 0x000fe20000000000 */
[----:B------:R-:W-:-:S03]  /*13dd0*/  ISETP.GE.AND P5, PT, R28, UR4, PT ;  /* 0x000000041c007c0c */ /* 0x000fc6000bfa6270 */
[--C-:B------:R-:W-:Y:S02]  /*13de0*/  @!P0 IMAD.WIDE R6, R71, 0x4, R26.reuse ;  /* 0x0000000447068825 */ /* 0x100fe400078e021a */
[----:B------:R-:W-:Y:S02]  /*13df0*/  @!P4 LEA.HI R0, R0, R0, RZ, 0x1 ;  /* 0x000000000000c211 */ /* 0x000fe400078f08ff */
[----:B------:R-:W-:Y:S01]  /*13e00*/  @!P1 LEA.HI R10, R10, R10, RZ, 0x1 ;  /* 0x0000000a0a0a9211 */ /* 0x000fe200078f08ff */
[----:B------:R0:W-:Y:S01]  /*13e10*/  @!P0 ST.E.64 desc[UR52][R6.64], R42 ;  /* 0x0000002a06008985 */ /* 0x0001e2000c101b34 */
[----:B------:R-:W-:Y:S02]  /*13e20*/  @!P4 LOP3.LUT R9, R0, 0xfffffffe, RZ, 0xc0, !PT ;  /* 0xfffffffe0009c812 */ /* 0x000fe400078ec0ff */
[----:B------:R-:W-:Y:S02]  /*13e30*/  ISETP.GE.AND P0, PT, R30, UR4, PT ;  /* 0x000000041e007c0c */ /* 0x000fe4000bf06270 */
[----:B------:R-:W-:Y:S01]  /*13e40*/  @!P2 LEA.HI R0, R11, R11, RZ, 0x1 ;  /* 0x0000000b0b00a211 */ /* 0x000fe200078f08ff */
[----:B------:R-:W-:Y:S01]  /*13e50*/  @!P4 IMAD.WIDE R8, R9, 0x4, R26 ;  /* 0x000000040908c825 */ /* 0x000fe200078e021a */
[----:B------:R-:W-:-:S02]  /*13e60*/  @!P1 LOP3.LUT R11, R10, 0xfffffffe, RZ, 0xc0, !PT ;  /* 0xfffffffe0a0b9812 */ /* 0x000fc400078ec0ff */
[----:B------:R-:W-:Y:S01]  /*13e70*/  @!P2 LOP3.LUT R13, R0, 0xfffffffe, RZ, 0xc0, !PT ;  /* 0xfffffffe000da812 */ /* 0x000fe200078ec0ff */
[----:B------:R-:W-:Y:S01]  /*13e80*/  VIADD R0, R71, 0x40 ;  /* 0x0000004047007836 */ /* 0x000fe20000000000 */
[----:B------:R1:W-:Y:S01]  /*13e90*/  @!P4 ST.E.64 desc[UR52][R8.64], R46 ;  /* 0x0000002e0800c985 */ /* 0x0003e2000c101b34 */
[----:B------:R-:W-:Y:S02]  /*13ea0*/  ISETP.GE.AND P4, PT, R29, UR4, PT ;  /* 0x000000041d007c0c */ /* 0x000fe4000bf86270 */
[----:B------:R-:W-:Y:S01]  /*13eb0*/  @!P3 LEA.HI R12, R12, R12, RZ, 0x1 ;  /* 0x0000000c0c0cb211 */ /* 0x000fe200078f08ff */
[--C-:B0-----:R-:W-:Y:S01]  /*13ec0*/  @!P1 IMAD.WIDE R6, R11, 0x4, R26.reuse ;  /* 0x000000040b069825 */ /* 0x101fe200078e021a */
[----:B------:R-:W-:Y:S02]  /*13ed0*/  @!P5 LEA.HI R28, R28, R28, RZ, 0x1 ;  /* 0x0000001c1c1cd211 */ /* 0x000fe400078f08ff */
[----:B------:R-:W-:Y:S02]  /*13ee0*/  @!P3 LOP3.LUT R11, R12, 0xfffffffe, RZ, 0xc0, !PT ;  /* 0xfffffffe0c0bb812 */ /* 0x000fe400078ec0ff */
[----:B------:R-:W-:Y:S01]  /*13ef0*/  @!P0 LEA.HI R30, R30, R30, RZ, 0x1 ;  /* 0x0000001e1e1e8211 */ /* 0x000fe200078f08ff */
[----:B------:R0:W-:Y:S01]  /*13f00*/  @!P1 ST.E.64 desc[UR52][R6.64], R48 ;  /* 0x0000003006009985 */ /* 0x0001e2000c101b34 */
[----:B------:R-:W-:Y:S01]  /*13f10*/  ISETP.GE.AND P1, PT, R0, UR4, PT ;  /* 0x0000000400007c0c */ /* 0x000fe2000bf26270 */
[----:B------:R-:W-:Y:S01]  /*13f20*/  @!P3 IMAD.WIDE R10, R11, 0x4, R26 ;  /* 0x000000040b0ab825 */ /* 0x000fe200078e021a */
[----:B------:R-:W-:-:S02]  /*13f30*/  @!P0 LOP3.LUT R31, R30, 0xfffffffe, RZ, 0xc0, !PT ;  /* 0xfffffffe1e1f8812 */ /* 0x000fc400078ec0ff */
[----:B------:R-:W-:Y:S01]  /*13f40*/  @!P4 LEA.HI R29, R29, R29, RZ, 0x1 ;  /* 0x0000001d1d1dc211 */ /* 0x000fe200078f08ff */
[--C-:B-1----:R-:W-:Y:S01]  /*13f50*/  @!P2 IMAD.WIDE R8, R13, 0x4, R26.reuse ;  /* 0x000000040d08a825 */ /* 0x102fe200078e021a */
[----:B------:R-:W-:Y:S02]  /*13f60*/  @!P5 LOP3.LUT R13, R28, 0xfffffffe, RZ, 0xc0, !PT ;  /* 0xfffffffe1c0dd812 */ /* 0x000fe400078ec0ff */
[----:B------:R-:W-:Y:S01]  /*13f70*/  @!P4 LOP3.LUT R29, R29, 0xfffffffe, RZ, 0xc0, !PT ;  /* 0xfffffffe1d1dc812 */ /* 0x000fe200078ec0ff */
[----:B------:R-:W-:Y:S01]  /*13f80*/  VIADD R28, R71, 0x48 ;  /* 0x00000048471c7836 */ /* 0x000fe20000000000 */
[----:B------:R1:W-:Y:S01]  /*13f90*/  @!P2 ST.E.64 desc[UR52][R8.64], R50 ;  /* 0x000000320800a985 */ /* 0x0003e2000c101b34 */
[--C-:B------:R-:W-:Y:S02]  /*13fa0*/  @!P5 IMAD.WIDE R12, R13, 0x4, R26.reuse ;  /* 0x000000040d0cd825 */ /* 0x100fe400078e021a */
[----:B------:R-:W-:Y:S01]  /*13fb0*/  @!P1 LEA.HI R0, R0, R0, RZ, 0x1 ;  /* 0x0000000000009211 */ /* 0x000fe200078f08ff */
[----:B------:R2:W-:Y:S01]  /*13fc0*/  @!P3 ST.E.64 desc[UR52][R10.64], R14 ;  /* 0x0000000e0a00b985 */ /* 0x0005e2000c101b34 */
[----:B0-----:R-:W-:Y:S01]  /*13fd0*/  @!P4 IMAD.WIDE R6, R29, 0x4, R26 ;  /* 0x000000041d06c825 */ /* 0x001fe200078e021a */
[----:B------:R-:W-:-:S02]  /*13fe0*/  ISETP.GE.AND P2, PT, R28, UR4, PT ;  /* 0x000000041c007c0c */ /* 0x000fc4000bf46270 */
[----:B------:R0:W-:Y:S04]  /*13ff0*/  @!P5 ST.E.64 desc[UR52][R12.64], R64 ;  /* 0x000000400c00d985 */ /* 0x0001e8000c101b34 */
[----:B------:R-:W-:Y:S01]  /*14000*/  @!P4 ST.E.64 desc[UR52][R6.64], R16 ;  /* 0x000000100600c985 */ /* 0x000fe2000c101b34 */
[----:B-1----:R-:W-:-:S04]  /*14010*/  @!P0 IMAD.WIDE R8, R31, 0x4, R26 ;  /* 0x000000041f088825 */ /* 0x002fc800078e021a */
[C---:B--2---:R-:W-:Y:S01]  /*14020*/  VIADD R10, R71.reuse, 0x50 ;  /* 0x00000050470a7836 */ /* 0x044fe20000000000 */
[----:B------:R1:W-:Y:S01]  /*14030*/  @!P0 ST.E.64 desc[UR52][R8.64], R58 ;  /* 0x0000003a08008985 */ /* 0x0003e2000c101b34 */
[C---:B------:R-:W-:Y:S01]  /*14040*/  VIADD R14, R71.reuse, 0x68 ;  /* 0x00000068470e7836 */ /* 0x040fe20000000000 */
[----:B------:R-:W-:Y:S01]  /*14050*/  @!P2 LEA.HI R28, R28, R28, RZ, 0x1 ;  /* 0x0000001c1c1ca211 */ /* 0x000fe200078f08ff */
[C---:B0-----:R-:W-:Y:S01]  /*14060*/  VIADD R12, R71.reuse, 0x58 ;  /* 0x00000058470c7836 */ /* 0x041fe20000000000 */
[----:B------:R-:W-:Y:S01]  /*14070*/  ISETP.GE.AND P3, PT, R10, UR4, PT ;  /* 0x000000040a007c0c */ /* 0x000fe2000bf66270 */
[C---:B------:R-:W-:Y:S01]  /*14080*/  VIADD R13, R71.reuse, 0x60 ;  /* 0x00000060470d7836 */ /* 0x040fe20000000000 */
[----:B------:R-:W-:Y:S01]  /*14090*/  ISETP.GE.AND P5, PT, R14, UR4, PT ;  /* 0x000000040e007c0c */ /* 0x000fe2000bfa6270 */
[C---:B------:R-:W-:Y:S01]  /*140a0*/  VIADD R15, R71.reuse, 0x70 ;  /* 0x00000070470f7836 */ /* 0x040fe20000000000 */
[----:B------:R-:W-:Y:S01]  /*140b0*/  ISETP.GE.AND P0, PT, R12, UR4, PT ;  /* 0x000000040c007c0c */ /* 0x000fe2000bf06270 */
[----:B------:R-:W-:Y:S01]  /*140c0*/  VIADD R71, R71, 0x78 ;  /* 0x0000007847477836 */ /* 0x000fe20000000000 */
[----:B------:R-:W-:-:S02]  /*140d0*/  ISETP.GE.AND P4, PT, R13, UR4, PT ;  /* 0x000000040d007c0c */ /* 0x000fc4000bf86270 */
[----:B------:R-:W-:Y:S02]  /*140e0*/  ISETP.GE.AND P6, PT, R15, UR4, PT ;  /* 0x000000040f007c0c */ /* 0x000fe4000bfc6270 */
[----:B------:R-:W-:Y:S02]  /*140f0*/  @!P1 LOP3.LUT R11, R0, 0xfffffffe, RZ, 0xc0, !PT ;  /* 0xfffffffe000b9812 */ /* 0x000fe400078ec0ff */
[----:B-1----:R-:W-:Y:S02]  /*14100*/  @!P2 LOP3.LUT R9, R28, 0xfffffffe, RZ, 0xc0, !PT ;  /* 0xfffffffe1c09a812 */ /* 0x002fe400078ec0ff */
[----:B------:R-:W-:Y:S01]  /*14110*/  @!P3 LEA.HI R10, R10, R10, RZ, 0x1 ;  /* 0x0000000a0a0ab211 */ /* 0x000fe200078f08ff */
[--C-:B------:R-:W-:Y:S01]  /*14120*/  @!P1 IMAD.WIDE R6, R11, 0x4, R26.reuse ;  /* 0x000000040b069825 */ /* 0x100fe200078e021a */
[----:B------:R-:W-:Y:S02]  /*14130*/  @!P5 LEA.HI R14, R14, R14, RZ, 0x1 ;  /* 0x0000000e0e0ed211 */ /* 0x000fe400078f08ff */
[----:B------:R-:W-:Y:S01]  /*14140*/  @!P0 LEA.HI R12, R12, R12, RZ, 0x1 ;  /* 0x0000000c0c0c8211 */ /* 0x000fe200078f08ff */
[----:B------:R-:W-:Y:S01]  /*14150*/  @!P2 IMAD.WIDE R8, R9, 0x4, R26 ;  /* 0x000000040908a825 */ /* 0x000fe200078e021a */
[----:B------:R-:W-:Y:S01]  /*14160*/  @!P4 LEA.HI R0, R13, R13, RZ, 0x1 ;  /* 0x0000000d0d00c211 */ /* 0x000fe200078f08ff */
[----:B------:R0:W-:Y:S01]  /*14170*/  @!P1 ST.E.64 desc[UR52][R6.64], R18 ;  /* 0x0000001206009985 */ /* 0x0001e2000c101b34 */
[----:B------:R-:W-:-:S02]  /*14180*/  @!P3 LOP3.LUT R11, R10, 0xfffffffe, RZ, 0xc0, !PT ;  /* 0xfffffffe0a0bb812 */ /* 0x000fc400078ec0ff */
[----:B------:R-:W-:Y:S01]  /*14190*/  @!P6 LEA.HI R16, R15, R15, RZ, 0x1 ;  /* 0x0000000f0f10e211 */ /* 0x000fe200078f08ff */
[----:B------:R1:W-:Y:S01]  /*141a0*/  @!P2 ST.E.64 desc[UR52][R8.64], R52 ;  /* 0x000000340800a985 */ /* 0x0003e2000c101b34 */
[----:B------:R-:W-:Y:S01]  /*141b0*/  @!P0 LOP3.LUT R13, R12, 0xfffffffe, RZ, 0xc0, !PT ;  /* 0xfffffffe0c0d8812 */ /* 0x000fe200078ec0ff */
[--C-:B------:R-:W-:Y:S01]  /*141c0*/  @!P3 IMAD.WIDE R10, R11, 0x4, R26.reuse ;  /* 0x000000040b0ab825 */ /* 0x100fe200078e021a */
[----:B------:R-:W-:Y:S02]  /*141d0*/  @!P4 LOP3.LUT R15, R0, 0xfffffffe, RZ, 0xc0, !PT ;  /* 0xfffffffe000fc812 */ /* 0x000fe400078ec0ff */
[----:B------:R-:W-:Y:S01]  /*141e0*/  @!P5 LOP3.LUT R17, R14, 0xfffffffe, RZ, 0xc0, !PT ;  /* 0xfffffffe0e11d812 */ /* 0x000fe200078ec0ff */
[--C-:B------:R-:W-:Y:S01]  /*141f0*/  @!P0 IMAD.WIDE R12, R13, 0x4, R26.reuse ;  /* 0x000000040d0c8825 */ /* 0x100fe200078e021a */
[----:B------:R2:W-:Y:S01]  /*14200*/  @!P3 ST.E.64 desc[UR52][R10.64], R20 ;  /* 0x000000140a00b985 */ /* 0x0005e2000c101b34 */
[----:B0-----:R-:W-:Y:S02]  /*14210*/  @!P6 LOP3.LUT R19, R16, 0xfffffffe, RZ, 0xc0, !PT ;  /* 0xfffffffe1013e812 */ /* 0x001fe400078ec0ff */
[----:B------:R-:W-:Y:S01]  /*14220*/  @!P4 IMAD.WIDE R6, R15, 0x4, R26 ;  /* 0x000000040f06c825 */ /* 0x000fe200078e021a */
[----:B------:R2:W-:Y:S01]  /*14230*/  @!P0 ST.E.64 desc[UR52][R12.64], R40 ;  /* 0x000000280c008985 */ /* 0x0005e2000c101b34 */
[----:B------:R-:W-:-:S02]  /*14240*/  ISETP.GE.AND P0, PT, R71, UR4, PT ;  /* 0x0000000447007c0c */ /* 0x000fc4000bf06270 */
[--C-:B-1----:R-:W-:Y:S01]  /*14250*/  @!P5 IMAD.WIDE R8, R17, 0x4, R26.reuse ;  /* 0x000000041108d825 */ /* 0x102fe200078e021a */
[----:B------:R2:W-:Y:S03]  /*14260*/  @!P4 ST.E.64 desc[UR52][R6.64], R22 ;  /* 0x000000160600c985 */ /* 0x0005e6000c101b34 */
[----:B------:R-:W-:Y:S01]  /*14270*/  @!P6 IMAD.WIDE R14, R19, 0x4, R26 ;  /* 0x00000004130ee825 */ /* 0x000fe200078e021a */
        /* <DEDUP_REMOVED lines=8> */
.L_x_1240:
        /* <DEDUP_REMOVED lines=36> */
[----:B-1----:R-:W-:Y:S02]  /*14540*/  IMAD R9, R8, R7, UR7 ;  /* 0x0000000708097e24 */ /* 0x002fe4000f8e0207 */
[----:B------:R-:W-:Y:S02]  /*14550*/  IMAD.MOV R7, RZ, RZ, -R5 ;  /* 0x000000ffff077224 */ /* 0x000fe400078e0a05 */
        /* <DEDUP_REMOVED lines=20> */
.L_x_1151:
[----:B------:R-:W-:-:S08]  /*146a0*/  NOP ;  /* 0x0000000000007918 */ /* 0x000fd00000000000 */
[----:B------:R-:W0:-:S00]  /*146b0*/  USETMAXREG.DEALLOC.CTAPOOL 0x28 ;  /* 0x00000028000079c8 */ /* 0x000e0000080e0500 */
[----:B0-----:R-:W-:Y:S01]  /*146c0*/  LOP3.LUT R17, R0, 0x3, RZ, 0xc0, !PT ;  /* 0x0000000300117812 */ /* 0x001fe200078ec0ff */
[----:B------:R-:W0:Y:S05]  /*146d0*/  S2R R27, SR_CTAID.Z ;  /* 0x00000000001b7919 */ /* 0x000e2a0000002700 */
[----:B-1----:R-:W1:Y:S01]  /*146e0*/  S2UR UR6, SR_CTAID.Y ;  /* 0x00000000000679c3 */ /* 0x002e620000002600 */
        /* <DEDUP_REMOVED lines=13> */
.L_x_1243:
[----:B------:R-:W-:Y:S01]  /*147c0*/  ULDC UR7, c[0x0][0xc50] ;  /* 0x0003140000077ab9 */ /* 0x000fe20000000800 */
[----:B------:R-:W-:Y:S01]  /*147d0*/  UMOV UR40, UR6 ;  /* 0x0000000600287c82 */ /* 0x000fe20008000000 */
[----:B------:R-:W-:-:S11]  /*147e0*/  UISETP.NE.AND UP0, UPT, UR7, 0x1, UPT ;  /* 0x000000010700788c */ /* 0x000fd6000bf05270 */
[----:B------:R-:W-:Y:S01]  /*147f0*/  @UP0 ULDC UR4, c[0x0][0xc54] ;  /* 0x0003150000040ab9 */ /* 0x000fe20000000800 */
[----:B------:R-:W-:Y:S01]  /*14800*/  @UP0 ULDC UR8, c[0x0][0xc58] ;  /* 0x0003160000080ab9 */ /* 0x000fe20000000800 */
[----:B------:R-:W-:-:S04]  /*14810*/  UIMAD.WIDE.U32 UR4, UR6, UR4, URZ ;  /* 0x00000004060472a5 */ /* 0x000fc8000f8e003f */
[----:B------:R-:W-:-:S12]  /*14820*/  @UP0 USHF.R.U32.HI UR40, URZ, UR8, UR5 ;  /* 0x000000083f280299 */ /* 0x000fd80008011605 */
.L_x_1244:
        /* <DEDUP_REMOVED lines=8> */
[----:B------:R-:W-:Y:S01]  /*148b0*/  IMAD.MOV.U32 R18, RZ, RZ, RZ ;  /* 0x000000ffff127224 */ /* 0x000fe200078e00ff */
[----:B------:R-:W-:Y:S01]  /*148c0*/  ULDC UR4, c[0x0][0x448] ;  /* 0x0001120000047ab9 */ /* 0x000fe20000000800 */
[----:B------:R-:W-:Y:S01]  /*148d0*/  ULDC UR6, c[0x0][0x2f0] ;  /* 0x0000bc0000067ab9 */ /* 0x000fe20000000800 */
[----:B------:R-:W-:Y:S01]  /*148e0*/  ULDC UR10, c[0x0][0x288] ;  /* 0x0000a200000a7ab9 */ /* 0x000fe20000000800 */
[----:B0-----:R-:W-:-:S04]  /*148f0*/  ISETP.NE.U32.AND P0, PT, R2, RZ, PT ;  /* 0x000000ff0200720c */ /* 0x001fc80003f05070 */
[----:B------:R-:W-:-:S13]  /*14900*/  ISETP.NE.AND.EX P0, PT, R3, RZ, PT, P0 ;  /* 0x000000ff0300720c */ /* 0x000fda0003f05300 */
[----:B------:R-:W0:Y:S02]  /*14910*/  @P0 LDC.64 R2, c[0x0][0xa28] ;  /* 0x00028a00ff020b82 */ /* 0x000e240000000a00 */
[----:B0-----:R-:W-:-:S05]  /*14920*/  @P0 IMAD.WIDE R2, R27, 0x4, R2 ;  /* 0x000000041b020825 */ /* 0x001fca00078e0202 */
[----:B------:R0:W5:Y:S01]  /*14930*/  @P0 LDG.E R18, desc[UR52][R2.64] ;  /* 0x0000003402120981 */ /* 0x000162000c1e1900 */
[----:B------:R-:W1:Y:S01]  /*14940*/  S2UR UR41, SR_CTAID.X ;  /* 0x00000000002979c3 */ /* 0x000e620000002500 */
[----:B------:R-:W-:-:S03]  /*14950*/  UISETP.NE.AND UP1, UPT, UR4, 0x1, UPT ;  /* 0x000000010400788c */ /* 0x000fc6000bf25270 */
[----:B------:R-:W-:Y:S01]  /*14960*/  ULDC.64 UR4, c[0x0][0x418] ;  /* 0x0001060000047ab9 */ /* 0x000fe20000000a00 */
[----:B------:R-:W-:Y:S02]  /*14970*/  UP2UR UR48, UPR, URZ, 0x2 ;  /* 0x000000023f307883 */ /* 0x000fe40008000000 */
[----:B------:R-:W-:-:S03]  /*14980*/  UISETP.NE.U32.AND UP0, UPT, UR4, URZ, UPT ;  /* 0x0000003f0400728c */ /* 0x000fc6000bf05070 */
[----:B------:R-:W-:Y:S01]  /*14990*/  ULDC UR4, c[0x0][0x424] ;  /* 0x0001090000047ab9 */ /* 0x000fe20000000800 */
[----:B------:R-:W-:Y:S01]  /*149a0*/  UISETP.NE.AND.EX UP0, UPT, UR5, URZ, UPT, UP0 ;  /* 0x0000003f0500728c */ /* 0x000fe2000bf05300 */
[----:B------:R-:W-:Y:S02]  /*149b0*/  @UP1 ULDC UR9, c[0x0][0x450] ;  /* 0x0001140000091ab9 */ /* 0x000fe40000000800 */
[----:B------:R-:W-:Y:S01]  /*149c0*/  @UP1 ULDC UR5, c[0x0][0x44c] ;  /* 0x0001130000051ab9 */ /* 0x000fe20000000800 */
[----:B------:R-:W-:-:S04]  /*149d0*/  USEL UR38, UR4, 0x1, UP0 ;  /* 0x0000000104267887 */ /* 0x000fc80008000000 */
[----:B------:R-:W-:Y:S02]  /*149e0*/  UIMAD UR7, UR38, UR6, 0x9f ;  /* 0x0000009f260774a4 */ /* 0x000fe4000f8e0206 */
[----:B------:R-:W-:Y:S02]  /*149f0*/  UIMAD UR38, UR38, UR6, URZ ;  /* 0x00000006262672a4 */ /* 0x000fe4000f8e023f */
[----:B------:R-:W-:Y:S02]  /*14a00*/  UIMAD.WIDE UR6, UR7, 0x66666667, URZ ;  /* 0x66666667070678a5 */ /* 0x000fe4000f8e023f */
[----:B-1----:R-:W-:Y:S02]  /*14a10*/  USHF.L.U32 UR41, UR41, 0x7, URZ ;  /* 0x0000000729297899 */ /* 0x002fe4000800063f */
[----:B------:R-:W-:Y:S02]  /*14a20*/  USHF.R.U32.HI UR42, URZ, 0x1f, UR7 ;  /* 0x0000001f3f2a7899 */ /* 0x000fe40008011607 */
[----:B------:R-:W-:-:S02]  /*14a30*/  UIADD3 UR8, UR41, 0x7f, URZ ;  /* 0x0000007f29087890 */ /* 0x000fc4000fffe03f */
[----:B------:R-:W-:Y:S02]  /*14a40*/  ULEA.HI.SX32 UR42, UR7, UR42, 0x1a ;  /* 0x0000002a072a7291 */ /* 0x000fe4000f8fd23f */
[----:B------:R-:W-:-:S04]  /*14a50*/  UIMAD.WIDE.U32 UR4, UR8, UR5, URZ ;  /* 0x00000005080472a5 */ /* 0x000fc8000f8e003f */
[----:B------:R-:W-:Y:S02]  /*14a60*/  @UP1 USHF.R.U32.HI UR8, URZ, UR9, UR5 ;  /* 0x000000093f081299 */ /* 0x000fe40008011605 */
[----:B------:R-:W-:Y:S01]  /*14a70*/  UIADD3 UR9, UR38, 0x1, -UR10 ;  /* 0x0000000126097890 */ /* 0x000fe2000fffe80a */
[----:B------:R-:W-:Y:S02]  /*14a80*/  ULDC.64 UR4, c[0x0][0x9e0] ;  /* 0x0002780000047ab9 */ /* 0x000fe40000000a00 */
[----:B------:R-:W-:Y:S02]  /*14a90*/  UISETP.GE.AND UP0, UPT, UR5, 0x1, UPT ;  /* 0x000000010500788c */ /* 0x000fe4000bf06270 */
[----:B------:R-:W-:-:S04]  /*14aa0*/  UIADD3 UR9, UR9, UR8, URZ ;  /* 0x0000000809097290 */ /* 0x000fc8000fffe03f */
[----:B------:R-:W-:Y:S01]  /*14ab0*/  PLOP3.LUT P1, PT, PT, PT, UP0, 0x80, 0x0 ;  /* 0x000000000000781c */ /* 0x000fe20003f2f008 */
[----:B------:R-:W-:-:S12]  /*14ac0*/  UIADD3 UR4, UR9, UR4, URZ ;  /* 0x0000000409047290 */ /* 0x000fd8000fffe03f */
[----:B0-----:R-:W-:Y:S05]  /*14ad0*/  @!P1 BRA `(.L_x_1246) ;  /* 0x0000000000449947 */ /* 0x001fea0003800000 */
        /* <DEDUP_REMOVED lines=10> */
.L_x_1247:
[----:B------:R-:W-:-:S11]  /*14b80*/  UISETP.NE.AND UP0, UPT, UR5, 0x1, UPT ;  /* 0x000000010500788c */ /* 0x000fd6000bf05270 */
[----:B------:R-:W-:Y:S02]  /*14b90*/  @UP0 ULDC.64 UR12, c[0x0][0x9e8] ;  /* 0x00027a00000c0ab9 */ /* 0x000fe40000000a00 */
[----:B------:R-:W-:-:S04]  /*14ba0*/  UIMAD.WIDE.U32 UR6, UR8, UR12, URZ ;  /* 0x0000000c080672a5 */ /* 0x000fc8000f8e003f */
[----:B------:R-:W-:-:S12]  /*14bb0*/  @UP0 USHF.R.U32.HI UR8, URZ, UR13, UR7 ;  /* 0x0000000d3f080299 */ /* 0x000fd80008011607 */
.L_x_1248:
[----:B------:R-:W-:-:S04]  /*14bc0*/  UIMAD UR8, UR8, UR5, UR5 ;  /* 0x00000005080872a4 */ /* 0x000fc8000f8e0205 */
[----:B------:R-:W-:-:S04]  /*14bd0*/  UISETP.LT.AND UP0, UPT, UR4, UR8, UPT ;  /* 0x000000080400728c */ /* 0x000fc8000bf01270 */
[----:B------:R-:W-:-:S12]  /*14be0*/  USEL UR4, UR4, UR8, UP0 ;  /* 0x0000000804047287 */ /* 0x000fd80008000000 */
.L_x_1246:
[----:B------:R-:W-:Y:S02]  /*14bf0*/  UISETP.NE.AND UP0, UPT, UR48, URZ, UPT ;  /* 0x0000003f3000728c */ /* 0x000fe4000bf05270 */
[----:B------:R-:W-:-:S03]  /*14c00*/  UIADD3 UR6, UR4, 0x9f, URZ ;  /* 0x0000009f04067890 */ /* 0x000fc6000fffe03f */
[----:B------:R-:W-:Y:S01]  /*14c10*/  UMOV UR4, UR41 ;  /* 0x0000002900047c82 */ /* 0x000fe20008000000 */
[----:B------:R-:W-:-:S04]  /*14c20*/  UIMAD.WIDE UR6, UR6, 0x66666667, URZ ;  /* 0x66666667060678a5 */ /* 0x000fc8000f8e023f */
[----:B------:R-:W-:Y:S01]  /*14c30*/  USHF.R.U32.HI UR43, URZ, 0x1f, UR7 ;  /* 0x0000001f3f2b7899 */ /* 0x000fe20008011607 */
[----:B------:R-:W-:Y:S02]  /*14c40*/  @UP0 ULDC UR8, c[0x0][0x44c] ;  /* 0x0001130000080ab9 */ /* 0x000fe40000000800 */
[----:B------:R-:W-:Y:S01]  /*14c50*/  @UP0 ULDC UR6, c[0x0][0x450] ;  /* 0x0001140000060ab9 */ /* 0x000fe20000000800 */
[----:B------:R-:W-:Y:S02]  /*14c60*/  UIMAD.WIDE.U32 UR8, UR41, UR8, URZ ;  /* 0x00000008290872a5 */ /* 0x000fe4000f8e003f */
[----:B------:R-:W-:Y:S02]  /*14c70*/  ULEA.HI.SX32 UR43, UR7, UR43, 0x1a ;  /* 0x0000002b072b7291 */ /* 0x000fe4000f8fd23f */
[----:B------:R-:W-:Y:S02]  /*14c80*/  @UP0 USHF.R.U32.HI UR4, URZ, UR6, UR9 ;  /* 0x000000063f040299 */ /* 0x000fe40008011609 */
[----:B------:R-:W-:-:S02]  /*14c90*/  UISETP.LT.AND UP0, UPT, UR42, UR43, UPT ;  /* 0x0000002b2a00728c */ /* 0x000fc4000bf01270 */
[----:B------:R-:W-:Y:S01]  /*14ca0*/  UIADD3 UR4, UR4, -UR10, UR38 ;  /* 0x8000000a04047290 */ /* 0x000fe2000fffe026 */
[----:B------:R-:W-:Y:S01]  /*14cb0*/  ULDC UR8, c[0x0][0x9dc] ;  /* 0x0002770000087ab9 */ /* 0x000fe20000000800 */
[----:B------:R-:W-:Y:S02]  /*14cc0*/  USEL UR12, UR42, UR43, UP0 ;  /* 0x0000002b2a0c7287 */ /* 0x000fe40008000000 */
[----:B------:R-:W-:Y:S01]  /*14cd0*/  UIADD3 UR8, UR4, -UR8, URZ ;  /* 0x8000000804087290 */ /* 0x000fe2000fffe03f */
[----:B------:R-:W-:Y:S11]  /*14ce0*/  @!P1 BRA `(.L_x_1249) ;  /* 0x0000000000449947 */ /* 0x000ff60003800000 */
        /* <DEDUP_REMOVED lines=10> */
.L_x_1250:
[----:B------:R-:W-:-:S11]  /*14d90*/  UISETP.NE.AND UP0, UPT, UR5, 0x1, UPT ;  /* 0x000000010500788c */ /* 0x000fd6000bf05270 */
[----:B------:R-:W-:Y:S02]  /*14da0*/  @UP0 ULDC.64 UR10, c[0x0][0x9e8] ;  /* 0x00027a00000a0ab9 */ /* 0x000fe40000000a00 */
[----:B------:R-:W-:-:S04]  /*14db0*/  UIMAD.WIDE.U32 UR6, UR4, UR10, URZ ;  /* 0x0000000a040672a5 */ /* 0x000fc8000f8e003f */
[----:B------:R-:W-:-:S12]  /*14dc0*/  @UP0 USHF.R.U32.HI UR4, URZ, UR11, UR7 ;  /* 0x0000000b3f040299 */ /* 0x000fd80008011607 */
.L_x_1251:
[----:B------:R-:W-:-:S04]  /*14dd0*/  UIMAD UR4, UR4, UR5, URZ ;  /* 0x00000005040472a4 */ /* 0x000fc8000f8e023f */
[----:B------:R-:W-:-:S04]  /*14de0*/  UISETP.LT.AND UP0, UPT, UR8, UR4, UPT ;  /* 0x000000040800728c */ /* 0x000fc8000bf01270 */
[----:B------:R-:W-:-:S12]  /*14df0*/  USEL UR8, UR8, UR4, !UP0 ;  /* 0x0000000408087287 */ /* 0x000fd8000c000000 */
.L_x_1249:
        /* <DEDUP_REMOVED lines=8> */
[----:B------:R-:W-:Y:S02]  /*14e80*/  UISETP.NE.AND UP0, UPT, UR9, URZ, UPT ;  /* 0x0000003f0900728c */ /* 0x000fe4000bf05270 */
[----:B------:R-:W-:-:S06]  /*14e90*/  UISETP.GT.AND UP1, UPT, UR12, UR44, UPT ;  /* 0x0000002c0c00728c */ /* 0x000fcc000bf24270 */
[----:B------:R-:W-:-:S03]  /*14ea0*/  PLOP3.LUT P0, PT, PT, PT, UP1, 0x80, 0x0 ;  /* 0x000000000000781c */ /* 0x000fc60003f0f018 */
[----:B------:R-:W-:-:S10]  /*14eb0*/  @!UP0 ULDC UR9, c[0x0][0x9f0] ;  /* 0x00027c0000098ab9 */ /* 0x000fd40000000800 */
[----:B------:R-:W-:Y:S05]  /*14ec0*/  @!P0 BRA `(.L_x_1252) ;  /* 0x00000000007c8947 */ /* 0x000fea0003800000 */
[----:B------:R-:W-:Y:S01]  /*14ed0*/  IABS R0, UR9 ;  /* 0x0000000900007c13 */ /* 0x000fe20008000000 */
[----:B------:R-:W-:Y:S02]  /*14ee0*/  UIADD3 UR4, UR9, -0x1, UR12 ;  /* 0xffffffff09047890 */ /* 0x000fe4000fffe00c */
[----:B------:R-:W-:Y:S02]  /*14ef0*/  IABS R4, UR9 ;  /* 0x0000000900047c13 */ /* 0x000fe40008000000 */
[----:B------:R-:W-:Y:S01]  /*14f00*/  R2UR UR10, R0 ;  /* 0x00000000000a72ca */ /* 0x000fe200000e0000 */
[----:B------:R-:W-:-:S03]  /*14f10*/  UIADD3 UR6, -UR44, UR4, URZ ;  /* 0x000000042c067290 */ /* 0x000fc6000fffe13f */
[----:B------:R-:W-:-:S03]  /*14f20*/  UMOV UR4, URZ ;  /* 0x0000003f00047c82 */ /* 0x000fc60008000000 */
[----:B------:R-:W-:Y:S01]  /*14f30*/  IABS R3, UR6 ;  /* 0x0000000600037c13 */ /* 0x000fe20008000000 */
[----:B------:R-:W-:-:S03]  /*14f40*/  ULOP3.LUT UR6, UR6, UR9, URZ, 0x3c, !UPT ;  /* 0x0000000906067292 */ /* 0x000fc6000f8e3c3f */
[----:B------:R-:W-:Y:S02]  /*14f50*/  R2UR UR8, R3 ;  /* 0x00000000030872ca */ /* 0x000fe400000e0000 */
        /* <DEDUP_REMOVED lines=22> */
.L_x_1252:
[----:B------:R-:W-:Y:S02]  /*150c0*/  UIMAD UR49, UR45, UR37, UR44 ;  /* 0x000000252d3172a4 */ /* 0x000fe4000f8e022c */
[----:B------:R-:W-:Y:S02]  /*150d0*/  IMAD.U32 R3, RZ, RZ, UR37 ;  /* 0x00000025ff037e24 */ /* 0x000fe4000f8e00ff */
[----:B------:R-:W-:Y:S02]  /*150e0*/  IMAD.MOV.U32 R30, RZ, RZ, 0x1 ;  /* 0x00000001ff1e7424 */ /* 0x000fe400078e00ff */
[----:B------:R-:W-:Y:S02]  /*150f0*/  IMAD.MOV.U32 R2, RZ, RZ, 0x1 ;  /* 0x00000001ff027424 */ /* 0x000fe400078e00ff */
        /* <DEDUP_REMOVED lines=18> */
[----:B------:R-:W-:Y:S02]  /*15220*/  IMAD.U32 R4, RZ, RZ, UR4 ;  /* 0x00000004ff047e24 */ /* 0x000fe4000f8e00ff */
        /* <DEDUP_REMOVED lines=11> */
[----:B0----5:R-:W-:Y:S05]  /*152e0*/  CALL.ABS.NOINC R2 ;  /* 0x0000000002007343 */ /* 0x021fea0003c00000 */
.L_x_1253:
[----:B------:R-:W-:-:S06]  /*152f0*/  UIADD3 UR4, UR46, 0xa400, URZ ;  /* 0x0000a4002e047890 */ /* 0x000fcc000fffe03f */
[----:B------:R-:W-:-:S05]  /*15300*/  IMAD.U32 R16, RZ, RZ, UR4 ;  /* 0x00000004ff107e24 */ /* 0x000fca000f8e00ff */
[----:B------:R-:W-:-:S13]  /*15310*/  LOP3.LUT P0, RZ, R16, 0x3ff, RZ, 0xc0, !PT ;  /* 0x000003ff10ff7812 */ /* 0x000fda000780c0ff */
        /* <DEDUP_REMOVED lines=17> */
.L_x_1254:
        /* <DEDUP_REMOVED lines=20> */
.L_x_1255:
        /* <DEDUP_REMOVED lines=18> */
.L_x_1256:
        /* <DEDUP_REMOVED lines=14> */
.L_x_1307:
        /* <DEDUP_REMOVED lines=14> */
[----:B------:R-:W-:Y:S01]  /*15850*/  IMAD.IADD R13, R13, 0x1, R18 ;  /* 0x000000010d0d7824 */ /* 0x000fe200078e0212 */
[----:B------:R-:W-:Y:S01]  /*15860*/  @P3 LOP3.LUT R0, R0, 0x8, RZ, 0xfc, !PT ;  /* 0x0000000800003812 */ /* 0x000fe200078efcff */
[----:B------:R-:W-:Y:S01]  /*15870*/  IMAD.MOV.U32 R12, RZ, RZ, R11 ;  /* 0x000000ffff0c7224 */ /* 0x000fe200078e000b */
[----:B------:R-:W-:Y:S01]  /*15880*/  ISETP.GT.U32.OR P0, PT, R20, 0x9f, P0 ;  /* 0x0000009f1400780c */ /* 0x000fe20000704470 */
[----:B------:R-:W-:-:S03]  /*15890*/  IMAD.MOV.U32 R15, RZ, RZ, R13 ;  /* 0x000000ffff0f7224 */ /* 0x000fc600078e000d */
[----:B------:R-:W1:Y:S08]  /*158a0*/  @P3 LDC R3, c[0x0][0x438] ;  /* 0x00010e00ff033b82 */ /* 0x000e700000000800 */
        /* <DEDUP_REMOVED lines=14> */
[----:B------:R-:W-:Y:S01]  /*15990*/  @!P1 LEA.HI.X R7, R2, R7, R3, 0x2, P2 ;  /* 0x0000000702079211 */ /* 0x000fe200010f1403 */
[----:B------:R-:W-:Y:S01]  /*159a0*/  IMAD.SHL.U32 R37, R19, 0x80, RZ ;  /* 0x0000008013257824 */ /* 0x000fe200078e00ff */
        /* <DEDUP_REMOVED lines=14> */
[C---:B------:R-:W-:Y:S02]  /*15a90*/  IMAD.SHL.U32 R2, R19.reuse, 0x20, RZ ;  /* 0x0000002013027824 */ /* 0x040fe400078e00ff */
[----:B------:R-:W-:-:S03]  /*15aa0*/  IMAD.SHL.U32 R9, R19, 0x4, RZ ;  /* 0x0000000413097824 */ /* 0x000fc600078e00ff */
[----:B------:R-:W-:-:S04]  /*15ab0*/  LOP3.LUT R14, R2, 0x80, RZ, 0xc0, !PT ;  /* 0x00000080020e7812 */ /* 0x000fc800078ec0ff */
[----:B------:R-:W-:Y:S01]  /*15ac0*/  LOP3.LUT R14, R14, 0x10, R19, 0xf8, !PT ;  /* 0x000000100e0e7812 */ /* 0x000fe200078ef813 */
[----:B------:R-:W-:Y:S01]  /*15ad0*/  IMAD.MOV.U32 R8, RZ, RZ, RZ ;  /* 0x000000ffff087224 */ /* 0x000fe200078e00ff */
[----:B------:R-:W-:Y:S02]  /*15ae0*/  LOP3.LUT R36, R2, 0x100, RZ, 0xc0, !PT ;  /* 0x0000010002247812 */ /* 0x000fe400078ec0ff */
[----:B------:R-:W-:Y:S02]  /*15af0*/  LOP3.LUT R9, R14, 0x10, R9, 0x78, !PT ;  /* 0x000000100e097812 */ /* 0x000fe400078e7809 */
[----:B------:R-:W-:Y:S01]  /*15b00*/  LOP3.LUT R14, R2, 0x60, RZ, 0xc0, !PT ;  /* 0x00000060020e7812 */ /* 0x000fe200078ec0ff */
[----:B------:R1:W5:Y:S01]  /*15b10*/  @!P0 LDG.E R8, desc[UR52][R4.64] ;  /* 0x0000003404088981 */ /* 0x000362000c1e1900 */
[----:B------:R-:W-:Y:S02]  /*15b20*/  SHF.R.U32.HI R3, RZ, 0x5, R22 ;  /* 0x00000005ff037819 */ /* 0x000fe40000011616 */
[----:B------:R-:W-:-:S02]  /*15b30*/  LOP3.LUT R2, R37, 0x380, RZ, 0xc0, !PT ;  /* 0x0000038025027812 */ /* 0x000fc400078ec0ff */
[----:B------:R-:W-:-:S03]  /*15b40*/  ISETP.GT.U32.AND P0, PT, R20, 0x9f, PT ;  /* 0x0000009f1400780c */ /* 0x000fc60003f04070 */
[C---:B------:R-:W-:Y:S02]  /*15b50*/  IMAD R2, R3.reuse, 0x10, R2 ;  /* 0x0000001003027824 */ /* 0x040fe400078e0202 */
[----:B------:R-:W-:-:S03]  /*15b60*/  IMAD R14, R3, 0x200, R14 ;  /* 0x00000200030e7824 */ /* 0x000fc600078e020e */
[----:B------:R-:W-:-:S04]  /*15b70*/  LOP3.LUT R2, R2, R29, RZ, 0x3c, !PT ;  /* 0x0000001d02027212 */ /* 0x000fc800078e3cff */
[----:B------:R-:W-:Y:S01]  /*15b80*/  LOP3.LUT R37, R2, 0xc00, R37, 0xf8, !PT ;  /* 0x00000c0002257812 */ /* 0x000fe200078ef825 */
[----:B------:R-:W-:Y:S01]  /*15b90*/  IMAD.MOV R2, RZ, RZ, -R15 ;  /* 0x000000ffff027224 */ /* 0x000fe200078e0a0f */
[----:B------:R-:W-:Y:S02]  /*15ba0*/  IADD3 R36, R9, R14, R36 ;  /* 0x0000000e09247210 */ /* 0x000fe40007ffe024 */
[----:B------:R-:W-:Y:S01]  /*15bb0*/  @P0 LOP3.LUT R0, R0, 0x2, RZ, 0xfc, !PT ;  /* 0x0000000200000812 */ /* 0x000fe200078efcff */
[----:B------:R-:W-:Y:S01]  /*15bc0*/  IMAD R9, R16, R2, R13 ;  /* 0x0000000210097224 */ /* 0x000fe200078e020d */
[----:B------:R-:W-:Y:S01]  /*15bd0*/  LOP3.LUT P0, RZ, R19, 0x4, RZ, 0xc0, !PT ;  /* 0x0000000413ff7812 */ /* 0x000fe2000780c0ff */
[----:B------:R-:W-:-:S05]  /*15be0*/  IMAD.MOV.U32 R2, RZ, RZ, 0x40 ;  /* 0x00000040ff027424 */ /* 0x000fca00078e00ff */
        /* <DEDUP_REMOVED lines=15> */
.L_x_1258:
[----:B------:R-:W-:-:S05]  /*15ce0*/  IMAD.MOV.U32 R30, RZ, RZ, 0x1 ;  /* 0x00000001ff1e7424 */ /* 0x000fca00078e00ff */
[----:B------:R-:W-:-:S04]  /*15cf0*/  SHF.L.U32 R30, R30, 0x1f, RZ ;  /* 0x0000001f1e1e7819 */ /* 0x000fc800000006ff */
[----:B------:R-:W0:Y:S02]  /*15d00*/  SYNCS.PHASECHK.TRANS64.TRYWAIT P0, [UR46+0x22880], R30 ;  /* 0x0228801eff0075a7 */ /* 0x000e24000800016e */
[----:B0-----:R-:W-:Y:S05]  /*15d10*/  @!P0 BRA `(.L_x_1259) ;  /* 0x0000004000408947 */ /* 0x001fea0003800000 */
.L_x_1308:
        /* <DEDUP_REMOVED lines=22> */
[C---:B------:R-:W-:Y:S02]  /*15e80*/  IMAD R13, R10.reuse, UR5, R13 ;  /* 0x000000050a0d7c24 */ /* 0x040fe4000f8e020d */
[----:B------:R-:W-:Y:S01]  /*15e90*/  IMAD.WIDE.U32 R4, R10, UR4, R4 ;  /* 0x000000040a047c25 */ /* 0x000fe2000f8e0004 */
[----:B------:R-:W-:-:S03]  /*15ea0*/  ULDC.64 UR4, c[0x0][0x330] ;  /* 0x0000cc0000047ab9 */ /* 0x000fc60000000a00 */
[----:B------:R-:W-:Y:S02]  /*15eb0*/  IMAD.IADD R3, R3, 0x1, R7 ;  /* 0x0000000103037824 */ /* 0x000fe400078e0207 */
[----:B------:R-:W-:Y:S02]  /*15ec0*/  IMAD.IADD R5, R5, 0x1, R13 ;  /* 0x0000000105057824 */ /* 0x000fe400078e020d */
[----:B------:R-:W-:Y:S01]  /*15ed0*/  IMAD.U32 R7, RZ, RZ, UR4 ;  /* 0x00000004ff077e24 */ /* 0x000fe2000f8e00ff */
[----:B------:R-:W-:Y:S01]  /*15ee0*/  UIMAD UR4, UR6, UR4, URZ ;  /* 0x00000004060472a4 */ /* 0x000fe2000f8e023f */
[----:B------:R-:W-:Y:S02]  /*15ef0*/  IMAD.SHL.U32 R34, R22, 0x10, RZ ;  /* 0x0000001016227824 */ /* 0x000fe400078e00ff */
[----:B------:R-:W-:Y:S01]  /*15f00*/  IMAD.WIDE.U32 R4, R7, UR40, R4 ;  /* 0x0000002807047c25 */ /* 0x000fe2000f8e0004 */
[----:B------:R-:W-:Y:S01]  /*15f10*/  ULDC.64 UR6, c[0x0][0x318] ;  /* 0x0000c60000067ab9 */ /* 0x000fe20000000a00 */
[----:B------:R-:W-:-:S02]  /*15f20*/  UIMAD UR4, UR40, UR5, UR4 ;  /* 0x00000005280472a4 */ /* 0x000fc4000f8e0204 */
        /* <DEDUP_REMOVED lines=19> */
[C---:B------:R-:W-:Y:S01]  /*16060*/  ISETP.LT.OR P0, PT, R5.reuse, 0x1, P2 ;  /* 0x000000010500780c */ /* 0x040fe20001701670 */
[----:B------:R-:W-:Y:S01]  /*16070*/  VIADD R28, R34, UR46 ;  /* 0x0000002e221c7c36 */ /* 0x000fe20008000000 */
[----:B------:R-:W-:Y:S01]  /*16080*/  LOP3.LUT R0, R0, 0xffffffdf, RZ, 0xc0, !PT ;  /* 0xffffffdf00007812 */ /* 0x000fe200078ec0ff */
[----:B------:R-:W1:Y:S01]  /*16090*/  SHFL.IDX PT, R3, R17, RZ, 0x181f ;  /* 0x00181fff11037589 */ /* 0x000e6200000e0000 */
[C---:B------:R-:W-:Y:S02]  /*160a0*/  ISETP.GE.AND P6, PT, R5.reuse, 0x61, PT ;  /* 0x000000610500780c */ /* 0x040fe40003fc6270 */
[C---:B------:R-:W-:Y:S01]  /*160b0*/  ISETP.GE.AND P5, PT, R5.reuse, 0x31, PT ;  /* 0x000000310500780c */ /* 0x040fe20003fa6270 */
[----:B------:R-:W2:Y:S01]  /*160c0*/  SHFL.IDX PT, R11, R16, 0x1, 0x181f ;  /* 0x00381f00100b7f89 */ /* 0x000ea200000e0000 */
[C---:B------:R-:W-:Y:S02]  /*160d0*/  ISETP.GE.AND P4, PT, R5.reuse, 0x41, PT ;  /* 0x000000410500780c */ /* 0x040fe40003f86270 */
[----:B------:R-:W-:Y:S01]  /*160e0*/  ISETP.GE.AND P3, PT, R5, 0x51, PT ;  /* 0x000000510500780c */ /* 0x000fe20003f66270 */
[----:B------:R-:W3:Y:S04]  /*160f0*/  SHFL.IDX PT, R22, R17, 0x1, 0x181f ;  /* 0x00381f0011167f89 */ /* 0x000ee800000e0000 */
[----:B------:R-:W4:Y:S04]  /*16100*/  SHFL.IDX PT, R12, R16, 0x2, 0x181f ;  /* 0x00581f00100c7f89 */ /* 0x000f2800000e0000 */
[----:B------:R-:W5:Y:S01]  /*16110*/  SHFL.IDX PT, R23, R17, 0x2, 0x181f ;  /* 0x00581f0011177f89 */ /* 0x000f6200000e0000 */
[----:B0-----:R-:W-:-:S03]  /*16120*/  IADD3 R2, P1, R29, R14, RZ ;  /* 0x0000000e1d027210 */ /* 0x001fc60007f3e0ff */
[----:B------:R-:W-:Y:S02]  /*16130*/  SHFL.IDX PT, R14, R4, 0x1, 0x181f ;  /* 0x00381f00040e7f89 */ /* 0x000fe400000e0000 */
[----:B-1----:R-:W-:-:S05]  /*16140*/  IMAD.X R3, RZ, RZ, R3, P1 ;  /* 0x000000ffff037224 */ /* 0x002fca00008e0603 */
[----:B------:R2:W-:Y:S01]  /*16150*/  LDGSTS.E.BYPASS.LTC128B.128 [R28+0xa400], desc[UR52][R2.64], !P0 ;  /* 0x0a400000021c7fae */ /* 0x0005e2000c101d74 */
[----:B------:R-:W-:Y:S02]  /*16160*/  ISETP.LT.OR P0, PT, R5, 0x11, P2 ;  /* 0x000000110500780c */ /* 0x000fe40001701670 */
[----:B--2---:R-:W-:Y:S02]  /*16170*/  IADD3 R2, P1, R29, R11, RZ ;  /* 0x0000000b1d027210 */ /* 0x004fe40007f3e0ff */
[----:B------:R-:W0:Y:S03]  /*16180*/  SHFL.IDX PT, R11, R16, 0x3, 0x181f ;  /* 0x00781f00100b7f89 */ /* 0x000e2600000e0000 */
[----:B---3--:R-:W-:Y:S02]  /*16190*/  IMAD.X R3, RZ, RZ, R22, P1 ;  /* 0x000000ffff037224 */ /* 0x008fe400008e0616 */
[----:B------:R-:W1:Y:S04]  /*161a0*/  SHFL.IDX PT, R22, R17, 0x3, 0x181f ;  /* 0x00781f0011167f89 */ /* 0x000e6800000e0000 */
[----:B------:R4:W-:Y:S01]  /*161b0*/  LDGSTS.E.BYPASS.LTC128B.128 [R28+0xac00], desc[UR52][R2.64], !P0 ;  /* 0x0ac00000021c7fae */ /* 0x0009e2000c101d74 */
[----:B------:R-:W-:-:S02]  /*161c0*/  ISETP.LT.OR P0, PT, R5, 0x21, P2 ;  /* 0x000000210500780c */ /* 0x000fc40001701670 */
[----:B----4-:R-:W-:Y:S02]  /*161d0*/  IADD3 R2, P1, R29, R12, RZ ;  /* 0x0000000c1d027210 */ /* 0x010fe40007f3e0ff */
[----:B------:R-:W2:Y:S03]  /*161e0*/  SHFL.IDX PT, R12, R16, 0x4, 0x181f ;  /* 0x00981f00100c7f89 */ /* 0x000ea600000e0000 */
[----:B-----5:R-:W-:Y:S02]  /*161f0*/  IMAD.X R3, RZ, RZ, R23, P1 ;  /* 0x000000ffff037224 */ /* 0x020fe400008e0617 */
[----:B------:R-:W3:Y:S04]  /*16200*/  SHFL.IDX PT, R23, R17, 0x4, 0x181f ;  /* 0x00981f0011177f89 */ /* 0x000ee800000e0000 */
[----:B------:R0:W-:Y:S01]  /*16210*/  LDGSTS.E.BYPASS.LTC128B.128 [R28+0xb400], desc[UR52][R2.64], !P0 ;  /* 0x0b400000021c7fae */ /* 0x0001e2000c101d74 */
[----:B------:R-:W-:-:S02]  /*16220*/  ISETP.LT.OR P0, PT, R5, 0x31, P2 ;  /* 0x000000310500780c */ /* 0x000fc40001701670 */
[----:B0-----:R-:W-:Y:S02]  /*16230*/  IADD3 R2, P1, R29, R11, RZ ;  /* 0x0000000b1d027210 */ /* 0x001fe40007f3e0ff */
[----:B------:R-:W0:Y:S03]  /*16240*/  SHFL.IDX PT, R11, R16, 0x5, 0x181f ;  /* 0x00b81f00100b7f89 */ /* 0x000e2600000e0000 */
[----:B-1----:R-:W-:Y:S02]  /*16250*/  IMAD.X R3, RZ, RZ, R22, P1 ;  /* 0x000000ffff037224 */ /* 0x002fe400008e0616 */
[----:B------:R-:W1:Y:S04]  /*16260*/  SHFL.IDX PT, R22, R17, 0x5, 0x181f ;  /* 0x00b81f0011167f89 */ /* 0x000e6800000e0000 */
[----:B------:R2:W-:Y:S01]  /*16270*/  LDGSTS.E.BYPASS.LTC128B.128 [R28+0xbc00], desc[UR52][R2.64], !P0 ;  /* 0x0bc00000021c7fae */ /* 0x0005e2000c101d74 */
[----:B------:R-:W-:-:S02]  /*16280*/  ISETP.LT.OR P0, PT, R5, 0x41, P2 ;  /* 0x000000410500780c */ /* 0x000fc40001701670 */
[----:B--2---:R-:W-:Y:S02]  /*16290*/  IADD3 R2, P1, R29, R12, RZ ;  /* 0x0000000c1d027210 */ /* 0x004fe40007f3e0ff */
[----:B------:R-:W2:Y:S03]  /*162a0*/  SHFL.IDX PT, R12, R16, 0x6, 0x181f ;  /* 0x00d81f00100c7f89 */ /* 0x000ea600000e0000 */
[----:B---3--:R-:W-:Y:S02]  /*162b0*/  IMAD.X R3, RZ, RZ, R23, P1 ;  /* 0x000000ffff037224 */ /* 0x008fe400008e0617 */
[----:B------:R-:W3:Y:S04]  /*162c0*/  SHFL.IDX PT, R23, R17, 0x6, 0x181f ;  /* 0x00d81f0011177f89 */ /* 0x000ee800000e0000 */
[----:B------:R0:W-:Y:S01]  /*162d0*/  LDGSTS.E.BYPASS.LTC128B.128 [R28+0xc400], desc[UR52][R2.64], !P0 ;  /* 0x0c400000021c7fae */ /* 0x0001e2000c101d74 */
[----:B------:R-:W-:-:S03]  /*162e0*/  ISETP.LT.OR P0, PT, R5, 0x51, P2 ;  /* 0x000000510500780c */ /* 0x000fc60001701670 */
[----:B------:R-:W-:Y:S01]  /*162f0*/  SHFL.IDX PT, R17, R17, 0x7, 0x181f ;  /* 0x00f81f0011117f89 */ /* 0x000fe200000e0000 */
[----:B0-----:R-:W-:-:S03]  /*16300*/  IADD3 R2, P1, R29, R11, RZ ;  /* 0x0000000b1d027210 */ /* 0x001fc60007f3e0ff */
[----:B------:R-:W0:Y:S02]  /*16310*/  SHFL.IDX PT, R11, R16, 0x7, 0x181f ;  /* 0x00f81f00100b7f89 */ /* 0x000e2400000e0000 */
[----:B-1----:R-:W-:Y:S02]  /*16320*/  IMAD.X R3, RZ, RZ, R22, P1 ;  /* 0x000000ffff037224 */ /* 0x002fe400008e0616 */
[----:B------:R-:W-:Y:S04]  /*16330*/  SHFL.IDX PT, R16, R7, RZ, 0x181f ;  /* 0x00181fff07107589 */ /* 0x000fe800000e0000 */
[----:B------:R2:W-:Y:S01]  /*16340*/  LDGSTS.E.BYPASS.LTC128B.128 [R28+0xcc00], desc[UR52][R2.64], !P0 ;  /* 0x0cc00000021c7fae */ /* 0x0005e2000c101d74 */
[----:B------:R-:W-:-:S03]  /*16350*/  ISETP.LT.OR P0, PT, R5, 0x61, P2 ;  /* 0x000000610500780c */ /* 0x000fc60001701670 */
[----:B------:R-:W-:Y:S01]  /*16360*/  SHFL.IDX PT, R7, R7, 0x1, 0x181f ;  /* 0x00381f0007077f89 */ /* 0x000fe200000e0000 */
[----:B--2---:R-:W-:-:S03]  /*16370*/  IADD3 R2, P1, R29, R12, RZ ;  /* 0x0000000c1d027210 */ /* 0x004fc60007f3e0ff */
[----:B------:R-:W1:Y:S02]  /*16380*/  SHFL.IDX PT, R12, R4, RZ, 0x181f ;  /* 0x00181fff040c7589 */ /* 0x000e6400000e0000 */
[----:B---3--:R-:W-:-:S05]  /*16390*/  IMAD.X R3, RZ, RZ, R23, P1 ;  /* 0x000000ffff037224 */ /* 0x008fca00008e0617 */
[----:B------:R0:W-:Y:S01]  /*163a0*/  LDGSTS.E.BYPASS.LTC128B.128 [R28+0xd400], desc[UR52][R2.64], !P0 ;  /* 0x0d400000021c7fae */ /* 0x0001e2000c101d74 */
[----:B------:R-:W-:Y:S02]  /*163b0*/  ISETP.LT.OR P0, PT, R5, 0x71, P2 ;  /* 0x000000710500780c */ /* 0x000fe40001701670 */
[----:B0-----:R-:W-:-:S05]  /*163c0*/  IADD3 R2, P1, R29, R11, RZ ;  /* 0x0000000b1d027210 */ /* 0x001fca0007f3e0ff */
[----:B------:R-:W-:-:S06]  /*163d0*/  IMAD.X R3, RZ, RZ, R17, P1 ;  /* 0x000000ffff037224 */ /* 0x000fcc00008e0611 */
[----:B------:R1:W-:Y:S01]  /*163e0*/  LDGSTS.E.BYPASS.LTC128B.128 [R28+0xdc00], desc[UR52][R2.64], !P0 ;  /* 0x0dc00000021c7fae */ /* 0x0003e2000c101d74 */
[----:B------:R-:W-:Y:S02]  /*163f0*/  ISETP.LT.OR P0, PT, R5, 0x81, P2 ;  /* 0x000000810500780c */ /* 0x000fe40001701670 */
[----:B-1----:R-:W-:-:S05]  /*16400*/  IADD3 R2, P1, R29, R12, RZ ;  /* 0x0000000c1d027210 */ /* 0x002fca0007f3e0ff */
[----:B------:R-:W-:Y:S01]  /*16410*/  IMAD.X R3, RZ, RZ, R16, P1 ;  /* 0x000000ffff037224 */ /* 0x000fe200008e0610 */
        /* <DEDUP_REMOVED lines=12> */
[----:B0-----:R-:W-:-:S07]  /*164e0*/  @P6 LOP3.LUT R0, R0, 0x100, RZ, 0xfc, !PT ;  /* 0x0000010000006812 */ /* 0x001fce00078efcff */
.L_x_1330:
        /* <DEDUP_REMOVED lines=16> */
.L_x_1261:
[----:B------:R-:W-:Y:S01]  /*165f0*/  SYNCS.ARRIVE.TRANS64.A1T0 RZ, [UR46+0x22870], RZ ;  /* 0x022870ffffff79a7 */ /* 0x000fe2000810002e */
[----:B------:R-:W-:Y:S05]  /*16600*/  @!P6 BRA `(.L_x_1262) ;  /* 0x000000000004e947 */ /* 0x000fea0003800000 */
[----:B------:R-:W-:Y:S01]  /*16610*/  BPT.TRAP 0x1 ;  /* 0x000000040000795c */ /* 0x000fe20000300000 */
.L_x_1262:
[----:B------:R-:W0:Y:S02]  /*16620*/  SYNCS.PHASECHK.TRANS64.TRYWAIT P2, [UR46+0x22840], R30 ;  /* 0x0228401eff0075a7 */ /* 0x000e24000804016e */
[----:B0-----:R-:W-:Y:S05]  /*16630*/  @!P2 BRA `(.L_x_1263) ;  /* 0x000000440034a947 */ /* 0x001fea0003800000 */
.L_x_1331:
        /* <DEDUP_REMOVED lines=62> */
[----:B--2---:R-:W-:-:S04]  /*16a20*/  @P1 IMAD.X R9, RZ, RZ, R9, P2 ;  /* 0x000000ffff091224 */ /* 0x004fc800010e0609 */
        /* <DEDUP_REMOVED lines=19> */
[----:B0-----:R-:W-:-:S05]  /*16b60*/  @P3 IADD3 R14, P2, R29, R14, RZ ;  /* 0x0000000e1d0e3210 */ /* 0x001fca0007f5e0ff */
        /* <DEDUP_REMOVED lines=20> */
[----:B0-----:R-:W-:-:S03]  /*16cb0*/  @P1 IADD3 R9, P0, R29, R14, RZ ;  /* 0x0000000e1d091210 */ /* 0x001fc60007f1e0ff */
[----:B------:R0:W3:Y:S02]  /*16cc0*/  SHFL.IDX PT, R14, R5, 0x1, 0x181f ;  /* 0x00381f00050e7f89 */ /* 0x0000e400000e0000 */
[----:B-1----:R-:W-:Y:S02]  /*16cd0*/  @P1 IMAD.X R10, RZ, RZ, R8, P0 ;  /* 0x000000ffff0a1224 */ /* 0x002fe400000e0608 */
[----:B--2---:R-:W-:Y:S01]  /*16ce0*/  @P1 IMAD.MOV.U32 R2, RZ, RZ, R9 ;  /* 0x000000ffff021224 */ /* 0x004fe200078e0009 */
[----:B------:R0:W1:Y:S01]  /*16cf0*/  SHFL.IDX PT, R8, R4, 0x1, 0x181f ;  /* 0x00381f0004087f89 */ /* 0x00006200000e0000 */
[----:B------:R-:W-:-:S05]  /*16d00*/  @P1 IMAD.MOV.U32 R3, RZ, RZ, R10 ;  /* 0x000000ffff031224 */ /* 0x000fca00078e000a */
[----:B------:R0:W-:Y:S02]  /*16d10*/  @P1 LDGSTS.E.BYPASS.LTC128B.128 [R28+0x1c400], desc[UR52][R2.64], !P6 ;  /* 0x1c400000021c1fae */ /* 0x0001e4000f101d74 */
.L_x_1353:
[----:B------:R-:W-:Y:S02]  /*16d20*/  LOP3.LUT P2, RZ, R0, 0x100, RZ, 0xc0, !PT ;  /* 0x0000010000ff7812 */ /* 0x000fe4000784c0ff */
[----:B------:R-:W-:-:S11]  /*16d30*/  ISETP.GE.AND P1, PT, R29, R16, PT ;  /* 0x000000101d00720c */ /* 0x000fd60003f26270 */
[----:B0--3--:R-:W-:-:S05]  /*16d40*/  @P2 IADD3 R2, P0, R29, R14, RZ ;  /* 0x0000000e1d022210 */ /* 0x009fca0007f1e0ff */
[----:B-1----:R-:W-:-:S05]  /*16d50*/  @P2 IMAD.X R3, RZ, RZ, R8, P0 ;  /* 0x000000ffff032224 */ /* 0x002fca00000e0608 */
        /* <DEDUP_REMOVED lines=13> */
.L_x_1265:
        /* <DEDUP_REMOVED lines=30> */
.L_x_1266:
[----:B------:R-:W-:Y:S01]  /*17010*/  UISETP.NE.AND UP0, UPT, UR48, URZ, UPT ;  /* 0x0000003f3000728c */ /* 0x000fe2000bf05270 */
[----:B------:R-:W-:Y:S01]  /*17020*/  IMAD.U32 R5, RZ, RZ, UR39 ;  /* 0x00000027ff057e24 */ /* 0x000fe2000f8e00ff */
[----:B------:R-:W-:Y:S01]  /*17030*/  ULDC.64 UR4, c[0x0][0x2e0] ;  /* 0x0000b80000047ab9 */ /* 0x000fe20000000a00 */
[----:B------:R-:W-:Y:S01]  /*17040*/  IMAD.U32 R4, RZ, RZ, UR38 ;  /* 0x00000026ff047e24 */ /* 0x000fe2000f8e00ff */
[----:B------:R-:W-:Y:S01]  /*17050*/  ULDC UR6, c[0x0][0x2b8] ;  /* 0x0000ae0000067ab9 */ /* 0x000fe20000000800 */
[----:B------:R-:W-:Y:S01]  /*17060*/  IMAD.U32 R3, RZ, RZ, UR47 ;  /* 0x0000002fff037e24 */ /* 0x000fe2000f8e00ff */
[----:B------:R-:W-:Y:S01]  /*17070*/  PLOP3.LUT P0, PT, PT, PT, UP0, 0x80, 0x0 ;  /* 0x000000000000781c */ /* 0x000fe20003f0f008 */
[----:B------:R-:W0:Y:S01]  /*17080*/  LDC R5, c[0x0][0x448] ;  /* 0x00011200ff057b82 */ /* 0x000e220000000800 */
[----:B------:R-:W-:Y:S01]  /*17090*/  PLOP3.LUT P1, PT, PT, PT, UP0, 0x80, 0x0 ;  /* 0x000000000000781c */ /* 0x000fe20003f2f008 */
[----:B------:R-:W-:Y:S02]  /*170a0*/  IMAD.MOV.U32 R2, RZ, RZ, R4 ;  /* 0x000000ffff027224 */ /* 0x000fe400078e0004 */
[----:B------:R-:W-:-:S02]  /*170b0*/  VIADD R0, R25, UR41 ;  /* 0x0000002919007c36 */ /* 0x000fc40008000000 */
[----:B------:R-:W-:Y:S02]  /*170c0*/  IMAD R16, R16, UR4, RZ ;  /* 0x0000000410107c24 */ /* 0x000fe4000f8e02ff */
[----:B------:R-:W-:Y:S01]  /*170d0*/  IMAD.WIDE.U32 R2, R27, UR4, R2 ;  /* 0x000000041b027c25 */ /* 0x000fe2000f8e0002 */
[----:B------:R-:W-:-:S03]  /*170e0*/  @UP0 ULDC UR4, c[0x0][0x44c] ;  /* 0x0001130000040ab9 */ /* 0x000fc60000000800 */
[----:B------:R-:W-:Y:S01]  /*170f0*/  @P0 IMAD.HI.U32 R4, R0, UR4, RZ ;  /* 0x0000000400040c27 */ /* 0x000fe2000f8e00ff */
[----:B------:R-:W-:Y:S01]  /*17100*/  @UP0 ULDC UR4, c[0x0][0x450] ;  /* 0x0001140000040ab9 */ /* 0x000fe20000000800 */
[----:B------:R-:W-:Y:S02]  /*17110*/  ISETP.GE.AND P0, PT, R29, UR6, PT ;  /* 0x000000061d007c0c */ /* 0x000fe4000bf06270 */
[----:B------:R-:W-:Y:S01]  /*17120*/  IMAD.MOV.U32 R7, RZ, RZ, R0 ;  /* 0x000000ffff077224 */ /* 0x000fe200078e0000 */
[----:B------:R-:W-:Y:S01]  /*17130*/  @P1 SHF.R.U32.HI R7, RZ, UR4, R4 ;  /* 0x00000004ff071c19 */ /* 0x000fe20008011604 */
[----:B------:R-:W-:Y:S01]  /*17140*/  IMAD R9, R27, UR5, R16 ;  /* 0x000000051b097c24 */ /* 0x000fe2000f8e0210 */
[----:B------:R-:W-:Y:S02]  /*17150*/  ULDC.64 UR4, c[0x0][0x2d0] ;  /* 0x0000b40000047ab9 */ /* 0x000fe40000000a00 */
[----:B------:R-:W-:Y:S01]  /*17160*/  SHF.R.S32.HI R4, RZ, 0x1f, R7 ;  /* 0x0000001fff047819 */ /* 0x000fe20000011407 */
[----:B------:R-:W-:-:S02]  /*17170*/  IMAD.IADD R3, R3, 0x1, R9 ;  /* 0x0000000103037824 */ /* 0x000fc400078e0209 */
[----:B------:R-:W-:Y:S02]  /*17180*/  IMAD.MOV R9, RZ, RZ, -R7 ;  /* 0x000000ffff097224 */ /* 0x000fe400078e0a07 */
[----:B------:R-:W-:Y:S02]  /*17190*/  IMAD R4, R4, UR4, RZ ;  /* 0x0000000404047c24 */ /* 0x000fe4000f8e02ff */
[----:B0-----:R-:W-:Y:S02]  /*171a0*/  IMAD R9, R5, R9, R0 ;  /* 0x0000000905097224 */ /* 0x001fe400078e0200 */
[----:B------:R-:W-:-:S03]  /*171b0*/  IMAD.WIDE.U32 R2, R7, UR4, R2 ;  /* 0x0000000407027c25 */ /* 0x000fc6000f8e0002 */
[----:B------:R-:W-:Y:S01]  /*171c0*/  SHF.R.S32.HI R0, RZ, 0x1f, R9 ;  /* 0x0000001fff007819 */ /* 0x000fe20000011409 */
[----:B------:R-:W-:Y:S01]  /*171d0*/  IMAD R7, R7, UR5, R4 ;  /* 0x0000000507077c24 */ /* 0x000fe2000f8e0204 */
[----:B------:R-:W-:-:S03]  /*171e0*/  ULDC.64 UR4, c[0x0][0x2c8] ;  /* 0x0000b20000047ab9 */ /* 0x000fc60000000a00 */
[----:B------:R-:W-:Y:S02]  /*171f0*/  IMAD.IADD R3, R3, 0x1, R7 ;  /* 0x0000000103037824 */ /* 0x000fe400078e0207 */
[----:B------:R-:W-:Y:S02]  /*17200*/  IMAD R0, R0, UR4, RZ ;  /* 0x0000000400007c24 */ /* 0x000fe4000f8e02ff */
[----:B------:R-:W-:-:S04]  /*17210*/  IMAD.WIDE.U32 R2, R9, UR4, R2 ;  /* 0x0000000409027c25 */ /* 0x000fc8000f8e0002 */
        /* <DEDUP_REMOVED lines=8> */
[----:B------:R-:W-:Y:S02]  /*172a0*/  VIADD R6, R26, UR41 ;  /* 0x000000291a067c36 */ /* 0x000fe40008000000 */
        /* <DEDUP_REMOVED lines=10> */
[----:B------:R-:W-:Y:S02]  /*17350*/  @!P1 IMAD.MOV.U32 R2, RZ, RZ, R14 ;  /* 0x000000ffff029224 */ /* 0x000fe400078e000e */
[----:B------:R-:W0:Y:S04]  /*17360*/  SHFL.IDX PT, R14, R0, 0x2, 0x181f ;  /* 0x00581f00000e7f89 */ /* 0x000e2800000e0000 */
[----:B------:R1:W-:Y:S01]  /*17370*/  @!P1 LDGSTS.E.BYPASS.LTC128B.128 [R28+0x14400], desc[UR52][R2.64], !P0 ;  /* 0x14400000021c9fae */ /* 0x0003e2000c101d74 */
[----:B------:R-:W-:Y:S01]  /*17380*/  ISETP.GE.AND P1, PT, R12, R5, PT ;  /* 0x000000050c00720c */ /* 0x000fe20003f26270 */
[----:B------:R-:W-:-:S04]  /*17390*/  VIADD R12, R6, 0x30 ;  /* 0x00000030060c7836 */ /* 0x000fc80000000000 */
[----:B--2---:R-:W-:Y:S02]  /*173a0*/  @!P2 IADD3 R9, P3, R29, R8, RZ ;  /* 0x000000081d09a210 */ /* 0x004fe40007f7e0ff */
[----:B------:R-:W2:Y:S03]  /*173b0*/  SHFL.IDX PT, R8, R4, 0x2, 0x181f ;  /* 0x00581f0004087f89 */ /* 0x000ea600000e0000 */
[----:B---3--:R-:W-:Y:S02]  /*173c0*/  @!P2 IMAD.X R10, RZ, RZ, R7, P3 ;  /* 0x000000ffff0aa224 */ /* 0x008fe400018e0607 */
[----:B-1----:R-:W-:Y:S01]  /*173d0*/  @!P2 IMAD.MOV.U32 R2, RZ, RZ, R9 ;  /* 0x000000ffff02a224 */ /* 0x002fe200078e0009 */
[----:B------:R-:W-:Y:S01]  /*173e0*/  SHFL.IDX PT, R7, R4, 0x3, 0x181f ;  /* 0x00781f0004077f89 */ /* 0x000fe200000e0000 */
[----:B------:R-:W-:-:S03]  /*173f0*/  @!P2 IMAD.MOV.U32 R3, RZ, RZ, R10 ;  /* 0x000000ffff03a224 */ /* 0x000fc600078e000a */
[----:B------:R-:W1:Y:S04]  /*17400*/  SHFL.IDX PT, R10, R0, 0x3, 0x181f ;  /* 0x00781f00000a7f89 */ /* 0x000e6800000e0000 */
[----:B------:R2:W-:Y:S01]  /*17410*/  @!P2 LDGSTS.E.BYPASS.LTC128B.128 [R28+0x14c00], desc[UR52][R2.64], !P0 ;  /* 0x14c00000021cafae */ /* 0x0005e2000c101d74 */
[----:B0-----:R-:W-:-:S05]  /*17420*/  @!P1 IADD3 R14, P2, R29, R14, RZ ;  /* 0x0000000e1d0e9210 */ /* 0x001fca0007f5e0ff */
[----:B--2---:R-:W-:Y:S01]  /*17430*/  @!P1 IMAD.X R3, RZ, RZ, R8, P2 ;  /* 0x000000ffff039224 */ /* 0x004fe200010e0608 */
[----:B------:R-:W-:Y:S01]  /*17440*/  ISETP.GE.AND P2, PT, R12, R5, PT ;  /* 0x000000050c00720c */ /* 0x000fe20003f46270 */
[----:B------:R-:W-:Y:S01]  /*17450*/  @!P1 IMAD.MOV.U32 R2, RZ, RZ, R14 ;  /* 0x000000ffff029224 */ /* 0x000fe200078e000e */
[----:B------:R-:W-:Y:S01]  /*17460*/  SHFL.IDX PT, R8, R4, 0x4, 0x181f ;  /* 0x00981f0004087f89 */ /* 0x000fe200000e0000 */
[----:B------:R-:W-:-:S03]  /*17470*/  VIADD R12, R6, 0x50 ;  /* 0x00000050060c7836 */ /* 0x000fc60000000000 */
[----:B------:R-:W0:Y:S04]  /*17480*/  SHFL.IDX PT, R14, R0, 0x4, 0x181f ;  /* 0x00981f00000e7f89 */ /* 0x000e2800000e0000 */
[----:B------:R1:W-:Y:S03]  /*17490*/  @!P1 LDGSTS.E.BYPASS.LTC128B.128 [R28+0x15400], desc[UR52][R2.64], !P0 ;  /* 0x15400000021c9fae */ /* 0x0003e6000c101d74 */
[----:B-1----:R-:W-:Y:S01]  /*174a0*/  @!P2 IADD3 R2, P1, R29, R10, RZ ;  /* 0x0000000a1d02a210 */ /* 0x002fe20007f3e0ff */
[----:B------:R-:W-:-:S04]  /*174b0*/  VIADD R10, R6, 0x40 ;  /* 0x00000040060a7836 */ /* 0x000fc80000000000 */
[----:B------:R-:W-:Y:S01]  /*174c0*/  @!P2 IMAD.X R3, RZ, RZ, R7, P1 ;  /* 0x000000ffff03a224 */ /* 0x000fe200008e0607 */
[----:B------:R-:W-:Y:S01]  /*174d0*/  ISETP.GE.AND P1, PT, R10, R5, PT ;  /* 0x000000050a00720c */ /* 0x000fe20003f26270 */
[----:B------:R-:W-:Y:S04]  /*174e0*/  SHFL.IDX PT, R7, R4, 0x5, 0x181f ;  /* 0x00b81f0004077f89 */ /* 0x000fe800000e0000 */
[----:B------:R-:W1:Y:S04]  /*174f0*/  SHFL.IDX PT, R10, R0, 0x5, 0x181f ;  /* 0x00b81f00000a7f89 */ /* 0x000e6800000e0000 */
[----:B------:R0:W-:Y:S04]  /*17500*/  @!P2 LDGSTS.E.BYPASS.LTC128B.128 [R28+0x15c00], desc[UR52][R2.64], !P0 ;  /* 0x15c00000021cafae */ /* 0x0001e8000c101d74 */
[----:B0-----:R-:W-:-:S02]  /*17510*/  @!P1 IADD3 R2, P2, R29, R14, RZ ;  /* 0x0000000e1d029210 */ /* 0x001fc40007f5e0ff */
[----:B------:R-:W0:Y:S03]  /*17520*/  SHFL.IDX PT, R14, R0, 0x6, 0x181f ;  /* 0x00d81f00000e7f89 */ /* 0x000e2600000e0000 */
[----:B------:R-:W-:Y:S01]  /*17530*/  @!P1 IMAD.X R3, RZ, RZ, R8, P2 ;  /* 0x000000ffff039224 */ /* 0x000fe200010e0608 */
[----:B------:R-:W-:Y:S01]  /*17540*/  ISETP.GE.AND P2, PT, R12, R5, PT ;  /* 0x000000050c00720c */ /* 0x000fe20003f46270 */
[----:B------:R-:W2:Y:S04]  /*17550*/  SHFL.IDX PT, R8, R4, 0x6, 0x181f ;  /* 0x00d81f0004087f89 */ /* 0x000ea800000e0000 */
[----:B------:R1:W-:Y:S08]  /*17560*/  @!P1 LDGSTS.E.BYPASS.LTC128B.128 [R28+0x16400], desc[UR52][R2.64], !P0 ;  /* 0x16400000021c9fae */ /* 0x0003f0000c101d74 */
[----:B-1----:R-:W-:Y:S01]  /*17570*/  @!P2 IADD3 R2, P1, R29, R10, RZ ;  /* 0x0000000a1d02a210 */ /* 0x002fe20007f3e0ff */
[----:B------:R-:W-:-:S04]  /*17580*/  VIADD R10, R6, 0x60 ;  /* 0x00000060060a7836 */ /* 0x000fc80000000000 */
[----:B------:R-:W-:Y:S01]  /*17590*/  @!P2 IMAD.X R3, RZ, RZ, R7, P1 ;  /* 0x000000ffff03a224 */ /* 0x000fe200008e0607 */
[----:B------:R-:W-:Y:S01]  /*175a0*/  ISETP.GE.AND P1, PT, R10, R5, PT ;  /* 0x000000050a00720c */ /* 0x000fe20003f26270 */
[----:B------:R1:W3:Y:S04]  /*175b0*/  SHFL.IDX PT, R7, R4, 0x7, 0x181f ;  /* 0x00f81f0004077f89 */ /* 0x0002e800000e0000 */
[----:B------:R4:W-:Y:S08]  /*175c0*/  @!P2 LDGSTS.E.BYPASS.LTC128B.128 [R28+0x16c00], desc[UR52][R2.64], !P0 ;  /* 0x16c00000021cafae */ /* 0x0009f0000c101d74 */
[----:B0-----:R-:W-:-:S02]  /*175d0*/  @!P1 IADD3 R9, P2, R29, R14, RZ ;  /* 0x0000000e1d099210 */ /* 0x001fc40007f5e0ff */
[----:B------:R1:W0:Y:S03]  /*175e0*/  SHFL.IDX PT, R14, R0, 0x7, 0x181f ;  /* 0x00f81f00000e7f89 */ /* 0x00022600000e0000 */
[----:B--2---:R-:W-:Y:S02]  /*175f0*/  @!P1 IMAD.X R8, RZ, RZ, R8, P2 ;  /* 0x000000ffff089224 */ /* 0x004fe400010e0608 */
[----:B----4-:R-:W-:Y:S02]  /*17600*/  @!P1 IMAD.MOV.U32 R2, RZ, RZ, R9 ;  /* 0x000000ffff029224 */ /* 0x010fe400078e0009 */
[----:B------:R-:W-:-:S05]  /*17610*/  @!P1 IMAD.MOV.U32 R3, RZ, RZ, R8 ;  /* 0x000000ffff039224 */ /* 0x000fca00078e0008 */
[----:B---3--:R1:W-:Y:S02]  /*17620*/  @!P1 LDGSTS.E.BYPASS.LTC128B.128 [R28+0x17400], desc[UR52][R2.64], !P0 ;  /* 0x17400000021c9fae */ /* 0x0083e4000c101d74 */
.L_x_1370:
        /* <DEDUP_REMOVED lines=17> */
.L_x_1371:
[----:B------:R-:W-:Y:S01]  /*17740*/  UIADD3 UR4, UR50, -0x2, URZ ;  /* 0xfffffffe32047890 */ /* 0x000fe2000fffe03f */
[----:B------:R-:W-:-:S03]  /*17750*/  IMAD.MOV.U32 R30, RZ, RZ, 0x1 ;  /* 0x00000001ff1e7424 */ /* 0x000fc600078e00ff */
[----:B------:R-:W-:-:S06]  /*17760*/  UISETP.GE.AND UP0, UPT, UR4, UR49, UPT ;  /* 0x000000310400728c */ /* 0x000fcc000bf06270 */
[----:B------:R-:W-:-:S13]  /*17770*/  PLOP3.LUT P0, PT, PT, PT, UP0, 0x80, 0x0 ;  /* 0x000000000000781c */ /* 0x000fda0003f0f008 */
[----:B------:R-:W-:Y:S05]  /*17780*/  @!P0 BRA `(.L_x_1269) ;  /* 0x0000001800108947 */ /* 0x000fea0003800000 */
[----:B------:R-:W-:Y:S01]  /*17790*/  UIADD3 UR4, UR45, 0x1, URZ ;  /* 0x000000012d047890 */ /* 0x000fe2000fffe03f */
[----:B0-----:R-:W-:Y:S01]  /*177a0*/  LOP3.LUT R3, RZ, UR43, RZ, 0x33, !PT ;  /* 0x0000002bff037c12 */ /* 0x001fe2000f8e33ff */
[----:B------:R-:W-:Y:S01]  /*177b0*/  IMAD.MOV.U32 R21, RZ, RZ, 0x1 ;  /* 0x00000001ff157424 */ /* 0x000fe200078e00ff */
[----:B------:R-:W-:Y:S01]  /*177c0*/  IADD3 R18, R29, R18, R26 ;  /* 0x000000121d127210 */ /* 0x000fe20007ffe01a */
[----:B------:R-:W-:Y:S01]  /*177d0*/  UIMAD UR4, UR4, UR37, URZ ;  /* 0x00000025040472a4 */ /* 0x000fe2000f8e023f */
[----:B------:R-:W-:Y:S01]  /*177e0*/  LOP3.LUT R5, RZ, UR42, RZ, 0x33, !PT ;  /* 0x0000002aff057c12 */ /* 0x000fe2000f8e33ff */
[----:B------:R-:W-:Y:S02]  /*177f0*/  IMAD.MOV.U32 R20, RZ, RZ, RZ ;  /* 0x000000ffff147224 */ /* 0x000fe400078e00ff */
[----:B------:R-:W-:Y:S02]  /*17800*/  VIADD R18, R18, 0xfffffe20 ;  /* 0xfffffe2012127836 */ /* 0x000fe40000000000 */
[----:B------:R-:W-:-:S04]  /*17810*/  LOP3.LUT R0, RZ, UR4, RZ, 0x33, !PT ;  /* 0x00000004ff007c12 */ /* 0x000fc8000f8e33ff */
[----:B------:R-:W-:-:S04]  /*17820*/  VIADDMNMX R0, R0, -UR44, R3, !PT ;  /* 0x8000002c00007c46 */ /* 0x000fc8000f800103 */
[----:B------:R-:W-:-:S04]  /*17830*/  VIMNMX R5, R0, R5, !PT ;  /* 0x0000000500057248 */ /* 0x000fc80007fe0100 */
[C---:B------:R-:W-:Y:S01]  /*17840*/  IADD3 R32, -R5.reuse, -0x2, RZ ;  /* 0xfffffffe05207810 */ /* 0x040fe20007ffe1ff */
[----:B------:R-:W-:-:S07]  /*17850*/  IMAD R0, R5, -0xa0, R18 ;  /* 0xffffff6005007824 */ /* 0x000fce00078e0212 */
.L_x_1284:
        /* <DEDUP_REMOVED lines=17> */
[----:B--2---:R-:W-:-:S04]  /*17970*/  @P0 IMAD.HI.U32 R2, R11, R4, RZ ;  /* 0x000000040b020227 */ /* 0x004fc800078e00ff */
[----:B------:R-:W-:Y:S01]  /*17980*/  IMAD.MOV.U32 R4, RZ, RZ, R10 ;  /* 0x000000ffff047224 */ /* 0x000fe200078e000a */
[----:B---3--:R-:W-:Y:S01]  /*17990*/  @P0 SHF.R.U32.HI R11, RZ, R7, R2 ;  /* 0x00000007ff0b0219 */ /* 0x008fe20000011602 */
[----:B------:R-:W-:Y:S02]  /*179a0*/  IMAD R2, R35, UR4, RZ ;  /* 0x0000000423027c24 */ /* 0x000fe4000f8e02ff */
[----:B------:R-:W-:Y:S01]  /*179b0*/  IMAD.WIDE.U32 R4, R31, UR4, R4 ;  /* 0x000000041f047c25 */ /* 0x000fe2000f8e0004 */
        /* <DEDUP_REMOVED lines=27> */
.L_x_1270:
[----:B------:R-:W-:Y:S02]  /*17b70*/  LEA R3, R2, UR46, 0x3 ;  /* 0x0000002e02037c11 */ /* 0x000fe4000f8e18ff */
[----:B------:R-:W-:-:S04]  /*17b80*/  SHF.L.U32 R25, R30, 0x1f, RZ ;  /* 0x0000001f1e197819 */ /* 0x000fc800000006ff */
[----:B------:R-:W0:Y:S02]  /*17b90*/  SYNCS.PHASECHK.TRANS64.TRYWAIT P1, [R3+URZ+0x22880], R25 ;  /* 0x02288019030075a7 */ /* 0x000e24000802017f */
[----:B0-----:R-:W-:Y:S05]  /*17ba0*/  @!P1 BRA `(.L_x_1271) ;  /* 0x0000004400589947 */ /* 0x001fea0003800000 */
.L_x_1372:
        /* <DEDUP_REMOVED lines=18> */
[----:B------:R-:W-:Y:S01]  /*17cd0*/  IMAD.IADD R5, R5, 0x1, R11 ;  /* 0x0000000105057824 */ /* 0x000fe200078e020b */
[----:B-1----:R-:W-:Y:S01]  /*17ce0*/  ISETP.GE.AND P2, PT, R29, R14, PT ;  /* 0x0000000e1d00720c */ /* 0x002fe20003f46270 */
[----:B------:R-:W-:-:S02]  /*17cf0*/  IMAD R11, R26, UR4, RZ ;  /* 0x000000041a0b7c24 */ /* 0x000fc4000f8e02ff */
[----:B------:R-:W-:Y:S02]  /*17d00*/  IMAD.IADD R7, R7, 0x1, R13 ;  /* 0x0000000107077824 */ /* 0x000fe400078e020d */
[----:B------:R-:W-:Y:S02]  /*17d10*/  IMAD R12, R24, UR4, RZ ;  /* 0x00000004180c7c24 */ /* 0x000fe4000f8e02ff */
        /* <DEDUP_REMOVED lines=68> */
.L_x_1394:
        /* <DEDUP_REMOVED lines=16> */
.L_x_1273:
[----:B------:R1:W-:Y:S01]  /*18260*/  SYNCS.ARRIVE.TRANS64.A1T0 RZ, [R3+URZ+0x22870], RZ ;  /* 0x022870ff03ff79a7 */ /* 0x0003e2000810003f */
[----:B------:R-:W-:Y:S05]  /*18270*/  @!P2 BRA `(.L_x_1274) ;  /* 0x000000000004a947 */ /* 0x000fea0003800000 */
[----:B------:R-:W-:Y:S01]  /*18280*/  BPT.TRAP 0x1 ;  /* 0x000000040000795c */ /* 0x000fe20000300000 */
.L_x_1274:
[----:B------:R-:W2:Y:S02]  /*18290*/  SYNCS.PHASECHK.TRANS64.TRYWAIT P1, [R3+URZ+0x22840], R25 ;  /* 0x02284019030075a7 */ /* 0x000ea4000802017f */
[----:B--2---:R-:W-:Y:S05]  /*182a0*/  @!P1 BRA `(.L_x_1275) ;  /* 0x0000004800649947 */ /* 0x004fea0003800000 */
.L_x_1395:
        /* <DEDUP_REMOVED lines=21> */
[----:B------:R-:W-:Y:S02]  /*18400*/  IMAD.IADD R5, R5, 0x1, R9 ;  /* 0x0000000105057824 */ /* 0x000fe400078e0209 */
[----:B------:R-:W-:-:S04]  /*18410*/  IMAD.U32 R9, RZ, RZ, UR4 ;  /* 0x00000004ff097e24 */ /* 0x000fc8000f8e00ff */
        /* <DEDUP_REMOVED lines=53> */
[----:B----4-:R-:W-:-:S05]  /*18770*/  IADD3 R4, P1, R29, R11, RZ ;  /* 0x0000000b1d047210 */ /* 0x010fca0007f3e0ff */
[----:B0-----:R-:W-:-:S05]  /*18780*/  IMAD.X R5, RZ, RZ, R16, P1 ;  /* 0x000000ffff057224 */ /* 0x001fca00008e0610 */
[----:B------:R3:W-:Y:S02]  /*18790*/  LDGSTS.E.BYPASS.LTC128B.128 [R8+0x1bc00], desc[UR52][R4.64], !P2 ;  /* 0x1bc0000004087fae */ /* 0x0007e4000d101d74 */
[----:B---3--:R-:W-:Y:S02]  /*187a0*/  IADD3 R4, P1, R29, R14, RZ ;  /* 0x0000000e1d047210 */ /* 0x008fe40007f3e0ff */
[----:B------:R0:W3:Y:S03]  /*187b0*/  SHFL.IDX PT, R14, R9, 0x1, 0x181f ;  /* 0x00381f00090e7f89 */ /* 0x0000e600000e0000 */
[----:B------:R-:W-:Y:S02]  /*187c0*/  IMAD.X R5, RZ, RZ, R6, P1 ;  /* 0x000000ffff057224 */ /* 0x000fe400008e0606 */
[----:B------:R0:W4:Y:S04]  /*187d0*/  SHFL.IDX PT, R6, R10, 0x1, 0x181f ;  /* 0x00381f000a067f89 */ /* 0x00012800000e0000 */
[----:B------:R0:W-:Y:S02]  /*187e0*/  LDGSTS.E.BYPASS.LTC128B.128 [R8+0x1c400], desc[UR52][R4.64], !P2 ;  /* 0x1c40000004087fae */ /* 0x0001e4000d101d74 */
.L_x_1417:
        /* <DEDUP_REMOVED lines=16> */
.L_x_1277:
[----:B------:R-:W-:Y:S01]  /*188f0*/  IMAD.U32 R4, RZ, RZ, UR36 ;  /* 0x00000024ff047e24 */ /* 0x000fe2000f8e00ff */
[----:B------:R0:W-:Y:S04]  /*18900*/  SYNCS.ARRIVE.TRANS64.A1T0 RZ, [R3+URZ+0x22830], RZ ;  /* 0x022830ff03ff79a7 */ /* 0x0001e8000810003f */
[----:B------:R-:W-:-:S04]  /*18910*/  LOP3.LUT R4, R4, 0x1, RZ, 0xfc, !PT ;  /* 0x0000000104047812 */ /* 0x000fc800078efcff */
[----:B------:R-:W-:-:S13]  /*18920*/  ISETP.NE.AND P1, PT, R4, 0x3, PT ;  /* 0x000000030400780c */ /* 0x000fda0003f25270 */
[----:B0-----:R-:W-:Y:S05]  /*18930*/  @!P1 BRA `(.L_x_1278) ;  /* 0x0000000000049947 */ /* 0x001fea0003800000 */
[----:B------:R-:W-:Y:S01]  /*18940*/  BPT.TRAP 0x1 ;  /* 0x000000040000795c */ /* 0x000fe20000300000 */
.L_x_1278:
[----:B-12---:R-:W-:Y:S02]  /*18950*/  LOP3.LUT R3, R21, 0x1, RZ, 0x3c, !PT ;  /* 0x0000000115037812 */ /* 0x006fe400078e3cff */
[----:B------:R-:W-:Y:S02]  /*18960*/  LEA R6, R20, UR46, 0x3 ;  /* 0x0000002e14067c11 */ /* 0x000fe4000f8e18ff */
[----:B------:R-:W-:-:S04]  /*18970*/  SHF.L.U32 R3, R3, 0x1f, RZ ;  /* 0x0000001f03037819 */ /* 0x000fc800000006ff */
[----:B------:R-:W0:Y:S02]  /*18980*/  SYNCS.PHASECHK.TRANS64.TRYWAIT P2, [R6+URZ+0x22870], R3 ;  /* 0x02287003060075a7 */ /* 0x000e24000804017f */
[----:B0-----:R-:W-:Y:S05]  /*18990*/  @!P2 BRA `(.L_x_1279) ;  /* 0x0000004c0060a947 */ /* 0x001fea0003800000 */
.L_x_1418:
[----:B------:R-:W-:-:S06]  /*189a0*/  ULOP3.LUT UR4, UR36, 0x2, URZ, 0xfc, !UPT ;  /* 0x0000000224047892 */ /* 0x000fcc000f8efc3f */
[----:B------:R-:W-:-:S05]  /*189b0*/  IMAD.U32 R4, RZ, RZ, UR4 ;  /* 0x00000004ff047e24 */ /* 0x000fca000f8e00ff */
[----:B------:R-:W-:-:S13]  /*189c0*/  ISETP.NE.AND P2, PT, R4, 0x3, PT ;  /* 0x000000030400780c */ /* 0x000fda0003f45270 */
[----:B------:R-:W-:Y:S05]  /*189d0*/  @!P2 BRA `(.L_x_1280) ;  /* 0x000000000004a947 */ /* 0x000fea0003800000 */
[----:B------:R-:W-:Y:S01]  /*189e0*/  BPT.TRAP 0x1 ;  /* 0x000000040000795c */ /* 0x000fe20000300000 */
.L_x_1280:
[----:B------:R-:W-:Y:S01]  /*189f0*/  SHF.L.U32 R5, R21, 0x1f, RZ ;  /* 0x0000001f15057819 */ /* 0x000fe200000006ff */
[----:B0-----:R-:W-:-:S03]  /*18a00*/  IMAD R3, R20, 0x5000, RZ ;  /* 0x0000500014037824 */ /* 0x001fc600078e02ff */
[----:B------:R-:W0:Y:S02]  /*18a10*/  SYNCS.PHASECHK.TRANS64.TRYWAIT P2, [R6+URZ+0x22860], R5 ;  /* 0x02286005060075a7 */ /* 0x000e24000804017f */
[----:B------:R-:W-:Y:S01]  /*18a20*/  LOP3.LUT R4, R3, R37, RZ, 0xfc, !PT ;  /* 0x0000002503047212 */ /* 0x000fe200078efcff */
[----:B0-----:R-:W-:Y:S06]  /*18a30*/  @!P2 BRA `(.L_x_1281) ;  /* 0x0000004c004ca947 */ /* 0x001fec0003800000 */
.L_x_1419:
        /* <DEDUP_REMOVED lines=76> */
.L_x_1282:
[----:B-1----:R1:W-:Y:S01]  /*18f00*/  SYNCS.ARRIVE.TRANS64.A1T0 RZ, [R6+URZ+0x22850], RZ ;  /* 0x022850ff06ff79a7 */ /* 0x0023e2000810003f */
[----:B------:R-:W-:Y:S06]  /*18f10*/  BAR.SYNC.DEFER_BLOCKING 0x2, 0x80 ;  /* 0x0082000000007b1d */ /* 0x000fec0000010000 */
[----:B------:R-:W-:Y:S05]  /*18f20*/  @!P1 BRA `(.L_x_1283) ;  /* 0x0000000000049947 */ /* 0x000fea0003800000 */
[----:B------:R-:W-:Y:S01]  /*18f30*/  BPT.TRAP 0x1 ;  /* 0x000000040000795c */ /* 0x000fe20000300000 */
.L_x_1283:
[----:B0-----:R-:W0:Y:S01]  /*18f40*/  S2R R3, SR_CgaCtaId ;  /* 0x0000000000037919 */ /* 0x001e220000008800 */
[----:B-1----:R-:W-:Y:S02]  /*18f50*/  VIADD R6, R6, 0x22880 ;  /* 0x0002288006067836 */ /* 0x002fe40000000000 */
[----:B------:R-:W-:Y:S02]  /*18f60*/  VIADD R0, R0, 0xffffff60 ;  /* 0xffffff6000007836 */ /* 0x000fe40000000000 */
[----:B------:R-:W-:Y:S02]  /*18f70*/  IMAD.MOV.U32 R20, RZ, RZ, R2 ;  /* 0x000000ffff147224 */ /* 0x000fe400078e0002 */
[----:B------:R-:W-:Y:S01]  /*18f80*/  IMAD.MOV.U32 R21, RZ, RZ, R30 ;  /* 0x000000ffff157224 */ /* 0x000fe200078e001e */
[----:B0-----:R-:W-:-:S04]  /*18f90*/  PRMT R6, R3, 0x654, R6 ;  /* 0x0000065403067816 */ /* 0x001fc80000000006 */
[----:B------:R0:W-:Y:S01]  /*18fa0*/  SYNCS.ARRIVE.TRANS64.RED.A1T0 RZ, [R6+URZ], RZ ;  /* 0x000000ff06ff79a7 */ /* 0x0001e2000810043f */
[----:B------:R-:W-:Y:S05]  /*18fb0*/  @P0 BRA `(.L_x_1284) ;  /* 0xffffffe800280947 */ /* 0x000fea000383ffff */
[----:B------:R-:W-:Y:S05]  /*18fc0*/  BRA `(.L_x_1285) ;  /* 0x0000000000047947 */ /* 0x000fea0003800000 */
.L_x_1269:
[----:B------:R-:W-:-:S07]  /*18fd0*/  IMAD.MOV.U32 R2, RZ, RZ, RZ ;  /* 0x000000ffff027224 */ /* 0x000fce00078e00ff */
.L_x_1285:
[----:B------:R-:W-:-:S06]  /*18fe0*/  ULOP3.LUT UR4, UR36, 0x1, URZ, 0xfc, !UPT ;  /* 0x0000000124047892 */ /* 0x000fcc000f8efc3f */
[----:B0-----:R-:W-:-:S05]  /*18ff0*/  IMAD.U32 R0, RZ, RZ, UR4 ;  /* 0x00000004ff007e24 */ /* 0x001fca000f8e00ff */
[----:B------:R-:W-:-:S13]  /*19000*/  ISETP.NE.AND P1, PT, R0, 0x3, PT ;  /* 0x000000030000780c */ /* 0x000fda0003f25270 */
[----:B------:R-:W-:Y:S05]  /*19010*/  @!P1 BRA `(.L_x_1286) ;  /* 0x0000000000049947 */ /* 0x000fea0003800000 */
[----:B------:R-:W-:Y:S01]  /*19020*/  BPT.TRAP 0x1 ;  /* 0x000000040000795c */ /* 0x000fe20000300000 */
.L_x_1286:
[----:B------:R-:W-:Y:S01]  /*19030*/  LOP3.LUT R0, R30, 0x1, RZ, 0x3c, !PT ;  /* 0x000000011e007812 */ /* 0x000fe200078e3cff */
[----:B------:R-:W-:Y:S01]  /*19040*/  BSSY B0, `(.L_x_1287) ;  /* 0x0000005000007945 */ /* 0x000fe20003800000 */
[----:B------:R-:W-:Y:S02]  /*19050*/  LEA R3, R2, UR46, 0x3 ;  /* 0x0000002e02037c11 */ /* 0x000fe4000f8e18ff */
[----:B------:R-:W-:-:S04]  /*19060*/  SHF.L.U32 R0, R0, 0x1f, RZ ;  /* 0x0000001f00007819 */ /* 0x000fc800000006ff */
[----:B------:R-:W0:Y:S02]  /*19070*/  SYNCS.PHASECHK.TRANS64.TRYWAIT P0, [R3+URZ+0x22870], R0 ;  /* 0x02287000030075a7 */ /* 0x000e24000800017f */
[----:B0-----:R-:W-:Y:S05]  /*19080*/  @!P0 BRA `(.L_x_1288) ;  /* 0x0000004400cc8947 */ /* 0x001fea0003800000 */
.L_x_1420:
[----:B------:R-:W-:Y:S05]  /*19090*/  BSYNC B0 ;  /* 0x0000000000007941 */ /* 0x000fea0003800000 */
.L_x_1287:
[----:B------:R-:W-:-:S06]  /*190a0*/  ULOP3.LUT UR4, UR36, 0x2, URZ, 0xfc, !UPT ;  /* 0x0000000224047892 */ /* 0x000fcc000f8efc3f */
[----:B------:R-:W-:-:S05]  /*190b0*/  IMAD.U32 R4, RZ, RZ, UR4 ;  /* 0x00000004ff047e24 */ /* 0x000fca000f8e00ff */
[----:B------:R-:W-:-:S13]  /*190c0*/  ISETP.NE.AND P0, PT, R4, 0x3, PT ;  /* 0x000000030400780c */ /* 0x000fda0003f05270 */
[----:B------:R-:W-:Y:S05]  /*190d0*/  @!P0 BRA `(.L_x_1289) ;  /* 0x0000000000048947 */ /* 0x000fea0003800000 */
[----:B------:R-:W-:Y:S01]  /*190e0*/  BPT.TRAP 0x1 ;  /* 0x000000040000795c */ /* 0x000fe20000300000 */
.L_x_1289:
        /* <DEDUP_REMOVED lines=8> */
.L_x_1421:
        /* <DEDUP_REMOVED lines=73> */
.L_x_1291:
[----:B-1----:R1:W-:Y:S01]  /*19600*/  SYNCS.ARRIVE.TRANS64.A1T0 RZ, [R3+URZ+0x22850], RZ ;  /* 0x022850ff03ff79a7 */ /* 0x0023e2000810003f */
[----:B------:R-:W-:Y:S06]  /*19610*/  BAR.SYNC.DEFER_BLOCKING 0x2, 0x80 ;  /* 0x0082000000007b1d */ /* 0x000fec0000010000 */
[----:B------:R-:W-:Y:S05]  /*19620*/  @!P1 BRA `(.L_x_1292) ;  /* 0x0000000000049947 */ /* 0x000fea0003800000 */
[----:B------:R-:W-:Y:S01]  /*19630*/  BPT.TRAP 0x1 ;  /* 0x000000040000795c */ /* 0x000fe20000300000 */
.L_x_1292:
[----:B------:R-:W2:Y:S01]  /*19640*/  S2R R0, SR_CgaCtaId ;  /* 0x0000000000007919 */ /* 0x000ea20000008800 */
[----:B-1----:R-:W-:-:S05]  /*19650*/  VIADD R3, R3, 0x22880 ;  /* 0x0002288003037836 */ /* 0x002fca0000000000 */
[----:B--2---:R-:W-:Y:S01]  /*19660*/  PRMT R3, R0, 0x654, R3 ;  /* 0x0000065400037816 */ /* 0x004fe20000000003 */
[----:B------:R-:W-:Y:S02]  /*19670*/  VIADD R0, R2, 0x1 ;  /* 0x0000000102007836 */ /* 0x000fe40000000000 */
[----:B------:R-:W-:Y:S01]  /*19680*/  IMAD.MOV.U32 R2, RZ, RZ, RZ ;  /* 0x000000ffff027224 */ /* 0x000fe200078e00ff */
[----:B------:R1:W-:Y:S02]  /*19690*/  SYNCS.ARRIVE.TRANS64.RED.A1T0 RZ, [R3+URZ], RZ ;  /* 0x000000ff03ff79a7 */ /* 0x0003e4000810043f */
[----:B------:R-:W-:-:S04]  /*196a0*/  ISETP.NE.AND P0, PT, R0, 0x2, PT ;  /* 0x000000020000780c */ /* 0x000fc80003f05270 */
[----:B------:R-:W-:Y:S02]  /*196b0*/  SEL R0, R0, RZ, P0 ;  /* 0x000000ff00007207 */ /* 0x000fe40000000000 */
[----:B-1----:R-:W-:-:S04]  /*196c0*/  SEL R3, RZ, 0x1, P0 ;  /* 0x00000001ff037807 */ /* 0x002fc80000000000 */
[----:B------:R-:W-:-:S07]  /*196d0*/  LOP3.LUT R30, R30, R3, RZ, 0x3c, !PT ;  /* 0x000000031e1e7212 */ /* 0x000fce00078e3cff */
.L_x_1245:
[----:B0-----:R-:W0:Y:S01]  /*196e0*/  S2R R4, SR_CgaCtaId ;  /* 0x0000000000047919 */ /* 0x001e220000008800 */
[----:B------:R-:W-:Y:S02]  /*196f0*/  MOV R3, 0x400 ;  /* 0x0000040000037802 */ /* 0x000fe40000000f00 */
[----:B------:R-:W-:Y:S02]  /*19700*/  SHF.L.U32 R2, R2, 0x1f, RZ ;  /* 0x0000001f02027819 */ /* 0x000fe400000006ff */
[----:B0-----:R-:W-:-:S04]  /*19710*/  LEA R7, R4, R3, 0x18 ;  /* 0x0000000304077211 */ /* 0x001fc800078ec0ff */
[----:B------:R-:W0:Y:S02]  /*19720*/  SYNCS.PHASECHK.TRANS64.TRYWAIT P0, [R7+URZ+0x22820], R2 ;  /* 0x02282002070075a7 */ /* 0x000e24000800017f */
[----:B0-----:R-:W-:Y:S05]  /*19730*/  @!P0 BRA `(.L_x_1293) ;  /* 0x0000004000488947 */ /* 0x001fea0003800000 */
.L_x_1422:
        /* <DEDUP_REMOVED lines=13> */
.L_x_1294:
[----:B------:R-:W-:Y:S01]  /*19810*/  IMAD R5, R0, 0x8, R7 ;  /* 0x0000000800057824 */ /* 0x000fe200078e0207 */
[----:B------:R-:W-:Y:S01]  /*19820*/  SHF.L.U32 R2, R30, 0x1f, RZ ;  /* 0x0000001f1e027819 */ /* 0x000fe200000006ff */
[----:B------:R-:W-:-:S03]  /*19830*/  VIADD R0, R0, 0x1 ;  /* 0x0000000100007836 */ /* 0x000fc60000000000 */
[----:B------:R-:W0:Y:S02]  /*19840*/  SYNCS.PHASECHK.TRANS64.TRYWAIT P1, [R5+URZ+0x22840], R2 ;  /* 0x02284002050075a7 */ /* 0x000e24000802017f */
[----:B------:R-:W-:-:S04]  /*19850*/  ISETP.NE.AND P2, PT, R0, 0x2, PT ;  /* 0x000000020000780c */ /* 0x000fc80003f45270 */
[----:B------:R-:W-:Y:S01]  /*19860*/  SEL R3, RZ, 0x1, P2 ;  /* 0x00000001ff037807 */ /* 0x000fe20001000000 */
[----:B0-----:R-:W-:Y:S08]  /*19870*/  @!P1 BRA `(.L_x_1295) ;  /* 0x00000040000c9947 */ /* 0x001ff00003800000 */
.L_x_1423:
[----:B------:R-:W-:Y:S02]  /*19880*/  SEL R0, R0, RZ, P2 ;  /* 0x000000ff00007207 */ /* 0x000fe40001000000 */
[----:B------:R-:W-:Y:S01]  /*19890*/  LOP3.LUT R3, R30, R3, RZ, 0x3c, !PT ;  /* 0x000000031e037212 */ /* 0x000fe200078e3cff */
[----:B------:R-:W-:Y:S06]  /*198a0*/  @!P0 BRA `(.L_x_1296) ;  /* 0x0000000000048947 */ /* 0x000fec0003800000 */
[----:B------:R-:W-:Y:S01]  /*198b0*/  BPT.TRAP 0x1 ;  /* 0x000000040000795c */ /* 0x000fe20000300000 */
.L_x_1296:
[----:B------:R-:W-:Y:S01]  /*198c0*/  IMAD R7, R0, 0x8, R7 ;  /* 0x0000000800077824 */ /* 0x000fe200078e0207 */
[----:B------:R-:W-:-:S04]  /*198d0*/  SHF.L.U32 R0, R3, 0x1f, RZ ;  /* 0x0000001f03007819 */ /* 0x000fc800000006ff */
[----:B------:R-:W1:Y:S02]  /*198e0*/  SYNCS.PHASECHK.TRANS64.TRYWAIT P1, [R7+URZ+0x22840], R0 ;  /* 0x02284000070075a7 */ /* 0x000e64000802017f */
[----:B-1----:R-:W-:Y:S05]  /*198f0*/  @!P1 BRA `(.L_x_1297) ;  /* 0x0000004000009947 */ /* 0x002fea0003800000 */
.L_x_1424:
[----:B------:R-:W-:Y:S05]  /*19900*/  @!P0 BRA `(.L_x_1298) ;  /* 0x0000000000048947 */ /* 0x000fea0003800000 */
[----:B------:R-:W-:Y:S01]  /*19910*/  BPT.TRAP 0x1 ;  /* 0x000000040000795c */ /* 0x000fe20000300000 */
.L_x_1298:
[----:B------:R-:W2:Y:S02]  /*19920*/  SYNCS.PHASECHK.TRANS64.TRYWAIT P1, [R5+URZ+0x22860], R2 ;  /* 0x02286002050075a7 */ /* 0x000ea4000802017f */
[----:B--2---:R-:W-:Y:S05]  /*19930*/  @!P1 BRA `(.L_x_1299) ;  /* 0x0000004000049947 */ /* 0x004fea0003800000 */
.L_x_1425:
[----:B------:R-:W-:Y:S05]  /*19940*/  @!P0 BRA `(.L_x_1300) ;  /* 0x0000000000048947 */ /* 0x000fea0003800000 */
[----:B------:R-:W-:Y:S01]  /*19950*/  BPT.TRAP 0x1 ;  /* 0x000000040000795c */ /* 0x000fe20000300000 */
.L_x_1300:
[----:B------:R-:W3:Y:S02]  /*19960*/  SYNCS.PHASECHK.TRANS64.TRYWAIT P1, [R7+URZ+0x22860], R0 ;  /* 0x02286000070075a7 */ /* 0x000ee4000802017f */
[----:B---3--:R-:W-:Y:S05]  /*19970*/  @!P1 BRA `(.L_x_1301) ;  /* 0x0000004000089947 */ /* 0x008fea0003800000 */
.L_x_1426:
[----:B------:R-:W-:Y:S05]  /*19980*/  @!P0 BRA `(.L_x_1302) ;  /* 0x0000000000048947 */ /* 0x000fea0003800000 */
[----:B------:R-:W-:Y:S01]  /*19990*/  BPT.TRAP 0x1 ;  /* 0x000000040000795c */ /* 0x000fe20000300000 */
.L_x_1302:
[----:B------:R-:W4:Y:S02]  /*199a0*/  SYNCS.PHASECHK.TRANS64.TRYWAIT P1, [R5+URZ+0x22880], R2 ;  /* 0x02288002050075a7 */ /* 0x000f24000802017f */
[----:B----4-:R-:W-:Y:S05]  /*199b0*/  @!P1 BRA `(.L_x_1303) ;  /* 0x00000040000c9947 */ /* 0x010fea0003800000 */
.L_x_1427:
[----:B------:R-:W-:Y:S05]  /*199c0*/  @!P0 BRA `(.L_x_1304) ;  /* 0x0000000000048947 */ /* 0x000fea0003800000 */
[----:B------:R-:W-:Y:S01]  /*199d0*/  BPT.TRAP 0x1 ;  /* 0x000000040000795c */ /* 0x000fe20000300000 */
.L_x_1304:
[----:B------:R0:W0:Y:S02]  /*199e0*/  SYNCS.PHASECHK.TRANS64.TRYWAIT P0, [R7+URZ+0x22880], R0 ;  /* 0x02288000070075a7 */ /* 0x000024000800017f */
[----:B0-----:R-:W-:Y:S05]  /*199f0*/  @!P0 NANOSLEEP.SYNCS 0x989680 ;  /* 0x009896800000895d */ /* 0x001fea0003900000 */
[----:B------:R-:W0:Y:S02]  /*19a00*/  @!P0 SYNCS.PHASECHK.TRANS64 P0, [R7+URZ+0x22880], R0 ;  /* 0x02288000070085a7 */ /* 0x000e24000800007f */
[----:B0-----:R-:W-:Y:S05]  /*19a10*/  @!P0 BRA `(.L_x_1304) ;  /* 0xfffffffc00f08947 */ /* 0x001fea000383ffff */
.L_x_1153:
[----:B------:R-:W-:Y:S05]  /*19a20*/  BSYNC B6 ;  /* 0x0000000000067941 */ /* 0x000fea0003800000 */
.L_x_1150:
[----:B------:R-:W-:Y:S05]  /*19a30*/  EXIT ;  /* 0x000000000000794d */ /* 0x000fea0003800000 */
.L_x_1163:
[----:B0-----:R-:W-:-:S04]  /*19a40*/  IMAD.U32 R3, RZ, RZ, UR41 ;  /* 0x00000029ff037e24 */ /* 0x001fc8000f8e00ff */
[----:B------:R0:W1:Y:S03]  /*19a50*/  SYNCS.PHASECHK.TRANS64.TRYWAIT P0, [R3+URZ+0x22800], R0 ;  /* 0x02280000030075a7 */ /* 0x000066000800017f */
[----:B-1----:R-:W-:Y:S05]  /*19a60*/  @!P0 NANOSLEEP.SYNCS 0x989680 ;  /* 0x009896800000895d */ /* 0x002fea0003900000 */
[----:B------:R-:W1:Y:S02]  /*19a70*/  @!P0 SYNCS.PHASECHK.TRANS64 P0, [R3+URZ+0x22800], R0 ;  /* 0x02280000030085a7 */ /* 0x000e64000800007f */
[----:B-1----:R-:W-:Y:S05]  /*19a80*/  @!P0 BRA `(.L_x_1163) ;  /* 0xfffffffc00ec8947 */ /* 0x002fea000383ffff */
[----:B------:R-:W-:Y:S05]  /*19a90*/  BRA `(.L_x_1305) ;  /* 0xfffffe7c00e07947 */ /* 0x000fea000383ffff */
.L_x_1167:
[----:B0-----:R-:W-:-:S04]  /*19aa0*/  IMAD.U32 R3, RZ, RZ, UR41 ;  /* 0x00000029ff037e24 */ /* 0x001fc8000f8e00ff */
[----:B------:R0:W2:Y:S03]  /*19ab0*/  SYNCS.PHASECHK.TRANS64.TRYWAIT P1, [R3+URZ+0x22830], R0 ;  /* 0x02283000030075a7 */ /* 0x0000a6000802017f */
[----:B--2---:R-:W-:Y:S05]  /*19ac0*/  @!P1 NANOSLEEP.SYNCS 0x989680 ;  /* 0x009896800000995d */ /* 0x004fea0003900000 */
[----:B------:R-:W2:Y:S02]  /*19ad0*/  @!P1 SYNCS.PHASECHK.TRANS64 P1, [R3+URZ+0x22830], R0 ;  /* 0x02283000030095a7 */ /* 0x000ea4000802007f */
[----:B--2---:R-:W-:Y:S05]  /*19ae0*/  @!P1 BRA `(.L_x_1167) ;  /* 0xfffffffc00ec9947 */ /* 0x004fea000383ffff */
[----:B------:R-:W-:Y:S05]  /*19af0*/  BRA `(.L_x_1166) ;  /* 0xfffffe7c00fc7947 */ /* 0x000fea000383ffff */
.L_x_1184:
[----:B-1----:R-:W-:-:S04]  /*19b00*/  IMAD.U32 R14, RZ, RZ, UR6 ;  /* 0x00000006ff0e7e24 */ /* 0x002fc8000f8e00ff */
[----:B------:R1:W2:Y:S03]  /*19b10*/  SYNCS.PHASECHK.TRANS64.TRYWAIT P1, [R14+URZ+0x22830], R9 ;  /* 0x022830090e0075a7 */ /* 0x0002a6000802017f */
[----:B--2---:R-:W-:Y:S05]  /*19b20*/  @!P1 NANOSLEEP.SYNCS 0x989680 ;  /* 0x009896800000995d */ /* 0x004fea0003900000 */
[----:B------:R-:W2:Y:S02]  /*19b30*/  @!P1 SYNCS.PHASECHK.TRANS64 P1, [R14+URZ+0x22830], R9 ;  /* 0x022830090e0095a7 */ /* 0x000ea4000802007f */
[----:B--2---:R-:W-:Y:S05]  /*19b40*/  @!P1 BRA `(.L_x_1184) ;  /* 0xfffffffc00ec9947 */ /* 0x004fea000383ffff */
[----:B------:R-:W-:Y:S05]  /*19b50*/  BRA `(.L_x_1181) ;  /* 0xfffffec400207947 */ /* 0x000fea000383ffff */
.L_x_1188:
[----:B-1----:R-:W-:-:S04]  /*19b60*/  IMAD.U32 R14, RZ, RZ, UR6 ;  /* 0x00000006ff0e7e24 */ /* 0x002fc8000f8e00ff */
[----:B------:R1:W2:Y:S03]  /*19b70*/  SYNCS.PHASECHK.TRANS64.TRYWAIT P1, [R14+URZ+0x22850], R9 ;  /* 0x022850090e0075a7 */ /* 0x0002a6000802017f */
[----:B--2---:R-:W-:Y:S05]  /*19b80*/  @!P1 NANOSLEEP.SYNCS 0x989680 ;  /* 0x009896800000995d */ /* 0x004fea0003900000 */
[----:B------:R-:W2:Y:S02]  /*19b90*/  @!P1 SYNCS.PHASECHK.TRANS64 P1, [R14+URZ+0x22850], R9 ;  /* 0x022850090e0095a7 */ /* 0x000ea4000802007f */
[----:B--2---:R-:W-:Y:S05]  /*19ba0*/  @!P1 BRA `(.L_x_1188) ;  /* 0xfffffffc00ec9947 */ /* 0x004fea000383ffff */
[----:B------:R-:W-:Y:S05]  /*19bb0*/  BRA `(.L_x_1185) ;  /* 0xfffffecc00447947 */ /* 0x000fea000383ffff */
.L_x_1207:
[----:B-1----:R-:W-:-:S04]  /*19bc0*/  IMAD.U32 R14, RZ, RZ, UR6 ;  /* 0x00000006ff0e7e24 */ /* 0x002fc8000f8e00ff */
[----:B------:R1:W2:Y:S03]  /*19bd0*/  SYNCS.PHASECHK.TRANS64.TRYWAIT P1, [R14+URZ+0x22830], R9 ;  /* 0x022830090e0075a7 */ /* 0x0002a6000802017f */
[----:B--2---:R-:W-:Y:S05]  /*19be0*/  @!P1 NANOSLEEP.SYNCS 0x989680 ;  /* 0x009896800000995d */ /* 0x004fea0003900000 */
[----:B------:R-:W2:Y:S02]  /*19bf0*/  @!P1 SYNCS.PHASECHK.TRANS64 P1, [R14+URZ+0x22830], R9 ;  /* 0x022830090e0095a7 */ /* 0x000ea4000802007f */
[----:B--2---:R-:W-:Y:S05]  /*19c00*/  @!P1 BRA `(.L_x_1207) ;  /* 0xfffffffc00ec9947 */ /* 0x004fea000383ffff */
[----:B------:R-:W-:Y:S05]  /*19c10*/  BRA `(.L_x_1204) ;  /* 0xffffff0c00287947 */ /* 0x000fea000383ffff */
.L_x_1211:
[----:B-1----:R-:W-:-:S04]  /*19c20*/  IMAD.U32 R14, RZ, RZ, UR6 ;  /* 0x00000006ff0e7e24 */ /* 0x002fc8000f8e00ff */
[----:B------:R1:W2:Y:S03]  /*19c30*/  SYNCS.PHASECHK.TRANS64.TRYWAIT P1, [R14+URZ+0x22850], R9 ;  /* 0x022850090e0075a7 */ /* 0x0002a6000802017f */
[----:B--2---:R-:W-:Y:S05]  /*19c40*/  @!P1 NANOSLEEP.SYNCS 0x989680 ;  /* 0x009896800000995d */ /* 0x004fea0003900000 */
[----:B------:R-:W2:Y:S02]  /*19c50*/  @!P1 SYNCS.PHASECHK.TRANS64 P1, [R14+URZ+0x22850], R9 ;  /* 0x022850090e0095a7 */ /* 0x000ea4000802007f */
[----:B--2---:R-:W-:Y:S05]  /*19c60*/  @!P1 BRA `(.L_x_1211) ;  /* 0xfffffffc00ec9947 */ /* 0x004fea000383ffff */
[----:B------:R-:W-:Y:S05]  /*19c70*/  BRA `(.L_x_1208) ;  /* 0xffffff14004c7947 */ /* 0x000fea000383ffff */
.L_x_1219:
[----:B-1----:R-:W-:-:S04]  /*19c80*/  IMAD.U32 R20, RZ, RZ, UR6 ;  /* 0x00000006ff147e24 */ /* 0x002fc8000f8e00ff */
[----:B------:R1:W2:Y:S03]  /*19c90*/  SYNCS.PHASECHK.TRANS64.TRYWAIT P1, [R20+URZ+0x22830], R9 ;  /* 0x02283009140075a7 */ /* 0x0002a6000802017f */
[----:B--2---:R-:W-:Y:S05]  /*19ca0*/  @!P1 NANOSLEEP.SYNCS 0x989680 ;  /* 0x009896800000995d */ /* 0x004fea0003900000 */
[----:B------:R-:W2:Y:S02]  /*19cb0*/  @!P1 SYNCS.PHASECHK.TRANS64 P1, [R20+URZ+0x22830], R9 ;  /* 0x02283009140095a7 */ /* 0x000ea4000802007f */
[----:B--2---:R-:W-:Y:S05]  /*19cc0*/  @!P1 BRA `(.L_x_1219) ;  /* 0xfffffffc00ec9947 */ /* 0x004fea000383ffff */
[----:B------:R-:W-:Y:S05]  /*19cd0*/  BRA `(.L_x_1216) ;  /* 0xffffff3400607947 */ /* 0x000fea000383ffff */
.L_x_1223:
[----:B-1----:R-:W-:-:S04]  /*19ce0*/  IMAD.U32 R20, RZ, RZ, UR6 ;  /* 0x00000006ff147e24 */ /* 0x002fc8000f8e00ff */
[----:B------:R1:W2:Y:S03]  /*19cf0*/  SYNCS.PHASECHK.TRANS64.TRYWAIT P1, [R20+URZ+0x22850], R9 ;  /* 0x02285009140075a7 */ /* 0x0002a6000802017f */
[----:B--2---:R-:W-:Y:S05]  /*19d00*/  @!P1 NANOSLEEP.SYNCS 0x989680 ;  /* 0x009896800000995d */ /* 0x004fea0003900000 */
[----:B------:R-:W2:Y:S02]  /*19d10*/  @!P1 SYNCS.PHASECHK.TRANS64 P1, [R20+URZ+0x22850], R9 ;  /* 0x02285009140095a7 */ /* 0x000ea4000802007f */
[----:B--2---:R-:W-:Y:S05]  /*19d20*/  @!P1 BRA `(.L_x_1223) ;  /* 0xfffffffc00ec9947 */ /* 0x004fea000383ffff */
[----:B------:R-:W-:Y:S05]  /*19d30*/  BRA `(.L_x_1220) ;  /* 0xffffff3c00747947 */ /* 0x000fea000383ffff */
.L_x_1238:
[----:B-1----:R-:W-:-:S04]  /*19d40*/  IMAD.U32 R5, RZ, RZ, UR9 ;  /* 0x00000009ff057e24 */ /* 0x002fc8000f8e00ff */
[----:B------:R1:W2:Y:S03]  /*19d50*/  SYNCS.PHASECHK.TRANS64.TRYWAIT P1, [R5+URZ+0x22850], R0 ;  /* 0x02285000050075a7 */ /* 0x0002a6000802017f */
[----:B--2---:R-:W-:Y:S05]  /*19d60*/  @!P1 NANOSLEEP.SYNCS 0x989680 ;  /* 0x009896800000995d */ /* 0x004fea0003900000 */
[----:B------:R-:W2:Y:S02]  /*19d70*/  @!P1 SYNCS.PHASECHK.TRANS64 P1, [R5+URZ+0x22850], R0 ;  /* 0x02285000050095a7 */ /* 0x000ea4000802007f */
[----:B--2---:R-:W-:Y:S05]  /*19d80*/  @!P1 BRA `(.L_x_1238) ;  /* 0xfffffffc00ec9947 */ /* 0x004fea000383ffff */
[----:B------:R-:W-:Y:S05]  /*19d90*/  BRA `(.L_x_1237) ;  /* 0xffffff7800747947 */ /* 0x000fea000383ffff */
.L_x_1257:
[----:B------:R-:W-:Y:S02]  /*19da0*/  IMAD.MOV.U32 R13, RZ, RZ, R17 ;  /* 0x000000ffff0d7224 */ /* 0x000fe400078e0011 */
[----:B------:R-:W-:Y:S02]  /*19db0*/  IMAD.MOV.U32 R12, RZ, RZ, RZ ;  /* 0x000000ffff0c7224 */ /* 0x000fe400078e00ff */
[----:B------:R-:W-:Y:S02]  /*19dc0*/  IMAD.MOV.U32 R11, RZ, RZ, 0x1f ;  /* 0x0000001fff0b7424 */ /* 0x000fe400078e00ff */
[----:B------:R-:W-:-:S07]  /*19dd0*/  IMAD.MOV.U32 R15, RZ, RZ, -0x1 ;  /* 0xffffffffff0f7424 */ /* 0x000fce00078e00ff */
[----:B0----5:R-:W-:Y:S05]  /*19de0*/  WARPSYNC.COLLECTIVE R15, `(.L_x_1306) ;  /* 0x000000000f087348 */ /* 0x021fea0003c00000 */
[----:B------:R1:W2:Y:S02]  /*19df0*/  SHFL.IDX P6, R14, R13, R12, R11 ;  /* 0x0000000c0d0e7389 */ /* 0x0002a400000c000b */
[----:B012--5:R-:W-:Y:S01]  /*19e00*/  ENDCOLLECTIVE ;  /* 0x000000000000791b */ /* 0x027fe20003800000 */
.L_x_1306:
[----:B------:R-:W-:Y:S05]  /*19e10*/  BRA `(.L_x_1307) ;  /* 0xffffffb800547947 */ /* 0x000fea000383ffff */
.L_x_1259:
[----:B0-----:R-:W-:-:S04]  /*19e20*/  IMAD.U32 R3, RZ, RZ, UR46 ;  /* 0x0000002eff037e24 */ /* 0x001fc8000f8e00ff */
[----:B------:R0:W1:Y:S03]  /*19e30*/  SYNCS.PHASECHK.TRANS64.TRYWAIT P0, [R3+URZ+0x22880], R30 ;  /* 0x0228801e030075a7 */ /* 0x000066000800017f */
[----:B-1----:R-:W-:Y:S05]  /*19e40*/  @!P0 NANOSLEEP.SYNCS 0x989680 ;  /* 0x009896800000895d */ /* 0x002fea0003900000 */
[----:B------:R-:W1:Y:S02]  /*19e50*/  @!P0 SYNCS.PHASECHK.TRANS64 P0, [R3+URZ+0x22880], R30 ;  /* 0x0228801e030085a7 */ /* 0x000e64000800007f */
[----:B-1----:R-:W-:Y:S05]  /*19e60*/  @!P0 BRA `(.L_x_1259) ;  /* 0xfffffffc00ec8947 */ /* 0x002fea000383ffff */
[----:B------:R-:W-:Y:S05]  /*19e70*/  BRA `(.L_x_1308) ;  /* 0xffffffbc00a87947 */ /* 0x000fea000383ffff */
.L_x_1260:
        /* <DEDUP_REMOVED lines=8> */
.L_x_1310:
[----:B------:R-:W-:Y:S05]  /*19f00*/  BSYNC B0 ;  /* 0x0000000000007941 */ /* 0x000fea0003800000 */
.L_x_1309:
[----:B------:R-:W-:Y:S01]  /*19f10*/  IMAD.MOV.U32 R13, RZ, RZ, R16 ;  /* 0x000000ffff0d7224 */ /* 0x000fe200078e0010 */
[C---:B------:R-:W-:Y:S01]  /*19f20*/  ISETP.LT.OR P1, PT, R5.reuse, 0x1, P2 ;  /* 0x000000010500780c */ /* 0x040fe20001721670 */
        /* <DEDUP_REMOVED lines=8> */
[----:B------:R-:W-:-:S12]  /*19fb0*/  VIADD R28, R34, UR46 ;  /* 0x0000002e221c7c36 */ /* 0x000fd80008000000 */
[----:B------:R-:W-:Y:S05]  /*19fc0*/  WARPSYNC.COLLECTIVE R15, `(.L_x_1311) ;  /* 0x000000000f087348 */ /* 0x000fea0003c00000 */
[----:B------:R0:W1:Y:S02]  /*19fd0*/  SHFL.IDX P6, R14, R13, R12, R11 ;  /* 0x0000000c0d0e7389 */ /* 0x00006400000c000b */
[----:B01----:R-:W-:Y:S01]  /*19fe0*/  ENDCOLLECTIVE ;  /* 0x000000000000791b */ /* 0x003fe20003800000 */
.L_x_1311:
[----:B------:R-:W-:Y:S02]  /*19ff0*/  IMAD.MOV.U32 R13, RZ, RZ, R17 ;  /* 0x000000ffff0d7224 */ /* 0x000fe400078e0011 */
[----:B------:R-:W-:Y:S01]  /*1a000*/  IMAD.MOV.U32 R12, RZ, RZ, 0x1 ;  /* 0x00000001ff0c7424 */ /* 0x000fe200078e00ff */
[----:B------:R-:W-:-:S13]  /*1a010*/  IADD3 R2, P0, R29, R14, RZ ;  /* 0x0000000e1d027210 */ /* 0x000fda0007f1e0ff */
[----:B------:R-:W-:Y:S05]  /*1a020*/  WARPSYNC.COLLECTIVE R15, `(.L_x_1312) ;  /* 0x000000000f087348 */ /* 0x000fea0003c00000 */
[----:B------:R0:W1:Y:S02]  /*1a030*/  SHFL.IDX P6, R14, R13, R12, R11 ;  /* 0x0000000c0d0e7389 */ /* 0x00006400000c000b */
[----:B01----:R-:W-:Y:S01]  /*1a040*/  ENDCOLLECTIVE ;  /* 0x000000000000791b */ /* 0x003fe20003800000 */
.L_x_1312:
[----:B------:R-:W-:-:S05]  /*1a050*/  IMAD.X R3, RZ, RZ, R3, P0 ;  /* 0x000000ffff037224 */ /* 0x000fca00000e0603 */
        /* <DEDUP_REMOVED lines=10> */
.L_x_1313:
        /* <DEDUP_REMOVED lines=9> */
.L_x_1314:
        /* <DEDUP_REMOVED lines=10> */
.L_x_1315:
        /* <DEDUP_REMOVED lines=8> */
.L_x_1316:
        /* <DEDUP_REMOVED lines=10> */
.L_x_1317:
        /* <DEDUP_REMOVED lines=9> */
.L_x_1318:
        /* <DEDUP_REMOVED lines=10> */
.L_x_1319:
        /* <DEDUP_REMOVED lines=8> */
.L_x_1320:
        /* <DEDUP_REMOVED lines=10> */
.L_x_1321:
        /* <DEDUP_REMOVED lines=9> */
.L_x_1322:
        /* <DEDUP_REMOVED lines=10> */
.L_x_1323:
        /* <DEDUP_REMOVED lines=8> */
.L_x_1324:
        /* <DEDUP_REMOVED lines=10> */
.L_x_1325:
        /* <DEDUP_REMOVED lines=9> */
.L_x_1326:
        /* <DEDUP_REMOVED lines=10> */
.L_x_1327:
        /* <DEDUP_REMOVED lines=8> */
.L_x_1328:
        /* <DEDUP_REMOVED lines=14> */
.L_x_1329:
        /* <DEDUP_REMOVED lines=9> */
.L_x_1263:
[----:B0-----:R-:W-:-:S04]  /*1ab10*/  IMAD.U32 R3, RZ, RZ, UR46 ;  /* 0x0000002eff037e24 */ /* 0x001fc8000f8e00ff */
[----:B------:R0:W1:Y:S03]  /*1ab20*/  SYNCS.PHASECHK.TRANS64.TRYWAIT P2, [R3+URZ+0x22840], R30 ;  /* 0x0228401e030075a7 */ /* 0x000066000804017f */
[----:B-1----:R-:W-:Y:S05]  /*1ab30*/  @!P2 NANOSLEEP.SYNCS 0x989680 ;  /* 0x009896800000a95d */ /* 0x002fea0003900000 */
[----:B------:R-:W1:Y:S02]  /*1ab40*/  @!P2 SYNCS.PHASECHK.TRANS64 P2, [R3+URZ+0x22840], R30 ;  /* 0x0228401e0300a5a7 */ /* 0x000e64000804007f */
[----:B-1----:R-:W-:Y:S05]  /*1ab50*/  @!P2 BRA `(.L_x_1263) ;  /* 0xfffffffc00eca947 */ /* 0x002fea000383ffff */
[----:B------:R-:W-:Y:S05]  /*1ab60*/  BRA `(.L_x_1331) ;  /* 0xffffffb800b47947 */ /* 0x000fea000383ffff */
.L_x_1264:
        /* <DEDUP_REMOVED lines=8> */
.L_x_1333:
[----:B------:R-:W-:Y:S05]  /*1abf0*/  BSYNC B0 ;  /* 0x0000000000007941 */ /* 0x000fea0003800000 */
.L_x_1332:
[----:B------:R-:W-:Y:S01]  /*1ac00*/  IMAD.MOV.U32 R13, RZ, RZ, R7 ;  /* 0x000000ffff0d7224 */ /* 0x000fe200078e0007 */
[----:B------:R-:W-:Y:S01]  /*1ac10*/  P2R R8, PR, RZ, 0x2 ;  /* 0x00000002ff087803 */ /* 0x000fe20000000000 */
[----:B------:R-:W-:Y:S01]  /*1ac20*/  IMAD.MOV.U32 R12, RZ, RZ, RZ ;  /* 0x000000ffff0c7224 */ /* 0x000fe200078e00ff */
[----:B------:R-:W-:Y:S01]  /*1ac30*/  ISETP.GE.AND P1, PT, R29, R16, PT ;  /* 0x000000101d00720c */ /* 0x000fe20003f26270 */
[----:B------:R-:W-:Y:S01]  /*1ac40*/  IMAD.MOV.U32 R11, RZ, RZ, 0x181f ;  /* 0x0000181fff0b7424 */ /* 0x000fe200078e00ff */
[----:B------:R-:W-:Y:S01]  /*1ac50*/  P2R R9, PR, RZ, 0x1 ;  /* 0x00000001ff097803 */ /* 0x000fe20000000000 */
[----:B------:R-:W-:Y:S01]  /*1ac60*/  IMAD.MOV.U32 R15, RZ, RZ, -0x1 ;  /* 0xffffffffff0f7424 */ /* 0x000fe200078e00ff */
[----:B------:R-:W-:Y:S01]  /*1ac70*/  LOP3.LUT P0, RZ, R0, 0x20, RZ, 0xc0, !PT ;  /* 0x0000002000ff7812 */ /* 0x000fe2000780c0ff */
[----:B------:R-:W-:-:S12]  /*1ac80*/  IMAD.MOV.U32 R2, RZ, RZ, R14 ;  /* 0x000000ffff027224 */ /* 0x000fd800078e000e */
[----:B------:R-:W-:Y:S05]  /*1ac90*/  WARPSYNC.COLLECTIVE R15, `(.L_x_1334) ;  /* 0x000000000f087348 */ /* 0x000fea0003c00000 */
[----:B------:R0:W1:Y:S02]  /*1aca0*/  SHFL.IDX P6, R14, R13, R12, R11 ;  /* 0x0000000c0d0e7389 */ /* 0x00006400000c000b */
[----:B01----:R-:W-:Y:S01]  /*1acb0*/  ENDCOLLECTIVE ;  /* 0x000000000000791b */ /* 0x003fe20003800000 */
.L_x_1334:
        /* <DEDUP_REMOVED lines=14> */
.L_x_1335:
[----:B------:R-:W-:Y:S02]  /*1ada0*/  IMAD.MOV.U32 R13, RZ, RZ, R7 ;  /* 0x000000ffff0d7224 */ /* 0x000fe400078e0007 */
[----:B------:R-:W-:-:S07]  /*1adb0*/  IMAD.MOV.U32 R10, RZ, RZ, R14 ;  /* 0x000000ffff0a7224 */ /* 0x000fce00078e000e */
[----:B------:R-:W-:Y:S05]  /*1adc0*/  WARPSYNC.COLLECTIVE R15, `(.L_x_1336) ;  /* 0x000000000f087348 */ /* 0x000fea0003c00000 */
[----:B------:R0:W1:Y:S02]  /*1add0*/  SHFL.IDX P6, R14, R13, R12, R11 ;  /* 0x0000000c0d0e7389 */ /* 0x00006400000c000b */
[----:B01----:R-:W-:Y:S01]  /*1ade0*/  ENDCOLLECTIVE ;  /* 0x000000000000791b */ /* 0x003fe20003800000 */
.L_x_1336:
        /* <DEDUP_REMOVED lines=13> */
.L_x_1337:
[----:B------:R-:W-:Y:S02]  /*1aec0*/  IMAD.MOV.U32 R13, RZ, RZ, R7 ;  /* 0x000000ffff0d7224 */ /* 0x000fe400078e0007 */
[----:B------:R-:W-:-:S07]  /*1aed0*/  IMAD.MOV.U32 R9, RZ, RZ, R14 ;  /* 0x000000ffff097224 */ /* 0x000fce00078e000e */
[----:B------:R-:W-:Y:S05]  /*1aee0*/  WARPSYNC.COLLECTIVE R15, `(.L_x_1338) ;  /* 0x000000000f087348 */ /* 0x000fea0003c00000 */
[----:B------:R0:W1:Y:S02]  /*1aef0*/  SHFL.IDX P6, R14, R13, R12, R11 ;  /* 0x0000000c0d0e7389 */ /* 0x00006400000c000b */
[----:B01----:R-:W-:Y:S01]  /*1af00*/  ENDCOLLECTIVE ;  /* 0x000000000000791b */ /* 0x003fe20003800000 */
.L_x_1338:
        /* <DEDUP_REMOVED lines=15> */
.L_x_1339:
[----:B------:R-:W-:Y:S02]  /*1b000*/  IMAD.MOV.U32 R13, RZ, RZ, R7 ;  /* 0x000000ffff0d7224 */ /* 0x000fe400078e0007 */
[----:B------:R-:W-:-:S07]  /*1b010*/  IMAD.MOV.U32 R8, RZ, RZ, R14 ;  /* 0x000000ffff087224 */ /* 0x000fce00078e000e */
[----:B------:R-:W-:Y:S05]  /*1b020*/  WARPSYNC.COLLECTIVE R15, `(.L_x_1340) ;  /* 0x000000000f087348 */ /* 0x000fea0003c00000 */
[----:B------:R0:W1:Y:S02]  /*1b030*/  SHFL.IDX P6, R14, R13, R12, R11 ;  /* 0x0000000c0d0e7389 */ /* 0x00006400000c000b */
[----:B01----:R-:W-:Y:S01]  /*1b040*/  ENDCOLLECTIVE ;  /* 0x000000000000791b */ /* 0x003fe20003800000 */
.L_x_1340:
        /* <DEDUP_REMOVED lines=15> */
.L_x_1341:
[----:B------:R-:W-:Y:S02]  /*1b140*/  IMAD.MOV.U32 R13, RZ, RZ, R7 ;  /* 0x000000ffff0d7224 */ /* 0x000fe400078e0007 */
[----:B------:R-:W-:-:S07]  /*1b150*/  IMAD.MOV.U32 R8, RZ, RZ, R14 ;  /* 0x000000ffff087224 */ /* 0x000fce00078e000e */
[----:B------:R-:W-:Y:S05]  /*1b160*/  WARPSYNC.COLLECTIVE R15, `(.L_x_1342) ;  /* 0x000000000f087348 */ /* 0x000fea0003c00000 */
[----:B------:R0:W1:Y:S02]  /*1b170*/  SHFL.IDX P6, R14, R13, R12, R11 ;  /* 0x0000000c0d0e7389 */ /* 0x00006400000c000b */
[----:B01----:R-:W-:Y:S01]  /*1b180*/  ENDCOLLECTIVE ;  /* 0x000000000000791b */ /* 0x003fe20003800000 */
.L_x_1342:
[----:B------:R-:W-:Y:S02]  /*1b190*/  IMAD.MOV.U32 R13, RZ, RZ, R6 ;  /* 0x000000ffff0d7224 */ /* 0x000fe400078e0006 */
[----:B------:R-:W-:Y:S01]  /*1b1a0*/  IMAD.MOV.U32 R12, RZ, RZ, 0x5 ;  /* 0x00000005ff0c7424 */ /* 0x000fe200078e00ff */
[----:B------:R-:W-:-:S05]  /*1b1b0*/  @P4 IADD3 R14, P2, R29, R14, RZ ;  /* 0x0000000e1d0e4210 */ /* 0x000fca0007f5e0ff */
[----:B------:R-:W-:-:S08]  /*1b1c0*/  @P4 IMAD.MOV.U32 R2, RZ, RZ, R14 ;  /* 0x000000ffff024224 */ /* 0x000fd000078e000e */
[----:B------:R-:W-:Y:S05]  /*1b1d0*/  WARPSYNC.COLLECTIVE R15, `(.L_x_1343) ;  /* 0x000000000f087348 */ /* 0x000fea0003c00000 */
[----:B------:R0:W1:Y:S02]  /*1b1e0*/  SHFL.IDX P6, R14, R13, R12, R11 ;  /* 0x0000000c0d0e7389 */ /* 0x00006400000c000b */
[----:B01----:R-:W-:Y:S01]  /*1b1f0*/  ENDCOLLECTIVE ;  /* 0x000000000000791b */ /* 0x003fe20003800000 */
.L_x_1343:
[----:B------:R-:W-:-:S04]  /*1b200*/  @P4 IMAD.X R9, RZ, RZ, R8, P2 ;  /* 0x000000ffff094224 */ /* 0x000fc800010e0608 */
        /* <DEDUP_REMOVED lines=11> */
.L_x_1344:
[----:B------:R-:W-:Y:S02]  /*1b2c0*/  IMAD.MOV.U32 R13, RZ, RZ, R6 ;  /* 0x000000ffff0d7224 */ /* 0x000fe400078e0006 */
[----:B------:R-:W-:Y:S01]  /*1b2d0*/  IMAD.MOV.U32 R12, RZ, RZ, 0x6 ;  /* 0x00000006ff0c7424 */ /* 0x000fe200078e00ff */
[----:B------:R-:W-:-:S05]  /*1b2e0*/  @P3 IADD3 R14, P2, R29, R14, RZ ;  /* 0x0000000e1d0e3210 */ /* 0x000fca0007f5e0ff */
[----:B------:R-:W-:-:S08]  /*1b2f0*/  @P3 IMAD.MOV.U32 R2, RZ, RZ, R14 ;  /* 0x000000ffff023224 */ /* 0x000fd000078e000e */
[----:B------:R-:W-:Y:S05]  /*1b300*/  WARPSYNC.COLLECTIVE R15, `(.L_x_1345) ;  /* 0x000000000f087348 */ /* 0x000fea0003c00000 */
[----:B------:R0:W1:Y:S02]  /*1b310*/  SHFL.IDX P6, R14, R13, R12, R11 ;  /* 0x0000000c0d0e7389 */ /* 0x00006400000c000b */
[----:B01----:R-:W-:Y:S01]  /*1b320*/  ENDCOLLECTIVE ;  /* 0x000000000000791b */ /* 0x003fe20003800000 */
.L_x_1345:
        /* <DEDUP_REMOVED lines=11> */
.L_x_1346:
[----:B------:R-:W-:Y:S02]  /*1b3e0*/  IMAD.MOV.U32 R13, RZ, RZ, R6 ;  /* 0x000000ffff0d7224 */ /* 0x000fe400078e0006 */
[----:B------:R-:W-:Y:S01]  /*1b3f0*/  IMAD.MOV.U32 R12, RZ, RZ, 0x7 ;  /* 0x00000007ff0c7424 */ /* 0x000fe200078e00ff */
[----:B------:R-:W-:-:S05]  /*1b400*/  @P4 IADD3 R14, P2, R29, R14, RZ ;  /* 0x0000000e1d0e4210 */ /* 0x000fca0007f5e0ff */
[----:B------:R-:W-:-:S08]  /*1b410*/  @P4 IMAD.MOV.U32 R2, RZ, RZ, R14 ;  /* 0x000000ffff024224 */ /* 0x000fd000078e000e */
[----:B------:R-:W-:Y:S05]  /*1b420*/  WARPSYNC.COLLECTIVE R15, `(.L_x_1347) ;  /* 0x000000000f087348 */ /* 0x000fea0003c00000 */
[----:B------:R0:W1:Y:S02]  /*1b430*/  SHFL.IDX P6, R14, R13, R12, R11 ;  /* 0x0000000c0d0e7389 */ /* 0x00006400000c000b */
[----:B01----:R-:W-:Y:S01]  /*1b440*/  ENDCOLLECTIVE ;  /* 0x000000000000791b */ /* 0x003fe20003800000 */
.L_x_1347:
        /* <DEDUP_REMOVED lines=11> */
.L_x_1348:
[----:B------:R-:W-:Y:S02]  /*1b500*/  IMAD.MOV.U32 R13, RZ, RZ, R4 ;  /* 0x000000ffff0d7224 */ /* 0x000fe400078e0004 */
[----:B------:R-:W-:Y:S01]  /*1b510*/  IMAD.MOV.U32 R12, RZ, RZ, RZ ;  /* 0x000000ffff0c7224 */ /* 0x000fe200078e00ff */
[----:B------:R-:W-:-:S13]  /*1b520*/  @P0 IADD3 R9, P2, R29, R14, RZ ;  /* 0x0000000e1d090210 */ /* 0x000fda0007f5e0ff */
[----:B------:R-:W-:Y:S05]  /*1b530*/  WARPSYNC.COLLECTIVE R15, `(.L_x_1349) ;  /* 0x000000000f087348 */ /* 0x000fea0003c00000 */
[----:B------:R0:W1:Y:S02]  /*1b540*/  SHFL.IDX P6, R14, R13, R12, R11 ;  /* 0x0000000c0d0e7389 */ /* 0x00006400000c000b */
[----:B01----:R-:W-:Y:S01]  /*1b550*/  ENDCOLLECTIVE ;  /* 0x000000000000791b */ /* 0x003fe20003800000 */
.L_x_1349:
        /* <DEDUP_REMOVED lines=12> */
.L_x_1350:
[----:B------:R-:W-:Y:S02]  /*1b620*/  IMAD.MOV.U32 R13, RZ, RZ, R4 ;  /* 0x000000ffff0d7224 */ /* 0x000fe400078e0004 */
[----:B------:R-:W-:Y:S01]  /*1b630*/  IMAD.MOV.U32 R12, RZ, RZ, 0x1 ;  /* 0x00000001ff0c7424 */ /* 0x000fe200078e00ff */
[----:B------:R-:W-:-:S13]  /*1b640*/  @P1 IADD3 R9, P0, R29, R14, RZ ;  /* 0x0000000e1d091210 */ /* 0x000fda0007f1e0ff */
[----:B------:R-:W-:Y:S05]  /*1b650*/  WARPSYNC.COLLECTIVE R15, `(.L_x_1351) ;  /* 0x000000000f087348 */ /* 0x000fea0003c00000 */
[----:B------:R0:W1:Y:S02]  /*1b660*/  SHFL.IDX P6, R14, R13, R12, R11 ;  /* 0x0000000c0d0e7389 */ /* 0x00006400000c000b */
[----:B01----:R-:W-:Y:S01]  /*1b670*/  ENDCOLLECTIVE ;  /* 0x000000000000791b */ /* 0x003fe20003800000 */
.L_x_1351:
        /* <DEDUP_REMOVED lines=12> */
.L_x_1352:
[----:B------:R-:W-:Y:S05]  /*1b740*/  BRA `(.L_x_1353) ;  /* 0xffffffb400747947 */ /* 0x000fea000383ffff */
.L_x_1267:
[----:B------:R-:W-:Y:S02]  /*1b750*/  IMAD.MOV.U32 R13, RZ, RZ, R4 ;  /* 0x000000ffff0d7224 */ /* 0x000fe400078e0004 */
[----:B------:R-:W-:Y:S02]  /*1b760*/  IMAD.MOV.U32 R12, RZ, RZ, RZ ;  /* 0x000000ffff0c7224 */ /* 0x000fe400078e00ff */
[----:B------:R-:W-:Y:S02]  /*1b770*/  IMAD.MOV.U32 R11, RZ, RZ, 0x181f ;  /* 0x0000181fff0b7424 */ /* 0x000fe400078e00ff */
[----:B------:R-:W-:Y:S02]  /*1b780*/  IMAD.MOV.U32 R15, RZ, RZ, -0x1 ;  /* 0xffffffffff0f7424 */ /* 0x000fe400078e00ff */
[----:B------:R-:W-:-:S07]  /*1b790*/  VIADD R6, R26, UR41 ;  /* 0x000000291a067c36 */ /* 0x000fce0008000000 */
[----:B------:R-:W-:Y:S05]  /*1b7a0*/  WARPSYNC.COLLECTIVE R15, `(.L_x_1354) ;  /* 0x000000000f087348 */ /* 0x000fea0003c00000 */
[----:B------:R0:W1:Y:S02]  /*1b7b0*/  SHFL.IDX P6, R14, R13, R12, R11 ;  /* 0x0000000c0d0e7389 */ /* 0x00006400000c000b */
[----:B01----:R-:W-:Y:S01]  /*1b7c0*/  ENDCOLLECTIVE ;  /* 0x000000000000791b */ /* 0x003fe20003800000 */
.L_x_1354:
[----:B------:R-:W-:Y:S02]  /*1b7d0*/  VIADD R8, R6, 0x10 ;  /* 0x0000001006087836 */ /* 0x000fe40000000000 */
[----:B------:R-:W-:Y:S02]  /*1b7e0*/  IMAD.MOV.U32 R13, RZ, RZ, R0 ;  /* 0x000000ffff0d7224 */ /* 0x000fe400078e0000 */
[----:B------:R-:W-:-:S07]  /*1b7f0*/  IMAD.MOV.U32 R2, RZ, RZ, R14 ;  /* 0x000000ffff027224 */ /* 0x000fce00078e000e */
[----:B------:R-:W-:Y:S05]  /*1b800*/  WARPSYNC.COLLECTIVE R15, `(.L_x_1355) ;  /* 0x000000000f087348 */ /* 0x000fea0003c00000 */
[----:B------:R0:W1:Y:S02]  /*1b810*/  SHFL.IDX P6, R14, R13, R12, R11 ;  /* 0x0000000c0d0e7389 */ /* 0x00006400000c000b */
[----:B01----:R-:W-:Y:S01]  /*1b820*/  ENDCOLLECTIVE ;  /* 0x000000000000791b */ /* 0x003fe20003800000 */
.L_x_1355:
        /* <DEDUP_REMOVED lines=11> */
.L_x_1356:
        /* <DEDUP_REMOVED lines=10> */
.L_x_1357:
[----:B------:R-:W-:Y:S02]  /*1b980*/  IMAD.MOV.U32 R13, RZ, RZ, R4 ;  /* 0x000000ffff0d7224 */ /* 0x000fe400078e0004 */
[----:B------:R-:W-:Y:S02]  /*1b990*/  IMAD.MOV.U32 R12, RZ, RZ, 0x2 ;  /* 0x00000002ff0c7424 */ /* 0x000fe400078e00ff */
[----:B------:R-:W-:-:S07]  /*1b9a0*/  IMAD.MOV.U32 R8, RZ, RZ, R14 ;  /* 0x000000ffff087224 */ /* 0x000fce00078e000e */
[----:B------:R-:W-:Y:S05]  /*1b9b0*/  WARPSYNC.COLLECTIVE R15, `(.L_x_1358) ;  /* 0x000000000f087348 */ /* 0x000fea0003c00000 */
[----:B------:R0:W1:Y:S02]  /*1b9c0*/  SHFL.IDX P6, R14, R13, R12, R11 ;  /* 0x0000000c0d0e7389 */ /* 0x00006400000c000b */
[----:B01----:R-:W-:Y:S01]  /*1b9d0*/  ENDCOLLECTIVE ;  /* 0x000000000000791b */ /* 0x003fe20003800000 */
.L_x_1358:
[----:B------:R-:W-:Y:S01]  /*1b9e0*/  @!P1 IADD3 R9, P3, R29, R8, RZ ;  /* 0x000000081d099210 */ /* 0x000fe20007f7e0ff */
[----:B------:R-:W-:-:S04]  /*1b9f0*/  VIADD R8, R6, 0x20 ;  /* 0x0000002006087836 */ /* 0x000fc80000000000 */
[----:B------:R-:W-:Y:S02]  /*1ba00*/  @!P1 IMAD.X R10, RZ, RZ, R7, P3 ;  /* 0x000000ffff0a9224 */ /* 0x000fe400018e0607 */
[----:B------:R-:W-:Y:S02]  /*1ba10*/  @!P1 IMAD.MOV.U32 R2, RZ, RZ, R9 ;  /* 0x000000ffff029224 */ /* 0x000fe400078e0009 */
        /* <DEDUP_REMOVED lines=11> */
.L_x_1359:
[----:B------:R-:W-:Y:S02]  /*1bad0*/  IMAD.MOV.U32 R13, RZ, RZ, R4 ;  /* 0x000000ffff0d7224 */ /* 0x000fe400078e0004 */
[----:B------:R-:W-:Y:S01]  /*1bae0*/  IMAD.MOV.U32 R12, RZ, RZ, 0x3 ;  /* 0x00000003ff0c7424 */ /* 0x000fe200078e00ff */
[----:B------:R-:W-:-:S05]  /*1baf0*/  @!P1 IADD3 R14, P2, R29, R14, RZ ;  /* 0x0000000e1d0e9210 */ /* 0x000fca0007f5e0ff */
[----:B------:R-:W-:-:S08]  /*1bb00*/  @!P1 IMAD.MOV.U32 R2, RZ, RZ, R14 ;  /* 0x000000ffff029224 */ /* 0x000fd000078e000e */
[----:B------:R-:W-:Y:S05]  /*1bb10*/  WARPSYNC.COLLECTIVE R15, `(.L_x_1360) ;  /* 0x000000000f087348 */ /* 0x000fea0003c00000 */
[----:B------:R0:W1:Y:S02]  /*1bb20*/  SHFL.IDX P6, R14, R13, R12, R11 ;  /* 0x0000000c0d0e7389 */ /* 0x00006400000c000b */
[----:B01----:R-:W-:Y:S01]  /*1bb30*/  ENDCOLLECTIVE ;  /* 0x000000000000791b */ /* 0x003fe20003800000 */
.L_x_1360:
[----:B------:R-:W-:Y:S02]  /*1bb40*/  @!P1 IMAD.X R3, RZ, RZ, R8, P2 ;  /* 0x000000ffff039224 */ /* 0x000fe400010e0608 */
[----:B------:R-:W-:-:S03]  /*1bb50*/  VIADD R8, R6, 0x30 ;  /* 0x0000003006087836 */ /* 0x000fc60000000000 */
[----:B------:R-:W-:Y:S01]  /*1bb60*/  @!PT LDS RZ, [RZ] ;  /* 0x00000000fffff984 */ /* 0x000fe20000000800 */
[----:B------:R-:W-:Y:S01]  /*1bb70*/  @!PT LDS RZ, [RZ] ;  /* 0x00000000fffff984 */ /* 0x000fe20000000800 */
[----:B------:R-:W-:Y:S01]  /*1bb80*/  @!PT LDS RZ, [RZ] ;  /* 0x00000000fffff984 */ /* 0x000fe20000000800 */
[----:B------:R0:W-:Y:S02]  /*1bb90*/  @!P1 LDGSTS.E.BYPASS.LTC128B.128 [R28+0x15400], desc[UR52][R2.64], !P0 ;  /* 0x15400000021c9fae */ /* 0x0001e4000c101d74 */
[----:B------:R-:W-:Y:S01]  /*1bba0*/  ISETP.GE.AND P2, PT, R8, R5, PT ;  /* 0x000000050800720c */ /* 0x000fe20003f46270 */
[----:B------:R-:W-:Y:S02]  /*1bbb0*/  VIADD R8, R6, 0x40 ;  /* 0x0000004006087836 */ /* 0x000fe40000000000 */
[----:B------:R-:W-:Y:S02]  /*1bbc0*/  IMAD.MOV.U32 R13, RZ, RZ, R0 ;  /* 0x000000ffff0d7224 */ /* 0x000fe400078e0000 */
[----:B------:R-:W-:-:S08]  /*1bbd0*/  IMAD.MOV.U32 R7, RZ, RZ, R14 ;  /* 0x000000ffff077224 */ /* 0x000fd000078e000e */
[----:B0-----:R-:W-:Y:S05]  /*1bbe0*/  WARPSYNC.COLLECTIVE R15, `(.L_x_1361) ;  /* 0x000000000f087348 */ /* 0x001fea0003c00000 */
[----:B------:R1:W2:Y:S02]  /*1bbf0*/  SHFL.IDX P6, R14, R13, R12, R11 ;  /* 0x0000000c0d0e7389 */ /* 0x0002a400000c000b */
[----:B012---:R-:W-:Y:S01]  /*1bc00*/  ENDCOLLECTIVE ;  /* 0x000000000000791b */ /* 0x007fe20003800000 */
.L_x_1361:
[----:B------:R-:W-:Y:S02]  /*1bc10*/  IMAD.MOV.U32 R13, RZ, RZ, R4 ;  /* 0x000000ffff0d7224 */ /* 0x000fe400078e0004 */
[----:B------:R-:W-:Y:S02]  /*1bc20*/  IMAD.MOV.U32 R12, RZ, RZ, 0x4 ;  /* 0x00000004ff0c7424 */ /* 0x000fe400078e00ff */
[----:B------:R-:W-:-:S07]  /*1bc30*/  IMAD.MOV.U32 R10, RZ, RZ, R14 ;  /* 0x000000ffff0a7224 */ /* 0x000fce00078e000e */
[----:B------:R-:W-:Y:S05]  /*1bc40*/  WARPSYNC.COLLECTIVE R15, `(.L_x_1362) ;  /* 0x000000000f087348 */ /* 0x000fea0003c00000 */
[----:B------:R0:W1:Y:S02]  /*1bc50*/  SHFL.IDX P6, R14, R13, R12, R11 ;  /* 0x0000000c0d0e7389 */ /* 0x00006400000c000b */
[----:B01----:R-:W-:Y:S01]  /*1bc60*/  ENDCOLLECTIVE ;  /* 0x000000000000791b */ /* 0x003fe20003800000 */
.L_x_1362:
[----:B------:R-:W-:-:S05]  /*1bc70*/  @!P2 IADD3 R2, P1, R29, R10, RZ ;  /* 0x0000000a1d02a210 */ /* 0x000fca0007f3e0ff */
[----:B------:R-:W-:Y:S01]  /*1bc80*/  @!P2 IMAD.X R3, RZ, RZ, R7, P1 ;  /* 0x000000ffff03a224 */ /* 0x000fe200008e0607 */
[----:B------:R-:W-:-:S04]  /*1bc90*/  ISETP.GE.AND P1, PT, R8, R5, PT ;  /* 0x000000050800720c */ /* 0x000fc80003f26270 */
        /* <DEDUP_REMOVED lines=9> */
.L_x_1363:
[----:B------:R-:W-:Y:S02]  /*1bd30*/  IMAD.MOV.U32 R13, RZ, RZ, R4 ;  /* 0x000000ffff0d7224 */ /* 0x000fe400078e0004 */
[----:B------:R-:W-:Y:S01]  /*1bd40*/  IMAD.MOV.U32 R12, RZ, RZ, 0x5 ;  /* 0x00000005ff0c7424 */ /* 0x000fe200078e00ff */
[----:B------:R-:W-:-:S13]  /*1bd50*/  @!P1 IADD3 R2, P2, R29, R14, RZ ;  /* 0x0000000e1d029210 */ /* 0x000fda0007f5e0ff */
[----:B------:R-:W-:Y:S05]  /*1bd60*/  WARPSYNC.COLLECTIVE R15, `(.L_x_1364) ;  /* 0x000000000f087348 */ /* 0x000fea0003c00000 */
[----:B------:R0:W1:Y:S02]  /*1bd70*/  SHFL.IDX P6, R14, R13, R12, R11 ;  /* 0x0000000c0d0e7389 */ /* 0x00006400000c000b */
[----:B01----:R-:W-:Y:S01]  /*1bd80*/  ENDCOLLECTIVE ;  /* 0x000000000000791b */ /* 0x003fe20003800000 */
.L_x_1364:
        /* <DEDUP_REMOVED lines=12> */
.L_x_1365:
[----:B------:R-:W-:Y:S02]  /*1be50*/  IMAD.MOV.U32 R13, RZ, RZ, R4 ;  /* 0x000000ffff0d7224 */ /* 0x000fe400078e0004 */
[----:B------:R-:W-:Y:S02]  /*1be60*/  IMAD.MOV.U32 R12, RZ, RZ, 0x6 ;  /* 0x00000006ff0c7424 */ /* 0x000fe400078e00ff */
[----:B------:R-:W-:-:S07]  /*1be70*/  IMAD.MOV.U32 R10, RZ, RZ, R14 ;  /* 0x000000ffff0a7224 */ /* 0x000fce00078e000e */
[----:B------:R-:W-:Y:S05]  /*1be80*/  WARPSYNC.COLLECTIVE R15, `(.L_x_1366) ;  /* 0x000000000f087348 */ /* 0x000fea0003c00000 */
[----:B------:R0:W1:Y:S02]  /*1be90*/  SHFL.IDX P6, R14, R13, R12, R11 ;  /* 0x0000000c0d0e7389 */ /* 0x00006400000c000b */
[----:B01----:R-:W-:Y:S01]  /*1bea0*/  ENDCOLLECTIVE ;  /* 0x000000000000791b */ /* 0x003fe20003800000 */
.L_x_1366:
        /* <DEDUP_REMOVED lines=11> */
.L_x_1367:
        /* <DEDUP_REMOVED lines=8> */
.L_x_1368:
[----:B------:R-:W-:Y:S02]  /*1bfe0*/  @!P1 IMAD.X R8, RZ, RZ, R8, P2 ;  /* 0x000000ffff089224 */ /* 0x000fe400010e0608 */
[----:B------:R-:W-:Y:S02]  /*1bff0*/  @!P1 IMAD.MOV.U32 R2, RZ, RZ, R9 ;  /* 0x000000ffff029224 */ /* 0x000fe400078e0009 */
[----:B------:R-:W-:-:S05]  /*1c000*/  @!P1 IMAD.MOV.U32 R3, RZ, RZ, R8 ;  /* 0x000000ffff039224 */ /* 0x000fca00078e0008 */
        /* <DEDUP_REMOVED lines=9> */
.L_x_1369:
[----:B------:R-:W-:Y:S05]  /*1c0a0*/  BRA `(.L_x_1370) ;  /* 0xffffffb400607947 */ /* 0x000fea000383ffff */
.L_x_1268:
[----:B0-----:R-:W-:-:S04]  /*1c0b0*/  IMAD.U32 R3, RZ, RZ, UR46 ;  /* 0x0000002eff037e24 */ /* 0x001fc8000f8e00ff */
[----:B------:R0:W1:Y:S03]  /*1c0c0*/  SYNCS.PHASECHK.TRANS64.TRYWAIT P0, [R3+URZ+0x22820], R0 ;  /* 0x02282000030075a7 */ /* 0x000066000800017f */
[----:B-1----:R-:W-:Y:S05]  /*1c0d0*/  @!P0 NANOSLEEP.SYNCS 0x989680 ;  /* 0x009896800000895d */ /* 0x002fea0003900000 */
[----:B------:R-:W1:Y:S02]  /*1c0e0*/  @!P0 SYNCS.PHASECHK.TRANS64 P0, [R3+URZ+0x22820], R0 ;  /* 0x02282000030085a7 */ /* 0x000e64000800007f */
[----:B-1----:R-:W-:Y:S05]  /*1c0f0*/  @!P0 BRA `(.L_x_1268) ;  /* 0xfffffffc00ec8947 */ /* 0x002fea000383ffff */
[----:B------:R-:W-:Y:S05]  /*1c100*/  BRA `(.L_x_1371) ;  /* 0xffffffb4008c7947 */ /* 0x000fea000383ffff */
.L_x_1271:
[----:B0-----:R0:W1:Y:S02]  /*1c110*/  SYNCS.PHASECHK.TRANS64.TRYWAIT P1, [R3+URZ+0x22880], R25 ;  /* 0x02288019030075a7 */ /* 0x001064000802017f */
[----:B-1----:R-:W-:Y:S05]  /*1c120*/  @!P1 NANOSLEEP.SYNCS 0x989680 ;  /* 0x009896800000995d */ /* 0x002fea0003900000 */
[----:B------:R-:W1:Y:S02]  /*1c130*/  @!P1 SYNCS.PHASECHK.TRANS64 P1, [R3+URZ+0x22880], R25 ;  /* 0x02288019030095a7 */ /* 0x000e64000802007f */
[----:B-1----:R-:W-:Y:S05]  /*1c140*/  @!P1 BRA `(.L_x_1271) ;  /* 0xfffffffc00f09947 */ /* 0x002fea000383ffff */
[----:B------:R-:W-:Y:S05]  /*1c150*/  BRA `(.L_x_1372) ;  /* 0xffffffb800947947 */ /* 0x000fea000383ffff */
.L_x_1272:
        /* <DEDUP_REMOVED lines=8> */
.L_x_1374:
[----:B------:R-:W-:Y:S05]  /*1c1e0*/  BSYNC B0 ;  /* 0x0000000000007941 */ /* 0x000fea0003800000 */
.L_x_1373:
[----:B------:R-:W-:Y:S02]  /*1c1f0*/  IMAD.MOV.U32 R13, RZ, RZ, R6 ;  /* 0x000000ffff0d7224 */ /* 0x000fe400078e0006 */
[----:B------:R-:W-:Y:S02]  /*1c200*/  IMAD.MOV.U32 R12, RZ, RZ, RZ ;  /* 0x000000ffff0c7224 */ /* 0x000fe400078e00ff */
[----:B------:R-:W-:Y:S02]  /*1c210*/  IMAD.MOV.U32 R11, RZ, RZ, 0x181f ;  /* 0x0000181fff0b7424 */ /* 0x000fe400078e00ff */
[----:B------:R-:W-:Y:S02]  /*1c220*/  IMAD.MOV.U32 R15, RZ, RZ, -0x1 ;  /* 0xffffffffff0f7424 */ /* 0x000fe400078e00ff */
[----:B------:R-:W-:Y:S02]  /*1c230*/  IMAD.MOV.U32 R5, RZ, RZ, R14 ;  /* 0x000000ffff057224 */ /* 0x000fe400078e000e */
[----:B------:R-:W-:-:S07]  /*1c240*/  IMAD R17, R2, 0x5000, R28 ;  /* 0x0000500002117824 */ /* 0x000fce00078e021c */
[----:B------:R-:W-:Y:S05]  /*1c250*/  WARPSYNC.COLLECTIVE R15, `(.L_x_1375) ;  /* 0x000000000f087348 */ /* 0x000fea0003c00000 */
[----:B------:R0:W1:Y:S02]  /*1c260*/  SHFL.IDX P6, R14, R13, R12, R11 ;  /* 0x0000000c0d0e7389 */ /* 0x00006400000c000b */
[----:B01----:R-:W-:Y:S01]  /*1c270*/  ENDCOLLECTIVE ;  /* 0x000000000000791b */ /* 0x003fe20003800000 */
.L_x_1375:
[----:B------:R-:W-:Y:S02]  /*1c280*/  IMAD.MOV.U32 R13, RZ, RZ, R7 ;  /* 0x000000ffff0d7224 */ /* 0x000fe400078e0007 */
[----:B------:R-:W-:Y:S02]  /*1c290*/  IMAD.MOV.U32 R12, RZ, RZ, 0x1 ;  /* 0x00000001ff0c7424 */ /* 0x000fe400078e00ff */
[----:B------:R-:W-:-:S07]  /*1c2a0*/  IMAD.MOV.U32 R4, RZ, RZ, R14 ;  /* 0x000000ffff047224 */ /* 0x000fce00078e000e */
[----:B------:R-:W-:Y:S05]  /*1c2b0*/  WARPSYNC.COLLECTIVE R15, `(.L_x_1376) ;  /* 0x000000000f087348 */ /* 0x000fea0003c00000 */
[----:B------:R0:W1:Y:S02]  /*1c2c0*/  SHFL.IDX P6, R14, R13, R12, R11 ;  /* 0x0000000c0d0e7389 */ /* 0x00006400000c000b */
[----:B01----:R-:W-:Y:S01]  /*1c2d0*/  ENDCOLLECTIVE ;  /* 0x000000000000791b */ /* 0x003fe20003800000 */
.L_x_1376:
        /* <DEDUP_REMOVED lines=11> */
.L_x_1377:
        /* <DEDUP_REMOVED lines=9> */
.L_x_1378:
        /* <DEDUP_REMOVED lines=9> */
.L_x_1379:
[----:B------:R-:W-:Y:S02]  /*1c4b0*/  IMAD.MOV.U32 R13, RZ, RZ, R7 ;  /* 0x000000ffff0d7224 */ /* 0x000fe400078e0007 */
[----:B------:R-:W-:Y:S02]  /*1c4c0*/  IMAD.MOV.U32 R12, RZ, RZ, 0x3 ;  /* 0x00000003ff0c7424 */ /* 0x000fe400078e00ff */
[----:B------:R-:W-:-:S07]  /*1c4d0*/  IMAD.MOV.U32 R4, RZ, RZ, R14 ;  /* 0x000000ffff047224 */ /* 0x000fce00078e000e */
[----:B------:R-:W-:Y:S05]  /*1c4e0*/  WARPSYNC.COLLECTIVE R15, `(.L_x_1380) ;  /* 0x000000000f087348 */ /* 0x000fea0003c00000 */
[----:B------:R0:W1:Y:S02]  /*1c4f0*/  SHFL.IDX P6, R14, R13, R12, R11 ;  /* 0x0000000c0d0e7389 */ /* 0x00006400000c000b */
[----:B01----:R-:W-:Y:S01]  /*1c500*/  ENDCOLLECTIVE ;  /* 0x000000000000791b */ /* 0x003fe20003800000 */
.L_x_1380:
        /* <DEDUP_REMOVED lines=11> */
.L_x_1381:
[----:B------:R-:W-:Y:S02]  /*1c5c0*/  IMAD.MOV.U32 R13, RZ, RZ, R7 ;  /* 0x000000ffff0d7224 */ /* 0x000fe400078e0007 */
[----:B------:R-:W-:Y:S02]  /*1c5d0*/  IMAD.MOV.U32 R12, RZ, RZ, 0x4 ;  /* 0x00000004ff0c7424 */ /* 0x000fe400078e00ff */
[----:B------:R-:W-:-:S07]  /*1c5e0*/  IMAD.MOV.U32 R4, RZ, RZ, R14 ;  /* 0x000000ffff047224 */ /* 0x000fce00078e000e */
[----:B------:R-:W-:Y:S05]  /*1c5f0*/  WARPSYNC.COLLECTIVE R15, `(.L_x_1382) ;  /* 0x000000000f087348 */ /* 0x000fea0003c00000 */
[----:B------:R0:W1:Y:S02]  /*1c600*/  SHFL.IDX P6, R14, R13, R12, R11 ;  /* 0x0000000c0d0e7389 */ /* 0x00006400000c000b */
[----:B01----:R-:W-:Y:S01]  /*1c610*/  ENDCOLLECTIVE ;  /* 0x000000000000791b */ /* 0x003fe20003800000 */
.L_x_1382:
        /* <DEDUP_REMOVED lines=11> */
.L_x_1383:
[----:B------:R-:W-:Y:S02]  /*1c6d0*/  IMAD.MOV.U32 R13, RZ, RZ, R7 ;  /* 0x000000ffff0d7224 */ /* 0x000fe400078e0007 */
[----:B------:R-:W-:Y:S02]  /*1c6e0*/  IMAD.MOV.U32 R12, RZ, RZ, 0x5 ;  /* 0x00000005ff0c7424 */ /* 0x000fe400078e00ff */
[----:B------:R-:W-:-:S07]  /*1c6f0*/  IMAD.MOV.U32 R4, RZ, RZ, R14 ;  /* 0x000000ffff047224 */ /* 0x000fce00078e000e */
[----:B------:R-:W-:Y:S05]  /*1c700*/  WARPSYNC.COLLECTIVE R15, `(.L_x_1384) ;  /* 0x000000000f087348 */ /* 0x000fea0003c00000 */
[----:B------:R0:W1:Y:S02]  /*1c710*/  SHFL.IDX P6, R14, R13, R12, R11 ;  /* 0x0000000c0d0e7389 */ /* 0x00006400000c000b */
[----:B01----:R-:W-:Y:S01]  /*1c720*/  ENDCOLLECTIVE ;  /* 0x000000000000791b */ /* 0x003fe20003800000 */
.L_x_1384:
        /* <DEDUP_REMOVED lines=11> */
.L_x_1385:
[----:B------:R-:W-:Y:S02]  /*1c7e0*/  IMAD.MOV.U32 R13, RZ, RZ, R7 ;  /* 0x000000ffff0d7224 */ /* 0x000fe400078e0007 */
[----:B------:R-:W-:Y:S02]  /*1c7f0*/  IMAD.MOV.U32 R12, RZ, RZ, 0x6 ;  /* 0x00000006ff0c7424 */ /* 0x000fe400078e00ff */
[----:B------:R-:W-:-:S07]  /*1c800*/  IMAD.MOV.U32 R4, RZ, RZ, R14 ;  /* 0x000000ffff047224 */ /* 0x000fce00078e000e */
[----:B------:R-:W-:Y:S05]  /*1c810*/  WARPSYNC.COLLECTIVE R15, `(.L_x_1386) ;  /* 0x000000000f087348 */ /* 0x000fea0003c00000 */
[----:B------:R0:W1:Y:S02]  /*1c820*/  SHFL.IDX P6, R14, R13, R12, R11 ;  /* 0x0000000c0d0e7389 */ /* 0x00006400000c000b */
[----:B01----:R-:W-:Y:S01]  /*1c830*/  ENDCOLLECTIVE ;  /* 0x000000000000791b */ /* 0x003fe20003800000 */
.L_x_1386:
        /* <DEDUP_REMOVED lines=11> */
.L_x_1387:
[----:B------:R-:W-:Y:S02]  /*1c8f0*/  IMAD.MOV.U32 R13, RZ, RZ, R7 ;  /* 0x000000ffff0d7224 */ /* 0x000fe400078e0007 */
[----:B------:R-:W-:Y:S02]  /*1c900*/  IMAD.MOV.U32 R12, RZ, RZ, 0x7 ;  /* 0x00000007ff0c7424 */ /* 0x000fe400078e00ff */
[----:B------:R-:W-:-:S07]  /*1c910*/  IMAD.MOV.U32 R4, RZ, RZ, R14 ;  /* 0x000000ffff047224 */ /* 0x000fce00078e000e */
[----:B------:R-:W-:Y:S05]  /*1c920*/  WARPSYNC.COLLECTIVE R15, `(.L_x_1388) ;  /* 0x000000000f087348 */ /* 0x000fea0003c00000 */
[----:B------:R0:W1:Y:S02]  /*1c930*/  SHFL.IDX P6, R14, R13, R12, R11 ;  /* 0x0000000c0d0e7389 */ /* 0x00006400000c000b */
[----:B01----:R-:W-:Y:S01]  /*1c940*/  ENDCOLLECTIVE ;  /* 0x000000000000791b */ /* 0x003fe20003800000 */
.L_x_1388:
        /* <DEDUP_REMOVED lines=11> */
.L_x_1389:
        /* <DEDUP_REMOVED lines=9> */
.L_x_1390:
        /* <DEDUP_REMOVED lines=9> */
.L_x_1391:
[----:B------:R-:W-:Y:S02]  /*1cb20*/  IMAD.MOV.U32 R13, RZ, RZ, R19 ;  /* 0x000000ffff0d7224 */ /* 0x000fe400078e0013 */
[----:B------:R-:W-:Y:S02]  /*1cb30*/  IMAD.MOV.U32 R12, RZ, RZ, 0x1 ;  /* 0x00000001ff0c7424 */ /* 0x000fe400078e00ff */
[----:B------:R-:W-:-:S07]  /*1cb40*/  IMAD.MOV.U32 R7, RZ, RZ, R14 ;  /* 0x000000ffff077224 */ /* 0x000fce00078e000e */
[----:B------:R-:W-:Y:S05]  /*1cb50*/  WARPSYNC.COLLECTIVE R15, `(.L_x_1392) ;  /* 0x000000000f087348 */ /* 0x000fea0003c00000 */
[----:B------:R0:W1:Y:S02]  /*1cb60*/  SHFL.IDX P6, R14, R13, R12, R11 ;  /* 0x0000000c0d0e7389 */ /* 0x00006400000c000b */
[----:B01----:R-:W-:Y:S01]  /*1cb70*/  ENDCOLLECTIVE ;  /* 0x000000000000791b */ /* 0x003fe20003800000 */
.L_x_1392:
        /* <DEDUP_REMOVED lines=11> */
.L_x_1393:
[----:B------:R-:W-:Y:S05]  /*1cc30*/  BRA `(.L_x_1394) ;  /* 0xffffffb400487947 */ /* 0x000fea000383ffff */
.L_x_1275:
[----:B--2---:R2:W3:Y:S02]  /*1cc40*/  SYNCS.PHASECHK.TRANS64.TRYWAIT P1, [R3+URZ+0x22840], R25 ;  /* 0x02284019030075a7 */ /* 0x0044e4000802017f */
[----:B---3--:R-:W-:Y:S05]  /*1cc50*/  @!P1 NANOSLEEP.SYNCS 0x989680 ;  /* 0x009896800000995d */ /* 0x008fea0003900000 */
[----:B------:R-:W3:Y:S02]  /*1cc60*/  @!P1 SYNCS.PHASECHK.TRANS64 P1, [R3+URZ+0x22840], R25 ;  /* 0x02284019030095a7 */ /* 0x000ee4000802007f */
[----:B---3--:R-:W-:Y:S05]  /*1cc70*/  @!P1 BRA `(.L_x_1275) ;  /* 0xfffffffc00f09947 */ /* 0x008fea000383ffff */
[----:B------:R-:W-:Y:S05]  /*1cc80*/  BRA `(.L_x_1395) ;  /* 0xffffffb400887947 */ /* 0x000fea000383ffff */
.L_x_1276:
        /* <DEDUP_REMOVED lines=8> */
.L_x_1397:
[----:B------:R-:W-:Y:S05]  /*1cd10*/  BSYNC B0 ;  /* 0x0000000000007941 */ /* 0x000fea0003800000 */
.L_x_1396:
        /* <DEDUP_REMOVED lines=9> */
.L_x_1398:
[----:B------:R-:W-:Y:S02]  /*1cdb0*/  VIADD R8, R8, UR46 ;  /* 0x0000002e08087c36 */ /* 0x000fe40008000000 */
[----:B------:R-:W-:Y:S02]  /*1cdc0*/  IMAD.MOV.U32 R13, RZ, RZ, R7 ;  /* 0x000000ffff0d7224 */ /* 0x000fe400078e0007 */
[----:B------:R-:W-:Y:S01]  /*1cdd0*/  IMAD.MOV.U32 R12, RZ, RZ, 0x1 ;  /* 0x00000001ff0c7424 */ /* 0x000fe200078e00ff */
[----:B------:R-:W-:-:S13]  /*1cde0*/  IADD3 R4, P1, R29, R14, RZ ;  /* 0x0000000e1d047210 */ /* 0x000fda0007f3e0ff */
[----:B------:R-:W-:Y:S05]  /*1cdf0*/  WARPSYNC.COLLECTIVE R15, `(.L_x_1399) ;  /* 0x000000000f087348 */ /* 0x000fea0003c00000 */
[----:B------:R0:W1:Y:S02]  /*1ce00*/  SHFL.IDX P6, R14, R13, R12, R11 ;  /* 0x0000000c0d0e7389 */ /* 0x00006400000c000b */
[----:B01----:R-:W-:Y:S01]  /*1ce10*/  ENDCOLLECTIVE ;  /* 0x000000000000791b */ /* 0x003fe20003800000 */
.L_x_1399:
        /* <DEDUP_REMOVED lines=10> */
.L_x_1400:
[----:B------:R-:W-:Y:S02]  /*1cec0*/  IMAD.MOV.U32 R13, RZ, RZ, R7 ;  /* 0x000000ffff0d7224 */ /* 0x000fe400078e0007 */
[----:B------:R-:W-:Y:S01]  /*1ced0*/  IMAD.MOV.U32 R12, RZ, RZ, 0x2 ;  /* 0x00000002ff0c7424 */ /* 0x000fe200078e00ff */
[----:B------:R-:W-:-:S13]  /*1cee0*/  IADD3 R4, P1, R29, R14, RZ ;  /* 0x0000000e1d047210 */ /* 0x000fda0007f3e0ff */
[----:B------:R-:W-:Y:S05]  /*1cef0*/  WARPSYNC.COLLECTIVE R15, `(.L_x_1401) ;  /* 0x000000000f087348 */ /* 0x000fea0003c00000 */
[----:B------:R0:W1:Y:S02]  /*1cf00*/  SHFL.IDX P6, R14, R13, R12, R11 ;  /* 0x0000000c0d0e7389 */ /* 0x00006400000c000b */
[----:B01----:R-:W-:Y:S01]  /*1cf10*/  ENDCOLLECTIVE ;  /* 0x000000000000791b */ /* 0x003fe20003800000 */
.L_x_1401:
        /* <DEDUP_REMOVED lines=10> */
.L_x_1402:
[----:B------:R-:W-:Y:S02]  /*1cfc0*/  IMAD.MOV.U32 R13, RZ, RZ, R7 ;  /* 0x000000ffff0d7224 */ /* 0x000fe400078e0007 */
[----:B------:R-:W-:Y:S02]  /*1cfd0*/  IMAD.MOV.U32 R12, RZ, RZ, 0x3 ;  /* 0x00000003ff0c7424 */ /* 0x000fe400078e00ff */
[----:B------:R-:W-:-:S07]  /*1cfe0*/  IMAD.MOV.U32 R18, RZ, RZ, R14 ;  /* 0x000000ffff127224 */ /* 0x000fce00078e000e */
[----:B------:R-:W-:Y:S05]  /*1cff0*/  WARPSYNC.COLLECTIVE R15, `(.L_x_1403) ;  /* 0x000000000f087348 */ /* 0x000fea0003c00000 */
[----:B------:R0:W1:Y:S02]  /*1d000*/  SHFL.IDX P6, R14, R13, R12, R11 ;  /* 0x0000000c0d0e7389 */ /* 0x00006400000c000b */
[----:B01----:R-:W-:Y:S01]  /*1d010*/  ENDCOLLECTIVE ;  /* 0x000000000000791b */ /* 0x003fe20003800000 */
.L_x_1403:
        /* <DEDUP_REMOVED lines=11> */
.L_x_1404:
[----:B------:R-:W-:Y:S02]  /*1d0d0*/  IMAD.MOV.U32 R13, RZ, RZ, R7 ;  /* 0x000000ffff0d7224 */ /* 0x000fe400078e0007 */
[----:B------:R-:W-:Y:S01]  /*1d0e0*/  IMAD.MOV.U32 R12, RZ, RZ, 0x4 ;  /* 0x00000004ff0c7424 */ /* 0x000fe200078e00ff */
[----:B------:R-:W-:-:S13]  /*1d0f0*/  IADD3 R4, P1, R29, R14, RZ ;  /* 0x0000000e1d047210 */ /* 0x000fda0007f3e0ff */
[----:B------:R-:W-:Y:S05]  /*1d100*/  WARPSYNC.COLLECTIVE R15, `(.L_x_1405) ;  /* 0x000000000f087348 */ /* 0x000fea0003c00000 */
[----:B------:R0:W1:Y:S02]  /*1d110*/  SHFL.IDX P6, R14, R13, R12, R11 ;  /* 0x0000000c0d0e7389 */ /* 0x00006400000c000b */
[----:B01----:R-:W-:Y:S01]  /*1d120*/  ENDCOLLECTIVE ;  /* 0x000000000000791b */ /* 0x003fe20003800000 */
.L_x_1405:
        /* <DEDUP_REMOVED lines=10> */
.L_x_1406:
[----:B------:R-:W-:Y:S02]  /*1d1d0*/  IMAD.MOV.U32 R13, RZ, RZ, R7 ;  /* 0x000000ffff0d7224 */ /* 0x000fe400078e0007 */
[----:B------:R-:W-:Y:S02]  /*1d1e0*/  IMAD.MOV.U32 R12, RZ, RZ, 0x5 ;  /* 0x00000005ff0c7424 */ /* 0x000fe400078e00ff */
[----:B------:R-:W-:-:S07]  /*1d1f0*/  IMAD.MOV.U32 R18, RZ, RZ, R14 ;  /* 0x000000ffff127224 */ /* 0x000fce00078e000e */
[----:B------:R-:W-:Y:S05]  /*1d200*/  WARPSYNC.COLLECTIVE R15, `(.L_x_1407) ;  /* 0x000000000f087348 */ /* 0x000fea0003c00000 */
[----:B------:R0:W1:Y:S02]  /*1d210*/  SHFL.IDX P6, R14, R13, R12, R11 ;  /* 0x0000000c0d0e7389 */ /* 0x00006400000c000b */
[----:B01----:R-:W-:Y:S01]  /*1d220*/  ENDCOLLECTIVE ;  /* 0x000000000000791b */ /* 0x003fe20003800000 */
.L_x_1407:
        /* <DEDUP_REMOVED lines=11> */
.L_x_1408:
[----:B------:R-:W-:Y:S02]  /*1d2e0*/  IMAD.MOV.U32 R13, RZ, RZ, R7 ;  /* 0x000000ffff0d7224 */ /* 0x000fe400078e0007 */
[----:B------:R-:W-:Y:S01]  /*1d2f0*/  IMAD.MOV.U32 R12, RZ, RZ, 0x6 ;  /* 0x00000006ff0c7424 */ /* 0x000fe200078e00ff */
[----:B------:R-:W-:-:S13]  /*1d300*/  IADD3 R4, P1, R29, R14, RZ ;  /* 0x0000000e1d047210 */ /* 0x000fda0007f3e0ff */
[----:B------:R-:W-:Y:S05]  /*1d310*/  WARPSYNC.COLLECTIVE R15, `(.L_x_1409) ;  /* 0x000000000f087348 */ /* 0x000fea0003c00000 */
[----:B------:R0:W1:Y:S02]  /*1d320*/  SHFL.IDX P6, R14, R13, R12, R11 ;  /* 0x0000000c0d0e7389 */ /* 0x00006400000c000b */
[----:B01----:R-:W-:Y:S01]  /*1d330*/  ENDCOLLECTIVE ;  /* 0x000000000000791b */ /* 0x003fe20003800000 */
.L_x_1409:
        /* <DEDUP_REMOVED lines=10> */
.L_x_1410:
[----:B------:R-:W-:Y:S02]  /*1d3e0*/  IMAD.MOV.U32 R13, RZ, RZ, R7 ;  /* 0x000000ffff0d7224 */ /* 0x000fe400078e0007 */
[----:B------:R-:W-:Y:S02]  /*1d3f0*/  IMAD.MOV.U32 R12, RZ, RZ, 0x7 ;  /* 0x00000007ff0c7424 */ /* 0x000fe400078e00ff */
[----:B------:R-:W-:-:S07]  /*1d400*/  IMAD.MOV.U32 R19, RZ, RZ, R14 ;  /* 0x000000ffff137224 */ /* 0x000fce00078e000e */
[----:B------:R-:W-:Y:S05]  /*1d410*/  WARPSYNC.COLLECTIVE R15, `(.L_x_1411) ;  /* 0x000000000f087348 */ /* 0x000fea0003c00000 */
[----:B------:R0:W1:Y:S02]  /*1d420*/  SHFL.IDX P6, R14, R13, R12, R11 ;  /* 0x0000000c0d0e7389 */ /* 0x00006400000c000b */
[----:B01----:R-:W-:Y:S01]  /*1d430*/  ENDCOLLECTIVE ;  /* 0x000000000000791b */ /* 0x003fe20003800000 */
.L_x_1411:
        /* <DEDUP_REMOVED lines=11> */
.L_x_1412:
        /* <DEDUP_REMOVED lines=9> */
.L_x_1413:
        /* <DEDUP_REMOVED lines=9> */
.L_x_1414:
[----:B------:R-:W-:Y:S02]  /*1d610*/  IMAD.MOV.U32 R13, RZ, RZ, R10 ;  /* 0x000000ffff0d7224 */ /* 0x000fe400078e000a */
[----:B------:R-:W-:Y:S01]  /*1d620*/  IMAD.MOV.U32 R12, RZ, RZ, 0x1 ;  /* 0x00000001ff0c7424 */ /* 0x000fe200078e00ff */
[----:B------:R-:W-:-:S13]  /*1d630*/  IADD3 R4, P1, R29, R14, RZ ;  /* 0x0000000e1d047210 */ /* 0x000fda0007f3e0ff */
[----:B------:R-:W-:Y:S05]  /*1d640*/  WARPSYNC.COLLECTIVE R15, `(.L_x_1415) ;  /* 0x000000000f087348 */ /* 0x000fea0003c00000 */
[----:B------:R0:W1:Y:S02]  /*1d650*/  SHFL.IDX P6, R14, R13, R12, R11 ;  /* 0x0000000c0d0e7389 */ /* 0x00006400000c000b */
[----:B01----:R-:W-:Y:S01]  /*1d660*/  ENDCOLLECTIVE ;  /* 0x000000000000791b */ /* 0x003fe20003800000 */
.L_x_1415:
        /* <DEDUP_REMOVED lines=10> */
.L_x_1416:
[----:B------:R-:W-:Y:S05]  /*1d710*/  BRA `(.L_x_1417) ;  /* 0xffffffb000347947 */ /* 0x000fea000383ffff */
.L_x_1279:
[----:B0-----:R0:W1:Y:S02]  /*1d720*/  SYNCS.PHASECHK.TRANS64.TRYWAIT P2, [R6+URZ+0x22870], R3 ;  /* 0x02287003060075a7 */ /* 0x001064000804017f */
[----:B-1----:R-:W-:Y:S05]  /*1d730*/  @!P2 NANOSLEEP.SYNCS 0x989680 ;  /* 0x009896800000a95d */ /* 0x002fea0003900000 */
[----:B------:R-:W1:Y:S02]  /*1d740*/  @!P2 SYNCS.PHASECHK.TRANS64 P2, [R6+URZ+0x22870], R3 ;  /* 0x022870030600a5a7 */ /* 0x000e64000804007f */
[----:B-1----:R-:W-:Y:S05]  /*1d750*/  @!P2 BRA `(.L_x_1279) ;  /* 0xfffffffc00f0a947 */ /* 0x002fea000383ffff */
[----:B------:R-:W-:Y:S05]  /*1d760*/  BRA `(.L_x_1418) ;  /* 0xffffffb0008c7947 */ /* 0x000fea000383ffff */
.L_x_1281:
[----:B0-----:R0:W1:Y:S02]  /*1d770*/  SYNCS.PHASECHK.TRANS64.TRYWAIT P2, [R6+URZ+0x22860], R5 ;  /* 0x02286005060075a7 */ /* 0x001064000804017f */
[----:B-1----:R-:W-:Y:S05]  /*1d780*/  @!P2 NANOSLEEP.SYNCS 0x989680 ;  /* 0x009896800000a95d */ /* 0x002fea0003900000 */
[----:B------:R-:W1:Y:S02]  /*1d790*/  @!P2 SYNCS.PHASECHK.TRANS64 P2, [R6+URZ+0x22860], R5 ;  /* 0x022860050600a5a7 */ /* 0x000e64000804007f */
[----:B-1----:R-:W-:Y:S05]  /*1d7a0*/  @!P2 BRA `(.L_x_1281) ;  /* 0xfffffffc00f0a947 */ /* 0x002fea000383ffff */
[----:B------:R-:W-:Y:S05]  /*1d7b0*/  BRA `(.L_x_1419) ;  /* 0xffffffb000a07947 */ /* 0x000fea000383ffff */
.L_x_1288:
[----:B0-----:R0:W1:Y:S02]  /*1d7c0*/  SYNCS.PHASECHK.TRANS64.TRYWAIT P0, [R3+URZ+0x22870], R0 ;  /* 0x02287000030075a7 */ /* 0x001064000800017f */
[----:B-1----:R-:W-:Y:S05]  /*1d7d0*/  @!P0 NANOSLEEP.SYNCS 0x989680 ;  /* 0x009896800000895d */ /* 0x002fea0003900000 */
[----:B------:R-:W1:Y:S02]  /*1d7e0*/  @!P0 SYNCS.PHASECHK.TRANS64 P0, [R3+URZ+0x22870], R0 ;  /* 0x02287000030085a7 */ /* 0x000e64000800007f */
[----:B-1----:R-:W-:Y:S05]  /*1d7f0*/  @!P0 BRA `(.L_x_1288) ;  /* 0xfffffffc00f08947 */ /* 0x002fea000383ffff */
[----:B------:R-:W-:Y:S05]  /*1d800*/  BRA `(.L_x_1420) ;  /* 0xffffffb800207947 */ /* 0x000fea000383ffff */
.L_x_1290:
[----:B0-----:R0:W1:Y:S02]  /*1d810*/  SYNCS.PHASECHK.TRANS64.TRYWAIT P0, [R3+URZ+0x22860], R4 ;  /* 0x02286004030075a7 */ /* 0x001064000800017f */
[----:B-1----:R-:W-:Y:S05]  /*1d820*/  @!P0 NANOSLEEP.SYNCS 0x989680 ;  /* 0x009896800000895d */ /* 0x002fea0003900000 */
[----:B------:R-:W1:Y:S02]  /*1d830*/  @!P0 SYNCS.PHASECHK.TRANS64 P0, [R3+URZ+0x22860], R4 ;  /* 0x02286004030085a7 */ /* 0x000e64000800007f */
[----:B-1----:R-:W-:Y:S05]  /*1d840*/  @!P0 BRA `(.L_x_1290) ;  /* 0xfffffffc00f08947 */ /* 0x002fea000383ffff */
[----:B------:R-:W-:Y:S05]  /*1d850*/  BRA `(.L_x_1421) ;  /* 0xffffffb800447947 */ /* 0x000fea000383ffff */
.L_x_1293:
[----:B0-----:R0:W1:Y:S02]  /*1d860*/  SYNCS.PHASECHK.TRANS64.TRYWAIT P0, [R7+URZ+0x22820], R2 ;  /* 0x02282002070075a7 */ /* 0x001064000800017f */
[----:B-1----:R-:W-:Y:S05]  /*1d870*/  @!P0 NANOSLEEP.SYNCS 0x989680 ;  /* 0x009896800000895d */ /* 0x002fea0003900000 */
[----:B------:R-:W1:Y:S02]  /*1d880*/  @!P0 SYNCS.PHASECHK.TRANS64 P0, [R7+URZ+0x22820], R2 ;  /* 0x02282002070085a7 */ /* 0x000e64000800007f */
[----:B-1----:R-:W-:Y:S05]  /*1d890*/  @!P0 BRA `(.L_x_1293) ;  /* 0xfffffffc00f08947 */ /* 0x002fea000383ffff */
[----:B------:R-:W-:Y:S05]  /*1d8a0*/  BRA `(.L_x_1422) ;  /* 0xffffffbc00a47947 */ /* 0x000fea000383ffff */
.L_x_1295:
[----:B0-----:R0:W1:Y:S02]  /*1d8b0*/  SYNCS.PHASECHK.TRANS64.TRYWAIT P1, [R5+URZ+0x22840], R2 ;  /* 0x02284002050075a7 */ /* 0x001064000802017f */
[----:B-1----:R-:W-:Y:S05]  /*1d8c0*/  @!P1 NANOSLEEP.SYNCS 0x989680 ;  /* 0x009896800000995d */ /* 0x002fea0003900000 */
[----:B------:R-:W1:Y:S02]  /*1d8d0*/  @!P1 SYNCS.PHASECHK.TRANS64 P1, [R5+URZ+0x22840], R2 ;  /* 0x02284002050095a7 */ /* 0x000e64000802007f */
[----:B-1----:R-:W-:Y:S05]  /*1d8e0*/  @!P1 BRA `(.L_x_1295) ;  /* 0xfffffffc00f09947 */ /* 0x002fea000383ffff */
[----:B------:R-:W-:Y:S05]  /*1d8f0*/  BRA `(.L_x_1423) ;  /* 0xffffffbc00e07947 */ /* 0x000fea000383ffff */
.L_x_1297:
[----:B-1----:R1:W2:Y:S02]  /*1d900*/  SYNCS.PHASECHK.TRANS64.TRYWAIT P1, [R7+URZ+0x22840], R0 ;  /* 0x02284000070075a7 */ /* 0x0022a4000802017f */
[----:B--2---:R-:W-:Y:S05]  /*1d910*/  @!P1 NANOSLEEP.SYNCS 0x989680 ;  /* 0x009896800000995d */ /* 0x004fea0003900000 */
[----:B------:R-:W2:Y:S02]  /*1d920*/  @!P1 SYNCS.PHASECHK.TRANS64 P1, [R7+URZ+0x22840], R0 ;  /* 0x02284000070095a7 */ /* 0x000ea4000802007f */
[----:B--2---:R-:W-:Y:S05]  /*1d930*/  @!P1 BRA `(.L_x_1297) ;  /* 0xfffffffc00f09947 */ /* 0x004fea000383ffff */
[----:B------:R-:W-:Y:S05]  /*1d940*/  BRA `(.L_x_1424) ;  /* 0xffffffbc00ec7947 */ /* 0x000fea000383ffff */
.L_x_1299:
[----:B--2---:R2:W3:Y:S02]  /*1d950*/  SYNCS.PHASECHK.TRANS64.TRYWAIT P1, [R5+URZ+0x22860], R2 ;  /* 0x02286002050075a7 */ /* 0x0044e4000802017f */
[----:B---3--:R-:W-:Y:S05]  /*1d960*/  @!P1 NANOSLEEP.SYNCS 0x989680 ;  /* 0x009896800000995d */ /* 0x008fea0003900000 */
[----:B------:R-:W3:Y:S02]  /*1d970*/  @!P1 SYNCS.PHASECHK.TRANS64 P1, [R5+URZ+0x22860], R2 ;  /* 0x02286002050095a7 */ /* 0x000ee4000802007f */
[----:B---3--:R-:W-:Y:S05]  /*1d980*/  @!P1 BRA `(.L_x_1299) ;  /* 0xfffffffc00f09947 */ /* 0x008fea000383ffff */
[----:B------:R-:W-:Y:S05]  /*1d990*/  BRA `(.L_x_1425) ;  /* 0xffffffbc00e87947 */ /* 0x000fea000383ffff */
.L_x_1301:
[----:B---3--:R3:W4:Y:S02]  /*1d9a0*/  SYNCS.PHASECHK.TRANS64.TRYWAIT P1, [R7+URZ+0x22860], R0 ;  /* 0x02286000070075a7 */ /* 0x008724000802017f */
[----:B----4-:R-:W-:Y:S05]  /*1d9b0*/  @!P1 NANOSLEEP.SYNCS 0x989680 ;  /* 0x009896800000995d */ /* 0x010fea0003900000 */
[----:B------:R-:W4:Y:S02]  /*1d9c0*/  @!P1 SYNCS.PHASECHK.TRANS64 P1, [R7+URZ+0x22860], R0 ;  /* 0x02286000070095a7 */ /* 0x000f24000802007f */
[----:B----4-:R-:W-:Y:S05]  /*1d9d0*/  @!P1 BRA `(.L_x_1301) ;  /* 0xfffffffc00f09947 */ /* 0x010fea000383ffff */
[----:B------:R-:W-:Y:S05]  /*1d9e0*/  BRA `(.L_x_1426) ;  /* 0xffffffbc00e47947 */ /* 0x000fea000383ffff */
.L_x_1303:
[----:B----4-:R4:W0:Y:S02]  /*1d9f0*/  SYNCS.PHASECHK.TRANS64.TRYWAIT P1, [R5+URZ+0x22880], R2 ;  /* 0x02288002050075a7 */ /* 0x010824000802017f */
[----:B0-----:R-:W-:Y:S05]  /*1da00*/  @!P1 NANOSLEEP.SYNCS 0x989680 ;  /* 0x009896800000995d */ /* 0x001fea0003900000 */
[----:B------:R-:W0:Y:S02]  /*1da10*/  @!P1 SYNCS.PHASECHK.TRANS64 P1, [R5+URZ+0x22880], R2 ;  /* 0x02288002050095a7 */ /* 0x000e24000802007f */
[----:B0-----:R-:W-:Y:S05]  /*1da20*/  @!P1 BRA `(.L_x_1303) ;  /* 0xfffffffc00f09947 */ /* 0x001fea000383ffff */
[----:B------:R-:W-:Y:S05]  /*1da30*/  BRA `(.L_x_1427) ;  /* 0xffffffbc00e07947 */ /* 0x000fea000383ffff */
.L_x_1428:
        /* <DEDUP_REMOVED lines=12> */
.L_x_3743:


//--------------------- .text._ZN7cutlass13device_kernelIN5flash11enable_sm90INS1_16FlashAttnFwdSm90INS1_25CollectiveMainloopFwdSm90ILi2EN4cute5tupleIJNS5_1CILi1EEES8_S8_EEENS6_IJNS7_ILi128EEENS7_ILi160EEESA_EEELi128ENS_12float_e4m3_tEfNS_4arch4Sm90ELb0ELb1ELb0ELb1ELb1ELb0ELb0ELb1ELb1ELb1ELb1ELb0EEENS1_21CollectiveEpilogueFwdINS6_IJSA_SA_SB_EEES9_NS_10bfloat16_tESF_Li256ELb1ELb1ELb1ELb1EEENS1_36VarlenDynamicPersistentTileSchedulerILi128ELi160ELi256ELi128ELb1ELb1ELb1ELb1ELb0ELb1EEEEEEEEEvNT_6ParamsE --------------------------
	.section	.text._ZN7cutlass13device_kernelIN5flash11enable_sm90INS1_16FlashAttnFwdSm90INS1_25CollectiveMainloopFwdSm90ILi2EN4cute5tupleIJNS5_1CILi1EEES8_S8_EEENS6_IJNS7_ILi128EEENS7_ILi160EEESA_EEELi128ENS_12float_e4m3_tEfNS_4arch4Sm90ELb0ELb1ELb0ELb1ELb1ELb0ELb0ELb1ELb1ELb1ELb1ELb0EEENS1_21CollectiveEpilogueFwdINS6_IJSA_SA_SB_EEES9_NS_10bfloat16_tESF_Li256ELb1ELb1ELb1ELb1EEENS1_36VarlenDynamicPersistentTileSchedulerILi128ELi160ELi256ELi128ELb1ELb1ELb1ELb1ELb0ELb1EEEEEEEEEvNT_6ParamsE,"ax",@progbits
	.align	128
.text._ZN7cutlass13device_kernelIN5flash11enable_sm90INS1_16FlashAttnFwdSm90INS1_25CollectiveMainloopFwdSm90ILi2EN4cute5tupleIJNS5_1CILi1EEES8_S8_EEENS6_IJNS7_ILi128EEENS7_ILi160EEESA_EEELi128ENS_12float_e4m3_tEfNS_4arch4Sm90ELb0ELb1ELb0ELb1ELb1ELb0ELb0ELb1ELb1ELb1ELb1ELb0EEENS1_21CollectiveEpilogueFwdINS6_IJSA_SA_SB_EEES9_NS_10bfloat16_tESF_Li256ELb1ELb1ELb1ELb1EEENS1_36VarlenDynamicPersistentTileSchedulerILi128ELi160ELi256ELi128ELb1ELb1ELb1ELb1ELb0ELb1EEEEEEEEEvNT_6ParamsE:
        .type           _ZN7cutlass13device_kernelIN5flash11enable_sm90INS1_16FlashAttnFwdSm90INS1_25CollectiveMainloopFwdSm90ILi2EN4cute5tupleIJNS5_1CILi1EEES8_S8_EEENS6_IJNS7_ILi128EEENS7_ILi160EEESA_EEELi128ENS_12float_e4m3_tEfNS_4arch4Sm90ELb0ELb1ELb0ELb1ELb1ELb0ELb0ELb1ELb1ELb1ELb1ELb0EEENS1_21CollectiveEpilogueFwdINS6_IJSA_SA_SB_EEES9_NS_10bfloat16_tESF_Li256ELb1ELb1ELb1ELb1EEENS1_36VarlenDynamicPersistentTileSchedulerILi128ELi160ELi256ELi128ELb1ELb1ELb1ELb1ELb0ELb1EEEEEEEEEvNT_6ParamsE,@function
        .size           _ZN7cutlass13device_kernelIN5flash11enable_sm90INS1_16FlashAttnFwdSm90INS1_25CollectiveMainloopFwdSm90ILi2EN4cute5tupleIJNS5_1CILi1EEES8_S8_EEENS6_IJNS7_ILi128EEENS7_ILi160EEESA_EEELi128ENS_12float_e4m3_tEfNS_4arch4Sm90ELb0ELb1ELb0ELb1ELb1ELb0ELb0ELb1ELb1ELb1ELb1ELb0EEENS1_21CollectiveEpilogueFwdINS6_IJSA_SA_SB_EEES9_NS_10bfloat16_tESF_Li256ELb1ELb1ELb1ELb1EEENS1_36VarlenDynamicPersistentTileSchedulerILi128ELi160ELi256ELi128ELb1ELb1ELb1ELb1ELb0ELb1EEEEEEEEEvNT_6ParamsE,(.L_x_3744 - _ZN7cutlass13device_kernelIN5flash11enable_sm90INS1_16FlashAttnFwdSm90INS1_25CollectiveMainloopFwdSm90ILi2EN4cute5tupleIJNS5_1CILi1EEES8_S8_EEENS6_IJNS7_ILi128EEENS7_ILi160EEESA_EEELi128ENS_12float_e4m3_tEfNS_4arch4Sm90ELb0ELb1ELb0ELb1ELb1ELb0ELb0ELb1ELb1ELb1ELb1ELb0EEENS1_21CollectiveEpilogueFwdINS6_IJSA_SA_SB_EEES9_NS_10bfloat16_tESF_Li256ELb1ELb1ELb1ELb1EEENS1_36VarlenDynamicPersistentTileSchedulerILi128ELi160ELi256ELi128ELb1ELb1ELb1ELb1ELb0ELb1EEEEEEEEEvNT_6ParamsE)
        .other          _ZN7cutlass13device_kernelIN5flash11enable_sm90INS1_16FlashAttnFwdSm90INS1_25CollectiveMainloopFwdSm90ILi2EN4cute5tupleIJNS5_1CILi1EEES8_S8_EEENS6_IJNS7_ILi128EEENS7_ILi160EEESA_EEELi128ENS_12float_e4m3_tEfNS_4arch4Sm90ELb0ELb1ELb0ELb1ELb1ELb0ELb0ELb1ELb1ELb1ELb1ELb0EEENS1_21CollectiveEpilogueFwdINS6_IJSA_SA_SB_EEES9_NS_10bfloat16_tESF_Li256ELb1ELb1ELb1ELb1EEENS1_36VarlenDynamicPersistentTileSchedulerILi128ELi160ELi256ELi128ELb1ELb1ELb1ELb1ELb0ELb1EEEEEEEEEvNT_6ParamsE,@"STO_CUDA_ENTRY STV_DEFAULT"
_ZN7cutlass13device_kernelIN5flash11enable_sm90INS1_16FlashAttnFwdSm90INS1_25CollectiveMainloopFwdSm90ILi2EN4cute5tupleIJNS5_1CILi1EEES8_S8_EEENS6_IJNS7_ILi128EEENS7_ILi160EEESA_EEELi128ENS_12float_e4m3_tEfNS_4arch4Sm90ELb0ELb1ELb0ELb1ELb1ELb0ELb0ELb1ELb1ELb1ELb1ELb0EEENS1_21CollectiveEpilogueFwdINS6_IJSA_SA_SB_EEES9_NS_10bfloat16_tESF_Li256ELb1ELb1ELb1ELb1EEENS1_36VarlenDynamicPersistentTileSchedulerILi128ELi160ELi256ELi128ELb1ELb1ELb1ELb1ELb0ELb1EEEEEEEEEvNT_6ParamsE:
        /* <DEDUP_REMOVED lines=45> */
.L_x_1429:
        /* <DEDUP_REMOVED lines=22> */
.L_x_1430:
        /* <DEDUP_REMOVED lines=18> */
.L_x_1431:
        /* <DEDUP_REMOVED lines=22> */
.L_x_1432:
        /* <DEDUP_REMOVED lines=24> */
.L_x_1433:
        /* <DEDUP_REMOVED lines=8> */
.L_x_1435:
        /* <DEDUP_REMOVED lines=25> */
[----:B------:R-:W-:Y:S01]  /*0a40*/  R2UR UR51, R15 ;  /* 0x000000000f3372ca */ /* 0x000fe200000e0000 */
[----:B------:R-:W-:Y:S01]  /*0a50*/  UMOV UR47, URZ ;  /* 0x0000003f002f7c82 */ /* 0x000fe20008000000 */
[CC--:B------:R-:W-:Y:S02]  /*0a60*/  LEA.HI R3, R0.reuse, R217.reuse, RZ, 0x7 ;  /* 0x000000d900037211 */ /* 0x0c0fe400078f38ff */
[----:B------:R-:W-:-:S02]  /*0a70*/  LEA.HI R4, R0, R217, RZ, 0x5 ;  /* 0x000000d900047211 */ /* 0x000fc400078f28ff */
[----:B------:R-:W-:Y:S02]  /*0a80*/  LOP3.LUT R2, R3, 0xffffff80, RZ, 0xc0, !PT ;  /* 0xffffff8003027812 */ /* 0x000fe400078ec0ff */
[----:B------:R-:W-:Y:S01]  /*0a90*/  SHF.R.S32.HI R212, RZ, 0x7, R3 ;  /* 0x00000007ffd47819 */ /* 0x000fe20000011403 */
[----:B------:R-:W-:Y:S02]  /*0aa0*/  IMAD.SHL.U32 R6, R4, 0x20, RZ ;  /* 0x0000002004067824 */ /* 0x000fe400078e00ff */
[----:B------:R-:W-:Y:S01]  /*0ab0*/  IMAD.IADD R201, R217, 0x1, -R2 ;  /* 0x00000001d9c97824 */ /* 0x000fe200078e0a02 */
[----:B------:R-:W-:Y:S02]  /*0ac0*/  LEA.HI R2, R0, R217, RZ, 0x4 ;  /* 0x000000d900027211 */ /* 0x000fe400078f20ff */
[----:B------:R-:W-:Y:S02]  /*0ad0*/  LOP3.LUT R7, R6, 0xfffffc00, RZ, 0xc0, !PT ;  /* 0xfffffc0006077812 */ /* 0x000fe400078ec0ff */
[----:B------:R-:W-:-:S02]  /*0ae0*/  SHF.R.S32.HI R5, RZ, 0x4, R2 ;  /* 0x00000004ff057819 */ /* 0x000fc40000011402 */
[C---:B------:R-:W-:Y:S02]  /*0af0*/  LOP3.LUT R4, R2.reuse, 0x3fffff0, RZ, 0xc0, !PT ;  /* 0x03fffff002047812 */ /* 0x040fe400078ec0ff */
[----:B------:R-:W-:Y:S02]  /*0b00*/  LEA.HI R2, R2, R5, RZ, 0x1 ;  /* 0x0000000502027211 */ /* 0x000fe400078f08ff */
[----:B------:R-:W-:Y:S01]  /*0b10*/  SHF.R.S32.HI R8, RZ, 0x1f, R201 ;  /* 0x0000001fff087819 */ /* 0x000fe200000114c9 */
[----:B------:R-:W-:Y:S01]  /*0b20*/  IMAD.IADD R4, R217, 0x1, -R4 ;  /* 0x00000001d9047824 */ /* 0x000fe200078e0a04 */
[----:B------:R-:W-:Y:S02]  /*0b30*/  LOP3.LUT R2, R2, 0x1ffffffe, RZ, 0xc0, !PT ;  /* 0x1ffffffe02027812 */ /* 0x000fe400078ec0ff */
[----:B------:R-:W-:Y:S01]  /*0b40*/  LEA.HI R9, R8, R201, RZ, 0x2 ;  /* 0x000000c908097211 */ /* 0x000fe200078f10ff */
[----:B------:R-:W-:Y:S01]  /*0b50*/  IMAD R7, R4, 0x40, R7 ;  /* 0x0000004004077824 */ /* 0x000fe200078e0207 */
[CC--:B------:R-:W-:Y:S01]  /*0b60*/  LEA.HI R4, R0.reuse, R217.reuse, RZ, 0x2 ;  /* 0x000000d900047211 */ /* 0x0c0fe200078f10ff */
[----:B------:R-:W-:Y:S01]  /*0b70*/  IMAD.IADD R2, R5, 0x1, -R2 ;  /* 0x0000000105027824 */ /* 0x000fe200078e0a02 */
[----:B------:R-:W-:-:S02]  /*0b80*/  LEA.HI R0, R0, R217, RZ, 0x3 ;  /* 0x000000d900007211 */ /* 0x000fc400078f18ff */
[----:B------:R-:W-:Y:S01]  /*0b90*/  SHF.R.S32.HI R6, RZ, 0x2, R9 ;  /* 0x00000002ff067819 */ /* 0x000fe20000011409 */
[----:B------:R-:W-:Y:S01]  /*0ba0*/  IMAD R214, R2, 0x8, R7 ;  /* 0x0000000802d67824 */ /* 0x000fe200078e0207 */
[----:B------:R-:W-:Y:S02]  /*0bb0*/  SHF.R.S32.HI R11, RZ, 0x1f, R9 ;  /* 0x0000001fff0b7819 */ /* 0x000fe40000011409 */
[----:B------:R-:W-:Y:S02]  /*0bc0*/  LOP3.LUT R2, R0, 0xfffffff8, RZ, 0xc0, !PT ;  /* 0xfffffff800027812 */ /* 0x000fe400078ec0ff */
[----:B------:R-:W-:Y:S02]  /*0bd0*/  LOP3.LUT R4, R4, 0xfffffffc, RZ, 0xc0, !PT ;  /* 0xfffffffc04047812 */ /* 0x000fe400078ec0ff */
[----:B------:R-:W-:Y:S01]  /*0be0*/  LEA.HI R11, R11, R6, RZ, 0x3 ;  /* 0x000000060b0b7211 */ /* 0x000fe200078f18ff */
[----:B------:R-:W-:Y:S01]  /*0bf0*/  IMAD.IADD R189, R217, 0x1, -R2 ;  /* 0x00000001d9bd7824 */ /* 0x000fe200078e0a02 */
[----:B------:R-:W-:Y:S01]  /*0c00*/  LOP3.LUT R2, R9, 0x7ffffffc, RZ, 0xc0, !PT ;  /* 0x7ffffffc09027812 */ /* 0x000fe200078ec0ff */
[----:B------:R-:W-:Y:S01]  /*0c10*/  IMAD.IADD R4, R217, 0x1, -R4 ;  /* 0x00000001d9047824 */ /* 0x000fe200078e0a04 */
[----:B------:R-:W-:Y:S01]  /*0c20*/  LOP3.LUT R11, R11, 0xfffffff8, RZ, 0xc0, !PT ;  /* 0xfffffff80b0b7812 */ /* 0x000fe200078ec0ff */
[----:B------:R-:W-:Y:S01]  /*0c30*/  IMAD.SHL.U32 R23, R189, 0x8, RZ ;  /* 0x00000008bd177824 */ /* 0x000fe200078e00ff */
[----:B------:R-:W-:Y:S01]  /*0c40*/  LEA.HI R8, R8, R201, RZ, 0x5 ;  /* 0x000000c908087211 */ /* 0x000fe200078f28ff */
[----:B------:R-:W-:Y:S01]  /*0c50*/  IMAD.IADD R2, R201, 0x1, -R2 ;  /* 0x00000001c9027824 */ /* 0x000fe200078e0a02 */
[----:B------:R-:W-:Y:S01]  /*0c60*/  LEA.HI R3, R3, R212, RZ, 0x1 ;  /* 0x000000d403037211 */ /* 0x000fe200078f08ff */
[----:B------:R-:W-:Y:S01]  /*0c70*/  IMAD.IADD R11, R6, 0x1, -R11 ;  /* 0x00000001060b7824 */ /* 0x000fe200078e0a0b */
[----:B------:R-:W-:Y:S01]  /*0c80*/  SHF.R.S32.HI R8, RZ, 0x5, R8 ;  /* 0x00000005ff087819 */ /* 0x000fe20000011408 */
[----:B------:R-:W-:Y:S01]  /*0c90*/  IMAD.SHL.U32 R19, R2, 0x2, RZ ;  /* 0x0000000202137824 */ /* 0x000fe200078e00ff */
[----:B------:R-:W-:Y:S01]  /*0ca0*/  LEA.HI R5, R4, R4, RZ, 0x1 ;  /* 0x0000000404057211 */ /* 0x000fe200078f08ff */
[----:B------:R-:W-:Y:S01]  /*0cb0*/  VIADD R188, R23, 0x40 ;  /* 0x0000004017bc7836 */ /* 0x000fe20000000000 */
[----:B------:R-:W-:Y:S01]  /*0cc0*/  LOP3.LUT R3, R3, 0x3fffffe, RZ, 0xc0, !PT ;  /* 0x03fffffe03037812 */ /* 0x000fe200078ec0ff */
[----:B------:R-:W-:Y:S01]  /*0cd0*/  IMAD R8, R8, 0x10, R11 ;  /* 0x0000001008087824 */ /* 0x000fe200078e020b */
[----:B------:R-:W-:Y:S01]  /*0ce0*/  LOP3.LUT R5, R5, 0x1ffffffe, RZ, 0xc0, !PT ;  /* 0x1ffffffe05057812 */ /* 0x000fe200078ec0ff */
[C---:B------:R-:W-:Y:S01]  /*0cf0*/  VIADD R199, R19.reuse, 0x30 ;  /* 0x0000003013c77836 */ /* 0x040fe20000000000 */
[----:B------:R-:W-:Y:S01]  /*0d00*/  SHF.R.S32.HI R200, RZ, 0x3, R0 ;  /* 0x00000003ffc87819 */ /* 0x000fe20000011400 */
[----:B------:R-:W-:Y:S01]  /*0d10*/  IMAD.IADD R3, R212, 0x1, -R3 ;  /* 0x00000001d4037824 */ /* 0x000fe200078e0a03 */
        /* <DEDUP_REMOVED lines=19> */
[----:B------:R-:W-:Y:S01]  /*0e50*/  IMAD.IADD R22, R4, 0x1, -R5 ;  /* 0x0000000104167824 */ /* 0x000fe200078e0a05 */
[----:B------:R-:W-:Y:S01]  /*0e60*/  SHF.R.S32.HI R203, RZ, 0x1f, R191 ;  /* 0x0000001fffcb7819 */ /* 0x000fe200000114bf */
[----:B------:R-:W-:Y:S01]  /*0e70*/  IMAD R213, R3, 0x40, R8 ;  /* 0x0000004003d57824 */ /* 0x000fe200078e0208 */
[----:B------:R-:W-:-:S03]  /*0e80*/  SHF.R.S32.HI R202, RZ, 0x1f, R190 ;  /* 0x0000001fffca7819 */ /* 0x000fc600000114be */
[----:B------:R-:W-:-:S07]  /*0e90*/  IMAD R22, R22, 0x8, R213 ;  /* 0x0000000816167824 */ /* 0x000fce00078e02d5 */
.L_x_1547:
[----:B01-3--:R-:W0:Y:S01]  /*0ea0*/  LDC.64 R6, c[0x0][0xa18] ;  /* 0x00028600ff067b82 */ /* 0x00be220000000a00 */
[----:B--2---:R-:W-:Y:S01]  /*0eb0*/  IMAD.U32 R3, RZ, RZ, UR51 ;  /* 0x00000033ff037e24 */ /* 0x004fe2000f8e00ff */
[----:B------:R-:W-:Y:S01]  /*0ec0*/  ULDC.64 UR8, c[0x0][0xa20] ;  /* 0x0002880000087ab9 */ /* 0x000fe20000000a00 */
[----:B----4-:R-:W-:-:S05]  /*0ed0*/  IMAD.MOV.U32 R8, RZ, RZ, RZ ;  /* 0x000000ffff087224 */ /* 0x010fca00078e00ff */
[----:B------:R-:W1:Y:S08]  /*0ee0*/  LDC.64 R4, c[0x0][0xa28] ;  /* 0x00028a00ff047b82 */ /* 0x000e700000000a00 */
[----:B------:R-:W2:Y:S01]  /*0ef0*/  LDC.64 R10, c[0x0][0x418] ;  /* 0x00010600ff0a7b82 */ /* 0x000ea20000000a00 */
[----:B0-----:R-:W-:-:S07]  /*0f00*/  ISETP.NE.U32.AND P1, PT, R6, RZ, PT ;  /* 0x000000ff0600720c */ /* 0x001fce0003f25070 */
[----:B------:R-:W0:Y:S01]  /*0f10*/  LDC R0, c[0x0][0x424] ;  /* 0x00010900ff007b82 */ /* 0x000e220000000800 */
[----:B------:R-:W-:Y:S02]  /*0f20*/  ISETP.NE.AND.EX P1, PT, R7, RZ, PT, P1 ;  /* 0x000000ff0700720c */ /* 0x000fe40003f25310 */
[----:B-1----:R-:W-:-:S05]  /*0f30*/  ISETP.NE.U32.AND P0, PT, R4, RZ, PT ;  /* 0x000000ff0400720c */ /* 0x002fca0003f05070 */
[----:B------:R-:W1:Y:S01]  /*0f40*/  LDC R17, c[0x0][0x2f0] ;  /* 0x0000bc00ff117b82 */ /* 0x000e620000000800 */
[----:B------:R-:W-:-:S07]  /*0f50*/  ISETP.NE.AND.EX P0, PT, R5, RZ, PT, P0 ;  /* 0x000000ff0500720c */ /* 0x000fce0003f05300 */
[----:B------:R-:W3:Y:S08]  /*0f60*/  @P1 LDC.64 R6, c[0x0][0xa18] ;  /* 0x00028600ff061b82 */ /* 0x000ef00000000a00 */
[----:B------:R-:W4:Y:S01]  /*0f70*/  @P0 LDC.64 R4, c[0x0][0xa28] ;  /* 0x00028a00ff040b82 */ /* 0x000f220000000a00 */
[----:B---3--:R-:W-:-:S05]  /*0f80*/  @P1 IMAD.WIDE R6, R3, 0x4, R6 ;  /* 0x0000000403061825 */ /* 0x008fca00078e0206 */
[----:B------:R3:W5:Y:S01]  /*0f90*/  @P1 LDG.E R18, desc[UR54][R6.64] ;  /* 0x0000003606121981 */ /* 0x000762000c1e1900 */
[----:B----4-:R-:W-:Y:S01]  /*0fa0*/  @P0 IMAD.WIDE R4, R3, 0x4, R4 ;  /* 0x0000000403040825 */ /* 0x010fe200078e0204 */
[----:B------:R-:W-:-:S04]  /*0fb0*/  ISETP.NE.U32.AND P2, PT, RZ, UR8, PT ;  /* 0x00000008ff007c0c */ /* 0x000fc8000bf45070 */
[----:B------:R3:W5:Y:S01]  /*0fc0*/  @P0 LDG.E R8, desc[UR54][R4.64] ;  /* 0x0000003604080981 */ /* 0x000762000c1e1900 */
[----:B--2---:R-:W-:Y:S01]  /*0fd0*/  ISETP.NE.U32.AND P0, PT, R10, RZ, PT ;  /* 0x000000ff0a00720c */ /* 0x004fe20003f05070 */
[----:B------:R-:W-:Y:S01]  /*0fe0*/  ULOP3.LUT UR36, UR5, 0xffff, URZ, 0xc0, !UPT ;  /* 0x0000ffff05247892 */ /* 0x000fe2000f8ec03f */
[----:B------:R-:W-:Y:S02]  /*0ff0*/  ISETP.NE.AND.EX P2, PT, RZ, UR9, PT, P2 ;  /* 0x00000009ff007c0c */ /* 0x000fe4000bf45320 */
[----:B------:R-:W-:-:S04]  /*1000*/  ISETP.NE.AND.EX P0, PT, R11, RZ, PT, P0 ;  /* 0x000000ff0b00720c */ /* 0x000fc80003f05300 */
[----:B0-----:R-:W-:Y:S01]  /*1010*/  SEL R0, R0, 0x1, P0 ;  /* 0x0000000100007807 */ /* 0x001fe20000000000 */
[----:B-1-3--:R-:W-:Y:S08]  /*1020*/  @P1 BRA `(.L_x_1436) ;  /* 0x00000000002c1947 */ /* 0x00aff00003800000 */
[----:B------:R-:W-:Y:S01]  /*1030*/  ULDC.64 UR8, c[0x0][0xa00] ;  /* 0x0002800000087ab9 */ /* 0x000fe20000000a00 */
[----:B-----5:R-:W0:Y:S01]  /*1040*/  LDC R18, c[0x0][0x288] ;  /* 0x0000a200ff127b82 */ /* 0x020e220000000800 */
[----:B------:R-:W-:-:S04]  /*1050*/  ISETP.NE.U32.AND P0, PT, RZ, UR8, PT ;  /* 0x00000008ff007c0c */ /* 0x000fc8000bf05070 */
[----:B------:R-:W-:-:S13]  /*1060*/  ISETP.NE.AND.EX P0, PT, RZ, UR9, PT, P0 ;  /* 0x00000009ff007c0c */ /* 0x000fda000bf05300 */
[----:B------:R-:W-:Y:S05]  /*1070*/  @!P0 BRA `(.L_x_1436) ;  /* 0x0000000000188947 */ /* 0x000fea0003800000 */
[----:B------:R-:W1:Y:S01]  /*1080*/  LDC.64 R4, c[0x0][0xa00] ;  /* 0x00028000ff047b82 */ /* 0x000e620000000a00 */
[----:B------:R-:W-:-:S04]  /*1090*/  IMAD.U32 R3, RZ, RZ, UR51 ;  /* 0x00000033ff037e24 */ /* 0x000fc8000f8e00ff */
[----:B-1----:R-:W-:-:S05]  /*10a0*/  IMAD.WIDE R4, R3, 0x4, R4 ;  /* 0x0000000403047825 */ /* 0x002fca00078e0204 */
[----:B0-----:R-:W2:Y:S04]  /*10b0*/  LDG.E R18, desc[UR54][R4.64] ;  /* 0x0000003604127981 */ /* 0x001ea8000c1e1900 */
[----:B------:R-:W2:Y:S02]  /*10c0*/  LDG.E R3, desc[UR54][R4.64+0x4] ;  /* 0x0000043604037981 */ /* 0x000ea4000c1e1900 */
[----:B--2---:R-:W-:-:S07]  /*10d0*/  IMAD.IADD R18, R3, 0x1, -R18 ;  /* 0x0000000103127824 */ /* 0x004fce00078e0a12 */
.L_x_1436:
[----:B------:R-:W-:Y:S01]  /*10e0*/  UMOV UR37, UR51 ;  /* 0x0000003300257c82 */ /* 0x000fe20008000000 */
[----:B------:R-:W-:Y:S01]  /*10f0*/  IMAD R17, R0, R17, RZ ;  /* 0x0000001100117224 */ /* 0x000fe200078e02ff */
[----:B------:R-:W-:Y:S06]  /*1100*/  @!P2 BRA `(.L_x_1437) ;  /* 0x000000000018a947 */ /* 0x000fec0003800000 */
[----:B------:R-:W-:Y:S02]  /*1110*/  ULDC.64 UR8, c[0x0][0xa20] ;  /* 0x0002880000087ab9 */ /* 0x000fe40000000a00 */
[----:B------:R-:W-:-:S06]  /*1120*/  UIMAD.WIDE UR8, UR51, 0x4, UR8 ;  /* 0x00000004330878a5 */ /* 0x000fcc000f8e0208 */
[----:B------:R-:W-:Y:S02]  /*1130*/  IMAD.U32 R4, RZ, RZ, UR8 ;  /* 0x00000008ff047e24 */ /* 0x000fe4000f8e00ff */
[----:B------:R-:W-:-:S05]  /*1140*/  IMAD.U32 R5, RZ, RZ, UR9 ;  /* 0x00000009ff057e24 */ /* 0x000fca000f8e00ff */
[----:B------:R1:W5:Y:S01]  /*1150*/  LDG.E R17, desc[UR54][R4.64] ;  /* 0x0000003604117981 */ /* 0x000362000c1e1900 */
[----:B------:R-:W-:Y:S05]  /*1160*/  BRA `(.L_x_1438) ;  /* 0x0000000000287947 */ /* 0x000fea0003800000 */
.L_x_1437:
[----:B------:R-:W-:Y:S02]  /*1170*/  ULDC.64 UR8, c[0x0][0xa08] ;  /* 0x0002820000087ab9 */ /* 0x000fe40000000a00 */
[----:B------:R-:W-:-:S04]  /*1180*/  ISETP.NE.U32.AND P0, PT, RZ, UR8, PT ;  /* 0x00000008ff007c0c */ /* 0x000fc8000bf05070 */
[----:B------:R-:W-:-:S13]  /*1190*/  ISETP.NE.AND.EX P0, PT, RZ, UR9, PT, P0 ;  /* 0x00000009ff007c0c */ /* 0x000fda000bf05300 */
[----:B------:R-:W-:Y:S05]  /*11a0*/  @!P0 BRA `(.L_x_1438) ;  /* 0x0000000000188947 */ /* 0x000fea0003800000 */
[----:B------:R-:W1:Y:S01]  /*11b0*/  LDC.64 R4, c[0x0][0xa08] ;  /* 0x00028200ff047b82 */ /* 0x000e620000000a00 */
[----:B------:R-:W-:-:S04]  /*11c0*/  IMAD.U32 R3, RZ, RZ, UR51 ;  /* 0x00000033ff037e24 */ /* 0x000fc8000f8e00ff */
[----:B-1----:R-:W-:-:S05]  /*11d0*/  IMAD.WIDE R4, R3, 0x4, R4 ;  /* 0x0000000403047825 */ /* 0x002fca00078e0204 */
[----:B------:R-:W2:Y:S04]  /*11e0*/  LDG.E R17, desc[UR54][R4.64] ;  /* 0x0000003604117981 */ /* 0x000ea8000c1e1900 */
[----:B------:R-:W2:Y:S02]  /*11f0*/  LDG.E R0, desc[UR54][R4.64+0x4] ;  /* 0x0000043604007981 */ /* 0x000ea4000c1e1900 */
[----:B--2---:R-:W-:-:S07]  /*1200*/  IMAD.IADD R17, R0, 0x1, -R17 ;  /* 0x0000000100117824 */ /* 0x004fce00078e0a11 */
.L_x_1438:
[----:B------:R-:W-:Y:S01]  /*1210*/  ULDC.64 UR10, c[0x0][0x990] ;  /* 0x00026400000a7ab9 */ /* 0x000fe20000000a00 */
[----:B------:R-:W-:Y:S01]  /*1220*/  ULDC.64 UR8, c[0x0][0x998] ;  /* 0x0002660000087ab9 */ /* 0x000fe20000000a00 */
[----:B------:R-:W-:Y:S01]  /*1230*/  UISETP.NE.U32.AND UP0, UPT, UR10, URZ, UPT ;  /* 0x0000003f0a00728c */ /* 0x000fe2000bf05070 */
[----:B------:R-:W-:Y:S01]  /*1240*/  IMAD.MOV.U32 R3, RZ, RZ, 0x3f800000 ;  /* 0x3f800000ff037424 */ /* 0x000fe200078e00ff */
[----:B------:R-:W-:Y:S01]  /*1250*/  UISETP.NE.U32.AND UP1, UPT, UR8, URZ, UPT ;  /* 0x0000003f0800728c */ /* 0x000fe2000bf25070 */
[----:B------:R-:W-:Y:S01]  /*1260*/  IMAD.MOV.U32 R0, RZ, RZ, 0x3f800000 ;  /* 0x3f800000ff007424 */ /* 0x000fe200078e00ff */
[----:B------:R-:W-:Y:S02]  /*1270*/  UISETP.NE.AND.EX UP0, UPT, UR11, URZ, UPT, UP0 ;  /* 0x0000003f0b00728c */ /* 0x000fe4000bf05300 */
[----:B------:R-:W-:-:S04]  /*1280*/  UISETP.NE.AND.EX UP1, UPT, UR9, URZ, UPT, UP1 ;  /* 0x0000003f0900728c */ /* 0x000fc8000bf25310 */
[----:B------:R-:W-:Y:S02]  /*1290*/  PLOP3.LUT P0, PT, PT, PT, UP0, 0x80, 0x0 ;  /* 0x000000000000781c */ /* 0x000fe40003f0f008 */
[----:B------:R-:W-:-:S03]  /*12a0*/  PLOP3.LUT P1, PT, PT, PT, UP1, 0x80, 0x0 ;  /* 0x000000000000781c */ /* 0x000fc60003f2f018 */
[----:B------:R-:W-:Y:S02]  /*12b0*/  @UP0 USHF.R.S32.HI UR4, URZ, 0x1f, UR51 ;  /* 0x0000001f3f040899 */ /* 0x000fe40008011433 */
[----:B------:R-:W-:Y:S01]  /*12c0*/  @UP1 USHF.R.S32.HI UR7, URZ, 0x1f, UR51 ;  /* 0x0000001f3f071899 */ /* 0x000fe20008011433 */
[----:B------:R-:W-:Y:S01]  /*12d0*/  @UP0 ULDC.64 UR14, c[0x0][0x9a8] ;  /* 0x00026a00000e0ab9 */ /* 0x000fe20000000a00 */
[----:B------:R-:W-:Y:S01]  /*12e0*/  @UP1 ULDC.64 UR16, c[0x0][0x9b8] ;  /* 0x00026e0000101ab9 */ /* 0x000fe20000000a00 */
[----:B------:R-:W-:Y:S02]  /*12f0*/  @UP0 UIMAD UR4, UR4, UR14, URZ ;  /* 0x0000000e040402a4 */ /* 0x000fe4000f8e023f */
[----:B------:R-:W-:Y:S02]  /*1300*/  @UP1 UIMAD UR7, UR7, UR16, URZ ;  /* 0x00000010070712a4 */ /* 0x000fe4000f8e023f */
[----:B------:R-:W-:Y:S02]  /*1310*/  @UP0 UIMAD.WIDE.U32 UR12, UR51, UR14, URZ ;  /* 0x0000000e330c02a5 */ /* 0x000fe4000f8e003f */
[----:B------:R-:W-:-:S02]  /*1320*/  @UP0 UIMAD UR4, UR51, UR15, UR4 ;  /* 0x0000000f330402a4 */ /* 0x000fc4000f8e0204 */
[----:B------:R-:W-:Y:S02]  /*1330*/  @UP1 UIMAD.WIDE.U32 UR14, UR51, UR16, URZ ;  /* 0x00000010330e12a5 */ /* 0x000fe4000f8e003f */
[----:B------:R-:W-:Y:S02]  /*1340*/  @UP1 UIMAD UR7, UR51, UR17, UR7 ;  /* 0x00000011330712a4 */ /* 0x000fe4000f8e0207 */
[----:B------:R-:W-:Y:S02]  /*1350*/  @UP0 UIADD3 UR13, UR13, UR4, URZ ;  /* 0x000000040d0d0290 */ /* 0x000fe4000fffe03f */
[----:B------:R-:W-:Y:S01]  /*1360*/  @UP1 UIADD3 UR15, UR15, UR7, URZ ;  /* 0x000000070f0f1290 */ /* 0x000fe2000fffe03f */
[----:B------:R-:W-:Y:S01]  /*1370*/  @UP0 ULDC.64 UR16, c[0x0][0x9b0] ;  /* 0x00026c0000100ab9 */ /* 0x000fe20000000a00 */
[----:B------:R-:W-:Y:S01]  /*1380*/  @UP1 ULDC.64 UR18, c[0x0][0x9c0] ;  /* 0x0002700000121ab9 */ /* 0x000fe20000000a00 */
[----:B------:R-:W-:Y:S02]  /*1390*/  @UP0 UIMAD.WIDE.U32 UR12, UR36, UR16, UR12 ;  /* 0x00000010240c02a5 */ /* 0x000fe4000f8e000c */
[----:B------:R-:W-:-:S02]  /*13a0*/  @UP1 UIMAD.WIDE.U32 UR14, UR36, UR18, UR14 ;  /* 0x00000012240e12a5 */ /* 0x000fc4000f8e000e */
[----:B------:R-:W-:Y:S02]  /*13b0*/  @UP0 UIMAD UR7, UR36, UR17, UR13 ;  /* 0x00000011240702a4 */ /* 0x000fe4000f8e020d */
[----:B------:R-:W-:Y:S02]  /*13c0*/  @UP1 UIMAD UR4, UR36, UR19, UR15 ;  /* 0x00000013240412a4 */ /* 0x000fe4000f8e020f */
[----:B------:R-:W-:Y:S02]  /*13d0*/  @UP0 ULEA UR10, UP2, UR12, UR10, 0x2 ;  /* 0x0000000a0c0a0291 */ /* 0x000fe4000f84103f */
[----:B------:R-:W-:Y:S02]  /*13e0*/  @UP1 ULEA UR8, UP3, UR14, UR8, 0x2 ;  /* 0x000000080e081291 */ /* 0x000fe4000f86103f */
[----:B------:R-:W-:Y:S02]  /*13f0*/  @UP0 ULEA.HI.X UR11, UR12, UR11, UR7, 0x2, UP2 ;  /* 0x0000000b0c0b0291 */ /* 0x000fe400090f1407 */
[----:B------:R-:W-:Y:S01]  /*1400*/  @UP1 ULEA.HI.X UR9, UR14, UR9, UR4, 0x2, UP3 ;  /* 0x000000090e091291 */ /* 0x000fe200098f1404 */
[----:B-1----:R-:W-:-:S02]  /*1410*/  IMAD.U32 R4, RZ, RZ, UR10 ;  /* 0x0000000aff047e24 */ /* 0x002fc4000f8e00ff */
[----:B------:R-:W-:Y:S01]  /*1420*/  IMAD.U32 R6, RZ, RZ, UR8 ;  /* 0x00000008ff067e24 */ /* 0x000fe2000f8e00ff */
[----:B------:R-:W-:Y:S01]  /*1430*/  ULDC UR4, c[0x0][0x448] ;  /* 0x0001120000047ab9 */ /* 0x000fe20000000800 */
[----:B------:R-:W-:Y:S02]  /*1440*/  IMAD.U32 R5, RZ, RZ, UR11 ;  /* 0x0000000bff057e24 */ /* 0x000fe4000f8e00ff */
[----:B------:R-:W-:Y:S01]  /*1450*/  IMAD.U32 R7, RZ, RZ, UR9 ;  /* 0x00000009ff077e24 */ /* 0x000fe2000f8e00ff */
[----:B------:R-:W-:Y:S02]  /*1460*/  UISETP.NE.AND UP5, UPT, UR4, 0x1, UPT ;  /* 0x000000010400788c */ /* 0x000fe4000bfa5270 */
[----:B------:R-:W2:Y:S01]  /*1470*/  @P0 LDG.E R3, desc[UR54][R4.64] ;  /* 0x0000003604030981 */ /* 0x000ea2000c1e1900 */
[----:B-----5:R-:W-:Y:S01]  /*1480*/  IMAD.IADD R17, R17, 0x1, -R8 ;  /* 0x0000000111117824 */ /* 0x020fe200078e0a08 */
[----:B------:R-:W-:Y:S02]  /*1490*/  USHF.L.U32 UR38, UR6, 0x7, URZ ;  /* 0x0000000706267899 */ /* 0x000fe4000800063f */
[----:B------:R-:W2:Y:S01]  /*14a0*/  @P1 LDG.E R0, desc[UR54][R6.64] ;  /* 0x0000003606001981 */ /* 0x000ea2000c1e1900 */
[----:B------:R-:W-:Y:S01]  /*14b0*/  ULDC.64 UR6, c[0x0][0x9e0] ;  /* 0x0002780000067ab9 */ /* 0x000fe20000000a00 */
[----:B0-----:R-:W-:Y:S01]  /*14c0*/  IADD3 R8, R17, 0x1, -R18 ;  /* 0x0000000111087810 */ /* 0x001fe20007ffe812 */
[----:B------:R-:W-:-:S02]  /*14d0*/  UIADD3 UR4, UR38, 0x7f, URZ ;  /* 0x0000007f26047890 */ /* 0x000fc4000fffe03f */
[----:B------:R-:W-:Y:S01]  /*14e0*/  @UP5 ULDC UR8, c[0x0][0x44c] ;  /* 0x0001130000085ab9 */ /* 0x000fe20000000800 */
[----:B------:R-:W-:Y:S01]  /*14f0*/  R2UR UR10, R8 ;  /* 0x00000000080a72ca */ /* 0x000fe200000e0000 */
[----:B------:R-:W-:Y:S02]  /*1500*/  UIMAD.WIDE.U32 UR8, UR4, UR8, URZ ;  /* 0x00000008040872a5 */ /* 0x000fe4000f8e003f */
[----:B------:R-:W-:Y:S01]  /*1510*/  UISETP.GE.AND UP4, UPT, UR7, 0x1, UPT ;  /* 0x000000010700788c */ /* 0x000fe2000bf86270 */
[----:B------:R-:W-:Y:S01]  /*1520*/  @UP5 ULDC UR12, c[0x0][0x450] ;  /* 0x00011400000c5ab9 */ /* 0x000fe20000000800 */
[----:B------:R-:W-:Y:S01]  /*1530*/  ULDC UR11, c[0x0][0x988] ;  /* 0x00026200000b7ab9 */ /* 0x000fe20000000800 */
[----:B------:R-:W-:-:S03]  /*1540*/  @UP5 USHF.R.U32.HI UR4, URZ, UR12, UR9 ;  /* 0x0000000c3f045299 */ /* 0x000fc60008011609 */
[----:B------:R-:W-:Y:S01]  /*1550*/  PLOP3.LUT P0, PT, PT, PT, UP4, 0x40, 0x0 ;  /* 0x000000000000781c */ /* 0x000fe20003f0e848 */
[----:B------:R-:W-:Y:S02]  /*1560*/  UP2UR UR53, UPR, URZ, 0x20 ;  /* 0x000000203f357883 */ /* 0x000fe40008000000 */
[----:B------:R-:W-:Y:S02]  /*1570*/  UP2UR UR52, UPR, URZ, 0x10 ;  /* 0x000000103f347883 */ /* 0x000fe40008000000 */
[----:B------:R-:W-:-:S04]  /*1580*/  UIADD3 UR8, UR10, UR4, URZ ;  /* 0x000000040a087290 */ /* 0x000fc8000fffe03f */
[----:B------:R-:W-:Y:S01]  /*1590*/  UIADD3 UR6, UR8, UR6, URZ ;  /* 0x0000000608067290 */ /* 0x000fe2000fffe03f */
[----:B--2---:R-:W-:-:S04]  /*15a0*/  FMUL.FTZ R0, R3, R0 ;  /* 0x0000000003007220 */ /* 0x004fc80000410000 */
        /* <DEDUP_REMOVED lines=14> */
.L_x_1440:
[----:B------:R-:W-:-:S11]  /*1690*/  UISETP.NE.AND UP0, UPT, UR7, 0x1, UPT ;  /* 0x000000010700788c */ /* 0x000fd6000bf05270 */
[----:B------:R-:W-:Y:S02]  /*16a0*/  @UP0 ULDC.64 UR10, c[0x0][0x9e8] ;  /* 0x00027a00000a0ab9 */ /* 0x000fe40000000a00 */
[----:B------:R-:W-:-:S04]  /*16b0*/  UIMAD.WIDE.U32 UR8, UR4, UR10, URZ ;  /* 0x0000000a040872a5 */ /* 0x000fc8000f8e003f */
[----:B------:R-:W-:-:S12]  /*16c0*/  @UP0 USHF.R.U32.HI UR4, URZ, UR11, UR9 ;  /* 0x0000000b3f040299 */ /* 0x000fd80008011609 */
.L_x_1441:
[----:B------:R-:W-:-:S06]  /*16d0*/  UIMAD UR4, UR4, UR7, UR7 ;  /* 0x00000007040472a4 */ /* 0x000fcc000f8e0207 */
[----:B------:R-:W-:-:S07]  /*16e0*/  VIMNMX R0, R0, UR4, PT ;  /* 0x0000000400007c48 */ /* 0x000fce000bfe0100 */
.L_x_1439:
[----:B------:R-:W-:Y:S01]  /*16f0*/  UISETP.NE.AND UP0, UPT, UR53, URZ, UPT ;  /* 0x0000003f3500728c */ /* 0x000fe2000bf05270 */
[C---:B------:R-:W-:Y:S01]  /*1700*/  IMAD.IADD R105, R17.reuse, 0x1, -R18 ;  /* 0x0000000111697824 */ /* 0x040fe200078e0a12 */
[----:B------:R-:W-:Y:S01]  /*1710*/  UMOV UR4, UR38 ;  /* 0x0000002600047c82 */ /* 0x000fe20008000000 */
[----:B------:R-:W-:Y:S02]  /*1720*/  VIADD R3, R0, 0x9f ;  /* 0x0000009f00037836 */ /* 0x000fe40000000000 */
[----:B------:R-:W-:Y:S01]  /*1730*/  VIADD R0, R17, 0x9f ;  /* 0x0000009f11007836 */ /* 0x000fe20000000000 */
        /* <DEDUP_REMOVED lines=28> */
.L_x_1443:
[----:B------:R-:W-:-:S11]  /*1900*/  UISETP.NE.AND UP0, UPT, UR7, 0x1, UPT ;  /* 0x000000010700788c */ /* 0x000fd6000bf05270 */
[----:B------:R-:W-:Y:S02]  /*1910*/  @UP0 ULDC.64 UR10, c[0x0][0x9e8] ;  /* 0x00027a00000a0ab9 */ /* 0x000fe40000000a00 */
[----:B------:R-:W-:-:S04]  /*1920*/  UIMAD.WIDE.U32 UR8, UR4, UR10, URZ ;  /* 0x0000000a040872a5 */ /* 0x000fc8000f8e003f */
[----:B------:R-:W-:-:S12]  /*1930*/  @UP0 USHF.R.U32.HI UR4, URZ, UR11, UR9 ;  /* 0x0000000b3f040299 */ /* 0x000fd80008011609 */
.L_x_1444:
[----:B------:R-:W-:-:S04]  /*1940*/  UIMAD UR4, UR4, UR7, URZ ;  /* 0x00000007040472a4 */ /* 0x000fc8000f8e023f */
[----:B------:R-:W-:-:S04]  /*1950*/  UISETP.LT.AND UP0, UPT, UR6, UR4, UPT ;  /* 0x000000040600728c */ /* 0x000fc8000bf01270 */
[----:B------:R-:W-:-:S12]  /*1960*/  USEL UR6, UR6, UR4, !UP0 ;  /* 0x0000000406067287 */ /* 0x000fd8000c000000 */
.L_x_1442:
[----:B------:R-:W-:-:S04]  /*1970*/  UIMAD.WIDE UR6, UR6, 0x66666667, URZ ;  /* 0x66666667060678a5 */ /* 0x000fc8000f8e023f */
[----:B------:R-:W-:-:S04]  /*1980*/  USHF.R.U32.HI UR4, URZ, 0x1f, UR7 ;  /* 0x0000001f3f047899 */ /* 0x000fc80008011607 */
[----:B------:R-:W-:Y:S02]  /*1990*/  ULEA.HI.SX32 UR7, UR7, UR4, 0x1a ;  /* 0x0000000407077291 */ /* 0x000fe4000f8fd23f */
[----:B------:R-:W-:Y:S02]  /*19a0*/  ULOP3.LUT UR4, UR5, 0xff000000, URZ, 0xc0, !UPT ;  /* 0xff00000005047892 */ /* 0x000fe4000f8ec03f */
[----:B------:R-:W-:Y:S02]  /*19b0*/  UISETP.LT.AND UP0, UPT, URZ, UR7, UPT ;  /* 0x000000073f00728c */ /* 0x000fe4000bf01270 */
[----:B------:R-:W-:Y:S02]  /*19c0*/  ULOP3.LUT UR5, UR5, 0xff0000, URZ, 0xc0, !UPT ;  /* 0x00ff000005057892 */ /* 0x000fe4000f8ec03f */
[----:B------:R-:W-:Y:S02]  /*19d0*/  USEL UR41, URZ, UR7, !UP0 ;  /* 0x000000073f297287 */ /* 0x000fe4000c000000 */
[----:B------:R-:W-:-:S04]  /*19e0*/  USHF.R.U32.HI UR4, URZ, 0x8, UR4 ;  /* 0x000000083f047899 */ /* 0x000fc80008011604 */
[----:B------:R-:W-:Y:S01]  /*19f0*/  ISETP.GT.AND P0, PT, R104, UR41, PT ;  /* 0x0000002968007c0c */ /* 0x000fe2000bf04270 */
[----:B------:R-:W-:-:S03]  /*1a00*/  ULEA.HI UR5, UR5, UR4, URZ, 0x10 ;  /* 0x0000000405057291 */ /* 0x000fc6000f8f803f */
[----:B------:R-:W-:Y:S01]  /*1a10*/  UMOV UR4, URZ ;  /* 0x0000003f00047c82 */ /* 0x000fe20008000000 */
[----:B------:R-:W-:Y:S02]  /*1a20*/  ULOP3.LUT UR40, UR5, 0xff, URZ, 0xc0, !UPT ;  /* 0x000000ff05287892 */ /* 0x000fe4000f8ec03f */
[----:B------:R-:W-:-:S06]  /*1a30*/  USHF.R.U32.HI UR46, URZ, 0x10, UR5 ;  /* 0x000000103f2e7899 */ /* 0x000fcc0008011605 */
[----:B------:R-:W-:Y:S06]  /*1a40*/  @!P0 BRA `(.L_x_1445) ;  /* 0x0000000000988947 */ /* 0x000fec0003800000 */
[----:B------:R-:W-:Y:S01]  /*1a50*/  UISETP.NE.AND UP0, UPT, UR46, URZ, UPT ;  /* 0x0000003f2e00728c */ /* 0x000fe2000bf05270 */
[----:B------:R-:W-:-:S03]  /*1a60*/  ULDC UR4, c[0x0][0x9f0] ;  /* 0x00027c0000047ab9 */ /* 0x000fc60000000800 */
[----:B------:R-:W-:-:S03]  /*1a70*/  USEL UR9, UR46, UR4, UP0 ;  /* 0x000000042e097287 */ /* 0x000fc60008000000 */
[----:B------:R-:W-:-:S03]  /*1a80*/  UMOV UR4, URZ ;  /* 0x0000003f00047c82 */ /* 0x000fc60008000000 */
[----:B------:R-:W-:-:S05]  /*1a90*/  IMAD.U32 R5, RZ, RZ, UR9 ;  /* 0x00000009ff057e24 */ /* 0x000fca000f8e00ff */
        /* <DEDUP_REMOVED lines=33> */
.L_x_1445:
        /* <DEDUP_REMOVED lines=8> */
[----:B------:R-:W-:Y:S01]  /*1d30*/  CS2R R8, SRZ ;  /* 0x0000000000087805 */ /* 0x000fe2000001ff00 */
[----:B------:R-:W-:Y:S01]  /*1d40*/  IMAD.MOV.U32 R25, RZ, RZ, RZ ;  /* 0x000000ffff197224 */ /* 0x000fe200078e00ff */
[----:B------:R-:W-:-:S02]  /*1d50*/  ISETP.GT.AND P1, PT, R104, UR41, PT ;  /* 0x0000002968007c0c */ /* 0x000fc4000bf24270 */
        /* <DEDUP_REMOVED lines=13> */
[----:B------:R-:W-:Y:S01]  /*1e30*/  IMAD.MOV.U32 R58, RZ, RZ, RZ ;  /* 0x000000ffff3a7224 */ /* 0x000fe200078e00ff */
        /* <DEDUP_REMOVED lines=47> */
.L_x_1447:
        /* <DEDUP_REMOVED lines=9> */
.L_x_1654:
[----:B------:R-:W-:Y:S05]  /*21c0*/  @!P0 BRA `(.L_x_1449) ;  /* 0x0000000000048947 */ /* 0x000fea0003800000 */
[----:B------:R-:W-:Y:S01]  /*21d0*/  BPT.TRAP 0x1 ;  /* 0x000000040000795c */ /* 0x000fe20000300000 */
.L_x_1449:
[----:B0-----:R-:W-:Y:S02]  /*21e0*/  IMAD.U32 R3, RZ, RZ, UR47 ;  /* 0x0000002fff037e24 */ /* 0x001fe4000f8e00ff */
[----:B------:R-:W-:-:S03]  /*21f0*/  IMAD.U32 R0, RZ, RZ, UR48 ;  /* 0x00000030ff007e24 */ /* 0x000fc6000f8e00ff */
[----:B------:R-:W-:Y:S02]  /*2200*/  LEA R3, R3, UR43, 0x3 ;  /* 0x0000002b03037c11 */ /* 0x000fe4000f8e18ff */
[----:B------:R-:W-:-:S04]  /*2210*/  SHF.L.U32 R0, R0, 0x1f, RZ ;  /* 0x0000001f00007819 */ /* 0x000fc800000006ff */
[----:B------:R0:W1:Y:S01]  /*2220*/  SYNCS.PHASECHK.TRANS64.TRYWAIT P1, [R3+URZ+0x22830], R0 ;  /* 0x02283000030075a7 */ /* 0x000062000802017f */
[----:B------:R-:W-:Y:S05]  /*2230*/  @!P0 BRA `(.L_x_1450) ;  /* 0x0000000000048947 */ /* 0x000fea0003800000 */
[----:B------:R-:W-:Y:S01]  /*2240*/  BPT.TRAP 0x1 ;  /* 0x000000040000795c */ /* 0x000fe20000300000 */
.L_x_1450:
[----:B-1----:R-:W-:Y:S05]  /*2250*/  @P1 BRA `(.L_x_1451) ;  /* 0x0000000000081947 */ /* 0x002fea0003800000 */
[----:B------:R-:W1:Y:S02]  /*2260*/  SYNCS.PHASECHK.TRANS64.TRYWAIT P1, [R3+URZ+0x22830], R0 ;  /* 0x02283000030075a7 */ /* 0x000e64000802017f */
[----:B-1----:R-:W-:Y:S05]  /*2270*/  @!P1 BRA `(.L_x_1452) ;  /* 0x000001bc00c09947 */ /* 0x002fea0003800000 */
.L_x_1451:
[----:B------:R-:W-:-:S04]  /*2280*/  UIADD3 UR4, UR43, 0x18400, URZ ;  /* 0x000184002b047890 */ /* 0x000fc8000fffe03f */
        /* <DEDUP_REMOVED lines=134> */
.L_x_1453:
[----:B------:R-:W-:Y:S01]  /*2af0*/  UISETP.NE.AND UP1, UPT, UR53, URZ, UPT ;  /* 0x0000003f3500728c */ /* 0x000fe2000bf25270 */
[----:B------:R-:W-:Y:S01]  /*2b00*/  VIADD R5, R22, UR38 ;  /* 0x0000002616057c36 */ /* 0x000fe20008000000 */
[----:B------:R-:W-:Y:S01]  /*2b10*/  R2UR UR6, R3 ;  /* 0x00000000030672ca */ /* 0x000fe200000e0000 */
[----:B01----:R-:W-:Y:S01]  /*2b20*/  IMAD.MOV.U32 R3, RZ, RZ, -0xa0 ;  /* 0xffffff60ff037424 */ /* 0x003fe200078e00ff */
[----:B------:R-:W-:Y:S02]  /*2b30*/  UISETP.NE.AND UP0, UPT, UR52, URZ, UPT ;  /* 0x0000003f3400728c */ /* 0x000fe4000bf05270 */
[----:B------:R-:W-:Y:S01]  /*2b40*/  PLOP3.LUT P1, PT, PT, PT, UP1, 0x80, 0x0 ;  /* 0x000000000000781c */ /* 0x000fe20003f2f018 */
[----:B------:R-:W-:Y:S01]  /*2b50*/  IMAD R6, R104, R3, 0xa1 ;  /* 0x000000a168067424 */ /* 0x000fe200078e0203 */
[----:B------:R-:W-:Y:S01]  /*2b60*/  PLOP3.LUT P2, PT, PT, PT, UP1, 0x80, 0x0 ;  /* 0x000000000000781c */ /* 0x000fe20003f4f018 */
[----:B------:R-:W-:Y:S01]  /*2b70*/  ULDC UR29, c[0x0][0x9dc] ;  /* 0x00027700001d7ab9 */ /* 0x000fe20000000800 */
[----:B------:R-:W-:Y:S01]  /*2b80*/  ULDC UR14, c[0x0][0x9e0] ;  /* 0x00027800000e7ab9 */ /* 0x000fe20000000800 */
[----:B------:R-:W-:Y:S01]  /*2b90*/  @UP1 ULDC UR7, c[0x0][0x44c] ;  /* 0x0001130000071ab9 */ /* 0x000fe20000000800 */
[----:B------:R-:W-:Y:S01]  /*2ba0*/  IADD3 R3, R17, R6, -R19 ;  /* 0x0000000611037210 */ /* 0x000fe20007ffe813 */
[----:B------:R-:W-:-:S02]  /*2bb0*/  VIADD R12, R6, 0xffffffff ;  /* 0xffffffff060c7836 */ /* 0x000fc40000000000 */
[----:B------:R-:W-:Y:S02]  /*2bc0*/  UIADD3 UR6, UR6, 0x22840, URZ ;  /* 0x0002284006067890 */ /* 0x000fe4000fffe03f */
[----:B------:R-:W-:Y:S02]  /*2bd0*/  IMAD.IADD R3, R3, 0x1, -R18 ;  /* 0x0000000103037824 */ /* 0x000fe400078e0a12 */
[----:B------:R-:W-:Y:S01]  /*2be0*/  @P1 IMAD.HI.U32 R0, R5, UR7, RZ ;  /* 0x0000000705001c27 */ /* 0x000fe2000f8e00ff */
[----:B------:R-:W-:Y:S01]  /*2bf0*/  @UP1 ULDC UR7, c[0x0][0x450] ;  /* 0x0001140000071ab9 */ /* 0x000fe20000000800 */
[----:B------:R-:W-:Y:S01]  /*2c00*/  UPRMT UR6, UR42, 0x654, UR6 ;  /* 0x000006542a067896 */ /* 0x000fe20008000006 */
[----:B------:R-:W-:Y:S01]  /*2c10*/  PLOP3.LUT P1, PT, PT, PT, UP0, 0x40, 0x0 ;  /* 0x000000000000781c */ /* 0x000fe20003f2e808 */
[----:B------:R-:W-:Y:S01]  /*2c20*/  VIADD R11, R3, UR14 ;  /* 0x0000000e030b7c36 */ /* 0x000fe20008000000 */
[----:B------:R-:W-:Y:S01]  /*2c30*/  @P2 SHF.R.U32.HI R5, RZ, UR7, R0 ;  /* 0x00000007ff052c19 */ /* 0x000fe20008011600 */
[----:B------:R-:W-:-:S02]  /*2c40*/  IMAD R0, R104, -0xa0, R17 ;  /* 0xffffff6068007824 */ /* 0x000fc400078e0211 */
[----:B------:R-:W-:Y:S02]  /*2c50*/  IMAD.IADD R14, R12, 0x1, -R19 ;  /* 0x000000010c0e7824 */ /* 0x000fe400078e0a13 */
[----:B------:R-:W0:Y:S01]  /*2c60*/  SHFL.IDX PT, R7, R5, RZ, 0x1c1f ;  /* 0x001c1fff05077589 */ /* 0x000e2200000e0000 */
[----:B------:R-:W-:Y:S01]  /*2c70*/  SYNCS.ARRIVE.TRANS64.RED.A1T0 RZ, [UR6], RZ ;  /* 0x000000ffffff79a7 */ /* 0x000fe20008100406 */
[----:B------:R-:W-:Y:S01]  /*2c80*/  ULOP3.LUT UR6, URZ, UR29, URZ, 0x33, !UPT ;  /* 0x0000001d3f067292 */ /* 0x000fe2000f8e333f */
[----:B------:R-:W-:-:S05]  /*2c90*/  IADD3 R8, -R19, 0xa0, R0 ;  /* 0x000000a013087810 */ /* 0x000fca0007ffe100 */
[----:B------:R-:W-:Y:S01]  /*2ca0*/  VIADD R10, R3, UR6 ;  /* 0x00000006030a7c36 */ /* 0x000fe20008000000 */
[----:B0-----:R-:W-:-:S03]  /*2cb0*/  VIADDMNMX R0, R7, R11, R8, PT ;  /* 0x0000000b07007246 */ /* 0x001fc60003800108 */
[----:B------:R-:W-:Y:S01]  /*2cc0*/  IMAD.IADD R3, R10, 0x1, R7 ;  /* 0x000000010a037824 */ /* 0x000fe200078e0207 */
[----:B------:R-:W-:Y:S06]  /*2cd0*/  @P1 BRA `(.L_x_1454) ;  /* 0x00000000005c1947 */ /* 0x000fec0003800000 */
[----:B------:R-:W-:Y:S01]  /*2ce0*/  IADD3 R7, -R18, R17, R7 ;  /* 0x0000001112077210 */ /* 0x000fe20007ffe107 */
        /* <DEDUP_REMOVED lines=12> */
.L_x_1456:
[----:B------:R-:W-:Y:S02]  /*2db0*/  ULDC UR6, c[0x0][0x9e4] ;  /* 0x0002790000067ab9 */ /* 0x000fe40000000800 */
[----:B------:R-:W-:-:S05]  /*2dc0*/  IMAD.U32 R9, RZ, RZ, UR6 ;  /* 0x00000006ff097e24 */ /* 0x000fca000f8e00ff */
[----:B------:R-:W-:-:S13]  /*2dd0*/  ISETP.NE.AND P1, PT, R9, 0x1, PT ;  /* 0x000000010900780c */ /* 0x000fda0003f25270 */
[----:B------:R-:W0:Y:S02]  /*2de0*/  @P1 LDC.64 R20, c[0x0][0x9e8] ;  /* 0x00027a00ff141b82 */ /* 0x000e240000000a00 */
[----:B0-----:R-:W-:-:S05]  /*2df0*/  @P1 IMAD.HI.U32 R6, R7, R20, RZ ;  /* 0x0000001407061227 */ /* 0x001fca00078e00ff */
[----:B------:R-:W-:-:S07]  /*2e00*/  @P1 SHF.R.U32.HI R7, RZ, R21, R6 ;  /* 0x00000015ff071219 */ /* 0x000fce0000011606 */
.L_x_1457:
[----:B------:R-:W-:Y:S05]  /*2e10*/  BSYNC B0 ;  /* 0x0000000000007941 */ /* 0x000fea0003800000 */
.L_x_1455:
[----:B------:R-:W-:-:S05]  /*2e20*/  IMAD R7, R7, R9, R14 ;  /* 0x0000000907077224 */ /* 0x000fca00078e020e */
[----:B------:R-:W-:Y:S02]  /*2e30*/  VIADDMNMX R0, R7, R9, R0, PT ;  /* 0x0000000907007246 */ /* 0x000fe40003800100 */
[----:B------:R-:W-:-:S07]  /*2e40*/  VIMNMX R3, R3, R7, !PT ;  /* 0x0000000703037248 */ /* 0x000fce0007fe0100 */
.L_x_1454:
        /* <DEDUP_REMOVED lines=8> */
[C---:B------:R-:W-:Y:S02]  /*2ed0*/  ISETP.GT.AND P2, PT, R3.reuse, 0x1, !P2 ;  /* 0x000000010300780c */ /* 0x040fe40005744270 */
[----:B------:R-:W-:Y:S02]  /*2ee0*/  ISETP.GE.AND P3, PT, R12, 0x11, PT ;  /* 0x000000110c00780c */ /* 0x000fe40003f66270 */
        /* <DEDUP_REMOVED lines=10> */
[C---:B------:R-:W-:Y:S02]  /*2f90*/  ISETP.LT.OR P2, PT, R0.reuse, 0xa, P2 ;  /* 0x0000000a0000780c */ /* 0x040fe40001741670 */
[----:B------:R-:W-:Y:S02]  /*2fa0*/  ISETP.GT.AND P1, PT, R3, 0x11, !P3 ;  /* 0x000000110300780c */ /* 0x000fe40005f24270 */
[----:B------:R-:W-:Y:S02]  /*2fb0*/  FSEL R93, R93, -INF , !P2 ;  /* 0xff8000005d5d7808 */ /* 0x000fe40005000000 */
[----:B------:R-:W-:Y:S02]  /*2fc0*/  ISETP.LT.OR P1, PT, R0, 0x12, P1 ;  /* 0x000000120000780c */ /* 0x000fe40000f21670 */
[----:B------:R-:W-:Y:S02]  /*2fd0*/  ISETP.GE.AND P2, PT, R12, 0x19, PT ;  /* 0x000000190c00780c */ /* 0x000fe40003f46270 */
[----:B------:R-:W-:-:S02]  /*2fe0*/  FSEL R97, R97, -INF , !P1 ;  /* 0xff80000061617808 */ /* 0x000fc40004800000 */
[C---:B------:R-:W-:Y:S02]  /*2ff0*/  ISETP.GT.AND P1, PT, R3.reuse, 0x18, !P2 ;  /* 0x000000180300780c */ /* 0x040fe40005724270 */
        /* <DEDUP_REMOVED lines=11> */
[C---:B------:R-:W-:Y:S02]  /*30b0*/  ISETP.GT.AND P2, PT, R3.reuse, 0x20, !P1 ;  /* 0x000000200300780c */ /* 0x040fe40004f44270 */
        /* <DEDUP_REMOVED lines=29> */
[C---:B------:R-:W-:Y:S02]  /*3290*/  ISETP.GT.AND P2, PT, R3.reuse, 0x38, !P3 ;  /* 0x000000380300780c */ /* 0x040fe40005f44270 */
        /* <DEDUP_REMOVED lines=145> */
.L_x_1460:
[----:B------:R-:W-:Y:S02]  /*3bb0*/  ULDC UR6, c[0x0][0x9e4] ;  /* 0x0002790000067ab9 */ /* 0x000fe40000000800 */
[----:B------:R-:W-:-:S05]  /*3bc0*/  IMAD.U32 R8, RZ, RZ, UR6 ;  /* 0x00000006ff087e24 */ /* 0x000fca000f8e00ff */
[----:B------:R-:W-:-:S13]  /*3bd0*/  ISETP.NE.AND P6, PT, R8, 0x1, PT ;  /* 0x000000010800780c */ /* 0x000fda0003fc5270 */
[----:B------:R-:W0:Y:S02]  /*3be0*/  @P6 LDC.64 R6, c[0x0][0x9e8] ;  /* 0x00027a00ff066b82 */ /* 0x000e240000000a00 */
[----:B0-----:R-:W-:-:S05]  /*3bf0*/  @P6 IMAD.HI.U32 R6, R5, R6, RZ ;  /* 0x0000000605066227 */ /* 0x001fca00078e00ff */
[----:B------:R-:W-:-:S07]  /*3c00*/  @P6 SHF.R.U32.HI R5, RZ, R7, R6 ;  /* 0x00000007ff056219 */ /* 0x000fce0000011606 */
.L_x_1461:
[----:B------:R-:W-:Y:S05]  /*3c10*/  BSYNC B0 ;  /* 0x0000000000007941 */ /* 0x000fea0003800000 */
.L_x_1459:
[----:B------:R-:W-:-:S05]  /*3c20*/  IMAD R5, R5, R8, R14 ;  /* 0x0000000805057224 */ /* 0x000fca00078e020e */
[----:B------:R-:W-:Y:S02]  /*3c30*/  VIADDMNMX R0, R5, R8, R0, PT ;  /* 0x0000000805007246 */ /* 0x000fe40003800100 */
[----:B------:R-:W-:-:S07]  /*3c40*/  VIMNMX R3, R3, R5, !PT ;  /* 0x0000000503037248 */ /* 0x000fce0007fe0100 */
.L_x_1458:
[----:B------:R-:W-:Y:S01]  /*3c50*/  ISETP.GT.AND P1, PT, R3, 0x20, !P1 ;  /* 0x000000200300780c */ /* 0x000fe20004f24270 */
[----:B------:R-:W-:Y:S01]  /*3c60*/  IMAD.U32 R88, RZ, RZ, UR39 ;  /* 0x00000027ff587e24 */ /* 0x000fe2000f8e00ff */
[----:B------:R-:W-:Y:S01]  /*3c70*/  ISETP.NE.AND P6, PT, R120, RZ, PT ;  /* 0x000000ff7800720c */ /* 0x000fe20003fc5270 */
[----:B------:R-:W-:Y:S01]  /*3c80*/  UISETP.NE.AND UP1, UPT, UR53, URZ, UPT ;  /* 0x0000003f3500728c */ /* 0x000fe2000bf25270 */
[----:B------:R-:W-:Y:S01]  /*3c90*/  ISETP.LT.OR P1, PT, R0, 0x21, P1 ;  /* 0x000000210000780c */ /* 0x000fe20000f21670 */
[----:B------:R-:W-:Y:S01]  /*3ca0*/  UISETP.NE.AND UP0, UPT, UR52, URZ, UPT ;  /* 0x0000003f3400728c */ /* 0x000fe2000bf05270 */
[----:B------:R-:W-:Y:S01]  /*3cb0*/  FMNMX.FTZ R5, R9, R89, !PT ;  /* 0x0000005909057209 */ /* 0x000fe20007810000 */
[----:B------:R-:W-:Y:S01]  /*3cc0*/  UMOV UR10, UR38 ;  /* 0x00000026000a7c82 */ /* 0x000fe20008000000 */
        /* <DEDUP_REMOVED lines=97> */
[C---:B------:R-:W-:Y:S01]  /*42e0*/  ISETP.GT.AND P2, PT, R3.reuse, 0x89, !P2 ;  /* 0x000000890300780c */ /* 0x040fe20005744270 */
        /* <DEDUP_REMOVED lines=14> */
[----:B0-----:R-:W-:Y:S02]  /*43d0*/  FMNMX.FTZ R8, R6, R5, !PT ;  /* 0x0000000506087209 */ /* 0x001fe40007810000 */
[----:B------:R-:W-:Y:S02]  /*43e0*/  ISETP.LT.OR P1, PT, R0, 0x61, P1 ;  /* 0x000000610000780c */ /* 0x000fe40000f21670 */
[----:B------:R-:W-:Y:S01]  /*43f0*/  FSEL R31, R31, -INF , !P2 ;  /* 0xff8000001f1f7808 */ /* 0x000fe20005000000 */
[----:B------:R-:W0:Y:S01]  /*4400*/  SHFL.BFLY PT, R5, R8, 0x1, 0x1f ;  /* 0x0c201f0008057f89 */ /* 0x000e2200000e0000 */
        /* <DEDUP_REMOVED lines=11> */
[----:B------:R-:W-:Y:S02]  /*44c0*/  FSEL R38, R38, -INF , !P5 ;  /* 0xff80000026267808 */ /* 0x000fe40006800000 */
[----:B------:R-:W-:-:S02]  /*44d0*/  ISETP.LT.OR P1, PT, R0, 0x69, P1 ;  /* 0x000000690000780c */ /* 0x000fc40000f21670 */
[----:B0-----:R-:W-:Y:S02]  /*44e0*/  FMNMX.FTZ R5, R8, R5, !PT ;  /* 0x0000000508057209 */ /* 0x001fe40007810000 */
[----:B------:R-:W-:Y:S02]  /*44f0*/  FSEL R46, R46, -INF , !P1 ;  /* 0xff8000002e2e7808 */ /* 0x000fe40004800000 */
[----:B------:R-:W-:Y:S01]  /*4500*/  ISETP.NE.AND P1, PT, R129, RZ, PT ;  /* 0x000000ff8100720c */ /* 0x000fe20003f25270 */
[----:B------:R-:W-:-:S01]  /*4510*/  FFMA.FTZ R88, R5, R88, -8 ;  /* 0xc100000005587423 */ /* 0x000fc20000010058 */
        /* <DEDUP_REMOVED lines=51> */
[----:B------:R-:W-:-:S04]  /*4850*/  ISETP.GT.AND P1, PT, R3, RZ, !P1 ;  /* 0x000000ff0300720c */ /* 0x000fc80004f24270 */
[----:B------:R-:W-:-:S04]  /*4860*/  ISETP.LT.OR P1, PT, R0, 0x1, P1 ;  /* 0x000000010000780c */ /* 0x000fc80000f21670 */
[----:B------:R-:W-:Y:S02]  /*4870*/  FSEL R90, R90, -INF , !P1 ;  /* 0xff8000005a5a7808 */ /* 0x000fe40004800000 */
[----:B------:R-:W-:Y:S02]  /*4880*/  ISETP.GT.AND P1, PT, R3, 0x80, !P6 ;  /* 0x000000800300780c */ /* 0x000fe40007724270 */
[----:B------:R-:W-:Y:S02]  /*4890*/  FMNMX.FTZ R15, R90, R91, !PT ;  /* 0x0000005b5a0f7209 */ /* 0x000fe40007810000 */
[----:B------:R-:W-:Y:S02]  /*48a0*/  ISETP.LT.OR P1, PT, R0, 0x81, P1 ;  /* 0x000000810000780c */ /* 0x000fe40000f21670 */
[----:B------:R-:W-:Y:S02]  /*48b0*/  FMNMX.FTZ R6, R94, R15, !PT ;  /* 0x0000000f5e067209 */ /* 0x000fe40007810000 */
[----:B------:R-:W-:-:S02]  /*48c0*/  FSEL R26, R26, -INF , !P1 ;  /* 0xff8000001a1a7808 */ /* 0x000fc40004800000 */
[----:B------:R-:W-:Y:S02]  /*48d0*/  FMNMX.FTZ R15, R95, R6, !PT ;  /* 0x000000065f0f7209 */ /* 0x000fe40007810000 */
[----:B------:R-:W-:Y:S02]  /*48e0*/  FSETP.NEU.FTZ.AND P1, PT, R5, -INF , PT ;  /* 0xff8000000500780b */ /* 0x000fe40003f3d000 */
[----:B------:R-:W-:Y:S02]  /*48f0*/  FMNMX.FTZ R6, R98, R15, !PT ;  /* 0x0000000f62067209 */ /* 0x000fe40007810000 */
[----:B------:R-:W-:Y:S02]  /*4900*/  FSEL R88, R88, RZ, P1 ;  /* 0x000000ff58587208 */ /* 0x000fe40000800000 */
[----:B------:R-:W-:Y:S02]  /*4910*/  FMNMX.FTZ R21, R99, R6, !PT ;  /* 0x0000000663157209 */ /* 0x000fe40007810000 */
[----:B------:R-:W-:Y:S01]  /*4920*/  ISETP.NE.AND P6, PT, R135, RZ, PT ;  /* 0x000000ff8700720c */ /* 0x000fe20003fc5270 */
[--C-:B------:R-:W-:Y:S01]  /*4930*/  FFMA.FTZ R8, R89, UR39, -R88.reuse ;  /* 0x0000002759087c23 */ /* 0x100fe20008010858 */
[----:B------:R-:W-:Y:S01]  /*4940*/  FMNMX.FTZ R6, R102, R21, !PT ;  /* 0x0000001566067209 */ /* 0x000fe20007810000 */
[--C-:B------:R-:W-:Y:S01]  /*4950*/  FFMA.FTZ R89, R73, UR39, -R88.reuse ;  /* 0x0000002749597c23 */ /* 0x100fe20008010858 */
[----:B------:R-:W-:-:S01]  /*4960*/  FFMA.FTZ R14, R72, UR39, -R88 ;  /* 0x00000027480e7c23 */ /* 0x000fc20008010858 */
[--C-:B------:R-:W-:Y:S01]  /*4970*/  FFMA.FTZ R72, R77, UR39, -R88.reuse ;  /* 0x000000274d487c23 */ /* 0x100fe20008010858 */
[----:B------:R-:W-:Y:S01]  /*4980*/  FMNMX.FTZ R73, R103, R6, !PT ;  /* 0x0000000667497209 */ /* 0x000fe20007810000 */
[----:B------:R0:W-:Y:S01]  /*4990*/  MUFU.EX2 R15, R89 ;  /* 0x00000059000f7308 */ /* 0x0001e20000000800 */
[----:B------:R-:W-:Y:S01]  /*49a0*/  ISETP.GT.AND P1, PT, R3, 0x81, !P6 ;  /* 0x000000810300780c */ /* 0x000fe20007724270 */
[--C-:B------:R-:W-:Y:S01]  /*49b0*/  FFMA.FTZ R7, R9, UR39, -R88.reuse ;  /* 0x0000002709077c23 */ /* 0x100fe20008010858 */
[----:B------:R-:W-:Y:S01]  /*49c0*/  FMNMX.FTZ R6, R74, R73, !PT ;  /* 0x000000494a067209 */ /* 0x000fe20007810000 */
[--C-:B------:R-:W-:Y:S01]  /*49d0*/  FFMA.FTZ R9, R92, UR39, -R88.reuse ;  /* 0x000000275c097c23 */ /* 0x100fe20008010858 */
[----:B------:R-:W-:Y:S01]  /*49e0*/  ISETP.LT.OR P1, PT, R0, 0x82, P1 ;  /* 0x000000820000780c */ /* 0x000fe20000f21670 */
[--C-:B------:R-:W-:Y:S01]  /*49f0*/  FFMA.FTZ R10, R96, UR39, -R88.reuse ;  /* 0x00000027600a7c23 */ /* 0x100fe20008010858 */
[----:B------:R-:W-:Y:S01]  /*4a00*/  FMNMX.FTZ R73, R75, R6, !PT ;  /* 0x000000064b497209 */ /* 0x000fe20007810000 */
[----:B------:R-:W-:Y:S01]  /*4a10*/  MUFU.EX2 R7, R7 ;  /* 0x0000000700077308 */ /* 0x000fe20000000800 */
[----:B0-----:R-:W-:-:S01]  /*4a20*/  FFMA.FTZ R89, R81, UR39, -R88 ;  /* 0x0000002751597c23 */ /* 0x001fc20008010858 */
[----:B------:R-:W-:Y:S01]  /*4a30*/  FSEL R27, R27, -INF , !P1 ;  /* 0xff8000001b1b7808 */ /* 0x000fe20004800000 */
[----:B------:R-:W-:-:S01]  /*4a40*/  FFMA.FTZ R11, R97, UR39, -R88 ;  /* 0x00000027610b7c23 */ /* 0x000fc20008010858 */
[----:B------:R-:W-:Y:S01]  /*4a50*/  FMNMX.FTZ R6, R78, R73, !PT ;  /* 0x000000494e067209 */ /* 0x000fe20007810000 */
[----:B------:R-:W-:-:S01]  /*4a60*/  FFMA.FTZ R84, R84, UR39, -R88 ;  /* 0x0000002754547c23 */ /* 0x000fc20008010858 */
[----:B------:R-:W-:Y:S01]  /*4a70*/  ISETP.NE.AND P1, PT, R13, RZ, PT ;  /* 0x000000ff0d00720c */ /* 0x000fe20003f25270 */
[----:B------:R-:W-:-:S01]  /*4a80*/  FFMA.FTZ R76, R76, UR39, -R88 ;  /* 0x000000274c4c7c23 */ /* 0x000fc20008010858 */
[----:B------:R-:W-:Y:S01]  /*4a90*/  FMNMX.FTZ R77, R79, R6, !PT ;  /* 0x000000064f4d7209 */ /* 0x000fe20007810000 */
[----:B------:R-:W-:Y:S01]  /*4aa0*/  MUFU.EX2 R8, R8 ;  /* 0x0000000800087308 */ /* 0x000fe20000000800 */
[----:B------:R-:W-:Y:S01]  /*4ab0*/  ISETP.GT.AND P1, PT, R3, 0x88, !P1 ;  /* 0x000000880300780c */ /* 0x000fe20004f24270 */
[--C-:B------:R-:W-:Y:S01]  /*4ac0*/  FFMA.FTZ R13, R100, UR39, -R88.reuse ;  /* 0x00000027640d7c23 */ /* 0x100fe20008010858 */
[----:B------:R-:W-:Y:S01]  /*4ad0*/  FMNMX.FTZ R6, R82, R77, !PT ;  /* 0x0000004d52067209 */ /* 0x000fe20007810000 */
[--C-:B------:R-:W-:Y:S01]  /*4ae0*/  FFMA.FTZ R80, R80, UR39, -R88.reuse ;  /* 0x0000002750507c23 */ /* 0x100fe20008010858 */
[----:B------:R-:W-:Y:S01]  /*4af0*/  ISETP.NE.AND P6, PT, R12, RZ, PT ;  /* 0x000000ff0c00720c */ /* 0x000fe20003fc5270 */
[--C-:B------:R-:W-:Y:S01]  /*4b00*/  FFMA.FTZ R12, R93, UR39, -R88.reuse ;  /* 0x000000275d0c7c23 */ /* 0x100fe20008010858 */
[----:B------:R-:W-:Y:S01]  /*4b10*/  FMNMX.FTZ R77, R83, R6, !PT ;  /* 0x00000006534d7209 */ /* 0x000fe20007810000 */
[----:B------:R-:W-:Y:S01]  /*4b20*/  MUFU.EX2 R9, R9 ;  /* 0x0000000900097308 */ /* 0x000fe20000000800 */
[----:B------:R-:W-:Y:S01]  /*4b30*/  ISETP.LT.OR P1, PT, R0, 0x89, P1 ;  /* 0x000000890000780c */ /* 0x000fe20000f21670 */
[--C-:B------:R-:W-:Y:S01]  /*4b40*/  FFMA.FTZ R85, R85, UR39, -R88.reuse ;  /* 0x0000002755557c23 */ /* 0x100fe20008010858 */
[----:B------:R-:W-:Y:S01]  /*4b50*/  FMNMX.FTZ R6, R86, R77, !PT ;  /* 0x0000004d56067209 */ /* 0x000fe20007810000 */
[--C-:B------:R-:W-:Y:S01]  /*4b60*/  FFMA.FTZ R20, R101, UR39, -R88.reuse ;  /* 0x0000002765147c23 */ /* 0x100fe20008010858 */
[----:B------:R-:W-:Y:S01]  /*4b70*/  ISETP.GT.AND P6, PT, R3, 0x99, !P6 ;  /* 0x000000990300780c */ /* 0x000fe200077c4270 */
[--C-:B------:R-:W-:Y:S01]  /*4b80*/  FFMA.FTZ R3, R69, UR39, -R88.reuse ;  /* 0x0000002745037c23 */ /* 0x100fe20008010858 */
[----:B------:R-:W-:Y:S01]  /*4b90*/  FMNMX.FTZ R81, R87, R6, !PT ;  /* 0x0000000657517209 */ /* 0x000fe20007810000 */
[----:B------:R-:W0:Y:S01]  /*4ba0*/  MUFU.EX2 R12, R12 ;  /* 0x0000000c000c7308 */ /* 0x000e220000000800 */
[----:B------:R-:W-:Y:S01]  /*4bb0*/  FSEL R30, R30, -INF , !P1 ;  /* 0xff8000001e1e7808 */ /* 0x000fe20004800000 */
[--C-:B------:R-:W-:Y:S01]  /*4bc0*/  FFMA.FTZ R56, R56, UR39, -R88.reuse ;  /* 0x0000002738387c23 */ /* 0x100fe20008010858 */
[----:B------:R-:W-:Y:S01]  /*4bd0*/  FMNMX.FTZ R6, R58, R81, !PT ;  /* 0x000000513a067209 */ /* 0x000fe20007810000 */
        /* <DEDUP_REMOVED lines=8> */
[----:B------:R-:W-:Y:S01]  /*4c60*/  MUFU.EX2 R10, R10 ;  /* 0x0000000a000a7308 */ /* 0x000fe20000000800 */
[----:B------:R-:W-:-:S01]  /*4c70*/  FFMA.FTZ R60, R60, UR39, -R88 ;  /* 0x000000273c3c7c23 */ /* 0x000fc20008010858 */
[--C-:B------:R-:W-:Y:S01]  /*4c80*/  FFMA.FTZ R61, R61, UR39, -R88.reuse ;  /* 0x000000273d3d7c23 */ /* 0x100fe20008010858 */
[----:B------:R-:W-:Y:S01]  /*4c90*/  FMNMX.FTZ R81, R63, R6, !PT ;  /* 0x000000063f517209 */ /* 0x000fe20007810000 */
[--C-:B------:R-:W-:Y:S01]  /*4ca0*/  FFMA.FTZ R64, R64, UR39, -R88.reuse ;  /* 0x0000002740407c23 */ /* 0x100fe20008010858 */
[----:B------:R-:W-:-:S01]  /*4cb0*/  FFMA.FTZ R65, R65, UR39, -R88 ;  /* 0x0000002741417c23 */ /* 0x000fc20008010858 */
        /* <DEDUP_REMOVED lines=22> */
[----:B------:R-:W-:Y:S01]  /*4e20*/  FFMA.FTZ R37, R37, UR39, -R88 ;  /* 0x0000002725257c23 */ /* 0x000fe20008010858 */
[----:B0-----:R-:W-:-:S02]  /*4e30*/  F2FP.SATFINITE.E4M3.F32.PACK_AB_MERGE_C R184, R12, R9, RZ ;  /* 0x000000090cb8723e */ /* 0x001fc400048070ff */
[----:B------:R-:W-:Y:S01]  /*4e40*/  FMNMX.FTZ R6, R46, R81, !PT ;  /* 0x000000512e067209 */ /* 0x000fe20007810000 */
[----:B------:R-:W-:Y:S01]  /*4e50*/  MUFU.EX2 R76, R89 ;  /* 0x00000059004c7308 */ /* 0x000fe20000000800 */
[----:B------:R-:W-:Y:S02]  /*4e60*/  F2FP.SATFINITE.E4M3.F32.PACK_AB_MERGE_C R184, R8, R7, R184 ;  /* 0x0000000708b8723e */ /* 0x000fe400048070b8 */
        /* <DEDUP_REMOVED lines=11> */
[----:B------:R-:W0:Y:S03]  /*4f20*/  MUFU.EX2 R20, R20 ;  /* 0x0000001400147308 */ /* 0x000e260000000800 */
[----:B------:R-:W-:-:S04]  /*4f30*/  FMNMX.FTZ R69, R31, R6, !PT ;  /* 0x000000061f457209 */ /* 0x000fc80007810000 */
[----:B------:R-:W-:Y:S01]  /*4f40*/  FMNMX.FTZ R6, R34, R69, !PT ;  /* 0x0000004522067209 */ /* 0x000fe20007810000 */
[----:B------:R-:W-:Y:S03]  /*4f50*/  MUFU.EX2 R14, R14 ;  /* 0x0000000e000e7308 */ /* 0x000fe60000000800 */
[----:B------:R-:W-:-:S04]  /*4f60*/  FMNMX.FTZ R69, R35, R6, !PT ;  /* 0x0000000623457209 */ /* 0x000fc80007810000 */
[----:B------:R-:W-:Y:S01]  /*4f70*/  FMNMX.FTZ R6, R38, R69, !PT ;  /* 0x0000004526067209 */ /* 0x000fe20007810000 */
[----:B------:R-:W-:Y:S01]  /*4f80*/  MUFU.EX2 R72, R72 ;  /* 0x0000004800487308 */ /* 0x000fe20000000800 */
[----:B0-----:R-:W-:Y:S02]  /*4f90*/  F2FP.SATFINITE.E4M3.F32.PACK_AB_MERGE_C R186, R20, R13, RZ ;  /* 0x0000000d14ba723e */ /* 0x001fe400048070ff */
[----:B------:R-:W-:Y:S02]  /*4fa0*/  FMNMX.FTZ R6, R39, R6, !PT ;  /* 0x0000000627067209 */ /* 0x000fe40007810000 */
[----:B------:R-:W-:-:S03]  /*4fb0*/  F2FP.SATFINITE.E4M3.F32.PACK_AB_MERGE_C R186, R11, R10, R186 ;  /* 0x0000000a0bba723e */ /* 0x000fc600048070ba */
[----:B------:R-:W0:Y:S01]  /*4fc0*/  SHFL.BFLY PT, R69, R6, 0x2, 0x1f ;  /* 0x0c401f0006457f89 */ /* 0x000e2200000e0000 */
        /* <DEDUP_REMOVED lines=10> */
[----:B------:R-:W-:-:S03]  /*5070*/  IMAD.U32 R69, RZ, RZ, UR39 ;  /* 0x00000027ff457e24 */ /* 0x000fc6000f8e00ff */
[C---:B------:R-:W-:Y:S01]  /*5080*/  FSETP.NEU.FTZ.AND P1, PT, R6.reuse, -INF , PT ;  /* 0xff8000000600780b */ /* 0x040fe20003f3d000 */
[----:B------:R-:W-:-:S02]  /*5090*/  FFMA.FTZ R69, R6, R69, -8 ;  /* 0xc100000006457423 */ /* 0x000fc40000010045 */
[----:B------:R-:W-:Y:S03]  /*50a0*/  MUFU.EX2 R65, R65 ;  /* 0x0000004100417308 */ /* 0x000fe60000000800 */
[----:B------:R-:W-:Y:S02]  /*50b0*/  FSEL R69, R69, RZ, P1 ;  /* 0x000000ff45457208 */ /* 0x000fe40000800000 */
[----:B------:R-:W-:-:S03]  /*50c0*/  PLOP3.LUT P1, PT, PT, PT, UP0, 0x40, 0x0 ;  /* 0x000000000000781c */ /* 0x000fc60003f2e808 */
        /* <DEDUP_REMOVED lines=12> */
[----:B------:R-:W-:Y:S01]  /*5190*/  FADD.FTZ R66, R7, R8 ;  /* 0x0000000807427221 */ /* 0x000fe20000010000 */
[----:B------:R-:W-:-:S01]  /*51a0*/  FFMA.FTZ R83, R87, UR39, -R69 ;  /* 0x0000002757537c23 */ /* 0x000fc20008010845 */
[--C-:B------:R-:W-:Y:S01]  /*51b0*/  FFMA.FTZ R89, R95, UR39, -R69.reuse ;  /* 0x000000275f597c23 */ /* 0x100fe20008010845 */
[----:B------:R-:W-:-:S01]  /*51c0*/  FFMA.FTZ R87, R63, UR39, -R69 ;  /* 0x000000273f577c23 */ /* 0x000fc20008010845 */
[----:B------:R-:W-:Y:S01]  /*51d0*/  FFMA.FTZ R63, R67, UR39, -R69 ;  /* 0x00000027433f7c23 */ /* 0x000fe20008010845 */
[----:B------:R-:W-:-:S01]  /*51e0*/  FADD.FTZ R67, R9, R66 ;  /* 0x0000004209437221 */ /* 0x000fc20000010000 */
        /* <DEDUP_REMOVED lines=10> */
[----:B------:R-:W-:Y:S01]  /*5290*/  FFMA.FTZ R58, R58, UR39, -R69 ;  /* 0x000000273a3a7c23 */ /* 0x000fe20008010845 */
[----:B------:R-:W-:-:S01]  /*52a0*/  FADD.FTZ R66, R11, R66 ;  /* 0x000000420b427221 */ /* 0x000fc20000010000 */
[--C-:B------:R-:W-:Y:S01]  /*52b0*/  FFMA.FTZ R59, R59, UR39, -R69.reuse ;  /* 0x000000273b3b7c23 */ /* 0x100fe20008010845 */
[----:B------:R-:W-:-:S01]  /*52c0*/  FFMA.FTZ R70, R70, UR39, -R69 ;  /* 0x0000002746467c23 */ /* 0x000fc20008010845 */
[----:B------:R-:W-:Y:S01]  /*52d0*/  FFMA.FTZ R71, R71, UR39, -R69 ;  /* 0x0000002747477c23 */ /* 0x000fe20008010845 */
[----:B------:R-:W-:-:S01]  /*52e0*/  FADD.FTZ R95, R13, R66 ;  /* 0x000000420d5f7221 */ /* 0x000fc20000010000 */
[----:B------:R-:W2:Y:S01]  /*52f0*/  MUFU.EX2 R89, R89 ;  /* 0x0000005900597308 */ /* 0x000ea20000000800 */
[----:B0-----:R-:W-:-:S01]  /*5300*/  FADD.FTZ R67, R52, R81 ;  /* 0x0000005134437221 */ /* 0x001fc20000010000 */
[----:B------:R-:W-:Y:S01]  /*5310*/  FFMA.FTZ R42, R42, UR39, -R69 ;  /* 0x000000272a2a7c23 */ /* 0x000fe20008010845 */
[----:B------:R-:W-:-:S01]  /*5320*/  FADD.FTZ R95, R20, R95 ;  /* 0x0000005f145f7221 */ /* 0x000fc20000010000 */
[--C-:B------:R-:W-:Y:S01]  /*5330*/  FFMA.FTZ R43, R43, UR39, -R69.reuse ;  /* 0x000000272b2b7c23 */ /* 0x100fe20008010845 */
[----:B------:R-:W-:-:S01]  /*5340*/  FFMA.FTZ R46, R46, UR39, -R69 ;  /* 0x000000272e2e7c23 */ /* 0x000fc20008010845 */
[----:B------:R-:W-:Y:S01]  /*5350*/  FFMA.FTZ R47, R47, UR39, -R69 ;  /* 0x000000272f2f7c23 */ /* 0x000fe20008010845 */
[----:B------:R-:W-:-:S01]  /*5360*/  FADD.FTZ R94, R14, R95 ;  /* 0x0000005f0e5e7221 */ /* 0x000fc20000010000 */
[----:B------:R-:W0:Y:S01]  /*5370*/  MUFU.EX2 R85, R85 ;  /* 0x0000005500557308 */ /* 0x000e220000000800 */
[----:B-1----:R-:W-:-:S01]  /*5380*/  FADD.FTZ R66, R84, R67 ;  /* 0x0000004354427221 */ /* 0x002fc20000010000 */
[----:B------:R-:W-:Y:S01]  /*5390*/  FFMA.FTZ R50, R50, UR39, -R69 ;  /* 0x0000002732327c23 */ /* 0x000fe20008010845 */
[----:B------:R-:W-:-:S01]  /*53a0*/  FADD.FTZ R94, R15, R94 ;  /* 0x0000005e0f5e7221 */ /* 0x000fc20000010000 */
[--C-:B------:R-:W-:Y:S01]  /*53b0*/  FFMA.FTZ R51, R51, UR39, -R69.reuse ;  /* 0x0000002733337c23 */ /* 0x100fe20008010845 */
[----:B------:R-:W-:-:S01]  /*53c0*/  FFMA.FTZ R54, R54, UR39, -R69 ;  /* 0x0000002736367c23 */ /* 0x000fc20008010845 */
[----:B------:R-:W-:Y:S01]  /*53d0*/  FFMA.FTZ R55, R55, UR39, -R69 ;  /* 0x0000002737377c23 */ /* 0x000fe20008010845 */
[----:B------:R-:W-:-:S01]  /*53e0*/  FADD.FTZ R95, R21, R94 ;  /* 0x0000005e155f7221 */ /* 0x000fc20000010000 */
[----:B------:R-:W1:Y:S01]  /*53f0*/  MUFU.EX2 R88, R88 ;  /* 0x0000005800587308 */ /* 0x000e620000000800 */
[----:B--2---:R-:W-:-:S01]  /*5400*/  FADD.FTZ R66, R89, R66 ;  /* 0x0000004259427221 */ /* 0x004fc20000010000 */
        /* <DEDUP_REMOVED lines=8> */
[--C-:B------:R-:W-:Y:S01]  /*5490*/  FFMA.FTZ R34, R34, UR39, -R69.reuse ;  /* 0x0000002722227c23 */ /* 0x100fe20008010845 */
[----:B------:R-:W-:-:S01]  /*54a0*/  FFMA.FTZ R35, R35, UR39, -R69 ;  /* 0x0000002723237c23 */ /* 0x000fc20008010845 */
[--C-:B------:R-:W-:Y:S01]  /*54b0*/  FFMA.FTZ R38, R38, UR39, -R69.reuse ;  /* 0x0000002726267c23 */ /* 0x100fe20008010845 */
[----:B------:R-:W-:-:S01]  /*54c0*/  FFMA.FTZ R39, R39, UR39, -R69 ;  /* 0x0000002727277c23 */ /* 0x000fc20008010845 */
[----:B------:R-:W-:-:S02]  /*54d0*/  F2FP.SATFINITE.E4M3.F32.PACK_AB_MERGE_C R21, R72, R21, RZ ;  /* 0x000000154815723e */ /* 0x000fc400048070ff */
[----:B------:R-:W0:Y:S01]  /*54e0*/  MUFU.EX2 R91, R91 ;  /* 0x0000005b005b7308 */ /* 0x000e220000000800 */
[----:B-1----:R-:W-:-:S01]  /*54f0*/  FADD.FTZ R67, R88, R67 ;  /* 0x0000004358437221 */ /* 0x002fc20000010000 */
[----:B------:R-:W-:Y:S02]  /*5500*/  F2FP.SATFINITE.E4M3.F32.PACK_AB_MERGE_C R84, R89, R84, RZ ;  /* 0x000000545954723e */ /* 0x000fe400048070ff */
[----:B------:R-:W-:Y:S02]  /*5510*/  F2FP.SATFINITE.E4M3.F32.PACK_AB_MERGE_C R180, R15, R14, R21 ;  /* 0x0000000e0fb4723e */ /* 0x000fe40004807015 */
[----:B------:R-:W-:Y:S02]  /*5520*/  F2FP.SATFINITE.E4M3.F32.PACK_AB_MERGE_C R185, R81, R52, R84 ;  /* 0x0000003451b9723e */ /* 0x000fe40004807054 */
[----:B------:R-:W1:Y:S01]  /*5530*/  MUFU.EX2 R74, R74 ;  /* 0x0000004a004a7308 */ /* 0x000e620000000800 */
[----:B--2---:R-:W-:-:S07]  /*5540*/  FADD.FTZ R12, R90, R67 ;  /* 0x000000435a0c7221 */ /* 0x004fce0000010000 */
[----:B------:R-:W2:Y:S01]  /*5550*/  MUFU.EX2 R75, R75 ;  /* 0x0000004b004b7308 */ /* 0x000ea20000000800 */
[----:B0-----:R-:W-:-:S01]  /*5560*/  FADD.FTZ R7, R91, R12 ;  /* 0x0000000c5b077221 */ /* 0x001fc20000010000 */
[----:B------:R-:W-:Y:S01]  /*5570*/  FADD.FTZ R12, R76, R13 ;  /* 0x0000000d4c0c7221 */ /* 0x000fe20000010000 */
[----:B------:R-:W-:-:S03]  /*5580*/  F2FP.SATFINITE.E4M3.F32.PACK_AB_MERGE_C R90, R91, R90, RZ ;  /* 0x0000005a5b5a723e */ /* 0x000fc600048070ff */
[----:B------:R-:W-:Y:S01]  /*5590*/  FADD.FTZ R11, R77, R12 ;  /* 0x0000000c4d0b7221 */ /* 0x000fe20000010000 */
[----:B------:R-:W-:Y:S01]  /*55a0*/  F2FP.SATFINITE.E4M3.F32.PACK_AB_MERGE_C R77, R80, R77, RZ ;  /* 0x0000004d504d723e */ /* 0x000fe200048070ff */
[----:B------:R-:W0:Y:S01]  /*55b0*/  MUFU.EX2 R92, R92 ;  /* 0x0000005c005c7308 */ /* 0x000e220000000800 */
[----:B-1----:R-:W-:-:S01]  /*55c0*/  FADD.FTZ R8, R74, R7 ;  /* 0x000000074a087221 */ /* 0x002fc20000010000 */
[----:B------:R-:W-:Y:S01]  /*55d0*/  FADD.FTZ R11, R80, R11 ;  /* 0x0000000b500b7221 */ /* 0x000fe20000010000 */
[----:B------:R-:W-:Y:S02]  /*55e0*/  F2FP.SATFINITE.E4M3.F32.PACK_AB_MERGE_C R182, R76, R73, R77 ;  /* 0x000000494cb6723e */ /* 0x000fe4000480704d */
[----:B------:R-:W-:Y:S01]  /*55f0*/  F2FP.SATFINITE.E4M3.F32.PACK_AB_MERGE_C R187, R88, R85, R90 ;  /* 0x0000005558bb723e */ /* 0x000fe2000480705a */
[----:B------:R-:W-:-:S02]  /*5600*/  FADD.FTZ R10, R56, R11 ;  /* 0x0000000b380a7221 */ /* 0x000fc40000010000 */
[----:B------:R-:W1:Y:S01]  /*5610*/  MUFU.EX2 R93, R93 ;  /* 0x0000005d005d7308 */ /* 0x000e620000000800 */
[----:B--2---:R-:W-:-:S01]  /*5620*/  FADD.FTZ R7, R75, R8 ;  /* 0x000000084b077221 */ /* 0x004fc20000010000 */
[----:B------:R-:W-:Y:S01]  /*5630*/  FADD.FTZ R11, R57, R10 ;  /* 0x0000000a390b7221 */ /* 0x000fe20000010000 */
[----:B------:R-:W-:-:S03]  /*5640*/  F2FP.SATFINITE.E4M3.F32.PACK_AB_MERGE_C R10, R61, R60, RZ ;  /* 0x0000003c3d0a723e */ /* 0x000fc600048070ff */
[----:B------:R-:W-:Y:S01]  /*5650*/  FADD.FTZ R60, R60, R11 ;  /* 0x0000000b3c3c7221 */ /* 0x000fe20000010000 */
[----:B------:R-:W-:Y:S01]  /*5660*/  F2FP.SATFINITE.E4M3.F32.PACK_AB_MERGE_C R176, R57, R56, R10 ;  /* 0x0000003839b0723e */ /* 0x000fe2000480700a */
[----:B------:R-:W2:Y:S01]  /*5670*/  MUFU.EX2 R78, R78 ;  /* 0x0000004e004e7308 */ /* 0x000ea20000000800 */
[----:B0-----:R-:W-:-:S01]  /*5680*/  FADD.FTZ R8, R92, R7 ;  /* 0x000000075c087221 */ /* 0x001fc20000010000 */
[----:B------:R-:W-:Y:S01]  /*5690*/  FADD.FTZ R61, R61, R60 ;  /* 0x0000003c3d3d7221 */ /* 0x000fe20000010000 */
[----:B------:R-:W-:-:S03]  /*56a0*/  F2FP.SATFINITE.E4M3.F32.PACK_AB_MERGE_C R11, R3, R68, RZ ;  /* 0x00000044030b723e */ /* 0x000fc600048070ff */
[----:B------:R-:W-:Y:S01]  /*56b0*/  FADD.FTZ R10, R64, R61 ;  /* 0x0000003d400a7221 */ /* 0x000fe20000010000 */
[----:B------:R-:W-:Y:S01]  /*56c0*/  F2FP.SATFINITE.E4M3.F32.PACK_AB_MERGE_C R178, R65, R64, R11 ;  /* 0x0000004041b2723e */ /* 0x000fe2000480700b */
[----:B------:R-:W0:Y:S01]  /*56d0*/  MUFU.EX2 R79, R79 ;  /* 0x0000004f004f7308 */ /* 0x000e220000000800 */
[----:B-1----:R-:W-:-:S01]  /*56e0*/  FADD.FTZ R7, R93, R8 ;  /* 0x000000085d077221 */ /* 0x002fc20000010000 */
[----:B------:R-:W-:Y:S01]  /*56f0*/  FADD.FTZ R65, R65, R10 ;  /* 0x0000000a41417221 */ /* 0x000fe20000010000 */
[----:B------:R-:W-:-:S03]  /*5700*/  F2FP.SATFINITE.E4M3.F32.PACK_AB_MERGE_C R92, R93, R92, RZ ;  /* 0x0000005c5d5c723e */ /* 0x000fc600048070ff */
[----:B------:R-:W-:Y:S01]  /*5710*/  FADD.FTZ R68, R68, R65 ;  /* 0x0000004144447221 */ /* 0x000fe20000010000 */
[----:B------:R-:W-:Y:S01]  /*5720*/  F2FP.SATFINITE.E4M3.F32.PACK_AB_MERGE_C R181, R75, R74, R92 ;  /* 0x0000004a4bb5723e */ /* 0x000fe2000480705c */
        /* <DEDUP_REMOVED lines=17> */
[----:B0-----:R-:W-:-:S01]  /*5840*/  FADD.FTZ R7, R87, R8 ;  /* 0x0000000857077221 */ /* 0x001fc20000010000 */
[----:B------:R-:W-:-:S04]  /*5850*/  F2FP.SATFINITE.E4M3.F32.PACK_AB_MERGE_C R86, R87, R86, RZ ;  /* 0x000000565756723e */ /* 0x000fc800048070ff */
[----:B------:R-:W-:Y:S02]  /*5860*/  F2FP.SATFINITE.E4M3.F32.PACK_AB_MERGE_C R177, R59, R58, R86 ;  /* 0x0000003a3bb1723e */ /* 0x000fe40004807056 */
[----:B------:R-:W0:Y:S01]  /*5870*/  MUFU.EX2 R63, R63 ;  /* 0x0000003f003f7308 */ /* 0x000e220000000800 */
[----:B-1----:R-:W-:-:S01]  /*5880*/  FADD.FTZ R8, R62, R7 ;  /* 0x000000073e087221 */ /* 0x002fc20000010000 */
[----:B------:R-:W-:-:S06]  /*5890*/  FADD.FTZ R7, R3, R68 ;  /* 0x0000004403077221 */ /* 0x000fcc0000010000 */
[----:B------:R-:W-:Y:S01]  /*58a0*/  MUFU.EX2 R40, R40 ;  /* 0x0000002800287308 */ /* 0x000fe20000000800 */
[----:B--2---:R-:W-:-:S07]  /*58b0*/  F2FP.SATFINITE.E4M3.F32.PACK_AB_MERGE_C R10, R45, R0, RZ ;  /* 0x000000002d0a723e */ /* 0x004fce00048070ff */
[----:B------:R-:W1:Y:S01]  /*58c0*/  MUFU.EX2 R41, R41 ;  /* 0x0000002900297308 */ /* 0x000e620000000800 */
[----:B0-----:R-:W-:-:S07]  /*58d0*/  FADD.FTZ R3, R63, R8 ;  /* 0x000000083f037221 */ /* 0x001fce0000010000 */
[----:B------:R-:W0:Y:S08]  /*58e0*/  MUFU.EX2 R70, R70 ;  /* 0x0000004600467308 */ /* 0x000e300000000800 */
[----:B------:R-:W2:Y:S01]  /*58f0*/  MUFU.EX2 R71, R71 ;  /* 0x0000004700477308 */ /* 0x000ea20000000800 */
[----:B-1----:R-:W-:Y:S01]  /*5900*/  F2FP.SATFINITE.E4M3.F32.PACK_AB_MERGE_C R172, R41, R40, R10 ;  /* 0x0000002829ac723e */ /* 0x002fe2000480700a */
[----:B------:R-:W-:Y:S01]  /*5910*/  FADD.FTZ R40, R40, R7 ;  /* 0x0000000728287221 */ /* 0x000fe20000010000 */
[----:B------:R-:W-:-:S03]  /*5920*/  VIADD R10, R104, 0xfffffffe ;  /* 0xfffffffe680a7836 */ /* 0x000fc60000000000 */
[----:B------:R-:W-:Y:S02]  /*5930*/  FADD.FTZ R41, R41, R40 ;  /* 0x0000002829297221 */ /* 0x000fe40000010000 */
[----:B------:R-:W1:Y:S01]  /*5940*/  MUFU.EX2 R42, R42 ;  /* 0x0000002a002a7308 */ /* 0x000e620000000800 */
[----:B0-----:R-:W-:-:S07]  /*5950*/  FADD.FTZ R8, R70, R3 ;  /* 0x0000000346087221 */ /* 0x001fce0000010000 */
[----:B------:R-:W0:Y:S01]  /*5960*/  MUFU.EX2 R9, R43 ;  /* 0x0000002b00097308 */ /* 0x000e220000000800 */
[----:B--2---:R-:W-:-:S01]  /*5970*/  FADD.FTZ R3, R71, R8 ;  /* 0x0000000847037221 */ /* 0x004fc20000010000 */
[----:B------:R-:W-:Y:S01]  /*5980*/  FADD.FTZ R8, R0, R41 ;  /* 0x0000002900087221 */ /* 0x000fe20000010000 */
[----:B------:R-:W-:-:S03]  /*5990*/  F2FP.SATFINITE.E4M3.F32.PACK_AB_MERGE_C R70, R71, R70, RZ ;  /* 0x000000464746723e */ /* 0x000fc600048070ff */
[----:B------:R-:W-:Y:S01]  /*59a0*/  FADD.FTZ R45, R45, R8 ;  /* 0x000000082d2d7221 */ /* 0x000fe20000010000 */
[----:B------:R-:W-:Y:S01]  /*59b0*/  F2FP.SATFINITE.E4M3.F32.PACK_AB_MERGE_C R179, R63, R62, R70 ;  /* 0x0000003e3fb3723e */ /* 0x000fe20004807046 */
[----:B------:R-:W2:Y:S01]  /*59c0*/  MUFU.EX2 R46, R46 ;  /* 0x0000002e002e7308 */ /* 0x000ea20000000800 */
[----:B-1----:R-:W-:-:S07]  /*59d0*/  FADD.FTZ R0, R42, R3 ;  /* 0x000000032a007221 */ /* 0x002fce0000010000 */
[----:B------:R-:W-:Y:S01]  /*59e0*/  MUFU.EX2 R48, R48 ;  /* 0x0000003000307308 */ /* 0x000fe20000000800 */
[----:B0-----:R-:W-:-:S07]  /*59f0*/  FADD.FTZ R3, R9, R0 ;  /* 0x0000000009037221 */ /* 0x001fce0000010000 */
[----:B------:R-:W0:Y:S01]  /*5a00*/  MUFU.EX2 R53, R53 ;  /* 0x0000003500357308 */ /* 0x000e220000000800 */
[----:B--2---:R-:W-:-:S07]  /*5a10*/  FADD.FTZ R0, R46, R3 ;  /* 0x000000032e007221 */ /* 0x004fce0000010000 */
[----:B------:R-:W1:Y:S08]  /*5a20*/  MUFU.EX2 R47, R47 ;  /* 0x0000002f002f7308 */ /* 0x000e700000000800 */
[----:B------:R-:W-:Y:S01]  /*5a30*/  MUFU.EX2 R44, R44 ;  /* 0x0000002c002c7308 */ /* 0x000fe20000000800 */
[----:B0-----:R-:W-:-:S07]  /*5a40*/  F2FP.SATFINITE.E4M3.F32.PACK_AB_MERGE_C R7, R53, R48, RZ ;  /* 0x000000303507723e */ /* 0x001fce00048070ff */
[----:B------:R-:W0:Y:S01]  /*5a50*/  MUFU.EX2 R49, R49 ;  /* 0x0000003100317308 */ /* 0x000e220000000800 */
[C---:B-1----:R-:W-:Y:S01]  /*5a60*/  F2FP.SATFINITE.E4M3.F32.PACK_AB_MERGE_C R46, R47.reuse, R46, RZ ;  /* 0x0000002e2f2e723e */ /* 0x042fe200048070ff */
[----:B------:R-:W-:-:S03]  /*5a70*/  FADD.FTZ R47, R47, R0 ;  /* 0x000000002f2f7221 */ /* 0x000fc60000010000 */
[----:B------:R-:W-:-:S03]  /*5a80*/  F2FP.SATFINITE.E4M3.F32.PACK_AB_MERGE_C R173, R9, R42, R46 ;  /* 0x0000002a09ad723e */ /* 0x000fc6000480702e */
[----:B------:R-:W-:Y:S08]  /*5a90*/  MUFU.EX2 R28, R28 ;  /* 0x0000001c001c7308 */ /* 0x000ff00000000800 */
[----:B------:R-:W1:Y:S01]  /*5aa0*/  MUFU.EX2 R29, R29 ;  /* 0x0000001d001d7308 */ /* 0x000e620000000800 */
[----:B0-----:R-:W-:Y:S01]  /*5ab0*/  F2FP.SATFINITE.E4M3.F32.PACK_AB_MERGE_C R174, R49, R44, R7 ;  /* 0x0000002c31ae723e */ /* 0x001fe20004807007 */
[----:B------:R-:W-:-:S04]  /*5ac0*/  FADD.FTZ R44, R44, R45 ;  /* 0x0000002d2c2c7221 */ /* 0x000fc80000010000 */
[----:B------:R-:W-:Y:S02]  /*5ad0*/  FADD.FTZ R49, R49, R44 ;  /* 0x0000002c31317221 */ /* 0x000fe40000010000 */
[----:B------:R-:W0:Y:S02]  /*5ae0*/  MUFU.EX2 R50, R50 ;  /* 0x0000003200327308 */ /* 0x000e240000000800 */
[----:B------:R-:W-:-:S04]  /*5af0*/  FADD.FTZ R48, R48, R49 ;  /* 0x0000003130307221 */ /* 0x000fc80000010000 */
[----:B------:R-:W-:Y:S02]  /*5b00*/  FADD.FTZ R53, R53, R48 ;  /* 0x0000003035357221 */ /* 0x000fe40000010000 */
[----:B------:R-:W-:Y:S01]  /*5b10*/  MUFU.EX2 R24, R24 ;  /* 0x0000001800187308 */ /* 0x000fe20000000800 */
[----:B-1----:R-:W-:-:S07]  /*5b20*/  F2FP.SATFINITE.E4M3.F32.PACK_AB_MERGE_C R3, R29, R28, RZ ;  /* 0x0000001c1d03723e */ /* 0x002fce00048070ff */
[----:B------:R-:W1:Y:S01]  /*5b30*/  MUFU.EX2 R25, R25 ;  /* 0x0000001900197308 */ /* 0x000e620000000800 */
[----:B0-----:R-:W-:-:S07]  /*5b40*/  FADD.FTZ R0, R50, R47 ;  /* 0x0000002f32007221 */ /* 0x001fce0000010000 */
[----:B------:R-:W0:Y:S08]  /*5b50*/  MUFU.EX2 R51, R51 ;  /* 0x0000003300337308 */ /* 0x000e300000000800 */
[----:B------:R-:W2:Y:S01]  /*5b60*/  MUFU.EX2 R54, R54 ;  /* 0x0000003600367308 */ /* 0x000ea20000000800 */
[----:B-1----:R-:W-:Y:S01]  /*5b70*/  F2FP.SATFINITE.E4M3.F32.PACK_AB_MERGE_C R168, R25, R24, R3 ;  /* 0x0000001819a8723e */ /* 0x002fe20004807003 */
[----:B------:R-:W-:-:S04]  /*5b80*/  FADD.FTZ R24, R24, R53 ;  /* 0x0000003518187221 */ /* 0x000fc80000010000 */
[----:B------:R-:W-:Y:S02]  /*5b90*/  FADD.FTZ R25, R25, R24 ;  /* 0x0000001819197221 */ /* 0x000fe40000010000 */
[----:B------:R-:W1:Y:S01]  /*5ba0*/  MUFU.EX2 R55, R55 ;  /* 0x0000003700377308 */ /* 0x000e620000000800 */
[----:B0-----:R-:W-:-:S01]  /*5bb0*/  FADD.FTZ R3, R51, R0 ;  /* 0x0000000033037221 */ /* 0x001fc20000010000 */
[----:B------:R-:W-:-:S04]  /*5bc0*/  FADD.FTZ R28, R28, R25 ;  /* 0x000000191c1c7221 */ /* 0x000fc80000010000 */
[----:B------:R-:W-:Y:S02]  /*5bd0*/  FADD.FTZ R29, R29, R28 ;  /* 0x0000001c1d1d7221 */ /* 0x000fe40000010000 */
[----:B------:R-:W0:Y:S01]  /*5be0*/  MUFU.EX2 R26, R26 ;  /* 0x0000001a001a7308 */ /* 0x000e220000000800 */
[----:B--2---:R-:W-:-:S07]  /*5bf0*/  FADD.FTZ R0, R54, R3 ;  /* 0x0000000336007221 */ /* 0x004fce0000010000 */
[----:B------:R-:W2:Y:S01]  /*5c00*/  MUFU.EX2 R27, R27 ;  /* 0x0000001b001b7308 */ /* 0x000ea20000000800 */
[C---:B-1----:R-:W-:Y:S01]  /*5c10*/  F2FP.SATFINITE.E4M3.F32.PACK_AB_MERGE_C R54, R55.reuse, R54, RZ ;  /* 0x000000363736723e */ /* 0x042fe200048070ff */
[----:B------:R-:W-:-:S03]  /*5c20*/  FADD.FTZ R55, R55, R0 ;  /* 0x0000000037377221 */ /* 0x000fc60000010000 */
[----:B------:R-:W-:-:S03]  /*5c30*/  F2FP.SATFINITE.E4M3.F32.PACK_AB_MERGE_C R175, R51, R50, R54 ;  /* 0x0000003233af723e */ /* 0x000fc60004807036 */
[----:B------:R-:W1:Y:S01]  /*5c40*/  MUFU.EX2 R30, R30 ;  /* 0x0000001e001e7308 */ /* 0x000e620000000800 */
[----:B0-----:R-:W-:-:S07]  /*5c50*/  FADD.FTZ R0, R26, R55 ;  /* 0x000000371a007221 */ /* 0x001fce0000010000 */
        /* <DEDUP_REMOVED lines=17> */
[----:B-1----:R-:W-:-:S01]  /*5d70*/  FADD.FTZ R0, R34, R31 ;  /* 0x0000001f22007221 */ /* 0x002fc20000010000 */
[----:B------:R-:W-:-:S06]  /*5d80*/  FADD.FTZ R36, R36, R33 ;  /* 0x0000002124247221 */ /* 0x000fcc0000010000 */
[----:B------:R-:W1:Y:S01]  /*5d90*/  MUFU.EX2 R39, R39 ;  /* 0x0000002700277308 */ /* 0x000e620000000800 */
[----:B--2---:R-:W-:-:S04]  /*5da0*/  FADD.FTZ R3, R35, R0 ;  /* 0x0000000023037221 */ /* 0x004fc80000010000 */
[----:B0-----:R-:W-:Y:S01]  /*5db0*/  FADD.FTZ R0, R38, R3 ;  /* 0x0000000326007221 */ /* 0x001fe20000010000 */
[----:B------:R-:W-:-:S01]  /*5dc0*/  FADD.FTZ R3, R37, R36 ;  /* 0x0000002425037221 */ /* 0x000fc20000010000 */
[C---:B-1----:R-:W-:Y:S02]  /*5dd0*/  F2FP.SATFINITE.E4M3.F32.PACK_AB_MERGE_C R7, R39.reuse, R38, RZ ;  /* 0x000000262707723e */ /* 0x042fe400048070ff */
[----:B------:R-:W-:-:S02]  /*5de0*/  FADD.FTZ R0, R39, R0 ;  /* 0x0000000027007221 */ /* 0x000fc40000010000 */
[----:B------:R-:W-:Y:S01]  /*5df0*/  F2FP.SATFINITE.E4M3.F32.PACK_AB_MERGE_C R171, R35, R34, R7 ;  /* 0x0000002223ab723e */ /* 0x000fe20004807007 */
        /* <DEDUP_REMOVED lines=12> */
.L_x_1463:
[----:B------:R-:W-:Y:S02]  /*5ec0*/  ULDC UR18, c[0x0][0x9e4] ;  /* 0x0002790000127ab9 */ /* 0x000fe40000000800 */
[----:B------:R-:W-:-:S11]  /*5ed0*/  UISETP.NE.AND UP0, UPT, UR18, 0x1, UPT ;  /* 0x000000011200788c */ /* 0x000fd6000bf05270 */
[----:B------:R-:W-:Y:S02]  /*5ee0*/  @UP0 ULDC.64 UR6, c[0x0][0x9e8] ;  /* 0x00027a0000060ab9 */ /* 0x000fe40000000a00 */
[----:B------:R-:W-:-:S04]  /*5ef0*/  UIMAD.WIDE.U32 UR10, UR15, UR6, URZ ;  /* 0x000000060f0a72a5 */ /* 0x000fc8000f8e003f */
[----:B------:R-:W-:-:S12]  /*5f00*/  @UP0 USHF.R.U32.HI UR15, URZ, UR7, UR11 ;  /* 0x000000073f0f0299 */ /* 0x000fd8000801160b */
.L_x_1464:
[----:B------:R-:W-:-:S04]  /*5f10*/  UIMAD UR15, UR15, UR18, UR18 ;  /* 0x000000120f0f72a4 */ /* 0x000fc8000f8e0212 */
[----:B------:R-:W-:-:S04]  /*5f20*/  UISETP.LT.AND UP0, UPT, UR14, UR15, UPT ;  /* 0x0000000f0e00728c */ /* 0x000fc8000bf01270 */
[----:B------:R-:W-:-:S12]  /*5f30*/  USEL UR14, UR14, UR15, UP0 ;  /* 0x0000000f0e0e7287 */ /* 0x000fd80008000000 */
.L_x_1462:
[----:B------:R-:W-:Y:S01]  /*5f40*/  UIMAD.WIDE UR6, UR14, 0x66666667, URZ ;  /* 0x666666670e0678a5 */ /* 0x000fe2000f8e023f */
[----:B------:R-:W-:Y:S02]  /*5f50*/  CS2R R24, SRZ ;  /* 0x0000000000187805 */ /* 0x000fe4000001ff00 */
[----:B------:R-:W-:Y:S02]  /*5f60*/  CS2R R26, SRZ ;  /* 0x00000000001a7805 */ /* 0x000fe4000001ff00 */
[----:B------:R-:W-:Y:S01]  /*5f70*/  CS2R R28, SRZ ;  /* 0x00000000001c7805 */ /* 0x000fe2000001ff00 */
        /* <DEDUP_REMOVED lines=70> */
[----:B------:R-:W-:Y:S01]  /*63e0*/  UMOV UR32, UR47 ;  /* 0x0000002f00207c82 */ /* 0x000fe20008000000 */
[----:B------:R-:W-:Y:S01]  /*63f0*/  ULDC UR28, c[0x0][0x9e4] ;  /* 0x00027900001c7ab9 */ /* 0x000fe20000000800 */
[----:B------:R-:W-:Y:S01]  /*6400*/  ULDC UR29, c[0x0][0x9dc] ;  /* 0x00027700001d7ab9 */ /* 0x000fe20000000800 */
[----:B------:R-:W-:-:S05]  /*6410*/  ULDC UR30, c[0x0][0x9e0] ;  /* 0x00027800001e7ab9 */ /* 0x000fca0000000800 */
.L_x_1484:
[----:B------:R-:W-:Y:S01]  /*6420*/  ISETP.NE.AND P2, PT, RZ, UR45, PT ;  /* 0x0000002dff007c0c */ /* 0x000fe2000bf45270 */
[----:B------:R-:W-:-:S04]  /*6430*/  UISETP.NE.AND UP0, UPT, UR32, 0x1, UPT ;  /* 0x000000012000788c */ /* 0x000fc8000bf05270 */
[----:B------:R-:W-:-:S04]  /*6440*/  USEL UR48, URZ, 0x1, UP0 ;  /* 0x000000013f307887 */ /* 0x000fc80008000000 */
[----:B------:R-:W-:-:S04]  /*6450*/  ULOP3.LUT UR48, UR33, UR48, URZ, 0x3c, !UPT ;  /* 0x0000003021307292 */ /* 0x000fc8000f8e3c3f */
[----:B------:R-:W-:Y:S08]  /*6460*/  @P2 BRA `(.L_x_1466) ;  /* 0x0000000000382947 */ /* 0x000ff00003800000 */
[----:B------:R-:W-:Y:S05]  /*6470*/  @!P0 BRA `(.L_x_1467) ;  /* 0x0000000000048947 */ /* 0x000fea0003800000 */
[----:B------:R-:W-:Y:S01]  /*6480*/  BPT.TRAP 0x1 ;  /* 0x000000040000795c */ /* 0x000fe20000300000 */
.L_x_1467:
        /* <DEDUP_REMOVED lines=9> */
.L_x_1468:
[----:B-1----:R-:W-:Y:S05]  /*6520*/  @P1 BRA `(.L_x_1466) ;  /* 0x0000000000081947 */ /* 0x002fea0003800000 */
[----:B------:R-:W1:Y:S02]  /*6530*/  SYNCS.PHASECHK.TRANS64.TRYWAIT P1, [UR6+0x22830], R5 ;  /* 0x02283005ff0075a7 */ /* 0x000e640008020146 */
[----:B-1----:R-:W-:Y:S05]  /*6540*/  @!P1 BRA `(.L_x_1469) ;  /* 0x0000017c00209947 */ /* 0x002fea0003800000 */
.L_x_1466:
        /* <DEDUP_REMOVED lines=132> */
.L_x_1471:
[----:B------:R-:W-:Y:S01]  /*6d90*/  ULEA UR6, UR32, UR43, 0x3 ;  /* 0x0000002b20067291 */ /* 0x000fe2000f8e183f */
[----:B------:R-:W-:-:S05]  /*6da0*/  IMAD.U32 R5, RZ, RZ, UR33 ;  /* 0x00000021ff057e24 */ /* 0x000fca000f8e00ff */
[----:B------:R-:W-:-:S04]  /*6db0*/  SHF.L.U32 R5, R5, 0x1f, RZ ;  /* 0x0000001f05057819 */ /* 0x000fc800000006ff */
[----:B------:R0:W1:Y:S01]  /*6dc0*/  SYNCS.PHASECHK.TRANS64.TRYWAIT P1, [UR6+0x22850], R5 ;  /* 0x02285005ff0075a7 */ /* 0x0000620008020146 */
[----:B------:R-:W-:Y:S05]  /*6dd0*/  @!P0 BRA `(.L_x_1472) ;  /* 0x0000000000048947 */ /* 0x000fea0003800000 */
[----:B------:R-:W-:Y:S01]  /*6de0*/  BPT.TRAP 0x1 ;  /* 0x000000040000795c */ /* 0x000fe20000300000 */
.L_x_1472:
[----:B-1----:R-:W-:Y:S05]  /*6df0*/  @P1 BRA `(.L_x_1470) ;  /* 0x0000000000081947 */ /* 0x002fea0003800000 */
[----:B------:R-:W1:Y:S02]  /*6e00*/  SYNCS.PHASECHK.TRANS64.TRYWAIT P1, [UR6+0x22850], R5 ;  /* 0x02285005ff0075a7 */ /* 0x000e640008020146 */
[----:B-1----:R-:W-:Y:S05]  /*6e10*/  @!P1 BRA `(.L_x_1473) ;  /* 0x0000017400049947 */ /* 0x002fea0003800000 */
.L_x_1470:
[----:B------:R-:W-:Y:S01]  /*6e20*/  UIADD3 UR6, UR43, 0x400, URZ ;  /* 0x000004002b067890 */ /* 0x000fe2000fffe03f */
[----:B------:R-:W-:Y:S01]  /*6e30*/  WARPGROUP.ARRIVE ;  /* 0x00000000000079c5 */ /* 0x000fe20000000000 */
[----:B------:R-:W-:-:S05]  /*6e40*/  UMOV UR7, 0xc0000010 ;  /* 0xc000001000077882 */ /* 0x000fca0000000000 */
[----:B-1----:R-:W1:Y:S01]  /*6e50*/  S2R R6, SR_TID.X ;  /* 0x0000000000067919 */ /* 0x002e620000002100 */
        /* <DEDUP_REMOVED lines=8> */
[----:B-1----:R-:W-:-:S04]  /*6ee0*/  SHF.R.U32.HI R6, RZ, 0x7, R6 ;  /* 0x00000007ff067819 */ /* 0x002fc80000011606 */
[----:B0-----:R-:W-:Y:S01]  /*6ef0*/  IADD3 R5, -R6, 0xb, RZ ;  /* 0x0000000b06057810 */ /* 0x001fe20007ffe1ff */
[----:B------:R-:W-:Y:S02]  /*6f00*/  WARPGROUP.DEPBAR.LE gsb0, 0x0 ;  /* 0x00008000000079c5 */ /* 0x000fe40000010000 */
[----:B------:R-:W-:-:S06]  /*6f10*/  WARPGROUP.ARRIVE ;  /* 0x00000000000079c5 */ /* 0x000fcc0000000000 */
        /* <DEDUP_REMOVED lines=20> */
.L_x_1474:
[----:B------:R-:W-:Y:S01]  /*7060*/  UISETP.NE.AND UP1, UPT, UR53, URZ, UPT ;  /* 0x0000003f3500728c */ /* 0x000fe2000bf25270 */
[----:B------:R-:W-:Y:S01]  /*7070*/  VIADD R15, R22, UR38 ;  /* 0x00000026160f7c36 */ /* 0x000fe20008000000 */
[----:B------:R-:W-:Y:S01]  /*7080*/  ULEA UR6, UR47, UR43, 0x3 ;  /* 0x0000002b2f067291 */ /* 0x000fe2000f8e183f */
[----:B------:R-:W-:Y:S01]  /*7090*/  IMAD R20, R10, -0xa0, RZ ;  /* 0xffffff600a147824 */ /* 0x000fe200078e02ff */
[----:B------:R-:W-:Y:S02]  /*70a0*/  UISETP.NE.AND UP0, UPT, UR52, URZ, UPT ;  /* 0x0000003f3400728c */ /* 0x000fe4000bf05270 */
[----:B------:R-:W-:Y:S01]  /*70b0*/  PLOP3.LUT P1, PT, PT, PT, UP1, 0x80, 0x0 ;  /* 0x000000000000781c */ /* 0x000fe20003f2f018 */
[----:B------:R-:W-:Y:S01]  /*70c0*/  UIADD3 UR6, UR6, 0x22840, URZ ;  /* 0x0002284006067890 */ /* 0x000fe2000fffe03f */
[----:B------:R-:W-:-:S03]  /*70d0*/  PLOP3.LUT P2, PT, PT, PT, UP1, 0x80, 0x0 ;  /* 0x000000000000781c */ /* 0x000fc60003f4f018 */
[----:B------:R-:W-:Y:S01]  /*70e0*/  @UP1 ULDC UR7, c[0x0][0x44c] ;  /* 0x0001130000071ab9 */ /* 0x000fe20000000800 */
[----:B------:R-:W-:-:S07]  /*70f0*/  UPRMT UR6, UR42, 0x654, UR6 ;  /* 0x000006542a067896 */ /* 0x000fce0008000006 */
[----:B0-----:R-:W-:Y:S01]  /*7100*/  @P1 IMAD.HI.U32 R5, R15, UR7, RZ ;  /* 0x000000070f051c27 */ /* 0x001fe2000f8e00ff */
[----:B------:R-:W-:Y:S01]  /*7110*/  @UP1 ULDC UR7, c[0x0][0x450] ;  /* 0x0001140000071ab9 */ /* 0x000fe20000000800 */
[----:B------:R-:W-:Y:S01]  /*7120*/  PLOP3.LUT P1, PT, PT, PT, UP0, 0x40, 0x0 ;  /* 0x000000000000781c */ /* 0x000fe20003f2e808 */
[----:B------:R-:W-:Y:S01]  /*7130*/  SYNCS.ARRIVE.TRANS64.RED.A1T0 RZ, [UR6], RZ ;  /* 0x000000ffffff79a7 */ /* 0x000fe20008100406 */
[----:B------:R-:W-:Y:S01]  /*7140*/  ULOP3.LUT UR6, URZ, UR29, URZ, 0x33, !UPT ;  /* 0x0000001d3f067292 */ /* 0x000fe2000f8e333f */
[----:B------:R-:W-:Y:S02]  /*7150*/  @P2 SHF.R.U32.HI R15, RZ, UR7, R5 ;  /* 0x00000007ff0f2c19 */ /* 0x000fe40008011605 */
[----:B------:R-:W-:-:S03]  /*7160*/  IADD3 R5, -R19, 0x1, R20 ;  /* 0x0000000113057810 */ /* 0x000fc60007ffe114 */
[----:B------:R-:W0:Y:S01]  /*7170*/  SHFL.IDX PT, R21, R15, RZ, 0x1c1f ;  /* 0x001c1fff0f157589 */ /* 0x000e2200000e0000 */
[----:B------:R-:W-:-:S05]  /*7180*/  IADD3 R5, -R18, R5, R17 ;  /* 0x0000000512057210 */ /* 0x000fca0007ffe111 */
[C---:B------:R-:W-:Y:S02]  /*7190*/  VIADD R14, R5.reuse, UR30 ;  /* 0x0000001e050e7c36 */ /* 0x040fe40008000000 */
[----:B------:R-:W-:Y:S02]  /*71a0*/  VIADD R13, R5, UR6 ;  /* 0x00000006050d7c36 */ /* 0x000fe40008000000 */
[----:B------:R-:W-:Y:S02]  /*71b0*/  IMAD.IADD R5, R20, 0x1, -R19 ;  /* 0x0000000114057824 */ /* 0x000fe400078e0a13 */
[--C-:B0-----:R-:W-:Y:S02]  /*71c0*/  IMAD.IADD R12, R14, 0x1, R21.reuse ;  /* 0x000000010e0c7824 */ /* 0x101fe400078e0215 */
[----:B------:R-:W-:Y:S01]  /*71d0*/  IMAD.IADD R11, R13, 0x1, R21 ;  /* 0x000000010d0b7824 */ /* 0x000fe200078e0215 */
[----:B------:R-:W-:Y:S06]  /*71e0*/  @P1 BRA `(.L_x_1475) ;  /* 0x0000000000541947 */ /* 0x000fec0003800000 */
[----:B------:R-:W-:Y:S01]  /*71f0*/  IADD3 R21, -R18, R17, R21 ;  /* 0x0000001112157210 */ /* 0x000fe20007ffe115 */
[----:B------:R-:W-:Y:S03]  /*7200*/  BSSY B0, `(.L_x_1476) ;  /* 0x0000010000007945 */ /* 0x000fe60003800000 */
        /* <DEDUP_REMOVED lines=10> */
.L_x_1477:
[----:B------:R-:W-:-:S05]  /*72b0*/  IMAD.U32 R168, RZ, RZ, UR28 ;  /* 0x0000001cffa87e24 */ /* 0x000fca000f8e00ff */
[----:B------:R-:W-:-:S13]  /*72c0*/  ISETP.NE.AND P1, PT, R168, 0x1, PT ;  /* 0x00000001a800780c */ /* 0x000fda0003f25270 */
[----:B------:R-:W0:Y:S02]  /*72d0*/  @P1 LDC.64 R6, c[0x0][0x9e8] ;  /* 0x00027a00ff061b82 */ /* 0x000e240000000a00 */
[----:B0-----:R-:W-:-:S05]  /*72e0*/  @P1 IMAD.HI.U32 R6, R21, R6, RZ ;  /* 0x0000000615061227 */ /* 0x001fca00078e00ff */
[----:B------:R-:W-:-:S07]  /*72f0*/  @P1 SHF.R.U32.HI R21, RZ, R7, R6 ;  /* 0x00000007ff151219 */ /* 0x000fce0000011606 */
.L_x_1478:
[----:B------:R-:W-:Y:S05]  /*7300*/  BSYNC B0 ;  /* 0x0000000000007941 */ /* 0x000fea0003800000 */
.L_x_1476:
[----:B------:R-:W-:-:S05]  /*7310*/  IMAD R21, R21, R168, R5 ;  /* 0x000000a815157224 */ /* 0x000fca00078e0205 */
[----:B------:R-:W-:Y:S02]  /*7320*/  VIADDMNMX R12, R21, R168, R12, PT ;  /* 0x000000a8150c7246 */ /* 0x000fe4000380010c */
[----:B------:R-:W-:-:S07]  /*7330*/  VIMNMX R11, R11, R21, !PT ;  /* 0x000000150b0b7248 */ /* 0x000fce0007fe0100 */
.L_x_1475:
[C---:B------:R-:W-:Y:S01]  /*7340*/  ISETP.GE.AND P2, PT, R20.reuse, 0x2, PT ;  /* 0x000000021400780c */ /* 0x040fe20003f46270 */
[----:B------:R-:W-:Y:S01]  /*7350*/  UISETP.NE.AND UP0, UPT, UR52, URZ, UPT ;  /* 0x0000003f3400728c */ /* 0x000fe2000bf05270 */
[----:B------:R-:W-:Y:S02]  /*7360*/  ISETP.GE.AND P1, PT, R20, 0x9, PT ;  /* 0x000000091400780c */ /* 0x000fe40003f26270 */
[----:B------:R-:W-:Y:S02]  /*7370*/  LOP3.LUT R16, R16, 0xefffffff, RZ, 0xc0, !PT ;  /* 0xefffffff10107812 */ /* 0x000fe400078ec0ff */
[C---:B------:R-:W-:Y:S02]  /*7380*/  ISETP.GE.AND P4, PT, R20.reuse, 0xa, PT ;  /* 0x0000000a1400780c */ /* 0x040fe40003f86270 */
[----:B------:R-:W-:Y:S02]  /*7390*/  ISETP.GE.AND P3, PT, R20, 0x11, PT ;  /* 0x000000111400780c */ /* 0x000fe40003f66270 */
[----:B------:R-:W-:-:S03]  /*73a0*/  LOP3.LUT R2, R2, 0xfffffffe, RZ, 0xc0, !PT ;  /* 0xfffffffe02027812 */ /* 0x000fc600078ec0ff */
[----:B------:R-:W-:Y:S02]  /*73b0*/  @P2 LOP3.LUT R16, R16, 0x10000000, RZ, 0xfc, !PT ;  /* 0x1000000010102812 */ /* 0x000fe400078efcff */
[C---:B------:R-:W-:Y:S02]  /*73c0*/  ISETP.GT.AND P2, PT, R11.reuse, 0x1, !P2 ;  /* 0x000000010b00780c */ /* 0x040fe40005744270 */
        /* <DEDUP_REMOVED lines=239> */
.L_x_1481:
[----:B------:R-:W-:-:S05]  /*82c0*/  IMAD.U32 R12, RZ, RZ, UR28 ;  /* 0x0000001cff0c7e24 */ /* 0x000fca000f8e00ff */
[----:B------:R-:W-:-:S13]  /*82d0*/  ISETP.NE.AND P6, PT, R12, 0x1, PT ;  /* 0x000000010c00780c */ /* 0x000fda0003fc5270 */
[----:B------:R-:W0:Y:S02]  /*82e0*/  @P6 LDC.64 R6, c[0x0][0x9e8] ;  /* 0x00027a00ff066b82 */ /* 0x000e240000000a00 */
[----:B0-----:R-:W-:-:S05]  /*82f0*/  @P6 IMAD.HI.U32 R6, R11, R6, RZ ;  /* 0x000000060b066227 */ /* 0x001fca00078e00ff */
[----:B------:R-:W-:-:S07]  /*8300*/  @P6 SHF.R.U32.HI R11, RZ, R7, R6 ;  /* 0x00000007ff0b6219 */ /* 0x000fce0000011606 */
.L_x_1482:
[----:B------:R-:W-:Y:S05]  /*8310*/  BSYNC B0 ;  /* 0x0000000000007941 */ /* 0x000fea0003800000 */
.L_x_1480:
[----:B------:R-:W-:-:S05]  /*8320*/  IMAD R5, R11, R12, R5 ;  /* 0x0000000c0b057224 */ /* 0x000fca00078e0205 */
[----:B------:R-:W-:Y:S02]  /*8330*/  VIADDMNMX R14, R5, R12, R14, PT ;  /* 0x0000000c050e7246 */ /* 0x000fe4000380010e */
[----:B------:R-:W-:-:S07]  /*8340*/  VIMNMX R13, R13, R5, !PT ;  /* 0x000000050d0d7248 */ /* 0x000fce0007fe0100 */
.L_x_1479:
[----:B------:R-:W-:Y:S02]  /*8350*/  ISETP.GT.AND P1, PT, R13, 0x20, !P1 ;  /* 0x000000200d00780c */ /* 0x000fe40004f24270 */
        /* <DEDUP_REMOVED lines=104> */
[C---:B------:R-:W-:Y:S02]  /*89e0*/  ISETP.GT.AND P4, PT, R13.reuse, 0x91, !P4 ;  /* 0x000000910d00780c */ /* 0x040fe40006784270 */
[----:B------:R-:W-:Y:S02]  /*89f0*/  ISETP.LT.OR P1, PT, R14, 0x5a, P1 ;  /* 0x0000005a0e00780c */ /* 0x000fe40000f21670 */
[----:B------:R-:W-:Y:S02]  /*8a00*/  ISETP.GT.AND P5, PT, R13, 0x98, !P5 ;  /* 0x000000980d00780c */ /* 0x000fe40006fa4270 */
[----:B------:R-:W-:-:S02]  /*8a10*/  FSEL R135, R135, -INF , !P1 ;  /* 0xff80000087877808 */ /* 0x000fc40004800000 */
[----:B------:R-:W-:Y:S02]  /*8a20*/  LOP3.LUT P1, RZ, R16, 0x1000, RZ, 0xc0, !PT ;  /* 0x0000100010ff7812 */ /* 0x000fe4000782c0ff */
[C---:B------:R-:W-:Y:S02]  /*8a30*/  ISETP.LT.OR P2, PT, R14.reuse, 0x8a, P2 ;  /* 0x0000008a0e00780c */ /* 0x040fe40001741670 */
[----:B------:R-:W-:Y:S02]  /*8a40*/  ISETP.GT.AND P1, PT, R13, 0x60, !P1 ;  /* 0x000000600d00780c */ /* 0x000fe40004f24270 */
[C---:B------:R-:W-:Y:S02]  /*8a50*/  ISETP.LT.OR P3, PT, R14.reuse, 0x91, P3 ;  /* 0x000000910e00780c */ /* 0x040fe40001f61670 */
[----:B------:R-:W-:Y:S02]  /*8a60*/  ISETP.LT.OR P1, PT, R14, 0x61, P1 ;  /* 0x000000610e00780c */ /* 0x000fe40000f21670 */
[----:B0-----:R-:W-:-:S02]  /*8a70*/  FMNMX.FTZ R11, R7, R6, !PT ;  /* 0x00000006070b7209 */ /* 0x001fc40007810000 */
[----:B------:R-:W-:Y:S02]  /*8a80*/  FSEL R106, R106, -INF , !P1 ;  /* 0xff8000006a6a7808 */ /* 0x000fe40004800000 */
[----:B------:R-:W-:Y:S01]  /*8a90*/  LOP3.LUT P1, RZ, R16, 0x800, RZ, 0xc0, !PT ;  /* 0x0000080010ff7812 */ /* 0x000fe2000782c0ff */
[----:B------:R-:W0:Y:S01]  /*8aa0*/  SHFL.BFLY PT, R6, R11, 0x1, 0x1f ;  /* 0x0c201f000b067f89 */ /* 0x000e2200000e0000 */
[----:B------:R-:W-:Y:S02]  /*8ab0*/  FSEL R95, R95, -INF , !P2 ;  /* 0xff8000005f5f7808 */ /* 0x000fe40005000000 */
[----:B------:R-:W-:Y:S02]  /*8ac0*/  ISETP.GT.AND P1, PT, R13, 0x61, !P1 ;  /* 0x000000610d00780c */ /* 0x000fe40004f24270 */
[C---:B------:R-:W-:Y:S02]  /*8ad0*/  ISETP.LT.OR P4, PT, R14.reuse, 0x92, P4 ;  /* 0x000000920e00780c */ /* 0x040fe40002781670 */
[----:B------:R-:W-:-:S02]  /*8ae0*/  ISETP.LT.OR P1, PT, R14, 0x62, P1 ;  /* 0x000000620e00780c */ /* 0x000fc40000f21670 */
[----:B------:R-:W-:Y:S02]  /*8af0*/  FSEL R98, R98, -INF , !P3 ;  /* 0xff80000062627808 */ /* 0x000fe40005800000 */
[----:B------:R-:W-:Y:S02]  /*8b00*/  FSEL R107, R107, -INF , !P1 ;  /* 0xff8000006b6b7808 */ /* 0x000fe40004800000 */
[----:B------:R-:W-:Y:S02]  /*8b10*/  LOP3.LUT P1, RZ, R16, 0x400, RZ, 0xc0, !PT ;  /* 0x0000040010ff7812 */ /* 0x000fe4000782c0ff */
[----:B------:R-:W-:Y:S02]  /*8b20*/  ISETP.LT.OR P5, PT, R14, 0x99, P5 ;  /* 0x000000990e00780c */ /* 0x000fe40002fa1670 */
[----:B------:R-:W-:Y:S02]  /*8b30*/  ISETP.GT.AND P1, PT, R13, 0x68, !P1 ;  /* 0x000000680d00780c */ /* 0x000fe40004f24270 */
[----:B------:R-:W-:-:S02]  /*8b40*/  FSEL R102, R102, -INF , !P5 ;  /* 0xff80000066667808 */ /* 0x000fc40006800000 */
[----:B------:R-:W-:Y:S02]  /*8b50*/  ISETP.LT.OR P1, PT, R14, 0x69, P1 ;  /* 0x000000690e00780c */ /* 0x000fe40000f21670 */
[----:B0-----:R-:W-:Y:S01]  /*8b60*/  FMNMX.FTZ R5, R11, R6, !PT ;  /* 0x000000060b057209 */ /* 0x001fe20007810000 */
[----:B------:R-:W-:Y:S01]  /*8b70*/  IMAD.U32 R6, RZ, RZ, UR39 ;  /* 0x00000027ff067e24 */ /* 0x000fe2000f8e00ff */
        /* <DEDUP_REMOVED lines=62> */
[C---:B------:R-:W-:Y:S02]  /*8f60*/  ISETP.GT.AND P1, PT, R13.reuse, RZ, !P6 ;  /* 0x000000ff0d00720c */ /* 0x040fe40007724270 */
        /* <DEDUP_REMOVED lines=56> */
[----:B------:R-:W-:Y:S01]  /*92f0*/  FFMA.FTZ R100, R100, UR39, -R6 ;  /* 0x0000002764647c23 */ /* 0x000fe20008010806 */
        /* <DEDUP_REMOVED lines=34> */
[----:B------:R-:W-:Y:S01]  /*9520*/  MUFU.EX2 R141, R141 ;  /* 0x0000008d008d7308 */ /* 0x000fe20000000800 */
[----:B------:R-:W-:Y:S02]  /*9530*/  FSEL R105, R99, -INF , !P4 ;  /* 0xff80000063697808 */ /* 0x000fe40006000000 */
[----:B------:R-:W-:-:S04]  /*9540*/  FMNMX.FTZ R153, R95, R160, !PT ;  /* 0x000000a05f997209 */ /* 0x000fc80007810000 */
[----:B------:R-:W-:Y:S01]  /*9550*/  FMNMX.FTZ R108, R98, R153, !PT ;  /* 0x00000099626c7209 */ /* 0x000fe20007810000 */
[----:B------:R0:W-:Y:S03]  /*9560*/  MUFU.EX2 R99, R157 ;  /* 0x0000009d00637308 */ /* 0x0001e60000000800 */
[----:B------:R-:W-:-:S04]  /*9570*/  FMNMX.FTZ R109, R105, R108, !PT ;  /* 0x0000006c696d7209 */ /* 0x000fc80007810000 */
[----:B------:R-:W-:Y:S01]  /*9580*/  FMNMX.FTZ R108, R102, R109, !PT ;  /* 0x0000006d666c7209 */ /* 0x000fe20007810000 */
[----:B------:R-:W-:-:S01]  /*9590*/  FFMA.FTZ R109, R113, UR39, -R6 ;  /* 0x00000027716d7c23 */ /* 0x000fc20008010806 */
[--C-:B------:R-:W-:Y:S01]  /*95a0*/  FFMA.FTZ R113, R117, UR39, -R6.reuse ;  /* 0x0000002775717c23 */ /* 0x100fe20008010806 */
[----:B0-----:R-:W-:-:S01]  /*95b0*/  FFMA.FTZ R157, R101, UR39, -R6 ;  /* 0x00000027659d7c23 */ /* 0x001fc20008010806 */
[----:B------:R-:W-:Y:S01]  /*95c0*/  FMNMX.FTZ R153, R103, R108, !PT ;  /* 0x0000006c67997209 */ /* 0x000fe20007810000 */
[----:B------:R-:W-:Y:S01]  /*95d0*/  MUFU.EX2 R144, R144 ;  /* 0x0000009000907308 */ /* 0x000fe20000000800 */
[----:B------:R-:W-:-:S03]  /*95e0*/  FSEL R101, R5, RZ, P1 ;  /* 0x000000ff05657208 */ /* 0x000fc60000800000 */
[----:B------:R-:W0:Y:S02]  /*95f0*/  SHFL.BFLY PT, R160, R153, 0x2, 0x1f ;  /* 0x0c401f0099a07f89 */ /* 0x000e2400000e0000 */
[----:B------:R-:W-:-:S02]  /*9600*/  FADD.FTZ R101, -R101, R8 ;  /* 0x0000000865657221 */ /* 0x000fc40000010100 */
[----:B------:R1:W-:Y:S02]  /*9610*/  MUFU.EX2 R108, R161 ;  /* 0x000000a1006c7308 */ /* 0x0003e40000000800 */
[----:B------:R-:W-:-:S06]  /*9620*/  FMUL.FTZ R101, R101, UR39 ;  /* 0x0000002765657c20 */ /* 0x000fcc0008410000 */
[----:B------:R-:W2:Y:S08]  /*9630*/  MUFU.EX2 R101, R101 ;  /* 0x0000006500657308 */ /* 0x000eb00000000800 */
[----:B------:R-:W-:Y:S01]  /*9640*/  MUFU.EX2 R145, R145 ;  /* 0x0000009100917308 */ /* 0x000fe20000000800 */
[----:B0-----:R-:W-:Y:S01]  /*9650*/  FMNMX.FTZ R160, R153, R160, !PT ;  /* 0x000000a099a07209 */ /* 0x001fe20007810000 */
[----:B------:R-:W-:-:S06]  /*9660*/  IMAD.U32 R153, RZ, RZ, UR39 ;  /* 0x00000027ff997e24 */ /* 0x000fcc000f8e00ff */
[----:B------:R-:W-:Y:S01]  /*9670*/  MUFU.EX2 R148, R148 ;  /* 0x0000009400947308 */ /* 0x000fe20000000800 */
[----:B------:R-:W0:Y:S07]  /*9680*/  SHFL.BFLY PT, R117, R160, 0x1, 0x1f ;  /* 0x0c201f00a0757f89 */ /* 0x000e2e00000e0000 */
[----:B------:R-:W-:Y:S08]  /*9690*/  MUFU.EX2 R149, R149 ;  /* 0x0000009500957308 */ /* 0x000ff00000000800 */
[----:B------:R-:W-:Y:S08]  /*96a0*/  MUFU.EX2 R120, R120 ;  /* 0x0000007800787308 */ /* 0x000ff00000000800 */
[----:B------:R-:W-:Y:S01]  /*96b0*/  MUFU.EX2 R121, R121 ;  /* 0x0000007900797308 */ /* 0x000fe20000000800 */
[----:B0-----:R-:W-:-:S04]  /*96c0*/  FMNMX.FTZ R6, R160, R117, !PT ;  /* 0x00000075a0067209 */ /* 0x001fc80007810000 */
[C---:B------:R-:W-:Y:S01]  /*96d0*/  FSETP.NEU.FTZ.AND P1, PT, R6.reuse, -INF , PT ;  /* 0xff8000000600780b */ /* 0x040fe20003f3d000 */
[----:B------:R-:W-:-:S02]  /*96e0*/  FFMA.FTZ R8, R6, R153, -8 ;  /* 0xc100000006087423 */ /* 0x000fc40000010099 */
[----:B------:R0:W-:Y:S03]  /*96f0*/  MUFU.EX2 R117, R157 ;  /* 0x0000009d00757308 */ /* 0x0001e60000000800 */
[----:B------:R-:W-:-:S05]  /*9700*/  FSEL R8, R8, RZ, P1 ;  /* 0x000000ff08087208 */ /* 0x000fca0000800000 */
[--C-:B-1----:R-:W-:Y:S01]  /*9710*/  FFMA.FTZ R161, R126, UR39, -R8.reuse ;  /* 0x000000277ea17c23 */ /* 0x102fe20008010808 */
[----:B0-----:R-:W-:-:S01]  /*9720*/  FFMA.FTZ R157, R162, UR39, -R8 ;  /* 0x00000027a29d7c23 */ /* 0x001fc20008010808 */
[----:B------:R-:W-:Y:S01]  /*9730*/  FSEL R162, R6, RZ, P1 ;  /* 0x000000ff06a27208 */ /* 0x000fe20000800000 */
[----:B------:R-:W-:-:S01]  /*9740*/  FFMA.FTZ R153, R154, UR39, -R8 ;  /* 0x000000279a997c23 */ /* 0x000fc20008010808 */
[--C-:B------:R-:W-:Y:S01]  /*9750*/  FFMA.FTZ R116, R155, UR39, -R8.reuse ;  /* 0x000000279b747c23 */ /* 0x100fe20008010808 */
[----:B------:R-:W-:-:S01]  /*9760*/  FFMA.FTZ R154, R158, UR39, -R8 ;  /* 0x000000279e9a7c23 */ /* 0x000fc20008010808 */
[----:B------:R-:W-:Y:S01]  /*9770*/  FFMA.FTZ R155, R159, UR39, -R8 ;  /* 0x000000279f9b7c23 */ /* 0x000fe20008010808 */
[----:B------:R-:W-:-:S01]  /*9780*/  FADD.FTZ R162, -R162, R9 ;  /* 0x00000009a2a27221 */ /* 0x000fc20000010100 */
[--C-:B------:R-:W-:Y:S01]  /*9790*/  FFMA.FTZ R158, R163, UR39, -R8.reuse ;  /* 0x00000027a39e7c23 */ /* 0x100fe20008010808 */
[----:B------:R-:W-:Y:S01]  /*97a0*/  MUFU.EX2 R153, R153 ;  /* 0x0000009900997308 */ /* 0x000fe20000000800 */
[----:B------:R-:W-:-:S01]  /*97b0*/  FFMA.FTZ R159, R166, UR39, -R8 ;  /* 0x00000027a69f7c23 */ /* 0x000fc20008010808 */
[----:B------:R-:W-:Y:S01]  /*97c0*/  FMUL.FTZ R126, R162, UR39 ;  /* 0x00000027a27e7c20 */ /* 0x000fe20008410000 */
[----:B------:R-:W-:-:S01]  /*97d0*/  FFMA.FTZ R162, R127, UR39, -R8 ;  /* 0x000000277fa27c23 */ /* 0x000fc20008010808 */
[--C-:B------:R-:W-:Y:S01]  /*97e0*/  FFMA.FTZ R127, R130, UR39, -R8.reuse ;  /* 0x00000027827f7c23 */ /* 0x100fe20008010808 */
[----:B------:R-:W-:-:S01]  /*97f0*/  FFMA.FTZ R130, R131, UR39, -R8 ;  /* 0x0000002783827c23 */ /* 0x000fc20008010808 */
[----:B------:R-:W-:Y:S01]  /*9800*/  FFMA.FTZ R131, R134, UR39, -R8 ;  /* 0x0000002786837c23 */ /* 0x000fe20008010808 */
[----:B--2---:R-:W-:-:S01]  /*9810*/  FFMA.FTZ R134, R101, R3, R12 ;  /* 0x0000000365867223 */ /* 0x004fc2000001000c */
        /* <DEDUP_REMOVED lines=22> */
[----:B------:R-:W-:Y:S01]  /*9980*/  FADD.FTZ R135, R11, R0 ;  /* 0x000000000b877221 */ /* 0x000fe20000010000 */
[----:B------:R-:W-:-:S01]  /*9990*/  FFMA.FTZ R115, R115, UR39, -R8 ;  /* 0x0000002773737c23 */ /* 0x000fc20008010808 */
[----:B------:R-:W0:Y:S01]  /*99a0*/  MUFU.EX2 R155, R155 ;  /* 0x0000009b009b7308 */ /* 0x000e220000000800 */
[----:B-1----:R-:W-:-:S01]  /*99b0*/  FADD.FTZ R3, R116, R3 ;  /* 0x0000000374037221 */ /* 0x002fc20000010000 */
[----:B------:R-:W-:Y:S01]  /*99c0*/  FADD.FTZ R164, R20, R135 ;  /* 0x0000008714a47221 */ /* 0x000fe20000010000 */
[----:B------:R-:W-:-:S01]  /*99d0*/  FFMA.FTZ R118, R118, UR39, -R8 ;  /* 0x0000002776767c23 */ /* 0x000fc20008010808 */
[--C-:B------:R-:W-:Y:S01]  /*99e0*/  FFMA.FTZ R119, R119, UR39, -R8.reuse ;  /* 0x0000002777777c23 */ /* 0x100fe20008010808 */
[----:B------:R-:W-:-:S01]  /*99f0*/  FFMA.FTZ R90, R90, UR39, -R8 ;  /* 0x000000275a5a7c23 */ /* 0x000fc20008010808 */
[--C-:B------:R-:W-:Y:S01]  /*9a00*/  FFMA.FTZ R91, R91, UR39, -R8.reuse ;  /* 0x000000275b5b7c23 */ /* 0x100fe20008010808 */
[----:B------:R-:W-:-:S01]  /*9a10*/  FFMA.FTZ R94, R94, UR39, -R8 ;  /* 0x000000275e5e7c23 */ /* 0x000fc20008010808 */
[----:B------:R-:W1:Y:S01]  /*9a20*/  MUFU.EX2 R157, R157 ;  /* 0x0000009d009d7308 */ /* 0x000e620000000800 */
[----:B--2---:R-:W-:-:S01]  /*9a30*/  FADD.FTZ R0, R154, R3 ;  /* 0x000000039a007221 */ /* 0x004fc20000010000 */
[----:B------:R-:W-:Y:S01]  /*9a40*/  FADD.FTZ R3, R15, R164 ;  /* 0x000000a40f037221 */ /* 0x000fe20000010000 */
[----:B------:R-:W-:-:S01]  /*9a50*/  FFMA.FTZ R95, R95, UR39, -R8 ;  /* 0x000000275f5f7c23 */ /* 0x000fc20008010808 */
[--C-:B------:R-:W-:Y:S01]  /*9a60*/  FFMA.FTZ R98, R98, UR39, -R8.reuse ;  /* 0x0000002762627c23 */ /* 0x100fe20008010808 */
[----:B------:R-:W-:-:S01]  /*9a70*/  FFMA.FTZ R105, R105, UR39, -R8 ;  /* 0x0000002769697c23 */ /* 0x000fc20008010808 */
[--C-:B------:R-:W-:Y:S01]  /*9a80*/  FFMA.FTZ R102, R102, UR39, -R8.reuse ;  /* 0x0000002766667c23 */ /* 0x100fe20008010808 */
[----:B------:R-:W-:-:S01]  /*9a90*/  FFMA.FTZ R8, R103, UR39, -R8 ;  /* 0x0000002767087c23 */ /* 0x000fc20008010808 */
[----:B------:R-:W2:Y:S01]  /*9aa0*/  MUFU.EX2 R158, R158 ;  /* 0x0000009e009e7308 */ /* 0x000ea20000000800 */
[----:B0-----:R-:W-:-:S07]  /*9ab0*/  FADD.FTZ R0, R155, R0 ;  /* 0x000000009b007221 */ /* 0x001fce0000010000 */
        /* <DEDUP_REMOVED lines=121> */
[----:B------:R-:W-:Y:S01]  /*a250*/  FADD.FTZ R3, R117, R0 ;  /* 0x0000000075037221 */ /* 0x000fe20000010000 */
[----:B0-----:R-:W-:-:S04]  /*a260*/  FADD.FTZ R164, R161, R164 ;  /* 0x000000a4a1a47221 */ /* 0x001fc80000010000 */
[----:B-1----:R-:W-:Y:S01]  /*a270*/  FADD.FTZ R0, R8, R164 ;  /* 0x000000a408007221 */ /* 0x002fe20000010000 */
[----:B------:R-:W-:Y:S06]  /*a280*/  @!P0 BRA `(.L_x_1483) ;  /* 0x0000000000048947 */ /* 0x000fec0003800000 */
[----:B------:R-:W-:Y:S01]  /*a290*/  BPT.TRAP 0x1 ;  /* 0x000000040000795c */ /* 0x000fe20000300000 */
.L_x_1483:
        /* <DEDUP_REMOVED lines=76> */
[----:B------:R-:W-:Y:S01]  /*a760*/  VIADD R10, R10, 0xffffffff ;  /* 0xffffffff0a0a7836 */ /* 0x000fe20000000000 */
[----:B------:R-:W-:Y:S01]  /*a770*/  F2FP.SATFINITE.E4M3.F32.PACK_AB_MERGE_C R168, R89, R88, R92 ;  /* 0x0000005859a8723e */ /* 0x000fe2000480705c */
[----:B------:R-:W-:Y:S01]  /*a780*/  FMUL.FTZ R26, R26, R126 ;  /* 0x0000007e1a1a7220 */ /* 0x000fe20000410000 */
        /* <DEDUP_REMOVED lines=36> */
.L_x_1465:
[----:B------:R-:W-:Y:S01]  /*a9d0*/  UISETP.NE.AND UP1, UPT, UR53, URZ, UPT ;  /* 0x0000003f3500728c */ /* 0x000fe2000bf25270 */
[----:B------:R-:W-:Y:S01]  /*a9e0*/  IADD3 R7, R17, 0x1, -R18 ;  /* 0x0000000111077810 */ /* 0x000fe20007ffe812 */
[----:B------:R-:W-:Y:S02]  /*a9f0*/  UISETP.NE.AND UP0, UPT, UR52, URZ, UPT ;  /* 0x0000003f3400728c */ /* 0x000fe4000bf05270 */
[----:B------:R-:W-:Y:S01]  /*aa00*/  UIADD3 UR10, UR38, 0x7f, URZ ;  /* 0x0000007f260a7890 */ /* 0x000fe2000fffe03f */
[----:B------:R-:W-:-:S03]  /*aa10*/  R2UR UR11, R7 ;  /* 0x00000000070b72ca */ /* 0x000fc600000e0000 */
[----:B------:R-:W-:-:S03]  /*aa20*/  PLOP3.LUT P1, PT, PT, PT, UP0, 0x40, 0x0 ;  /* 0x000000000000781c */ /* 0x000fc60003f2e808 */
[----:B------:R-:W-:Y:S01]  /*aa30*/  @UP1 ULDC UR6, c[0x0][0x44c] ;  /* 0x0001130000061ab9 */ /* 0x000fe20000000800 */
[----:B------:R-:W-:Y:S01]  /*aa40*/  @UP1 ULDC UR14, c[0x0][0x450] ;  /* 0x00011400000e1ab9 */ /* 0x000fe20000000800 */
[----:B------:R-:W-:-:S04]  /*aa50*/  UIMAD.WIDE.U32 UR6, UR10, UR6, URZ ;  /* 0x000000060a0672a5 */ /* 0x000fc8000f8e003f */
[----:B------:R-:W-:-:S04]  /*aa60*/  @UP1 USHF.R.U32.HI UR10, URZ, UR14, UR7 ;  /* 0x0000000e3f0a1299 */ /* 0x000fc80008011607 */
[----:B------:R-:W-:-:S04]  /*aa70*/  UIADD3 UR10, UR11, UR10, URZ ;  /* 0x0000000a0b0a7290 */ /* 0x000fc8000fffe03f */
        /* <DEDUP_REMOVED lines=13> */
.L_x_1486:
[----:B------:R-:W-:Y:S02]  /*ab50*/  ULDC UR11, c[0x0][0x9e4] ;  /* 0x00027900000b7ab9 */ /* 0x000fe40000000800 */
[----:B------:R-:W-:-:S11]  /*ab60*/  UISETP.NE.AND UP0, UPT, UR11, 0x1, UPT ;  /* 0x000000010b00788c */ /* 0x000fd6000bf05270 */
[----:B------:R-:W-:Y:S02]  /*ab70*/  @UP0 ULDC.64 UR14, c[0x0][0x9e8] ;  /* 0x00027a00000e0ab9 */ /* 0x000fe40000000a00 */
[----:B------:R-:W-:-:S04]  /*ab80*/  UIMAD.WIDE.U32 UR6, UR10, UR14, URZ ;  /* 0x0000000e0a0672a5 */ /* 0x000fc8000f8e003f */
[----:B------:R-:W-:-:S12]  /*ab90*/  @UP0 USHF.R.U32.HI UR10, URZ, UR15, UR7 ;  /* 0x0000000f3f0a0299 */ /* 0x000fd80008011607 */
.L_x_1487:
[----:B------:R-:W-:-:S04]  /*aba0*/  UIMAD UR10, UR10, UR11, URZ ;  /* 0x0000000b0a0a72a4 */ /* 0x000fc8000f8e023f */
[----:B------:R-:W-:-:S04]  /*abb0*/  UISETP.LT.AND UP0, UPT, UR29, UR10, UPT ;  /* 0x0000000a1d00728c */ /* 0x000fc8000bf01270 */
[----:B------:R-:W-:-:S12]  /*abc0*/  USEL UR29, UR29, UR10, !UP0 ;  /* 0x0000000a1d1d7287 */ /* 0x000fd8000c000000 */
.L_x_1485:
        /* <DEDUP_REMOVED lines=12> */
.L_x_1499:
[----:B------:R-:W-:Y:S01]  /*ac90*/  ISETP.NE.AND P2, PT, RZ, UR45, PT ;  /* 0x0000002dff007c0c */ /* 0x000fe2000bf45270 */
[----:B------:R-:W-:-:S04]  /*aca0*/  UISETP.NE.AND UP0, UPT, UR29, 0x1, UPT ;  /* 0x000000011d00788c */ /* 0x000fc8000bf05270 */
[----:B------:R-:W-:-:S04]  /*acb0*/  USEL UR48, URZ, 0x1, UP0 ;  /* 0x000000013f307887 */ /* 0x000fc80008000000 */
[----:B------:R-:W-:-:S04]  /*acc0*/  ULOP3.LUT UR48, UR30, UR48, URZ, 0x3c, !UPT ;  /* 0x000000301e307292 */ /* 0x000fc8000f8e3c3f */
[----:B------:R-:W-:Y:S08]  /*acd0*/  @P2 BRA `(.L_x_1489) ;  /* 0x0000000000382947 */ /* 0x000ff00003800000 */
[----:B------:R-:W-:Y:S05]  /*ace0*/  @!P0 BRA `(.L_x_1490) ;  /* 0x0000000000048947 */ /* 0x000fea0003800000 */
[----:B------:R-:W-:Y:S01]  /*acf0*/  BPT.TRAP 0x1 ;  /* 0x000000040000795c */ /* 0x000fe20000300000 */
.L_x_1490:
        /* <DEDUP_REMOVED lines=9> */
.L_x_1491:
[----:B-1----:R-:W-:Y:S05]  /*ad90*/  @P1 BRA `(.L_x_1489) ;  /* 0x0000000000081947 */ /* 0x002fea0003800000 */
[----:B------:R-:W1:Y:S02]  /*ada0*/  SYNCS.PHASECHK.TRANS64.TRYWAIT P1, [UR6+0x22830], R5 ;  /* 0x02283005ff0075a7 */ /* 0x000e640008020146 */
[----:B-1----:R-:W-:Y:S05]  /*adb0*/  @!P1 BRA `(.L_x_1492) ;  /* 0x0000013400349947 */ /* 0x002fea0003800000 */
.L_x_1489:
        /* <DEDUP_REMOVED lines=132> */
.L_x_1494:
[----:B------:R-:W-:Y:S01]  /*b600*/  ULEA UR6, UR29, UR43, 0x3 ;  /* 0x0000002b1d067291 */ /* 0x000fe2000f8e183f */
[----:B------:R-:W-:-:S05]  /*b610*/  IMAD.U32 R5, RZ, RZ, UR30 ;  /* 0x0000001eff057e24 */ /* 0x000fca000f8e00ff */
[----:B------:R-:W-:-:S04]  /*b620*/  SHF.L.U32 R5, R5, 0x1f, RZ ;  /* 0x0000001f05057819 */ /* 0x000fc800000006ff */
[----:B------:R0:W1:Y:S01]  /*b630*/  SYNCS.PHASECHK.TRANS64.TRYWAIT P1, [UR6+0x22850], R5 ;  /* 0x02285005ff0075a7 */ /* 0x0000620008020146 */
[----:B------:R-:W-:Y:S05]  /*b640*/  @!P0 BRA `(.L_x_1495) ;  /* 0x0000000000048947 */ /* 0x000fea0003800000 */
[----:B------:R-:W-:Y:S01]  /*b650*/  BPT.TRAP 0x1 ;  /* 0x000000040000795c */ /* 0x000fe20000300000 */
.L_x_1495:
[----:B-1----:R-:W-:Y:S05]  /*b660*/  @P1 BRA `(.L_x_1493) ;  /* 0x0000000000081947 */ /* 0x002fea0003800000 */
[----:B------:R-:W1:Y:S02]  /*b670*/  SYNCS.PHASECHK.TRANS64.TRYWAIT P1, [UR6+0x22850], R5 ;  /* 0x02285005ff0075a7 */ /* 0x000e640008020146 */
[----:B-1----:R-:W-:Y:S05]  /*b680*/  @!P1 BRA `(.L_x_1496) ;  /* 0x0000012c00189947 */ /* 0x002fea0003800000 */
.L_x_1493:
        /* <DEDUP_REMOVED lines=36> */
.L_x_1497:
        /* <DEDUP_REMOVED lines=93> */
[----:B------:R-:W-:-:S04]  /*bea0*/  FADD.FTZ R7, -R5, R7 ;  /* 0x0000000705077221 */ /* 0x000fc80000010100 */
[----:B------:R-:W-:Y:S01]  /*beb0*/  FMUL.FTZ R14, R7, UR39 ;  /* 0x00000027070e7c20 */ /* 0x000fe20008410000 */
[----:B------:R-:W-:-:S01]  /*bec0*/  FADD.FTZ R7, -R6, R9 ;  /* 0x0000000906077221 */ /* 0x000fc20000010100 */
[----:B------:R-:W-:Y:S02]  /*bed0*/  FFMA.FTZ R9, R5, R20, -8 ;  /* 0xc100000005097423 */ /* 0x000fe40000010014 */
[----:B------:R-:W-:Y:S01]  /*bee0*/  MUFU.EX2 R8, R14 ;  /* 0x0000000e00087308 */ /* 0x000fe20000000800 */
[----:B------:R-:W-:Y:S01]  /*bef0*/  FMUL.FTZ R7, R7, UR39 ;  /* 0x0000002707077c20 */ /* 0x000fe20008410000 */
        /* <DEDUP_REMOVED lines=41> */
[----:B------:R-:W-:-:S01]  /*c190*/  FFMA.FTZ R101, R6, R153, -8 ;  /* 0xc100000006657423 */ /* 0x000fc20000010099 */
[----:B------:R-:W0:Y:S03]  /*c1a0*/  MUFU.EX2 R11, R11 ;  /* 0x0000000b000b7308 */ /* 0x000e260000000800 */
        /* <DEDUP_REMOVED lines=46> */
[----:B0-----:R-:W-:-:S07]  /*c490*/  FADD.FTZ R0, R153, R0 ;  /* 0x0000000099007221 */ /* 0x001fce0000010000 */
[----:B------:R0:W2:Y:S08]  /*c4a0*/  MUFU.EX2 R14, R157 ;  /* 0x0000009d000e7308 */ /* 0x0000b00000000800 */
[----:B------:R-:W3:Y:S01]  /*c4b0*/  MUFU.EX2 R156, R156 ;  /* 0x0000009c009c7308 */ /* 0x000ee20000000800 */
[----:B0-----:R-:W-:-:S01]  /*c4c0*/  FFMA.FTZ R157, R162, UR39, -R101 ;  /* 0x00000027a29d7c23 */ /* 0x001fc20008010865 */
[----:B------:R-:W-:Y:S01]  /*c4d0*/  FADD.FTZ R162, R12, R3 ;  /* 0x000000030ca27221 */ /* 0x000fe20000010000 */
[----:B-1----:R-:W-:-:S01]  /*c4e0*/  FADD.FTZ R161, R155, R0 ;  /* 0x000000009ba17221 */ /* 0x002fc20000010000 */
[----:B------:R-:W-:-:S02]  /*c4f0*/  FFMA.FTZ R101, R103, UR39, -R101 ;  /* 0x0000002767657c23 */ /* 0x000fc40008010865 */
[----:B------:R-:W-:-:S02]  /*c500*/  FADD.FTZ R3, R13, R162 ;  /* 0x000000a20d037221 */ /* 0x000fc40000010000 */
[----:B------:R-:W0:Y:S02]  /*c510*/  MUFU.EX2 R15, R15 ;  /* 0x0000000f000f7308 */ /* 0x000e240000000800 */
[----:B--2---:R-:W-:-:S06]  /*c520*/  FADD.FTZ R0, R14, R3 ;  /* 0x000000030e007221 */ /* 0x004fcc0000010000 */
        /* <DEDUP_REMOVED lines=135> */
[----:B------:R0:W2:Y:S08]  /*cda0*/  MUFU.EX2 R163, R102 ;  /* 0x0000006600a37308 */ /* 0x0000b00000000800 */
[----:B------:R-:W3:Y:S01]  /*cdb0*/  MUFU.EX2 R9, R9 ;  /* 0x0000000900097308 */ /* 0x000ee20000000800 */
[----:B0-----:R-:W-:-:S01]  /*cdc0*/  FADD.FTZ R102, R98, R103 ;  /* 0x0000006762667221 */ /* 0x001fc20000010000 */
[----:B-1----:R-:W-:-:S03]  /*cdd0*/  FADD.FTZ R0, R100, R3 ;  /* 0x0000000364007221 */ /* 0x002fc60000010000 */
[----:B------:R-:W-:-:S03]  /*cde0*/  FADD.FTZ R102, R99, R102 ;  /* 0x0000006663667221 */ /* 0x000fc60000010000 */
[----:B------:R-:W0:Y:S01]  /*cdf0*/  MUFU.EX2 R101, R101 ;  /* 0x0000006500657308 */ /* 0x000e220000000800 */
[----:B--2---:R-:W-:-:S01]  /*ce00*/  FADD.FTZ R102, R163, R102 ;  /* 0x00000066a3667221 */ /* 0x004fc20000010000 */
[----:B---3--:R-:W-:-:S03]  /*ce10*/  FADD.FTZ R3, R9, R0 ;  /* 0x0000000009037221 */ /* 0x008fc60000010000 */
[----:B0-----:R-:W-:Y:S01]  /*ce20*/  FADD.FTZ R0, R101, R102 ;  /* 0x0000006665007221 */ /* 0x001fe20000010000 */
[----:B------:R-:W-:Y:S06]  /*ce30*/  @!P0 BRA `(.L_x_1498) ;  /* 0x0000000000048947 */ /* 0x000fec0003800000 */
[----:B------:R-:W-:Y:S01]  /*ce40*/  BPT.TRAP 0x1 ;  /* 0x000000040000795c */ /* 0x000fe20000300000 */
.L_x_1498:
        /* <DEDUP_REMOVED lines=111> */
[----:B------:R-:W-:-:S02]  /*d540*/  VIADD R10, R10, 0xffffffff ;  /* 0xffffffff0a0a7836 */ /* 0x000fc40000000000 */
[----:B------:R-:W-:Y:S02]  /*d550*/  IMAD.MOV.U32 R9, RZ, RZ, R6 ;  /* 0x000000ffff097224 */ /* 0x000fe400078e0006 */
[----:B------:R-:W-:Y:S01]  /*d560*/  IMAD.MOV.U32 R7, RZ, RZ, R5 ;  /* 0x000000ffff077224 */ /* 0x000fe200078e0005 */
[----:B------:R-:W-:Y:S06]  /*d570*/  @P1 BRA `(.L_x_1499) ;  /* 0xffffffd400c41947 */ /* 0x000fec000383ffff */
.L_x_1488:
[----:B------:R-:W-:-:S13]  /*d580*/  ISETP.GE.AND P1, PT, R10, UR41, PT ;  /* 0x000000290a007c0c */ /* 0x000fda000bf26270 */
[----:B------:R-:W-:Y:S05]  /*d590*/  @!P1 BRA `(.L_x_1500) ;  /* 0x0000004400889947 */ /* 0x000fea0003800000 */
[----:B------:R-:W-:Y:S01]  /*d5a0*/  IMAD.MOV.U32 R9, RZ, RZ, R6 ;  /* 0x000000ffff097224 */ /* 0x000fe200078e0006 */
[----:B------:R-:W-:Y:S01]  /*d5b0*/  UMOV UR32, UR48 ;  /* 0x0000003000207c82 */ /* 0x000fe20008000000 */
[----:B------:R-:W-:Y:S01]  /*d5c0*/  IMAD.MOV.U32 R8, RZ, RZ, R5 ;  /* 0x000000ffff087224 */ /* 0x000fe200078e0005 */
[----:B------:R-:W-:Y:S01]  /*d5d0*/  UMOV UR31, UR47 ;  /* 0x0000002f001f7c82 */ /* 0x000fe20008000000 */
[----:B------:R-:W-:Y:S01]  /*d5e0*/  ULDC UR28, c[0x0][0x9e4] ;  /* 0x00027900001c7ab9 */ /* 0x000fe20000000800 */
[----:B------:R-:W-:Y:S01]  /*d5f0*/  ULDC UR30, c[0x0][0x9dc] ;  /* 0x00027700001e7ab9 */ /* 0x000fe20000000800 */
[----:B------:R-:W-:-:S05]  /*d600*/  ULDC UR29, c[0x0][0x9e0] ;  /* 0x00027800001d7ab9 */ /* 0x000fca0000000800 */
.L_x_1519:
[----:B------:R-:W-:Y:S01]  /*d610*/  ISETP.NE.AND P2, PT, RZ, UR45, PT ;  /* 0x0000002dff007c0c */ /* 0x000fe2000bf45270 */
[----:B------:R-:W-:-:S04]  /*d620*/  UISETP.NE.AND UP0, UPT, UR31, 0x1, UPT ;  /* 0x000000011f00788c */ /* 0x000fc8000bf05270 */
[----:B------:R-:W-:-:S04]  /*d630*/  USEL UR48, URZ, 0x1, UP0 ;  /* 0x000000013f307887 */ /* 0x000fc80008000000 */
[----:B------:R-:W-:-:S04]  /*d640*/  ULOP3.LUT UR48, UR32, UR48, URZ, 0x3c, !UPT ;  /* 0x0000003020307292 */ /* 0x000fc8000f8e3c3f */
[----:B------:R-:W-:Y:S08]  /*d650*/  @P2 BRA `(.L_x_1501) ;  /* 0x0000000000382947 */ /* 0x000ff00003800000 */
[----:B------:R-:W-:Y:S05]  /*d660*/  @!P0 BRA `(.L_x_1502) ;  /* 0x0000000000048947 */ /* 0x000fea0003800000 */
[----:B------:R-:W-:Y:S01]  /*d670*/  BPT.TRAP 0x1 ;  /* 0x000000040000795c */ /* 0x000fe20000300000 */
.L_x_1502:
        /* <DEDUP_REMOVED lines=9> */
.L_x_1503:
[----:B-1----:R-:W-:Y:S05]  /*d710*/  @P1 BRA `(.L_x_1501) ;  /* 0x0000000000081947 */ /* 0x002fea0003800000 */
[----:B------:R-:W1:Y:S02]  /*d720*/  SYNCS.PHASECHK.TRANS64.TRYWAIT P1, [UR6+0x22830], R5 ;  /* 0x02283005ff0075a7 */ /* 0x000e640008020146 */
[----:B-1----:R-:W-:Y:S05]  /*d730*/  @!P1 BRA `(.L_x_1504) ;  /* 0x0000010c00049947 */ /* 0x002fea0003800000 */
.L_x_1501:
        /* <DEDUP_REMOVED lines=132> */
.L_x_1506:
[----:B------:R-:W-:Y:S01]  /*df80*/  ULEA UR6, UR31, UR43, 0x3 ;  /* 0x0000002b1f067291 */ /* 0x000fe2000f8e183f */
[----:B------:R-:W-:-:S05]  /*df90*/  IMAD.U32 R5, RZ, RZ, UR32 ;  /* 0x00000020ff057e24 */ /* 0x000fca000f8e00ff */
[----:B------:R-:W-:-:S04]  /*dfa0*/  SHF.L.U32 R5, R5, 0x1f, RZ ;  /* 0x0000001f05057819 */ /* 0x000fc800000006ff */
[----:B------:R0:W1:Y:S01]  /*dfb0*/  SYNCS.PHASECHK.TRANS64.TRYWAIT P1, [UR6+0x22850], R5 ;  /* 0x02285005ff0075a7 */ /* 0x0000620008020146 */
[----:B------:R-:W-:Y:S05]  /*dfc0*/  @!P0 BRA `(.L_x_1507) ;  /* 0x0000000000048947 */ /* 0x000fea0003800000 */
[----:B------:R-:W-:Y:S01]  /*dfd0*/  BPT.TRAP 0x1 ;  /* 0x000000040000795c */ /* 0x000fe20000300000 */
.L_x_1507:
[----:B-1----:R-:W-:Y:S05]  /*dfe0*/  @P1 BRA `(.L_x_1505) ;  /* 0x0000000000081947 */ /* 0x002fea0003800000 */
[----:B------:R-:W1:Y:S02]  /*dff0*/  SYNCS.PHASECHK.TRANS64.TRYWAIT P1, [UR6+0x22850], R5 ;  /* 0x02285005ff0075a7 */ /* 0x000e640008020146 */
[----:B-1----:R-:W-:Y:S05]  /*e000*/  @!P1 BRA `(.L_x_1508) ;  /* 0x0000010000e89947 */ /* 0x002fea0003800000 */
.L_x_1505:
        /* <DEDUP_REMOVED lines=36> */
.L_x_1509:
        /* <DEDUP_REMOVED lines=37> */
.L_x_1512:
[----:B------:R-:W-:-:S05]  /*e4a0*/  IMAD.U32 R168, RZ, RZ, UR28 ;  /* 0x0000001cffa87e24 */ /* 0x000fca000f8e00ff */
[----:B------:R-:W-:-:S13]  /*e4b0*/  ISETP.NE.AND P1, PT, R168, 0x1, PT ;  /* 0x00000001a800780c */ /* 0x000fda0003f25270 */
[----:B------:R-:W0:Y:S02]  /*e4c0*/  @P1 LDC.64 R6, c[0x0][0x9e8] ;  /* 0x00027a00ff061b82 */ /* 0x000e240000000a00 */
[----:B0-----:R-:W-:-:S05]  /*e4d0*/  @P1 IMAD.HI.U32 R6, R21, R6, RZ ;  /* 0x0000000615061227 */ /* 0x001fca00078e00ff */
[----:B------:R-:W-:-:S07]  /*e4e0*/  @P1 SHF.R.U32.HI R21, RZ, R7, R6 ;  /* 0x00000007ff151219 */ /* 0x000fce0000011606 */
.L_x_1513:
[----:B------:R-:W-:Y:S05]  /*e4f0*/  BSYNC B0 ;  /* 0x0000000000007941 */ /* 0x000fea0003800000 */
.L_x_1511:
[----:B------:R-:W-:-:S05]  /*e500*/  IMAD R21, R21, R168, R5 ;  /* 0x000000a815157224 */ /* 0x000fca00078e0205 */
[----:B------:R-:W-:Y:S02]  /*e510*/  VIADDMNMX R12, R21, R168, R12, PT ;  /* 0x000000a8150c7246 */ /* 0x000fe4000380010c */
[----:B------:R-:W-:-:S07]  /*e520*/  VIMNMX R11, R11, R21, !PT ;  /* 0x000000150b0b7248 */ /* 0x000fce0007fe0100 */
.L_x_1510:
        /* <DEDUP_REMOVED lines=248> */
.L_x_1516:
[----:B------:R-:W-:-:S05]  /*f4b0*/  IMAD.U32 R12, RZ, RZ, UR28 ;  /* 0x0000001cff0c7e24 */ /* 0x000fca000f8e00ff */
[----:B------:R-:W-:-:S13]  /*f4c0*/  ISETP.NE.AND P6, PT, R12, 0x1, PT ;  /* 0x000000010c00780c */ /* 0x000fda0003fc5270 */
[----:B------:R-:W0:Y:S02]  /*f4d0*/  @P6 LDC.64 R6, c[0x0][0x9e8] ;  /* 0x00027a00ff066b82 */ /* 0x000e240000000a00 */
[----:B0-----:R-:W-:-:S05]  /*f4e0*/  @P6 IMAD.HI.U32 R6, R11, R6, RZ ;  /* 0x000000060b066227 */ /* 0x001fca00078e00ff */
[----:B------:R-:W-:-:S07]  /*f4f0*/  @P6 SHF.R.U32.HI R11, RZ, R7, R6 ;  /* 0x00000007ff0b6219 */ /* 0x000fce0000011606 */
.L_x_1517:
[----:B------:R-:W-:Y:S05]  /*f500*/  BSYNC B0 ;  /* 0x0000000000007941 */ /* 0x000fea0003800000 */
.L_x_1515:
[----:B------:R-:W-:-:S05]  /*f510*/  IMAD R5, R11, R12, R5 ;  /* 0x0000000c0b057224 */ /* 0x000fca00078e0205 */
[----:B------:R-:W-:Y:S02]  /*f520*/  VIADDMNMX R14, R5, R12, R14, PT ;  /* 0x0000000c050e7246 */ /* 0x000fe4000380010e */
[----:B------:R-:W-:-:S07]  /*f530*/  VIMNMX R13, R13, R5, !PT ;  /* 0x000000050d0d7248 */ /* 0x000fce0007fe0100 */
.L_x_1514:
        /* <DEDUP_REMOVED lines=501> */
.L_x_1518:
        /* <DEDUP_REMOVED lines=115> */
.L_x_1500:
[----:B------:R-:W-:Y:S06]  /*11bc0*/  BAR.ARV 0x8, 0x180 ;  /* 0x0206000000007b1d */ /* 0x000fec0000002000 */
[----:B------:R-:W-:Y:S05]  /*11bd0*/  @!P0 BRA `(.L_x_1520) ;  /* 0x0000000000048947 */ /* 0x000fea0003800000 */
[----:B------:R-:W-:Y:S01]  /*11be0*/  BPT.TRAP 0x1 ;  /* 0x000000040000795c */ /* 0x000fe20000300000 */
.L_x_1520:
[----:B------:R-:W-:Y:S01]  /*11bf0*/  ULEA UR9, UR47, UR43, 0x3 ;  /* 0x0000002b2f097291 */ /* 0x000fe2000f8e183f */
[----:B------:R-:W-:-:S05]  /*11c00*/  IMAD.U32 R4, RZ, RZ, UR48 ;  /* 0x00000030ff047e24 */ /* 0x000fca000f8e00ff */
[----:B------:R-:W-:-:S04]  /*11c10*/  SHF.L.U32 R4, R4, 0x1f, RZ ;  /* 0x0000001f04047819 */ /* 0x000fc800000006ff */
[----:B------:R0:W1:Y:S01]  /*11c20*/  SYNCS.PHASECHK.TRANS64.TRYWAIT P1, [UR9+0x22850], R4 ;  /* 0x02285004ff0075a7 */ /* 0x0000620008020149 */
[----:B------:R-:W-:Y:S05]  /*11c30*/  @!P0 BRA `(.L_x_1521) ;  /* 0x0000000000048947 */ /* 0x000fea0003800000 */
[----:B------:R-:W-:Y:S01]  /*11c40*/  BPT.TRAP 0x1 ;  /* 0x000000040000795c */ /* 0x000fe20000300000 */
.L_x_1521:
[----:B-1----:R-:W-:Y:S05]  /*11c50*/  @P1 BRA `(.L_x_1522) ;  /* 0x0000000000081947 */ /* 0x002fea0003800000 */
[----:B------:R-:W1:Y:S02]  /*11c60*/  SYNCS.PHASECHK.TRANS64.TRYWAIT P1, [UR9+0x22850], R4 ;  /* 0x02285004ff0075a7 */ /* 0x000e640008020149 */
[----:B-1----:R-:W-:Y:S05]  /*11c70*/  @!P1 BRA `(.L_x_1523) ;  /* 0x000000c400e49947 */ /* 0x002fea0003800000 */
.L_x_1522:
[----:B------:R-:W-:Y:S01]  /*11c80*/  UIADD3 UR43, UR43, 0x400, URZ ;  /* 0x000004002b2b7890 */ /* 0x000fe2000fffe03f */
[----:B------:R-:W-:Y:S01]  /*11c90*/  WARPGROUP.ARRIVE ;  /* 0x00000000000079c5 */ /* 0x000fe20000000000 */
[----:B------:R-:W-:Y:S01]  /*11ca0*/  UMOV UR7, 0xc0000010 ;  /* 0xc000001000077882 */ /* 0x000fe20000000000 */
[----:B------:R-:W-:Y:S01]  /*11cb0*/  ULDC.64 UR10, c[0x0][0x9a0] ;  /* 0x00026800000a7ab9 */ /* 0x000fe20000000a00 */
[----:B------:R-:W-:Y:S01]  /*11cc0*/  USHF.R.U32.HI UR43, URZ, 0x4, UR43 ;  /* 0x000000043f2b7899 */ /* 0x000fe2000801162b */
[----:B01----:R-:W-:Y:S01]  /*11cd0*/  IMAD.MOV.U32 R4, RZ, RZ, 0x3f800000 ;  /* 0x3f800000ff047424 */ /* 0x003fe200078e00ff */
[----:B------:R-:W-:Y:S02]  /*11ce0*/  UISETP.NE.U32.AND UP0, UPT, UR10, URZ, UPT ;  /* 0x0000003f0a00728c */ /* 0x000fe4000bf05070 */
[----:B------:R-:W-:Y:S02]  /*11cf0*/  ULOP3.LUT UR43, UR43, 0x3fff, URZ, 0xc0, !UPT ;  /* 0x00003fff2b2b7892 */ /* 0x000fe4000f8ec03f */
[----:B------:R-:W-:-:S02]  /*11d00*/  UISETP.NE.AND.EX UP0, UPT, UR11, URZ, UPT, UP0 ;  /* 0x0000003f0b00728c */ /* 0x000fc4000bf05300 */
[----:B------:R-:W-:-:S04]  /*11d10*/  ULOP3.LUT UR8, UR43, 0x10000, URZ, 0xfc, !UPT ;  /* 0x000100002b087892 */ /* 0x000fc8000f8efc3f */
[----:B------:R-:W-:Y:S01]  /*11d20*/  UIMAD UR8, UR47, 0x500, UR8 ;  /* 0x000005002f0878a4 */ /* 0x000fe2000f8e0208 */
[----:B------:R-:W-:-:S04]  /*11d30*/  PLOP3.LUT P1, PT, PT, PT, UP0, 0x80, 0x0 ;  /* 0x000000000000781c */ /* 0x000fc80003f2f008 */
[----:B------:R-:W-:Y:S02]  /*11d40*/  @UP0 ULDC.64 UR12, c[0x0][0x9c8] ;  /* 0x00027200000c0ab9 */ /* 0x000fe40000000a00 */
[----:B------:R-:W-:Y:S01]  /*11d50*/  UMOV UR6, UR8 ;  /* 0x0000000800067c82 */ /* 0x000fe20008000000 */
[----:B------:R-:W-:-:S09]  /*11d60*/  @UP0 UIMAD.WIDE.U32 UR4, UR51, UR12, URZ ;  /* 0x0000000c330402a5 */ /* 0x000fd2000f8e003f */
[----:B------:R-:W-:Y:S01]  /*11d70*/  QGMMA.64x128x32.F32.E4M3.E4M3 R24, R184, gdesc[UR4], R24, gsb0 ;  /* 0x01e00004b8187df3 */ /* 0x000fe20008000818 */
[----:B------:R-:W-:Y:S01]  /*11d80*/  UIADD3 UR6, UR8, 0x100, URZ ;  /* 0x0000010008067890 */ /* 0x000fe2000fffe03f */
[----:B------:R-:W-:Y:S01]  /*11d90*/  UMOV UR7, 0xc0000010 ;  /* 0xc000001000077882 */ /* 0x000fe20000000000 */
[----:B------:R-:W-:Y:S02]  /*11da0*/  WARPGROUP.DEPBAR.LE gsb0, 0x0 ;  /* 0x00008000000079c5 */ /* 0x000fe40000010000 */
[----:B------:R-:W-:-:S07]  /*11db0*/  WARPGROUP.ARRIVE ;  /* 0x00000000000079c5 */ /* 0x000fce0000000000 */
[----:B------:R-:W-:Y:S01]  /*11dc0*/  QGMMA.64x128x32.F32.E4M3.E4M3 R24, R180, gdesc[UR4], R24, gsb0 ;  /* 0x01e00004b4187df3 */ /* 0x000fe20008000818 */
[----:B------:R-:W-:-:S04]  /*11dd0*/  @UP0 USHF.R.S32.HI UR6, URZ, 0x1f, UR51 ;  /* 0x0000001f3f060899 */ /* 0x000fc80008011433 */
[----:B------:R-:W-:-:S04]  /*11de0*/  @UP0 UIMAD UR6, UR6, UR12, URZ ;  /* 0x0000000c060602a4 */ /* 0x000fc8000f8e023f */
[----:B------:R-:W-:-:S04]  /*11df0*/  @UP0 UIMAD UR6, UR51, UR13, UR6 ;  /* 0x0000000d330602a4 */ /* 0x000fc8000f8e0206 */
[----:B------:R-:W-:-:S03]  /*11e00*/  @UP0 UIADD3 UR5, UR5, UR6, URZ ;  /* 0x0000000605050290 */ /* 0x000fc6000fffe03f */
[----:B------:R-:W-:Y:S02]  /*11e10*/  @UP0 ULDC.64 UR6, c[0x0][0x9d0] ;  /* 0x0002740000060ab9 */ /* 0x000fe40000000a00 */
[----:B------:R-:W-:-:S04]  /*11e20*/  @UP0 UIMAD.WIDE.U32 UR4, UR36, UR6, UR4 ;  /* 0x00000006240402a5 */ /* 0x000fc8000f8e0004 */
[----:B------:R-:W-:Y:S02]  /*11e30*/  @UP0 ULEA UR6, UP1, UR4, UR10, 0x2 ;  /* 0x0000000a04060291 */ /* 0x000fe4000f82103f */
[----:B------:R-:W-:-:S04]  /*11e40*/  @UP0 UIMAD UR5, UR36, UR7, UR5 ;  /* 0x00000007240502a4 */ /* 0x000fc8000f8e0205 */
[----:B------:R-:W-:Y:S01]  /*11e50*/  IMAD.U32 R8, RZ, RZ, UR6 ;  /* 0x00000006ff087e24 */ /* 0x000fe2000f8e00ff */
[----:B------:R-:W-:Y:S02]  /*11e60*/  @UP0 ULEA.HI.X UR7, UR4, UR11, UR5, 0x2, UP1 ;  /* 0x0000000b04070291 */ /* 0x000fe400088f1405 */
[----:B------:R-:W-:-:S04]  /*11e70*/  UIADD3 UR6, UR8, 0x200, URZ ;  /* 0x0000020008067890 */ /* 0x000fc8000fffe03f */
[----:B------:R-:W-:Y:S01]  /*11e80*/  IMAD.U32 R9, RZ, RZ, UR7 ;  /* 0x00000007ff097e24 */ /* 0x000fe2000f8e00ff */
[----:B------:R-:W-:-:S04]  /*11e90*/  UMOV UR7, 0xc0000010 ;  /* 0xc000001000077882 */ /* 0x000fc80000000000 */
        /* <DEDUP_REMOVED lines=18> */
[----:B-1----:R-:W-:-:S01]  /*11fc0*/  FADD.FTZ R12, R10, R7 ;  /* 0x000000070a0c7221 */ /* 0x002fc20000010000 */
[----:B0-----:R-:W-:-:S04]  /*11fd0*/  FADD.FTZ R14, R11, R8 ;  /* 0x000000080b0e7221 */ /* 0x001fc80000010000 */
        /* <DEDUP_REMOVED lines=22> */
[----:B--2---:R-:W-:Y:S01]  /*12140*/  FMUL.FTZ R7, R7, R4 ;  /* 0x0000000407077220 */ /* 0x004fe20000410000 */
[----:B------:R-:W-:Y:S02]  /*12150*/  IMAD.MOV.U32 R0, RZ, RZ, -0x800000 ;  /* 0xff800000ff007424 */ /* 0x000fe400078e00ff */
[----:B------:R-:W-:Y:S01]  /*12160*/  @P2 FFMA.FTZ R3, R8, R5, R9 ;  /* 0x0000000508032223 */ /* 0x000fe20000010009 */
[----:B------:R-:W-:-:S01]  /*12170*/  @P3 FFMA.FTZ R0, R12, R6, R13 ;  /* 0x000000060c003223 */ /* 0x000fc2000001000d */
[----:B---3--:R-:W-:Y:S01]  /*12180*/  FMUL.FTZ R4, R11, R4 ;  /* 0x000000040b047220 */ /* 0x008fe20000410000 */
[----:B------:R-:W-:-:S02]  /*12190*/  WARPGROUP.DEPBAR.LE gsb0, 0x0 ;  /* 0x00008000000079c5 */ /* 0x000fc40000010000 */
[----:B------:R-:W-:Y:S05]  /*121a0*/  @!P0 BRA `(.L_x_1524) ;  /* 0x0000000000048947 */ /* 0x000fea0003800000 */
[----:B------:R-:W-:Y:S01]  /*121b0*/  BPT.TRAP 0x1 ;  /* 0x000000040000795c */ /* 0x000fe20000300000 */
.L_x_1524:
        /* <DEDUP_REMOVED lines=74> */
.L_x_1446:
        /* <DEDUP_REMOVED lines=9> */
[----:B------:R-:W-:Y:S02]  /*126f0*/  R2UR UR5, R50 ;  /* 0x00000000320572ca */ /* 0x000fe400000e0000 */
[----:B------:R-:W-:Y:S01]  /*12700*/  R2UR UR51, R51 ;  /* 0x00000000333372ca */ /* 0x000fe200000e0000 */
[----:B------:R-:W-:Y:S06]  /*12710*/  BAR.ARV 0x4, 0x180 ;  /* 0x0106000000007b1d */ /* 0x000fec0000002000 */
[----:B------:R-:W-:Y:S08]  /*12720*/  @P0 BRA `(.L_x_1526) ;  /* 0x0000002c00a40947 */ /* 0x000ff00003800000 */
[----:B------:R-:W0:Y:S01]  /*12730*/  S2R R18, SR_TID.X ;  /* 0x0000000000127919 */ /* 0x000e220000002100 */
[----:B------:R-:W-:Y:S01]  /*12740*/  ULDC.64 UR8, c[0x4][0x38] ;  /* 0x01000e0000087ab9 */ /* 0x000fe20000000a00 */
[----:B------:R-:W-:Y:S01]  /*12750*/  ULDC.64 UR10, c[0x0][0xc00] ;  /* 0x00030000000a7ab9 */ /* 0x000fe20000000a00 */
[----:B0-----:R-:W-:-:S05]  /*12760*/  IMAD.SHL.U32 R4, R18, 0x4, RZ ;  /* 0x0000000412047824 */ /* 0x001fca00078e00ff */
[----:B------:R-:W-:Y:S01]  /*12770*/  LOP3.LUT R4, R4, 0xc, RZ, 0xc0, !PT ;  /* 0x0000000c04047812 */ /* 0x000fe200078ec0ff */
[----:B------:R-:W-:Y:S03]  /*12780*/  BAR.SYNC.DEFER_BLOCKING 0x1, 0x100 ;  /* 0x0044000000007b1d */ /* 0x000fe60000010000 */
[----:B------:R-:W-:-:S05]  /*12790*/  IADD3 R4, P0, R4, UR8, RZ ;  /* 0x0000000804047c10 */ /* 0x000fca000ff1e0ff */
[----:B------:R-:W-:Y:S01]  /*127a0*/  IMAD.X R5, RZ, RZ, UR9, P0 ;  /* 0x00000009ff057e24 */ /* 0x000fe200080e06ff */
[----:B------:R-:W-:-:S04]  /*127b0*/  ULDC.64 UR8, c[0x0][0xc00] ;  /* 0x0003000000087ab9 */ /* 0x000fc80000000a00 */
[----:B------:R0:W2:Y:S01]  /*127c0*/  LDG.E.CONSTANT R24, desc[UR54][R4.64] ;  /* 0x0000003604187981 */ /* 0x0000a2000c1e9900 */
[----:B------:R-:W-:Y:S01]  /*127d0*/  LOP3.LUT P0, R18, R18, 0x3, RZ, 0xc0, !PT ;  /* 0x0000000312127812 */ /* 0x000fe2000780c0ff */
[----:B------:R-:W-:-:S03]  /*127e0*/  UIMAD.WIDE UR8, UR37, 0x4, UR8 ;  /* 0x00000004250878a5 */ /* 0x000fc6000f8e0208 */
[----:B------:R-:W-:-:S04]  /*127f0*/  ISETP.EQ.OR P0, PT, R18, 0x3, !P0 ;  /* 0x000000031200780c */ /* 0x000fc80004702670 */
        /* <DEDUP_REMOVED lines=31> */
[----:B------:R-:W-:-:S02]  /*129f0*/  SEL R111, R90, R65, P0 ;  /* 0x000000415a6f7207 */ /* 0x000fc40000000000 */
[----:B------:R-:W-:Y:S01]  /*12a00*/  SEL R33, R65, R90, P0 ;  /* 0x0000005a41217207 */ /* 0x000fe20000000000 */
[----:B------:R-:W-:Y:S01]  /*12a10*/  IMAD.X R99, RZ, RZ, R11, P6 ;  /* 0x000000ffff637224 */ /* 0x000fe200030e060b */
[----:B------:R-:W-:Y:S02]  /*12a20*/  SEL R109, R76, R77, P0 ;  /* 0x0000004d4c6d7207 */ /* 0x000fe40000000000 */
[----:B------:R-:W-:Y:S02]  /*12a30*/  SEL R39, R77, R76, P0 ;  /* 0x0000004c4d277207 */ /* 0x000fe40000000000 */
[----:B------:R-:W-:Y:S02]  /*12a40*/  LOP3.LUT R4, R53, 0x380, RZ, 0xc0, !PT ;  /* 0x0000038035047812 */ /* 0x000fe400078ec0ff */
        /* <DEDUP_REMOVED lines=8> */
[----:B------:R-:W-:Y:S02]  /*12ad0*/  IADD3 R55, P1, R10, 0x40, RZ ;  /* 0x000000400a377810 */ /* 0x000fe40007f3e0ff */
[----:B------:R-:W-:Y:S02]  /*12ae0*/  SEL R69, R57, R64, P0 ;  /* 0x0000004039457207 */ /* 0x000fe40000000000 */
[----:B------:R-:W-:Y:S01]  /*12af0*/  SEL R48, R64, R57, P0 ;  /* 0x0000003940307207 */ /* 0x000fe20000000000 */
[----:B------:R-:W-:Y:S01]  /*12b00*/  IMAD.X R15, RZ, RZ, R11, P1 ;  /* 0x000000ffff0f7224 */ /* 0x000fe200008e060b */
[----:B------:R-:W-:Y:S02]  /*12b10*/  SEL R63, R74, R75, P0 ;  /* 0x0000004b4a3f7207 */ /* 0x000fe40000000000 */
[----:B------:R-:W-:Y:S02]  /*12b20*/  SEL R131, R6, R25, P0 ;  /* 0x0000001906837207 */ /* 0x000fe40000000000 */
[----:B------:R-:W-:-:S02]  /*12b30*/  SEL R74, R75, R74, P0 ;  /* 0x0000004a4b4a7207 */ /* 0x000fc40000000000 */
[----:B------:R-:W-:Y:S02]  /*12b40*/  SEL R57, R86, R87, P0 ;  /* 0x0000005756397207 */ /* 0x000fe40000000000 */
[----:B------:R-:W-:Y:S02]  /*12b50*/  SHF.R.U64 R4, R4, 0x3, RZ ;  /* 0x0000000304047819 */ /* 0x000fe400000012ff */
[----:B------:R-:W-:Y:S02]  /*12b60*/  SEL R25, R25, R6, P0 ;  /* 0x0000000619197207 */ /* 0x000fe40000000000 */
[----:B------:R-:W-:Y:S02]  /*12b70*/  SEL R86, R87, R86, P0 ;  /* 0x0000005657567207 */ /* 0x000fe40000000000 */
[C---:B------:R-:W-:Y:S02]  /*12b80*/  IADD3 R75, P3, R10.reuse, 0x4000, RZ ;  /* 0x000040000a4b7810 */ /* 0x040fe40007f7e0ff */
[----:B------:R-:W-:-:S02]  /*12b90*/  IADD3 R87, P6, R10, 0x4060, RZ ;  /* 0x000040600a577810 */ /* 0x000fc40007fde0ff */
[----:B------:R-:W-:Y:S01]  /*12ba0*/  LOP3.LUT R6, R55, 0x380, RZ, 0xc0, !PT ;  /* 0x0000038037067812 */ /* 0x000fe200078ec0ff */
[----:B------:R-:W-:Y:S01]  /*12bb0*/  IMAD.X R93, RZ, RZ, R11, P3 ;  /* 0x000000ffff5d7224 */ /* 0x000fe200018e060b */
[----:B------:R-:W-:Y:S02]  /*12bc0*/  SEL R101, R66, R67, P0 ;  /* 0x0000004342657207 */ /* 0x000fe40000000000 */
[----:B------:R-:W-:Y:S02]  /*12bd0*/  SEL R108, R67, R66, P0 ;  /* 0x00000042436c7207 */ /* 0x000fe40000000000 */
[----:B------:R-:W-:Y:S02]  /*12be0*/  LOP3.LUT R5, R10, 0x380, RZ, 0xc0, !PT ;  /* 0x000003800a057812 */ /* 0x000fe400078ec0ff */
[----:B------:R-:W-:Y:S02]  /*12bf0*/  LOP3.LUT R98, R4, R53, RZ, 0x3c, !PT ;  /* 0x0000003504627212 */ /* 0x000fe400078e3cff */
[----:B------:R-:W-:-:S02]  /*12c00*/  SEL R67, R70, R71, P0 ;  /* 0x0000004746437207 */ /* 0x000fc40000000000 */
[----:B------:R-:W-:Y:S02]  /*12c10*/  SEL R110, R71, R70, P0 ;  /* 0x00000046476e7207 */ /* 0x000fe40000000000 */
[----:B------:R-:W-:Y:S02]  /*12c20*/  SEL R65, R78, R79, P0 ;  /* 0x0000004f4e417207 */ /* 0x000fe40000000000 */
[----:B------:R-:W-:Y:S02]  /*12c30*/  LOP3.LUT R4, R75, 0x380, RZ, 0xc0, !PT ;  /* 0x000003804b047812 */ /* 0x000fe400078ec0ff */
[----:B------:R-:W-:Y:S02]  /*12c40*/  SEL R78, R79, R78, P0 ;  /* 0x0000004e4f4e7207 */ /* 0x000fe40000000000 */
[----:B------:R-:W-:Y:S02]  /*12c50*/  SEL R51, R82, R83, P0 ;  /* 0x0000005352337207 */ /* 0x000fe40000000000 */
[----:B------:R-:W-:-:S02]  /*12c60*/  IADD3 R71, P2, R10, 0x60, RZ ;  /* 0x000000600a477810 */ /* 0x000fc40007f5e0ff */
[----:B------:R-:W-:Y:S02]  /*12c70*/  SHF.R.U64 R6, R6, 0x3, RZ ;  /* 0x0000000306067819 */ /* 0x000fe400000012ff */
[----:B------:R-:W-:Y:S01]  /*12c80*/  LOP3.LUT R50, R87, 0x380, RZ, 0xc0, !PT ;  /* 0x0000038057327812 */ /* 0x000fe200078ec0ff */
[----:B------:R-:W-:Y:S01]  /*12c90*/  IMAD.X R13, RZ, RZ, R11, P2 ;  /* 0x000000ffff0d7224 */ /* 0x000fe200010e060b */
[----:B------:R-:W-:Y:S02]  /*12ca0*/  SEL R121, R52, R89, P0 ;  /* 0x0000005934797207 */ /* 0x000fe40000000000 */
[----:B------:R-:W-:Y:S02]  /*12cb0*/  SEL R34, R89, R52, P0 ;  /* 0x0000003459227207 */ /* 0x000fe40000000000 */
[----:B------:R-:W-:Y:S02]  /*12cc0*/  SEL R82, R83, R82, P0 ;  /* 0x0000005253527207 */ /* 0x000fe40000000000 */
[----:B------:R-:W-:-:S02]  /*12cd0*/  IADD3 R79, P4, R10, 0x4020, RZ ;  /* 0x000040200a4f7810 */ /* 0x000fc40007f9e0ff */
[----:B------:R-:W-:Y:S02]  /*12ce0*/  SEL R89, R41, R14, P0 ;  /* 0x0000000e29597207 */ /* 0x000fe40000000000 */
[----:B------:R-:W-:Y:S02]  /*12cf0*/  IADD3 R83, P5, R10, 0x4040, RZ ;  /* 0x000040400a537810 */ /* 0x000fe40007fbe0ff */
[----:B------:R-:W-:Y:S02]  /*12d00*/  SHF.R.U64 R5, R5, 0x3, RZ ;  /* 0x0000000305057819 */ /* 0x000fe400000012ff */
[----:B------:R-:W-:Y:S01]  /*12d10*/  SEL R103, R8, R9, P0 ;  /* 0x0000000908677207 */ /* 0x000fe20000000000 */
[--C-:B------:R-:W-:Y:S01]  /*12d20*/  IMAD.X R7, RZ, RZ, R11.reuse, P5 ;  /* 0x000000ffff077224 */ /* 0x100fe200028e060b */
[----:B------:R-:W-:Y:S01]  /*12d30*/  SEL R42, R9, R8, P0 ;  /* 0x00000008092a7207 */ /* 0x000fe20000000000 */
[----:B------:R-:W-:Y:S01]  /*12d40*/  IMAD.X R9, RZ, RZ, R11, P4 ;  /* 0x000000ffff097224 */ /* 0x000fe200020e060b */
[----:B------:R-:W-:-:S02]  /*12d50*/  SEL R41, R14, R41, P0 ;  /* 0x000000290e297207 */ /* 0x000fc40000000000 */
[----:B------:R-:W-:Y:S02]  /*12d60*/  SHF.R.U64 R4, R4, 0x3, RZ ;  /* 0x0000000304047819 */ /* 0x000fe400000012ff */
[----:B------:R-:W-:Y:S02]  /*12d70*/  LOP3.LUT R8, R71, 0x380, RZ, 0xc0, !PT ;  /* 0x0000038047087812 */ /* 0x000fe400078ec0ff */
[----:B------:R-:W-:Y:S02]  /*12d80*/  LOP3.LUT R14, R6, R55, RZ, 0x3c, !PT ;  /* 0x00000037060e7212 */ /* 0x000fe400078e3cff */
[----:B------:R-:W-:Y:S02]  /*12d90*/  SHF.R.U64 R50, R50, 0x3, RZ ;  /* 0x0000000332327819 */ /* 0x000fe400000012ff */
[----:B------:R-:W-:Y:S02]  /*12da0*/  LOP3.LUT R6, R79, 0x380, RZ, 0xc0, !PT ;  /* 0x000003804f067812 */ /* 0x000fe400078ec0ff */
[----:B------:R-:W-:Y:S01]  /*12db0*/  LOP3.LUT R10, R5, R10, RZ, 0x3c, !PT ;  /* 0x0000000a050a7212 */ /* 0x000fe200078e3cff */
[----:B------:R-:W-:Y:S01]  /*12dc0*/  IMAD.X R5, RZ, RZ, R11, P6 ;  /* 0x000000ffff057224 */ /* 0x000fe200030e060b */
[----:B------:R-:W-:-:S02]  /*12dd0*/  LOP3.LUT R18, R83, 0x380, RZ, 0xc0, !PT ;  /* 0x0000038053127812 */ /* 0x000fc400078ec0ff */
[----:B------:R-:W-:Y:S02]  /*12de0*/  LOP3.LUT R92, R4, R75, RZ, 0x3c, !PT ;  /* 0x0000004b045c7212 */ /* 0x000fe400078e3cff */
[----:B------:R-:W-:Y:S02]  /*12df0*/  SHF.R.U64 R8, R8, 0x3, RZ ;  /* 0x0000000308087819 */ /* 0x000fe400000012ff */
[----:B------:R-:W-:Y:S02]  /*12e00*/  LOP3.LUT R4, R50, R87, RZ, 0x3c, !PT ;  /* 0x0000005732047212 */ /* 0x000fe400078e3cff */
[----:B------:R-:W-:Y:S02]  /*12e10*/  SEL R113, R68, R91, P0 ;  /* 0x0000005b44717207 */ /* 0x000fe40000000000 */
[----:B------:R-:W-:Y:S02]  /*12e20*/  SEL R38, R91, R68, P0 ;  /* 0x000000445b267207 */ /* 0x000fe40000000000 */
[----:B------:R-:W-:-:S02]  /*12e30*/  SHF.R.U64 R6, R6, 0x3, RZ ;  /* 0x0000000306067819 */ /* 0x000fc400000012ff */
[----:B------:R-:W-:Y:S02]  /*12e40*/  SEL R91, R45, R12, P0 ;  /* 0x0000000c2d5b7207 */ /* 0x000fe40000000000 */
[----:B------:R-:W-:Y:S02]  /*12e50*/  SHF.R.U64 R18, R18, 0x3, RZ ;  /* 0x0000000312127819 */ /* 0x000fe400000012ff */
[----:B------:R-:W-:Y:S02]  /*12e60*/  SEL R45, R12, R45, P0 ;  /* 0x0000002d0c2d7207 */ /* 0x000fe40000000000 */
[----:B------:R-:W-:Y:S02]  /*12e70*/  LOP3.LUT R12, R8, R71, RZ, 0x3c, !PT ;  /* 0x00000047080c7212 */ /* 0x000fe400078e3cff */
[----:B------:R-:W-:Y:S02]  /*12e80*/  MOV R94, R4 ;  /* 0x00000004005e7202 */ /* 0x000fe40000000f00 */
        /* <DEDUP_REMOVED lines=27> */
[----:B------:R-:W-:Y:S04]  /*13040*/  SHFL.IDX PT, R76, R119, R24, 0x1c1f ;  /* 0x001c1f18774c7589 */ /* 0x000fe800000e0000 */
[----:B------:R0:W-:Y:S04]  /*13050*/  SHFL.IDX PT, R53, R89, R24, 0x1c1f ;  /* 0x001c1f1859357589 */ /* 0x0001e800000e0000 */
[----:B------:R1:W-:Y:S04]  /*13060*/  SHFL.IDX PT, R52, R91, R24, 0x1c1f ;  /* 0x001c1f185b347589 */ /* 0x0003e800000e0000 */
[----:B------:R-:W2:Y:S01]  /*13070*/  SHFL.IDX PT, R7, R29, R5, 0x1c1f ;  /* 0x001c1f051d077589 */ /* 0x000ea200000e0000 */
[----:B0-----:R-:W-:-:S03]  /*13080*/  SEL R89, R27, R4, P0 ;  /* 0x000000041b597207 */ /* 0x001fc60000000000 */
[----:B------:R-:W-:Y:S01]  /*13090*/  SHFL.IDX PT, R77, R30, R5, 0x1c1f ;  /* 0x001c1f051e4d7589 */ /* 0x000fe200000e0000 */
[----:B-1----:R-:W-:-:S03]  /*130a0*/  SEL R91, R4, R27, P0 ;  /* 0x0000001b045b7207 */ /* 0x002fc60000000000 */
[----:B------:R-:W-:Y:S04]  /*130b0*/  SHFL.IDX PT, R45, R45, R5, 0x1c1f ;  /* 0x001c1f052d2d7589 */ /* 0x000fe800000e0000 */
[----:B------:R-:W-:Y:S04]  /*130c0*/  SHFL.IDX PT, R28, R41, R5, 0x1c1f ;  /* 0x001c1f05291c7589 */ /* 0x000fe800000e0000 */
[----:B------:R-:W0:Y:S04]  /*130d0*/  SHFL.IDX PT, R44, R44, R5, 0x1c1f ;  /* 0x001c1f052c2c7589 */ /* 0x000e2800000e0000 */
[----:B------:R-:W-:Y:S04]  /*130e0*/  SHFL.IDX PT, R8, R125, R24, 0x1c1f ;  /* 0x001c1f187d087589 */ /* 0x000fe800000e0000 */
[----:B------:R-:W-:Y:S01]  /*130f0*/  SHFL.IDX PT, R59, R59, R24, 0x1c1f ;  /* 0x001c1f183b3b7589 */ /* 0x000fe200000e0000 */
[----:B--2---:R-:W-:-:S03]  /*13100*/  SEL R87, R6, R7, P0 ;  /* 0x0000000706577207 */ /* 0x004fc60000000000 */
[----:B------:R-:W-:Y:S04]  /*13110*/  SHFL.IDX PT, R66, R69, R24, 0x1c1f ;  /* 0x001c1f1845427589 */ /* 0x000fe800000e0000 */
[----:B------:R-:W-:Y:S04]  /*13120*/  SHFL.IDX PT, R62, R73, R24, 0x1c1f ;  /* 0x001c1f18493e7589 */ /* 0x000fe800000e0000 */
[----:B------:R-:W-:Y:S04]  /*13130*/  SHFL.IDX PT, R100, R67, R24, 0x1c1f ;  /* 0x001c1f1843647589 */ /* 0x000fe800000e0000 */
[----:B------:R-:W-:Y:S01]  /*13140*/  SHFL.IDX PT, R104, R63, R24, 0x1c1f ;  /* 0x001c1f183f687589 */ /* 0x000fe200000e0000 */
[----:B0-----:R-:W-:-:S03]  /*13150*/  SEL R42, R44, R55, P0 ;  /* 0x000000372c2a7207 */ /* 0x001fc60000000000 */
[----:B------:R-:W-:Y:S04]  /*13160*/  SHFL.IDX PT, R70, R57, R24, 0x1c1f ;  /* 0x001c1f1839467589 */ /* 0x000fe800000e0000 */
[----:B------:R0:W1:Y:S04]  /*13170*/  SHFL.IDX PT, R9, R32, R5, 0x1c1f ;  /* 0x001c1f0520097589 */ /* 0x00006800000e0000 */
[----:B------:R2:W3:Y:S04]  /*13180*/  SHFL.IDX PT, R75, R86, R5, 0x1c1f ;  /* 0x001c1f05564b7589 */ /* 0x0004e800000e0000 */
[----:B------:R-:W4:Y:S01]  /*13190*/  SHFL.IDX PT, R47, R47, R5, 0x1c1f ;  /* 0x001c1f052f2f7589 */ /* 0x000f2200000e0000 */
[----:B0-----:R-:W-:-:S03]  /*131a0*/  SEL R32, R50, R51, P0 ;  /* 0x0000003332207207 */ /* 0x001fc60000000000 */
[----:B------:R-:W-:Y:S01]  /*131b0*/  SHFL.IDX PT, R46, R46, R5, 0x1c1f ;  /* 0x001c1f052e2e7589 */ /* 0x000fe200000e0000 */
[----:B--2---:R-:W-:-:S03]  /*131c0*/  SEL R86, R84, R85, P0 ;  /* 0x0000005554567207 */ /* 0x004fc60000000000 */
[----:B------:R-:W0:Y:S01]  /*131d0*/  SHFL.IDX PT, R71, R112, R5, 0x1c1f ;  /* 0x001c1f0570477589 */ /* 0x000e2200000e0000 */
[----:B------:R-:W-:Y:S02]  /*131e0*/  SEL R84, R85, R84, P0 ;  /* 0x0000005455547207 */ /* 0x000fe40000000000 */
[----:B------:R-:W-:Y:S01]  /*131f0*/  SEL R85, R7, R6, P0 ;  /* 0x0000000607557207 */ /* 0x000fe20000000000 */
[----:B------:R-:W-:Y:S04]  /*13200*/  SHFL.IDX PT, R10, R121, R24, 0x1c1f ;  /* 0x001c1f18790a7589 */ /* 0x000fe800000e0000 */
[----:B------:R-:W-:Y:S01]  /*13210*/  SHFL.IDX PT, R72, R115, R24, 0x1c1f ;  /* 0x001c1f1873487589 */ /* 0x000fe200000e0000 */
[----:B-1----:R-:W-:-:S03]  /*13220*/  SEL R83, R8, R9, P0 ;  /* 0x0000000908537207 */ /* 0x002fc60000000000 */
[----:B------:R-:W-:Y:S01]  /*13230*/  SHFL.IDX PT, R68, R111, R24, 0x1c1f ;  /* 0x001c1f186f447589 */ /* 0x000fe200000e0000 */
[----:B---3--:R-:W-:-:S03]  /*13240*/  SEL R29, R70, R75, P0 ;  /* 0x0000004b461d7207 */ /* 0x008fc60000000000 */
[----:B------:R-:W-:Y:S01]  /*13250*/  SHFL.IDX PT, R60, R105, R24, 0x1c1f ;  /* 0x001c1f18693c7589 */ /* 0x000fe200000e0000 */
[----:B----4-:R-:W-:Y:S02]  /*13260*/  SEL R41, R54, R47, P0 ;  /* 0x0000002f36297207 */ /* 0x010fe40000000000 */
[----:B------:R-:W-:Y:S01]  /*13270*/  SEL R43, R47, R54, P0 ;  /* 0x000000362f2b7207 */ /* 0x000fe20000000000 */
[----:B------:R1:W2:Y:S04]  /*13280*/  SHFL.IDX PT, R11, R34, R5, 0x1c1f ;  /* 0x001c1f05220b7589 */ /* 0x0002a800000e0000 */
[----:B------:R3:W-:Y:S04]  /*13290*/  SHFL.IDX PT, R73, R31, R5, 0x1c1f ;  /* 0x001c1f051f497589 */ /* 0x0007e800000e0000 */
[----:B------:R4:W2:Y:S01]  /*132a0*/  SHFL.IDX PT, R69, R33, R5, 0x1c1f ;  /* 0x001c1f0521457589 */ /* 0x0008a200000e0000 */
[----:B-1----:R-:W-:-:S03]  /*132b0*/  SEL R34, R51, R50, P0 ;  /* 0x0000003233227207 */ /* 0x002fc60000000000 */
[----:B------:R1:W-:Y:S01]  /*132c0*/  SHFL.IDX PT, R63, R37, R5, 0x1c1f ;  /* 0x001c1f05253f7589 */ /* 0x0003e200000e0000 */
[----:B0-----:R-:W-:Y:S02]  /*132d0*/  SEL R51, R71, R62, P0 ;  /* 0x0000003e47337207 */ /* 0x001fe40000000000 */
[----:B---3--:R-:W-:Y:S01]  /*132e0*/  SEL R31, R75, R70, P0 ;  /* 0x000000464b1f7207 */ /* 0x008fe20000000000 */
[----:B------:R0:W3:Y:S01]  /*132f0*/  SHFL.IDX PT, R67, R90, R5, 0x1c1f ;  /* 0x001c1f055a437589 */ /* 0x0000e200000e0000 */
[----:B----4-:R-:W-:-:S03]  /*13300*/  SEL R33, R49, R26, P0 ;  /* 0x0000001a31217207 */ /* 0x010fc60000000000 */
[----:B------:R-:W-:Y:S01]  /*13310*/  SHFL.IDX PT, R12, R117, R24, 0x1c1f ;  /* 0x001c1f18750c7589 */ /* 0x000fe200000e0000 */
[----:B-1----:R-:W-:-:S03]  /*13320*/  SEL R37, R52, R45, P0 ;  /* 0x0000002d34257207 */ /* 0x002fc60000000000 */
[----:B------:R-:W-:Y:S01]  /*13330*/  SHFL.IDX PT, R14, R113, R24, 0x1c1f ;  /* 0x001c1f18710e7589 */ /* 0x000fe200000e0000 */
[----:B--2---:R-:W-:Y:S02]  /*13340*/  SEL R79, R10, R11, P0 ;  /* 0x0000000b0a4f7207 */ /* 0x004fe40000000000 */
[----:B0-----:R-:W-:Y:S01]  /*13350*/  SEL R90, R88, R25, P0 ;  /* 0x00000019585a7207 */ /* 0x001fe20000000000 */
[----:B------:R-:W-:Y:S01]  /*13360*/  SHFL.IDX PT, R64, R107, R24, 0x1c1f ;  /* 0x001c1f186b407589 */ /* 0x000fe200000e0000 */
[----:B------:R-:W-:Y:S02]  /*13370*/  SEL R88, R25, R88, P0 ;  /* 0x0000005819587207 */ /* 0x000fe40000000000 */
[----:B------:R-:W-:Y:S01]  /*13380*/  F2FP.BF16.F32.PACK_AB R4, R91, R90 ;  /* 0x0000005a5b04723e */ /* 0x000fe200000010ff */
[----:B------:R-:W-:Y:S01]  /*13390*/  SHFL.IDX PT, R56, R109, R24, 0x1c1f ;  /* 0x001c1f186d387589 */ /* 0x000fe200000e0000 */
[----:B------:R-:W-:Y:S02]  /*133a0*/  SEL R70, R68, R69, P0 ;  /* 0x0000004544467207 */ /* 0x000fe40000000000 */
[----:B------:R-:W-:Y:S01]  /*133b0*/  SEL R68, R69, R68, P0 ;  /* 0x0000004445447207 */ /* 0x000fe20000000000 */
[----:B------:R-:W-:Y:S01]  /*133c0*/  SHFL.IDX PT, R61, R61, R24, 0x1c1f ;  /* 0x001c1f183d3d7589 */ /* 0x000fe200000e0000 */
[----:B------:R-:W-:-:S03]  /*133d0*/  F2FP.BF16.F32.PACK_AB R6, R89, R88 ;  /* 0x000000585906723e */ /* 0x000fc600000010ff */
[----:B------:R-:W-:Y:S01]  /*133e0*/  SHFL.IDX PT, R101, R101, R24, 0x1c1f ;  /* 0x001c1f1865657589 */ /* 0x000fe200000e0000 */
[----:B---3--:R-:W-:-:S03]  /*133f0*/  SEL R47, R67, R58, P0 ;  /* 0x0000003a432f7207 */ /* 0x008fc60000000000 */
[----:B------:R-:W-:Y:S04]  /*13400*/  SHFL.IDX PT, R102, R65, R24, 0x1c1f ;  /* 0x001c1f1841667589 */ /* 0x000fe800000e0000 */
[----:B------:R-:W0:Y:S04]  /*13410*/  SHFL.IDX PT, R99, R48, R5, 0x1c1f ;  /* 0x001c1f0530637589 */ /* 0x000e2800000e0000 */
[----:B------:R1:W2:Y:S04]  /*13420*/  SHFL.IDX PT, R13, R35, R5, 0x1c1f ;  /* 0x001c1f05230d7589 */ /* 0x0002a800000e0000 */
[----:B------:R3:W4:Y:S04]  /*13430*/  SHFL.IDX PT, R15, R38, R5, 0x1c1f ;  /* 0x001c1f05260f7589 */ /* 0x00072800000e0000 */
[----:B------:R0:W4:Y:S01]  /*13440*/  SHFL.IDX PT, R65, R36, R5, 0x1c1f ;  /* 0x001c1f0524417589 */ /* 0x00012200000e0000 */
[----:B-1----:R-:W-:-:S03]  /*13450*/  SEL R35, R26, R49, P0 ;  /* 0x000000311a237207 */ /* 0x002fc60000000000 */
[----:B------:R1:W4:Y:S01]  /*13460*/  SHFL.IDX PT, R24, R40, R5, 0x1c1f ;  /* 0x001c1f0528187589 */ /* 0x00032200000e0000 */
[----:B------:R-:W-:Y:S02]  /*13470*/  SEL R49, R62, R71, P0 ;  /* 0x000000473e317207 */ /* 0x000fe40000000000 */
[----:B---3--:R-:W-:Y:S01]  /*13480*/  SEL R38, R28, R53, P0 ;  /* 0x000000351c267207 */ /* 0x008fe20000000000 */
[----:B------:R3:W-:Y:S01]  /*13490*/  SHFL.IDX PT, R57, R39, R5, 0x1c1f ;  /* 0x001c1f0527397589 */ /* 0x0007e200000e0000 */
[----:B------:R-:W-:Y:S02]  /*134a0*/  SEL R62, R60, R63, P0 ;  /* 0x0000003f3c3e7207 */ /* 0x000fe40000000000 */
[----:B0-----:R-:W-:Y:S01]  /*134b0*/  SEL R36, R53, R28, P0 ;  /* 0x0000001c35247207 */ /* 0x001fe20000000000 */
[----:B------:R-:W-:Y:S01]  /*134c0*/  SHFL.IDX PT, R103, R110, R5, 0x1c1f ;  /* 0x001c1f056e677589 */ /* 0x000fe200000e0000 */
[----:B------:R-:W-:Y:S02]  /*134d0*/  SEL R48, R66, R99, P0 ;  /* 0x0000006342307207 */ /* 0x000fe40000000000 */
[----:B-1----:R-:W-:Y:S01]  /*134e0*/  SEL R40, R55, R44, P0 ;  /* 0x0000002c37287207 */ /* 0x002fe20000000000 */
[----:B------:R-:W0:Y:S01]  /*134f0*/  SHFL.IDX PT, R30, R108, R5, 0x1c1f ;  /* 0x001c1f056c1e7589 */ /* 0x000e2200000e0000 */
[----:B------:R-:W-:-:S02]  /*13500*/  SEL R44, R59, R46, P0 ;  /* 0x0000002e3b2c7207 */ /* 0x000fc40000000000 */
[----:B---3--:R-:W-:Y:S01]  /*13510*/  SEL R39, R45, R52, P0 ;  /* 0x000000342d277207 */ /* 0x008fe20000000000 */
[----:B------:R1:W-:Y:S01]  /*13520*/  SHFL.IDX PT, R105, R78, R5, 0x1c1f ;  /* 0x001c1f054e697589 */ /* 0x0003e200000e0000 */
[----:B------:R-:W-:Y:S02]  /*13530*/  SEL R46, R46, R59, P0 ;  /* 0x0000003b2e2e7207 */ /* 0x000fe40000000000 */
[----:B------:R-:W-:Y:S01]  /*13540*/  SEL R45, R58, R67, P0 ;  /* 0x000000433a2d7207 */ /* 0x000fe20000000000 */
[----:B------:R3:W0:Y:S01]  /*13550*/  SHFL.IDX PT, R107, R74, R5, 0x1c1f ;  /* 0x001c1f054a6b7589 */ /* 0x00062200000e0000 */
[----:B------:R-:W-:Y:S02]  /*13560*/  SEL R50, R99, R66, P0 ;  /* 0x0000004263327207 */ /* 0x000fe40000000000 */
[----:B------:R-:W-:Y:S01]  /*13570*/  SEL R60, R63, R60, P0 ;  /* 0x0000003c3f3c7207 */ /* 0x000fe20000000000 */
[----:B------:R2:W0:Y:S01]  /*13580*/  SHFL.IDX PT, R109, R82, R5, 0x1c1f ;  /* 0x001c1f05526d7589 */ /* 0x00042200000e0000 */
[----:B------:R-:W-:-:S02]  /*13590*/  F2FP.BF16.F32.PACK_AB R7, R35, R34 ;  /* 0x000000222307723e */ /* 0x000fc400000010ff */
[----:B-1----:R-:W-:Y:S02]  /*135a0*/  SEL R78, R76, R77, P0 ;  /* 0x0000004d4c4e7207 */ /* 0x002fe40000000000 */
[----:B------:R-:W-:Y:S02]  /*135b0*/  SEL R76, R77, R76, P0 ;  /* 0x0000004c4d4c7207 */ /* 0x000fe40000000000 */
[----:B------:R-:W-:Y:S02]  /*135c0*/  SEL R77, R11, R10, P0 ;  /* 0x0000000a0b4d7207 */ /* 0x000fe40000000000 */
[----:B---3--:R-:W-:Y:S02]  /*135d0*/  SEL R74, R72, R73, P0 ;  /* 0x00000049484a7207 */ /* 0x008fe40000000000 */
[----:B--2---:R-:W-:Y:S02]  /*135e0*/  SEL R82, R80, R81, P0 ;  /* 0x0000005150527207 */ /* 0x004fe40000000000 */
[----:B------:R-:W-:-:S02]  /*135f0*/  SEL R80, R81, R80, P0 ;  /* 0x0000005051507207 */ /* 0x000fc40000000000 */
[----:B------:R-:W-:Y:S02]  /*13600*/  SEL R81, R9, R8, P0 ;  /* 0x0000000809517207 */ /* 0x000fe40000000000 */
[----:B------:R-:W-:Y:S02]  /*13610*/  SEL R72, R73, R72, P0 ;  /* 0x0000004849487207 */ /* 0x000fe40000000000 */
[----:B------:R-:W-:Y:S02]  /*13620*/  F2FP.BF16.F32.PACK_AB R5, R33, R32 ;  /* 0x000000202105723e */ /* 0x000fe400000010ff */
[----:B------:R-:W-:Y:S02]  /*13630*/  SEL R75, R12, R13, P0 ;  /* 0x0000000d0c4b7207 */ /* 0x000fe40000000000 */
[----:B------:R-:W-:Y:S01]  /*13640*/  SEL R73, R13, R12, P0 ;  /* 0x0000000c0d497207 */ /* 0x000fe20000000000 */
[----:B------:R1:W-:Y:S01]  /*13650*/  STSM.16.M88.4 [R97], R4 ;  /* 0x0000000461007844 */ /* 0x0003e20000000200 */
[----:B----4-:R-:W-:-:S02]  /*13660*/  SEL R71, R14, R15, P0 ;  /* 0x0000000f0e477207 */ /* 0x010fc40000000000 */
[----:B------:R-:W-:Y:S02]  /*13670*/  SEL R69, R15, R14, P0 ;  /* 0x0000000e0f457207 */ /* 0x000fe40000000000 */
[----:B------:R-:W-:Y:S02]  /*13680*/  SEL R66, R64, R65, P0 ;  /* 0x0000004140427207 */ /* 0x000fe40000000000 */
[----:B------:R-:W-:Y:S02]  /*13690*/  SEL R63, R61, R24, P0 ;  /* 0x000000183d3f7207 */ /* 0x000fe40000000000 */
[----:B------:R-:W-:Y:S02]  /*136a0*/  F2FP.BF16.F32.PACK_AB R8, R87, R86 ;  /* 0x000000565708723e */ /* 0x000fe400000010ff */
[----:B------:R-:W-:Y:S02]  /*136b0*/  F2FP.BF16.F32.PACK_AB R9, R37, R36 ;  /* 0x000000242509723e */ /* 0x000fe400000010ff */
[----:B------:R-:W-:-:S02]  /*136c0*/  F2FP.BF16.F32.PACK_AB R10, R85, R84 ;  /* 0x00000054550a723e */ /* 0x000fc400000010ff */
[----:B------:R-:W-:Y:S01]  /*136d0*/  F2FP.BF16.F32.PACK_AB R11, R39, R38 ;  /* 0x00000026270b723e */ /* 0x000fe200000010ff */
[----:B-1----:R-:W-:Y:S01]  /*136e0*/  IMAD.U32 R97, RZ, RZ, UR9 ;  /* 0x00000009ff617e24 */ /* 0x002fe2000f8e00ff */
[----:B------:R-:W-:Y:S02]  /*136f0*/  SEL R64, R65, R64, P0 ;  /* 0x0000004041407207 */ /* 0x000fe40000000000 */
[----:B------:R-:W-:Y:S01]  /*13700*/  SEL R61, R24, R61, P0 ;  /* 0x0000003d183d7207 */ /* 0x000fe20000000000 */
[----:B------:R1:W-:Y:S01]  /*13710*/  STSM.16.M88.4 [R98], R8 ;  /* 0x0000000862007844 */ /* 0x0003e20000000200 */
[----:B------:R-:W-:Y:S02]  /*13720*/  F2FP.BF16.F32.PACK_AB R12, R83, R82 ;  /* 0x00000052530c723e */ /* 0x000fe400000010ff */
[----:B------:R-:W-:Y:S02]  /*13730*/  F2FP.BF16.F32.PACK_AB R13, R41, R40 ;  /* 0x00000028290d723e */ /* 0x000fe400000010ff */
[----:B------:R-:W-:-:S02]  /*13740*/  F2FP.BF16.F32.PACK_AB R14, R81, R80 ;  /* 0x00000050510e723e */ /* 0x000fc400000010ff */
[----:B------:R-:W-:Y:S02]  /*13750*/  F2FP.BF16.F32.PACK_AB R15, R43, R42 ;  /* 0x0000002a2b0f723e */ /* 0x000fe400000010ff */
[----:B0-----:R-:W-:Y:S02]  /*13760*/  SEL R52, R101, R30, P0 ;  /* 0x0000001e65347207 */ /* 0x001fe40000000000 */
[----:B------:R-:W-:Y:S01]  /*13770*/  SEL R54, R30, R101, P0 ;  /* 0x000000651e367207 */ /* 0x000fe20000000000 */
[----:B------:R-:W-:Y:S01]  /*13780*/  STSM.16.M88.4 [R95], R12 ;  /* 0x0000000c5f007844 */ /* 0x000fe20000000200 */
[----:B------:R-:W-:Y:S02]  /*13790*/  SEL R53, R100, R103, P0 ;  /* 0x0000006764357207 */ /* 0x000fe40000000000 */
[----:B------:R-:W-:Y:S01]  /*137a0*/  SEL R55, R103, R100, P0 ;  /* 0x0000006467377207 */ /* 0x000fe20000000000 */
[----:B-1----:R-:W0:Y:S01]  /*137b0*/  LDC.64 R98, c[0x0][0xc08] ;  /* 0x00030200ff627b82 */ /* 0x002e220000000a00 */
[----:B------:R-:W-:-:S02]  /*137c0*/  SEL R67, R56, R57, P0 ;  /* 0x0000003938437207 */ /* 0x000fc40000000000 */
[----:B------:R-:W-:Y:S02]  /*137d0*/  SEL R65, R57, R56, P0 ;  /* 0x0000003839417207 */ /* 0x000fe40000000000 */
[----:B------:R-:W-:Y:S02]  /*137e0*/  F2FP.BF16.F32.PACK_AB R24, R79, R78 ;  /* 0x0000004e4f18723e */ /* 0x000fe400000010ff */
[----:B------:R-:W-:Y:S02]  /*137f0*/  F2FP.BF16.F32.PACK_AB R25, R45, R44 ;  /* 0x0000002c2d19723e */ /* 0x000fe400000010ff */
[----:B------:R-:W-:Y:S02]  /*13800*/  F2FP.BF16.F32.PACK_AB R26, R77, R76 ;  /* 0x0000004c4d1a723e */ /* 0x000fe400000010ff */
[----:B------:R-:W-:Y:S02]  /*13810*/  F2FP.BF16.F32.PACK_AB R27, R47, R46 ;  /* 0x0000002e2f1b723e */ /* 0x000fe400000010ff */
[----:B------:R-:W-:-:S02]  /*13820*/  SEL R56, R104, R107, P0 ;  /* 0x0000006b68387207 */ /* 0x000fc40000000000 */
[----:B------:R-:W-:Y:S01]  /*13830*/  SEL R58, R107, R104, P0 ;  /* 0x000000686b3a7207 */ /* 0x000fe20000000000 */
[----:B------:R1:W-:Y:S01]  /*13840*/  STSM.16.M88.4 [R96], R24 ;  /* 0x0000001860007844 */ /* 0x0003e20000000200 */
[----:B------:R-:W-:Y:S02]  /*13850*/  SEL R57, R102, R105, P0 ;  /* 0x0000006966397207 */ /* 0x000fe40000000000 */
[----:B------:R-:W-:Y:S02]  /*13860*/  SEL R59, R105, R102, P0 ;  /* 0x00000066693b7207 */ /* 0x000fe40000000000 */
[----:B------:R-:W-:Y:S02]  /*13870*/  SEL R28, R106, R109, P0 ;  /* 0x0000006d6a1c7207 */ /* 0x000fe40000000000 */
[----:B------:R-:W-:Y:S02]  /*13880*/  SEL R30, R109, R106, P0 ;  /* 0x0000006a6d1e7207 */ /* 0x000fe40000000000 */
[----:B------:R-:W-:-:S02]  /*13890*/  F2FP.BF16.F32.PACK_AB R4, R75, R74 ;  /* 0x0000004a4b04723e */ /* 0x000fc400000010ff */
[----:B------:R-:W-:Y:S02]  /*138a0*/  F2FP.BF16.F32.PACK_AB R5, R49, R48 ;  /* 0x000000303105723e */ /* 0x000fe400000010ff */
[----:B------:R-:W-:Y:S02]  /*138b0*/  F2FP.BF16.F32.PACK_AB R6, R73, R72 ;  /* 0x000000484906723e */ /* 0x000fe400000010ff */
[----:B------:R-:W-:Y:S01]  /*138c0*/  F2FP.BF16.F32.PACK_AB R7, R51, R50 ;  /* 0x000000323307723e */ /* 0x000fe200000010ff */
[----:B-1----:R-:W-:Y:S01]  /*138d0*/  IMAD.U32 R96, RZ, RZ, UR8 ;  /* 0x00000008ff607e24 */ /* 0x002fe2000f8e00ff */
[----:B------:R-:W-:Y:S02]  /*138e0*/  F2FP.BF16.F32.PACK_AB R8, R71, R70 ;  /* 0x000000464708723e */ /* 0x000fe400000010ff */
[----:B------:R-:W-:Y:S01]  /*138f0*/  F2FP.BF16.F32.PACK_AB R9, R53, R52 ;  /* 0x000000343509723e */ /* 0x000fe200000010ff */
[----:B------:R1:W-:Y:S01]  /*13900*/  STSM.16.M88.4 [R92], R4 ;  /* 0x000000045c007844 */ /* 0x0003e20000000200 */
[----:B------:R-:W-:-:S02]  /*13910*/  F2FP.BF16.F32.PACK_AB R10, R69, R68 ;  /* 0x00000044450a723e */ /* 0x000fc400000010ff */
[----:B------:R-:W-:Y:S02]  /*13920*/  F2FP.BF16.F32.PACK_AB R11, R55, R54 ;  /* 0x00000036370b723e */ /* 0x000fe400000010ff */
        /* <DEDUP_REMOVED lines=8> */
[----:B------:R-:W-:Y:S01]  /*139b0*/  F2FP.BF16.F32.PACK_AB R26, R61, R60 ;  /* 0x0000003c3d1a723e */ /* 0x000fe200000010ff */
[----:B-1----:R-:W1:Y:S01]  /*139c0*/  LDC R92, c[0x0][0xbe8] ;  /* 0x0002fa00ff5c7b82 */ /* 0x002e620000000800 */
[----:B------:R-:W-:Y:S02]  /*139d0*/  F2FP.BF16.F32.PACK_AB R27, R31, R30 ;  /* 0x0000001e1f1b723e */ /* 0x000fe400000010ff */
[----:B------:R-:W-:-:S03]  /*139e0*/  ISETP.NE.U32.AND P0, PT, RZ, UR10, PT ;  /* 0x0000000aff007c0c */ /* 0x000fc6000bf05070 */
[----:B------:R4:W-:Y:S02]  /*139f0*/  STSM.16.M88.4 [R94], R24 ;  /* 0x000000185e007844 */ /* 0x0009e40000000200 */
[----:B------:R-:W-:Y:S01]  /*13a00*/  BAR.SYNC.DEFER_BLOCKING 0x1, 0x100 ;  /* 0x0044000000007b1d */ /* 0x000fe20000010000 */
[----:B------:R-:W-:-:S13]  /*13a10*/  ISETP.NE.AND.EX P0, PT, RZ, UR11, PT, P0 ;  /* 0x0000000bff007c0c */ /* 0x000fda000bf05300 */
[----:B------:R-:W4:Y:S01]  /*13a20*/  @P0 LDG.E R95, desc[UR54][R96.64] ;  /* 0x00000036605f0981 */ /* 0x000f22000c1e1900 */
[----:B0-----:R-:W-:Y:S02]  /*13a30*/  ISETP.NE.U32.AND P1, PT, R98, RZ, PT ;  /* 0x000000ff6200720c */ /* 0x001fe40003f25070 */
[----:B------:R-:W-:-:S11]  /*13a40*/  R2UR UR4, R99 ;  /* 0x00000000630472ca */ /* 0x000fd600000e0000 */
[----:B------:R-:W-:Y:S01]  /*13a50*/  VOTEU.ANY UP0, P1 ;  /* 0x00000000003f7886 */ /* 0x000fe20000800100 */
[----:B-1----:R-:W-:Y:S01]  /*13a60*/  ISETP.NE.AND P1, PT, R92, 0x1, PT ;  /* 0x000000015c00780c */ /* 0x002fe20003f25270 */
[----:B------:R-:W-:Y:S02]  /*13a70*/  UISETP.NE.AND.EX UP0, UPT, UR4, URZ, UPT, UP0 ;  /* 0x0000003f0400728c */ /* 0x000fe4000bf05300 */
[----:B------:R-:W-:Y:S01]  /*13a80*/  UISETP.GT.AND UP1, UPT, UR46, 0x1, UPT ;  /* 0x000000012e00788c */ /* 0x000fe2000bf24270 */
[----:B------:R-:W-:Y:S01]  /*13a90*/  UMOV UR18, 0x9b8 ;  /* 0x000009b800127882 */ /* 0x000fe20000000000 */
[----:B------:R-:W-:Y:S02]  /*13aa0*/  ULDC UR4, c[0x0][0xa88] ;  /* 0x0002a20000047ab9 */ /* 0x000fe40000000800 */
[----:B------:R-:W-:Y:S01]  /*13ab0*/  USEL UR18, UR18, 0x978, UP1 ;  /* 0x0000097812127887 */ /* 0x000fe20008800000 */
[----:B------:R-:W-:Y:S01]  /*13ac0*/  PLOP3.LUT P4, PT, PT, PT, UP0, 0x80, 0x0 ;  /* 0x000000000000781c */ /* 0x000fe20003f8f008 */
[----:B--2---:R-:W-:-:S03]  /*13ad0*/  IMAD.U32 R9, RZ, RZ, UR4 ;  /* 0x00000004ff097e24 */ /* 0x004fc6000f8e00ff */
[----:B------:R-:W-:Y:S01]  /*13ae0*/  @UP0 ULDC.64 UR8, c[0x0][0xc08] ;  /* 0x0003020000080ab9 */ /* 0x000fe20000000a00 */
[----:B------:R-:W0:Y:S01]  /*13af0*/  @P1 LDC R6, c[0x0][0xbec] ;  /* 0x0002fb00ff061b82 */ /* 0x000e220000000800 */
[----:B------:R-:W-:-:S07]  /*13b00*/  @UP0 UIMAD.WIDE UR8, UR37, 0x4, UR8 ;  /* 0x00000004250808a5 */ /* 0x000fce000f8e0208 */
[----:B------:R-:W1:Y:S01]  /*13b10*/  @P1 LDC R11, c[0x0][0xbf0] ;  /* 0x0002fc00ff0b1b82 */ /* 0x000e620000000800 */
[----:B------:R-:W-:Y:S01]  /*13b20*/  UISETP.NE.U32.AND UP0, UPT, UR10, URZ, UPT ;  /* 0x0000003f0a00728c */ /* 0x000fe2000bf05070 */
[----:B------:R-:W-:Y:S01]  /*13b30*/  IMAD.U32 R4, RZ, RZ, UR8 ;  /* 0x00000008ff047e24 */ /* 0x000fe2000f8e00ff */
[----:B------:R-:W-:Y:S01]  /*13b40*/  ULDC.64 UR12, c[0x0][UR18+0x218] ;  /* 0x00008600120c7abb */ /* 0x000fe20008000a00 */
[----:B------:R-:W-:Y:S01]  /*13b50*/  IMAD.U32 R5, RZ, RZ, UR9 ;  /* 0x00000009ff057e24 */ /* 0x000fe2000f8e00ff */
[----:B------:R-:W-:Y:S02]  /*13b60*/  UISETP.NE.AND.EX UP0, UPT, UR11, URZ, UPT, UP0 ;  /* 0x0000003f0b00728c */ /* 0x000fe4000bf05300 */
[----:B------:R-:W-:Y:S01]  /*13b70*/  USEL UR16, UR40, URZ, UP1 ;  /* 0x0000003f28107287 */ /* 0x000fe20008800000 */
[----:B---3--:R-:W-:Y:S01]  /*13b80*/  VIADD R13, R22, UR38 ;  /* 0x00000026160d7c36 */ /* 0x008fe20008000000 */
[----:B------:R-:W-:Y:S01]  /*13b90*/  UMOV UR4, URZ ;  /* 0x0000003f00047c82 */ /* 0x000fe20008000000 */
[----:B------:R-:W-:Y:S01]  /*13ba0*/  UIMAD.WIDE.U32 UR8, UR12, UR36, URZ ;  /* 0x000000240c0872a5 */ /* 0x000fe2000f8e003f */
[----:B------:R0:W5:Y:S01]  /*13bb0*/  @P4 LDG.E R9, desc[UR54][R4.64] ;  /* 0x0000003604094981 */ /* 0x000162000c1e1900 */
[----:B------:R-:W-:Y:S01]  /*13bc0*/  ULDC.64 UR14, c[0x0][UR18+0x228] ;  /* 0x00008a00120e7abb */ /* 0x000fe20008000a00 */
[----:B------:R-:W-:Y:S01]  /*13bd0*/  UIMAD UR12, UR13, UR36, URZ ;  /* 0x000000240d0c72a4 */ /* 0x000fe2000f8e023f */
[----:B------:R-:W-:Y:S01]  /*13be0*/  IMAD.MOV.U32 R7, RZ, RZ, R13 ;  /* 0x000000ffff077224 */ /* 0x000fe200078e000d */
[----:B------:R-:W-:-:S02]  /*13bf0*/  USHF.R.S32.HI UR17, URZ, 0x1f, UR37 ;  /* 0x0000001f3f117899 */ /* 0x000fc40008011425 */
[----:B------:R-:W-:Y:S02]  /*13c00*/  USEL UR7, UR37, URZ, !UP0 ;  /* 0x0000003f25077287 */ /* 0x000fe4000c000000 */
[----:B------:R-:W-:Y:S01]  /*13c10*/  UIMAD.WIDE.U32 UR20, UR14, UR16, URZ ;  /* 0x000000100e1472a5 */ /* 0x000fe2000f8e003f */
[----:B------:R-:W-:Y:S01]  /*13c20*/  ULDC.64 UR10, c[0x0][UR18+0x220] ;  /* 0x00008800120a7abb */ /* 0x000fe20008000a00 */
[----:B------:R-:W-:Y:S01]  /*13c30*/  UIMAD UR14, UR15, UR16, URZ ;  /* 0x000000100f0e72a4 */ /* 0x000fe2000f8e023f */
[----:B0-----:R-:W-:Y:S01]  /*13c40*/  @P1 IMAD.HI.U32 R4, R13, R6, RZ ;  /* 0x000000060d041227 */ /* 0x001fe200078e00ff */
[----:B------:R-:W-:Y:S02]  /*13c50*/  UIADD3 UR15, UR9, UR12, URZ ;  /* 0x0000000c090f7290 */ /* 0x000fe4000fffe03f */
[----:B------:R-:W-:Y:S01]  /*13c60*/  USEL UR17, UR17, URZ, !UP0 ;  /* 0x0000003f11117287 */ /* 0x000fe2000c000000 */
[----:B------:R-:W-:Y:S01]  /*13c70*/  IMAD.U32 R5, RZ, RZ, UR21 ;  /* 0x00000015ff057e24 */ /* 0x000fe2000f8e00ff */
[----:B------:R-:W-:Y:S01]  /*13c80*/  UIMAD UR9, UR11, UR7, URZ ;  /* 0x000000070b0972a4 */ /* 0x000fe2000f8e023f */
[----:B-1----:R-:W-:Y:S01]  /*13c90*/  @P1 SHF.R.U32.HI R7, RZ, R11, R4 ;  /* 0x0000000bff071219 */ /* 0x002fe20000011604 */
[----:B------:R-:W-:Y:S01]  /*13ca0*/  UIMAD.WIDE.U32 UR12, UR10, UR7, URZ ;  /* 0x000000070a0c72a5 */ /* 0x000fe2000f8e003f */
[----:B------:R-:W-:Y:S01]  /*13cb0*/  IMAD.U32 R4, RZ, RZ, UR20 ;  /* 0x00000014ff047e24 */ /* 0x000fe2000f8e00ff */
[----:B------:R-:W-:Y:S01]  /*13cc0*/  UIMAD UR9, UR10, UR17, UR9 ;  /* 0x000000110a0972a4 */ /* 0x000fe2000f8e0209 */
[--C-:B------:R-:W-:Y:S01]  /*13cd0*/  SHF.R.S32.HI R5, RZ, 0x1f, R7.reuse ;  /* 0x0000001fff057819 */ /* 0x100fe20000011407 */
[----:B------:R-:W-:Y:S01]  /*13ce0*/  UIADD3 UR14, UR21, UR14, URZ ;  /* 0x0000000e150e7290 */ /* 0x000fe2000fffe03f */
[----:B------:R-:W-:Y:S01]  /*13cf0*/  IMAD.MOV R11, RZ, RZ, -R7 ;  /* 0x000000ffff0b7224 */ /* 0x000fe200078e0a07 */
[----:B------:R-:W-:-:S03]  /*13d00*/  UIADD3 UR9, UR13, UR9, URZ ;  /* 0x000000090d097290 */ /* 0x000fc6000fffe03f */
[----:B------:R-:W-:Y:S02]  /*13d10*/  IMAD R11, R92, R11, R13 ;  /* 0x0000000b5c0b7224 */ /* 0x000fe400078e020d */
[----:B------:R-:W-:-:S03]  /*13d20*/  IMAD.U32 R8, RZ, RZ, UR14 ;  /* 0x0000000eff087e24 */ /* 0x000fc6000f8e00ff */
[----:B------:R-:W-:Y:S02]  /*13d30*/  SHF.R.S32.HI R6, RZ, 0x1f, R11 ;  /* 0x0000001fff067819 */ /* 0x000fe4000001140b */
[----:B----4-:R-:W-:-:S13]  /*13d40*/  @P0 R2UR UR4, R95 ;  /* 0x000000005f0402ca */ /* 0x010fda00000e0000 */
        /* <DEDUP_REMOVED lines=15> */
[----:B------:R-:W-:Y:S08]  /*13e40*/  @P4 BRA `(.L_x_1527) ;  /* 0x0000000000104947 */ /* 0x000ff00003800000 */
[----:B------:R-:W-:Y:S05]  /*13e50*/  @!P0 BRA `(.L_x_1527) ;  /* 0x00000000000c8947 */ /* 0x000fea0003800000 */
[----:B------:R-:W2:Y:S04]  /*13e60*/  LDG.E R4, desc[UR54][R96.64] ;  /* 0x0000003660047981 */ /* 0x000ea8000c1e1900 */
[----:B-----5:R-:W2:Y:S02]  /*13e70*/  LDG.E R9, desc[UR54][R96.64+0x4] ;  /* 0x0000043660097981 */ /* 0x020ea4000c1e1900 */
[----:B--2---:R-:W-:-:S07]  /*13e80*/  IMAD.IADD R9, R9, 0x1, -R4 ;  /* 0x0000000109097824 */ /* 0x004fce00078e0a04 */
.L_x_1527:
[----:B------:R-:W-:Y:S01]  /*13e90*/  SHFL.IDX PT, R4, R8, RZ, 0x1c1f ;  /* 0x001c1fff08047589 */ /* 0x000fe200000e0000 */
[----:B------:R-:W-:Y:S01]  /*13ea0*/  VIADD R11, R213, UR38 ;  /* 0x00000026d50b7c36 */ /* 0x000fe20008000000 */
[----:B------:R-:W-:Y:S01]  /*13eb0*/  LOP3.LUT P0, RZ, R201, 0x3, RZ, 0xc0, !PT ;  /* 0x00000003c9ff7812 */ /* 0x000fe2000780c0ff */
[----:B-----5:R-:W-:Y:S01]  /*13ec0*/  IMAD R18, R9, R92, RZ ;  /* 0x0000005c09127224 */ /* 0x020fe200078e02ff */
[----:B------:R-:W0:Y:S01]  /*13ed0*/  SHFL.IDX PT, R5, R10, RZ, 0x1c1f ;  /* 0x001c1fff0a057589 */ /* 0x000e2200000e0000 */
[C---:B------:R-:W-:Y:S01]  /*13ee0*/  VIADD R9, R11.reuse, 0x8 ;  /* 0x000000080b097836 */ /* 0x040fe20000000000 */
[----:B------:R-:W-:Y:S02]  /*13ef0*/  PLOP3.LUT P3, PT, PT, PT, UP1, 0x80, 0x0 ;  /* 0x000000000000781c */ /* 0x000fe40003f6f018 */
[----:B------:R-:W-:Y:S01]  /*13f00*/  SHFL.IDX PT, R6, R8, 0x1, 0x1c1f ;  /* 0x003c1f0008067f89 */ /* 0x000fe200000e0000 */
[-C--:B------:R-:W-:Y:S02]  /*13f10*/  ISETP.GE.OR P2, PT, R11, R18.reuse, P0 ;  /* 0x000000120b00720c */ /* 0x080fe40000746670 */
[-C--:B------:R-:W-:Y:S01]  /*13f20*/  ISETP.GE.OR P0, PT, R9, R18.reuse, P0 ;  /* 0x000000120900720c */ /* 0x080fe20000706670 */
[----:B------:R-:W1:Y:S10]  /*13f30*/  SHFL.IDX PT, R7, R10, 0x1, 0x1c1f ;  /* 0x003c1f000a077f89 */ /* 0x000e7400000e0000 */
[----:B0-----:R0:W-:Y:S01]  /*13f40*/  @!P2 ST.E desc[UR54][R4.64], R3 ;  /* 0x000000030400a985 */ /* 0x0011e2000c101936 */
[----:B------:R-:W-:-:S03]  /*13f50*/  ISETP.GE.AND P2, PT, R11, R18, PT ;  /* 0x000000120b00720c */ /* 0x000fc60003f46270 */
[----:B-1----:R0:W-:Y:S01]  /*13f60*/  @!P0 ST.E desc[UR54][R6.64], R0 ;  /* 0x0000000006008985 */ /* 0x0021e2000c101936 */
[----:B------:R-:W-:Y:S01]  /*13f70*/  ISETP.GE.AND P0, PT, R9, R18, PT ;  /* 0x000000120900720c */ /* 0x000fe20003f06270 */
[----:B------:R-:W-:-:S12]  /*13f80*/  @P3 BRA `(.L_x_1528) ;  /* 0x0000000800883947 */ /* 0x000fd80003800000 */
[----:B0-----:R-:W-:Y:S01]  /*13f90*/  IMAD R3, R200, 0x40, R23 ;  /* 0x00000040c8037824 */ /* 0x001fe200078e0217 */
[----:B------:R-:W-:Y:S01]  /*13fa0*/  ULDC.64 UR12, c[0x0][0xaa0] ;  /* 0x0002a800000c7ab9 */ /* 0x000fe20000000a00 */
[----:B------:R-:W0:Y:S02]  /*13fb0*/  @P1 LDC R45, c[0x0][0xbf0] ;  /* 0x0002fc00ff2d1b82 */ /* 0x000e240000000800 */
[----:B------:R-:W-:-:S03]  /*13fc0*/  IMAD.WIDE R20, R3, 0x2, R20 ;  /* 0x0000000203147825 */ /* 0x000fc600078e0214 */
[C---:B------:R-:W-:Y:S02]  /*13fd0*/  IADD3 R9, P6, R20.reuse, 0x1000, RZ ;  /* 0x0000100014097810 */ /* 0x040fe40007fde0ff */
[C---:B------:R-:W-:Y:S02]  /*13fe0*/  IADD3 R13, P5, R20.reuse, 0x2000, RZ ;  /* 0x00002000140d7810 */ /* 0x040fe40007fbe0ff */
[----:B------:R-:W-:Y:S02]  /*13ff0*/  LOP3.LUT R8, R9, 0x380, RZ, 0xc0, !PT ;  /* 0x0000038009087812 */ /* 0x000fe400078ec0ff */
[C---:B------:R-:W-:Y:S02]  /*14000*/  IADD3 R25, P4, R20.reuse, 0x3000, RZ ;  /* 0x0000300014197810 */ /* 0x040fe40007f9e0ff */
[C---:B------:R-:W-:Y:S02]  /*14010*/  IADD3 R29, P3, R20.reuse, 0x4000, RZ ;  /* 0x00004000141d7810 */ /* 0x040fe40007f7e0ff */
[----:B------:R-:W-:-:S02]  /*14020*/  IADD3 R33, P2, R20, 0x5000, RZ ;  /* 0x0000500014217810 */ /* 0x000fc40007f5e0ff */
[C---:B------:R-:W-:Y:S02]  /*14030*/  IADD3 R37, P0, R20.reuse, 0x6000, RZ ;  /* 0x0000600014257810 */ /* 0x040fe40007f1e0ff */
[----:B------:R-:W-:Y:S02]  /*14040*/  LOP3.LUT R5, R20, 0x380, RZ, 0xc0, !PT ;  /* 0x0000038014057812 */ /* 0x000fe400078ec0ff */
[----:B------:R-:W-:Y:S02]  /*14050*/  SHF.R.U64 R8, R8, 0x3, RZ ;  /* 0x0000000308087819 */ /* 0x000fe400000012ff */
[----:B------:R-:W-:Y:S02]  /*14060*/  LOP3.LUT R12, R13, 0x380, RZ, 0xc0, !PT ;  /* 0x000003800d0c7812 */ /* 0x000fe400078ec0ff */
[----:B------:R-:W-:Y:S02]  /*14070*/  LOP3.LUT R24, R25, 0x380, RZ, 0xc0, !PT ;  /* 0x0000038019187812 */ /* 0x000fe400078ec0ff */
[----:B------:R-:W-:-:S02]  /*14080*/  LOP3.LUT R28, R29, 0x380, RZ, 0xc0, !PT ;  /* 0x000003801d1c7812 */ /* 0x000fc400078ec0ff */
[----:B------:R-:W-:Y:S02]  /*14090*/  LOP3.LUT R32, R33, 0x380, RZ, 0xc0, !PT ;  /* 0x0000038021207812 */ /* 0x000fe400078ec0ff */
[----:B------:R-:W-:Y:S02]  /*140a0*/  LOP3.LUT R36, R37, 0x380, RZ, 0xc0, !PT ;  /* 0x0000038025247812 */ /* 0x000fe400078ec0ff */
[----:B------:R-:W-:Y:S02]  /*140b0*/  SHF.R.U64 R5, R5, 0x3, RZ ;  /* 0x0000000305057819 */ /* 0x000fe400000012ff */
[----:B------:R-:W-:Y:S01]  /*140c0*/  LOP3.LUT R8, R8, R9, RZ, 0x3c, !PT ;  /* 0x0000000908087212 */ /* 0x000fe200078e3cff */
[----:B------:R-:W-:Y:S01]  /*140d0*/  IMAD.X R9, RZ, RZ, R21, P6 ;  /* 0x000000ffff097224 */ /* 0x000fe200030e0615 */
[----:B------:R-:W-:Y:S02]  /*140e0*/  IADD3 R3, P6, R20, 0x7000, RZ ;  /* 0x0000700014037810 */ /* 0x000fe40007fde0ff */
[----:B------:R-:W-:-:S02]  /*140f0*/  SHF.R.U64 R12, R12, 0x3, RZ ;  /* 0x000000030c0c7819 */ /* 0x000fc400000012ff */
[----:B------:R-:W-:Y:S01]  /*14100*/  SHF.R.U64 R24, R24, 0x3, RZ ;  /* 0x0000000318187819 */ /* 0x000fe200000012ff */
[--C-:B------:R-:W-:Y:S01]  /*14110*/  IMAD.X R41, RZ, RZ, R21.reuse, P6 ;  /* 0x000000ffff297224 */ /* 0x100fe200030e0615 */
[----:B------:R-:W-:Y:S01]  /*14120*/  SHF.R.U64 R28, R28, 0x3, RZ ;  /* 0x000000031c1c7819 */ /* 0x000fe200000012ff */
[----:B------:R-:W-:Y:S01]  /*14130*/  UIMAD UR10, UR11, UR12, URZ ;  /* 0x0000000c0b0a72a4 */ /* 0x000fe2000f8e023f */
[----:B------:R-:W-:Y:S01]  /*14140*/  SHF.R.U64 R32, R32, 0x3, RZ ;  /* 0x0000000320207819 */ /* 0x000fe200000012ff */
[----:B------:R-:W-:Y:S01]  /*14150*/  UIMAD.WIDE.U32 UR8, UR4, UR12, URZ ;  /* 0x0000000c040872a5 */ /* 0x000fe2000f8e003f */
[----:B------:R-:W-:Y:S01]  /*14160*/  SHF.R.U64 R36, R36, 0x3, RZ ;  /* 0x0000000324247819 */ /* 0x000fe200000012ff */
[----:B------:R-:W5:Y:S01]  /*14170*/  LD.E.128 R8, desc[UR54][R8.64] ;  /* 0x0000003608087980 */ /* 0x000f62000c101d00 */
[----:B------:R-:W-:Y:S02]  /*14180*/  LOP3.LUT R20, R5, R20, RZ, 0x3c, !PT ;  /* 0x0000001405147212 */ /* 0x000fe400078e3cff */
        /* <DEDUP_REMOVED lines=10> */
[----:B------:R1:W5:Y:S01]  /*14230*/  LD.E.128 R4, desc[UR54][R20.64] ;  /* 0x0000003614047980 */ /* 0x000362000c101d00 */
[----:B------:R-:W-:Y:S01]  /*14240*/  LOP3.LUT R0, R3, 0x380, RZ, 0xc0, !PT ;  /* 0x0000038003007812 */ /* 0x000fe200078ec0ff */
[----:B------:R-:W-:-:S02]  /*14250*/  UIMAD UR10, UR4, UR13, UR10 ;  /* 0x0000000d040a72a4 */ /* 0x000fc4000f8e020a */
[----:B------:R-:W5:Y:S01]  /*14260*/  LD.E.128 R12, desc[UR54][R12.64] ;  /* 0x000000360c0c7980 */ /* 0x000f62000c101d00 */
[----:B------:R-:W-:-:S03]  /*14270*/  SHF.R.U64 R0, R0, 0x3, RZ ;  /* 0x0000000300007819 */ /* 0x000fc600000012ff */
[----:B------:R-:W5:Y:S01]  /*14280*/  LD.E.128 R24, desc[UR54][R24.64] ;  /* 0x0000003618187980 */ /* 0x000f62000c101d00 */
[----:B------:R-:W-:Y:S01]  /*14290*/  LOP3.LUT R40, R0, R3, RZ, 0x3c, !PT ;  /* 0x0000000300287212 */ /* 0x000fe200078e3cff */
[----:B-1----:R-:W1:Y:S01]  /*142a0*/  @P1 LDC R21, c[0x0][0xbec] ;  /* 0x0002fb00ff151b82 */ /* 0x002e620000000800 */
[----:B------:R-:W-:Y:S01]  /*142b0*/  UIADD3 UR9, UR9, UR10, URZ ;  /* 0x0000000a09097290 */ /* 0x000fe2000fffe03f */
[----:B------:R-:W-:Y:S01]  /*142c0*/  IMAD R0, R189, 0x20, R200 ;  /* 0x00000020bd007824 */ /* 0x000fe200078e02c8 */
[----:B------:R-:W5:Y:S01]  /*142d0*/  LD.E.128 R28, desc[UR54][R28.64] ;  /* 0x000000361c1c7980 */ /* 0x000f62000c101d00 */
[----:B------:R-:W-:Y:S02]  /*142e0*/  ULDC.64 UR10, c[0x0][0xae8] ;  /* 0x0002ba00000a7ab9 */ /* 0x000fe40000000a00 */
[----:B------:R-:W-:Y:S01]  /*142f0*/  UIMAD.WIDE.U32 UR8, UR36, UR10, UR8 ;  /* 0x0000000a240872a5 */ /* 0x000fe2000f8e0008 */
[----:B------:R-:W-:Y:S01]  /*14300*/  VIADD R44, R0, UR38 ;  /* 0x00000026002c7c36 */ /* 0x000fe20008000000 */
[----:B------:R-:W-:Y:S01]  /*14310*/  USHF.R.S32.HI UR4, URZ, 0x1f, UR7 ;  /* 0x0000001f3f047899 */ /* 0x000fe20008011407 */
[----:B------:R-:W5:Y:S01]  /*14320*/  LD.E.128 R32, desc[UR54][R32.64] ;  /* 0x0000003620207980 */ /* 0x000f62000c101d00 */
[----:B------:R-:W-:-:S03]  /*14330*/  UIMAD UR9, UR36, UR11, UR9 ;  /* 0x0000000b240972a4 */ /* 0x000fc6000f8e0209 */
[----:B------:R-:W-:Y:S01]  /*14340*/  ULDC.64 UR10, c[0x0][0xaf0] ;  /* 0x0002bc00000a7ab9 */ /* 0x000fe20000000a00 */
[----:B------:R-:W5:Y:S01]  /*14350*/  LD.E.128 R36, desc[UR54][R36.64] ;  /* 0x0000003624247980 */ /* 0x000f62000c101d00 */
[----:B------:R-:W-:Y:S01]  /*14360*/  UIMAD UR4, UR4, UR10, URZ ;  /* 0x0000000a040472a4 */ /* 0x000fe2000f8e023f */
[----:B------:R-:W-:Y:S01]  /*14370*/  IMAD.MOV.U32 R3, RZ, RZ, R44 ;  /* 0x000000ffff037224 */ /* 0x000fe200078e002c */
[----:B------:R-:W-:Y:S01]  /*14380*/  UIMAD.WIDE.U32 UR8, UR7, UR10, UR8 ;  /* 0x0000000a070872a5 */ /* 0x000fe2000f8e0008 */
[----:B------:R-:W5:Y:S01]  /*14390*/  LD.E.128 R40, desc[UR54][R40.64] ;  /* 0x0000003628287980 */ /* 0x000f62000c101d00 */
[----:B-1----:R-:W-:Y:S01]  /*143a0*/  @P1 IMAD.HI.U32 R0, R44, R21, RZ ;  /* 0x000000152c001227 */ /* 0x002fe200078e00ff */
[----:B------:R-:W-:Y:S01]  /*143b0*/  UIMAD UR4, UR7, UR11, UR4 ;  /* 0x0000000b070472a4 */ /* 0x000fe2000f8e0204 */
[----:B------:R-:W-:Y:S01]  /*143c0*/  @!PT LDS RZ, [RZ] ;  /* 0x00000000fffff984 */ /* 0x000fe20000000800 */
[----:B------:R-:W-:Y:S01]  /*143d0*/  @!PT LDS RZ, [RZ] ;  /* 0x00000000fffff984 */ /* 0x000fe20000000800 */
[----:B------:R-:W-:Y:S01]  /*143e0*/  @!PT LDS RZ, [RZ] ;  /* 0x00000000fffff984 */ /* 0x000fe20000000800 */
[----:B------:R-:W-:Y:S01]  /*143f0*/  @!PT LDS RZ, [RZ] ;  /* 0x00000000fffff984 */ /* 0x000fe20000000800 */
[----:B------:R1:W-:Y:S06]  /*14400*/  MEMBAR.ALL.CTA ;  /* 0x0000000000007992 */ /* 0x0003ec0000008000 */
[----:B-1----:R-:W1:Y:S01]  /*14410*/  FENCE.VIEW.ASYNC.S ;  /* 0x00000000000073c6 */ /* 0x002e620000000000 */
[----:B------:R-:W-:Y:S01]  /*14420*/  ULDC.64 UR10, c[0x0][0xae0] ;  /* 0x0002b800000a7ab9 */ /* 0x000fe20000000a00 */
[----:B0-----:R-:W-:Y:S01]  /*14430*/  @P1 SHF.R.U32.HI R3, RZ, R45, R0 ;  /* 0x0000002dff031219 */ /* 0x001fe20000011600 */
[----:B------:R-:W-:-:S03]  /*14440*/  UIADD3 UR4, UR9, UR4, URZ ;  /* 0x0000000409047290 */ /* 0x000fc6000fffe03f */
[--C-:B------:R-:W-:Y:S01]  /*14450*/  SHF.R.S32.HI R0, RZ, 0x1f, R3.reuse ;  /* 0x0000001fff007819 */ /* 0x100fe20000011403 */
[----:B------:R-:W-:Y:S02]  /*14460*/  IMAD.MOV R45, RZ, RZ, -R3 ;  /* 0x000000ffff2d7224 */ /* 0x000fe400078e0a03 */
[----:B------:R-:W-:Y:S02]  /*14470*/  IMAD.U32 R21, RZ, RZ, UR9 ;  /* 0x00000009ff157e24 */ /* 0x000fe4000f8e00ff */
[----:B------:R-:W-:Y:S02]  /*14480*/  IMAD R0, R0, UR10, RZ ;  /* 0x0000000a00007c24 */ /* 0x000fe4000f8e02ff */
[----:B------:R-:W-:Y:S02]  /*14490*/  IMAD R45, R92, R45, R44 ;  /* 0x0000002d5c2d7224 */ /* 0x000fe400078e022c */
[----:B------:R-:W-:Y:S01]  /*144a0*/  IMAD.U32 R20, RZ, RZ, UR8 ;  /* 0x00000008ff147e24 */ /* 0x000fe2000f8e00ff */
[----:B------:R-:W-:Y:S01]  /*144b0*/  ULDC.64 UR8, c[0x0][0xad8] ;  /* 0x0002b60000087ab9 */ /* 0x000fe20000000a00 */
[----:B------:R-:W-:-:S02]  /*144c0*/  IMAD.U32 R21, RZ, RZ, UR4 ;  /* 0x00000004ff157e24 */ /* 0x000fc4000f8e00ff */
[C---:B------:R-:W-:Y:S01]  /*144d0*/  IMAD R47, R3.reuse, UR11, R0 ;  /* 0x0000000b032f7c24 */ /* 0x040fe2000f8e0200 */
[----:B------:R-:W-:Y:S01]  /*144e0*/  SHF.R.S32.HI R0, RZ, 0x1f, R45 ;  /* 0x0000001fff007819 */ /* 0x000fe2000001142d */
[----:B------:R-:W-:-:S04]  /*144f0*/  IMAD.WIDE.U32 R20, R3, UR10, R20 ;  /* 0x0000000a03147c25 */ /* 0x000fc8000f8e0014 */
[----:B------:R-:W-:Y:S02]  /*14500*/  IMAD.IADD R21, R21, 0x1, R47 ;  /* 0x0000000115157824 */ /* 0x000fe400078e022f */
[----:B------:R-:W-:Y:S02]  /*14510*/  IMAD R0, R0, UR8, RZ ;  /* 0x0000000800007c24 */ /* 0x000fe4000f8e02ff */
[----:B------:R-:W-:Y:S02]  /*14520*/  VIADD R49, R200, UR38 ;  /* 0x00000026c8317c36 */ /* 0x000fe40008000000 */
[C---:B------:R-:W-:Y:S02]  /*14530*/  IMAD R47, R45.reuse, UR9, R0 ;  /* 0x000000092d2f7c24 */ /* 0x040fe4000f8e0200 */
[----:B------:R-:W-:Y:S01]  /*14540*/  IMAD.WIDE.U32 R20, R45, UR8, R20 ;  /* 0x000000082d147c25 */ /* 0x000fe2000f8e0014 */
[----:B------:R-:W-:Y:S01]  /*14550*/  ISETP.GE.AND P2, PT, R49, R18, PT ;  /* 0x000000123100720c */ /* 0x000fe20003f46270 */
[----:B------:R-:W-:-:S02]  /*14560*/  ULDC.64 UR8, c[0x0][0xa80] ;  /* 0x0002a00000087ab9 */ /* 0x000fc40000000a00 */
[----:B------:R-:W-:Y:S01]  /*14570*/  VIADD R3, R49, 0x20 ;  /* 0x0000002031037836 */ /* 0x000fe20000000000 */
[C---:B------:R-:W-:Y:S01]  /*14580*/  LEA R0, P3, R20.reuse, UR8, 0x1 ;  /* 0x0000000814007c11 */ /* 0x040fe2000f8608ff */
[----:B------:R-:W-:Y:S02]  /*14590*/  IMAD.IADD R21, R21, 0x1, R47 ;  /* 0x0000000115157824 */ /* 0x000fe400078e022f */
[----:B------:R-:W-:Y:S01]  /*145a0*/  VIADD R17, R17, 0x22820 ;  /* 0x0002282011117836 */ /* 0x000fe20000000000 */
[-C--:B------:R-:W-:Y:S01]  /*145b0*/  ISETP.GE.AND P0, PT, R3, R18.reuse, PT ;  /* 0x000000120300720c */ /* 0x080fe20003f06270 */
[----:B------:R-:W-:Y:S01]  /*145c0*/  VIADD R3, R49, 0x40 ;  /* 0x0000004031037836 */ /* 0x000fe20000000000 */
[----:B------:R-:W-:Y:S02]  /*145d0*/  LEA.HI.X R46, R20, UR9, R21, 0x1, P3 ;  /* 0x00000009142e7c11 */ /* 0x000fe400098f0c15 */
[----:B------:R-:W-:Y:S01]  /*145e0*/  PRMT R17, RZ, 0x654, R17 ;  /* 0x00000654ff117816 */ /* 0x000fe20000000011 */
[----:B-1----:R0:W1:Y:S01]  /*145f0*/  SHFL.IDX PT, R44, R0, RZ, 0x181f ;  /* 0x00181fff002c7589 */ /* 0x00206200000e0000 */
[----:B------:R-:W-:Y:S01]  /*14600*/  ISETP.GE.AND P1, PT, R3, R18, PT ;  /* 0x000000120300720c */ /* 0x000fe20003f26270 */
[----:B------:R-:W-:Y:S01]  /*14610*/  BSSY B1, `(.L_x_1529) ;  /* 0x000000d000017945 */ /* 0x000fe20003800000 */
[----:B------:R0:W-:Y:S01]  /*14620*/  SYNCS.ARRIVE.TRANS64.RED.A1T0 RZ, [R17+URZ], RZ ;  /* 0x000000ff11ff79a7 */ /* 0x0001e2000810043f */
[----:B------:R0:W2:Y:S02]  /*14630*/  SHFL.IDX PT, R3, R46, RZ, 0x181f ;  /* 0x00181fff2e037589 */ /* 0x0000a400000e0000 */
[----:B------:R-:W-:Y:S08]  /*14640*/  @P2 BRA `(.L_x_1530) ;  /* 0x0000000000242947 */ /* 0x000ff00003800000 */
[----:B------:R-:W-:Y:S02]  /*14650*/  ULDC UR4, c[0x0][0xac8] ;  /* 0x0002b20000047ab9 */ /* 0x000fe40000000800 */
[----:B------:R-:W-:Y:S02]  /*14660*/  ISETP.GE.AND P2, PT, R23, UR4, PT ;  /* 0x0000000417007c0c */ /* 0x000fe4000bf46270 */
[----:B------:R-:W-:-:S11]  /*14670*/  ISETP.GE.AND P3, PT, R188, UR4, PT ;  /* 0x00000004bc007c0c */ /* 0x000fd6000bf66270 */
[CC--:B-1----:R-:W-:Y:S02]  /*14680*/  @!P2 LEA R20, P4, R23.reuse, R44.reuse, 0x1 ;  /* 0x0000002c1714a211 */ /* 0x0c2fe400078808ff */
[C---:B------:R-:W-:Y:S02]  /*14690*/  @!P3 LEA R44, P5, R188.reuse, R44, 0x1 ;  /* 0x0000002cbc2cb211 */ /* 0x040fe400078a08ff */
[-C--:B--2---:R-:W-:Y:S02]  /*146a0*/  @!P2 LEA.HI.X R21, R23, R3.reuse, R216, 0x1, P4 ;  /* 0x000000031715a211 */ /* 0x084fe400020f0cd8 */
[----:B------:R-:W-:-:S03]  /*146b0*/  @!P3 LEA.HI.X R45, R188, R3, R215, 0x1, P5 ;  /* 0x00000003bc2db211 */ /* 0x000fc600028f0cd7 */
[----:B-----5:R3:W-:Y:S04]  /*146c0*/  @!P2 ST.E.128 desc[UR54][R20.64], R4 ;  /* 0x000000041400a985 */ /* 0x0207e8000c101d36 */
[----:B------:R3:W-:Y:S02]  /*146d0*/  @!P3 ST.E.128 desc[UR54][R44.64], R28 ;  /* 0x0000001c2c00b985 */ /* 0x0007e4000c101d36 */
.L_x_1530:
[----:B------:R-:W-:Y:S05]  /*146e0*/  BSYNC B1 ;  /* 0x0000000000017941 */ /* 0x000fea0003800000 */
.L_x_1529:
[----:B--2---:R2:W4:Y:S01]  /*146f0*/  SHFL.IDX PT, R3, R46, 0x1, 0x181f ;  /* 0x00381f002e037f89 */ /* 0x00452200000e0000 */
[----:B------:R-:W-:Y:S03]  /*14700*/  BSSY B1, `(.L_x_1531) ;  /* 0x000000c000017945 */ /* 0x000fe60003800000 */
[----:B---3-5:R2:W3:Y:S01]  /*14710*/  SHFL.IDX PT, R6, R0, 0x1, 0x181f ;  /* 0x00381f0000067f89 */ /* 0x0284e200000e0000 */
[----:B------:R-:W-:Y:S05]  /*14720*/  @P0 BRA `(.L_x_1532) ;  /* 0x0000000000240947 */ /* 0x000fea0003800000 */
[----:B------:R-:W-:Y:S02]  /*14730*/  ULDC UR4, c[0x0][0xac8] ;  /* 0x0002b20000047ab9 */ /* 0x000fe40000000800 */
[----:B------:R-:W-:Y:S02]  /*14740*/  ISETP.GE.AND P3, PT, R23, UR4, PT ;  /* 0x0000000417007c0c */ /* 0x000fe4000bf66270 */
[----:B------:R-:W-:-:S11]  /*14750*/  ISETP.GE.AND P4, PT, R188, UR4, PT ;  /* 0x00000004bc007c0c */ /* 0x000fd6000bf86270 */
[CC--:B---3--:R-:W-:Y:S02]  /*14760*/  @!P3 LEA R4, P0, R23.reuse, R6.reuse, 0x1 ;  /* 0x000000061704b211 */ /* 0x0c8fe400078008ff */
[C---:B------:R-:W-:Y:S02]  /*14770*/  @!P4 LEA R6, P2, R188.reuse, R6, 0x1 ;  /* 0x00000006bc06c211 */ /* 0x040fe400078408ff */
[-C--:B----4-:R-:W-:Y:S02]  /*14780*/  @!P3 LEA.HI.X R5, R23, R3.reuse, R216, 0x1, P0 ;  /* 0x000000031705b211 */ /* 0x090fe400000f0cd8 */
[----:B------:R-:W-:-:S03]  /*14790*/  @!P4 LEA.HI.X R7, R188, R3, R215, 0x1, P2 ;  /* 0x00000003bc07c211 */ /* 0x000fc600010f0cd7 */
[----:B------:R3:W-:Y:S04]  /*147a0*/  @!P3 ST.E.128 desc[UR54][R4.64], R8 ;  /* 0x000000080400b985 */ /* 0x0007e8000c101d36 */
[----:B------:R3:W-:Y:S02]  /*147b0*/  @!P4 ST.E.128 desc[UR54][R6.64], R32 ;  /* 0x000000200600c985 */ /* 0x0007e4000c101d36 */
.L_x_1532:
[----:B------:R-:W-:Y:S05]  /*147c0*/  BSYNC B1 ;  /* 0x0000000000017941 */ /* 0x000fea0003800000 */
.L_x_1531:
[----:B----4-:R4:W0:Y:S01]  /*147d0*/  SHFL.IDX PT, R3, R46, 0x2, 0x181f ;  /* 0x00581f002e037f89 */ /* 0x01082200000e0000 */
[----:B------:R-:W-:Y:S03]  /*147e0*/  BSSY B1, `(.L_x_1533) ;  /* 0x000000c000017945 */ /* 0x000fe60003800000 */
[----:B---3--:R4:W3:Y:S01]  /*147f0*/  SHFL.IDX PT, R6, R0, 0x2, 0x181f ;  /* 0x00581f0000067f89 */ /* 0x0088e200000e0000 */
[----:B------:R-:W-:Y:S05]  /*14800*/  @P1 BRA `(.L_x_1534) ;  /* 0x0000000000241947 */ /* 0x000fea0003800000 */
[----:B------:R-:W-:Y:S02]  /*14810*/  ULDC UR4, c[0x0][0xac8] ;  /* 0x0002b20000047ab9 */ /* 0x000fe40000000800 */
[----:B------:R-:W-:Y:S02]  /*14820*/  ISETP.GE.AND P2, PT, R23, UR4, PT ;  /* 0x0000000417007c0c */ /* 0x000fe4000bf46270 */
[----:B------:R-:W-:-:S11]  /*14830*/  ISETP.GE.AND P3, PT, R188, UR4, PT ;  /* 0x00000004bc007c0c */ /* 0x000fd6000bf66270 */
[CC--:B---3--:R-:W-:Y:S02]  /*14840*/  @!P2 LEA R4, P0, R23.reuse, R6.reuse, 0x1 ;  /* 0x000000061704a211 */ /* 0x0c8fe400078008ff */
[C---:B------:R-:W-:Y:S02]  /*14850*/  @!P3 LEA R6, P1, R188.reuse, R6, 0x1 ;  /* 0x00000006bc06b211 */ /* 0x040fe400078208ff */
[-C--:B0-----:R-:W-:Y:S02]  /*14860*/  @!P2 LEA.HI.X R5, R23, R3.reuse, R216, 0x1, P0 ;  /* 0x000000031705a211 */ /* 0x081fe400000f0cd8 */
[----:B------:R-:W-:-:S03]  /*14870*/  @!P3 LEA.HI.X R7, R188, R3, R215, 0x1, P1 ;  /* 0x00000003bc07b211 */ /* 0x000fc600008f0cd7 */
[----:B------:R0:W-:Y:S04]  /*14880*/  @!P2 ST.E.128 desc[UR54][R4.64], R12 ;  /* 0x0000000c0400a985 */ /* 0x0001e8000c101d36 */
[----:B------:R0:W-:Y:S02]  /*14890*/  @!P3 ST.E.128 desc[UR54][R6.64], R36 ;  /* 0x000000240600b985 */ /* 0x0001e4000c101d36 */
.L_x_1534:
[----:B------:R-:W-:Y:S05]  /*148a0*/  BSYNC B1 ;  /* 0x0000000000017941 */ /* 0x000fea0003800000 */
.L_x_1533:
[----:B0-----:R-:W-:Y:S01]  /*148b0*/  VIADD R3, R49, 0x60 ;  /* 0x0000006031037836 */ /* 0x001fe20000000000 */
[----:B--2-4-:R-:W0:Y:S04]  /*148c0*/  SHFL.IDX PT, R46, R46, 0x3, 0x181f ;  /* 0x00781f002e2e7f89 */ /* 0x014e2800000e0000 */
[----:B------:R-:W-:Y:S01]  /*148d0*/  ISETP.GE.AND P0, PT, R3, R18, PT ;  /* 0x000000120300720c */ /* 0x000fe20003f06270 */
[----:B------:R-:W2:-:S12]  /*148e0*/  SHFL.IDX PT, R0, R0, 0x3, 0x181f ;  /* 0x00781f0000007f89 */ /* 0x000e9800000e0000 */
[----:B------:R-:W-:Y:S05]  /*148f0*/  @P0 BRA `(.L_x_1535) ;  /* 0x00000018005c0947 */ /* 0x000fea0003800000 */
[----:B------:R-:W-:Y:S02]  /*14900*/  ULDC UR4, c[0x0][0xac8] ;  /* 0x0002b20000047ab9 */ /* 0x000fe40000000800 */
[----:B------:R-:W-:-:S13]  /*14910*/  ISETP.GE.AND P1, PT, R23, UR4, PT ;  /* 0x0000000417007c0c */ /* 0x000fda000bf26270 */
[----:B--2---:R-:W-:-:S04]  /*14920*/  @!P1 LEA R4, P0, R23, R0, 0x1 ;  /* 0x0000000017049211 */ /* 0x004fc800078008ff */
[----:B0-----:R-:W-:Y:S02]  /*14930*/  @!P1 LEA.HI.X R5, R23, R46, R216, 0x1, P0 ;  /* 0x0000002e17059211 */ /* 0x001fe400000f0cd8 */
[----:B------:R-:W-:-:S03]  /*14940*/  ISETP.GE.AND P0, PT, R188, UR4, PT ;  /* 0x00000004bc007c0c */ /* 0x000fc6000bf06270 */
[----:B------:R4:W-:Y:S10]  /*14950*/  @!P1 ST.E.128 desc[UR54][R4.64], R24 ;  /* 0x0000001804009985 */ /* 0x0009f4000c101d36 */
[----:B------:R-:W-:Y:S05]  /*14960*/  @P0 BRA `(.L_x_1535) ;  /* 0x0000001800400947 */ /* 0x000fea0003800000 */
[----:B----4-:R-:W-:-:S04]  /*14970*/  LEA R4, P0, R188, R0, 0x1 ;  /* 0x00000000bc047211 */ /* 0x010fc800078008ff */
[----:B------:R-:W-:-:S05]  /*14980*/  LEA.HI.X R5, R188, R46, R215, 0x1, P0 ;  /* 0x0000002ebc057211 */ /* 0x000fca00000f0cd7 */
[----:B------:R0:W-:Y:S01]  /*14990*/  ST.E.128 desc[UR54][R4.64], R40 ;  /* 0x0000002804007985 */ /* 0x0001e2000c101d36 */
[----:B------:R-:W-:Y:S05]  /*149a0*/  BRA `(.L_x_1535) ;  /* 0x0000001800307947 */ /* 0x000fea0003800000 */
.L_x_1528:
[----:B------:R-:W-:Y:S01]  /*149b0*/  ULDC.64 UR12, c[0x0][0xb08] ;  /* 0x0002c200000c7ab9 */ /* 0x000fe20000000a00 */
[----:B0-----:R-:W0:Y:S01]  /*149c0*/  @P1 LDC R0, c[0x0][0xbec] ;  /* 0x0002fb00ff001b82 */ /* 0x001e220000000800 */
[----:B------:R-:W-:Y:S01]  /*149d0*/  UIMAD UR10, UR11, UR12, URZ ;  /* 0x0000000c0b0a72a4 */ /* 0x000fe2000f8e023f */
[----:B------:R-:W-:Y:S01]  /*149e0*/  IMAD.MOV.U32 R3, RZ, RZ, R13 ;  /* 0x000000ffff037224 */ /* 0x000fe200078e000d */
[----:B------:R-:W-:Y:S01]  /*149f0*/  UIMAD.WIDE.U32 UR8, UR4, UR12, URZ ;  /* 0x0000000c040872a5 */ /* 0x000fe2000f8e003f */
[----:B------:R-:W-:Y:S01]  /*14a00*/  VIADD R17, R17, 0x22820 ;  /* 0x0002282011117836 */ /* 0x000fe20000000000 */
[----:B------:R-:W-:Y:S01]  /*14a10*/  UIMAD UR10, UR4, UR13, UR10 ;  /* 0x0000000d040a72a4 */ /* 0x000fe2000f8e020a */
[C---:B------:R-:W-:Y:S01]  /*14a20*/  VIADD R21, R19.reuse, 0x10 ;  /* 0x0000001013157836 */ /* 0x040fe20000000000 */
[----:B------:R-:W-:Y:S01]  /*14a30*/  USHF.R.S32.HI UR4, URZ, 0x1f, UR7 ;  /* 0x0000001f3f047899 */ /* 0x000fe20008011407 */
[----:B------:R-:W1:Y:S01]  /*14a40*/  @P1 LDC R5, c[0x0][0xbf0] ;  /* 0x0002fc00ff051b82 */ /* 0x000e620000000800 */
[----:B------:R-:W-:Y:S01]  /*14a50*/  UIADD3 UR9, UR9, UR10, URZ ;  /* 0x0000000a09097290 */ /* 0x000fe2000fffe03f */
[----:B------:R-:W-:Y:S01]  /*14a60*/  PRMT R17, RZ, 0x654, R17 ;  /* 0x00000654ff117816 */ /* 0x000fe20000000011 */
[C---:B------:R-:W-:Y:S01]  /*14a70*/  VIADD R25, R19.reuse, 0x18 ;  /* 0x0000001813197836 */ /* 0x040fe20000000000 */
[----:B------:R-:W-:Y:S01]  /*14a80*/  ULDC.64 UR10, c[0x0][0xb38] ;  /* 0x0002ce00000a7ab9 */ /* 0x000fe20000000a00 */
[C---:B------:R-:W-:Y:S01]  /*14a90*/  VIADD R27, R19.reuse, 0x20 ;  /* 0x00000020131b7836 */ /* 0x040fe20000000000 */
[----:B------:R-:W-:Y:S01]  /*14aa0*/  UIMAD.WIDE.U32 UR8, UR36, UR10, UR8 ;  /* 0x0000000a240872a5 */ /* 0x000fe2000f8e0008 */
[----:B------:R-:W-:Y:S01]  /*14ab0*/  VIADD R93, R19, 0x28 ;  /* 0x00000028135d7836 */ /* 0x000fe20000000000 */
[----:B------:R2:W-:Y:S01]  /*14ac0*/  SYNCS.ARRIVE.TRANS64.RED.A1T0 RZ, [R17+URZ], RZ ;  /* 0x000000ff11ff79a7 */ /* 0x0005e2000810043f */
[----:B------:R-:W-:Y:S01]  /*14ad0*/  BSSY B1, `(.L_x_1536) ;  /* 0x0000069000017945 */ /* 0x000fe20003800000 */
[----:B------:R-:W-:Y:S01]  /*14ae0*/  UIMAD UR9, UR36, UR11, UR9 ;  /* 0x0000000b240972a4 */ /* 0x000fe2000f8e0209 */
[----:B------:R-:W-:-:S02]  /*14af0*/  SHF.R.S32.HI R20, RZ, 0x1f, R21 ;  /* 0x0000001fff147819 */ /* 0x000fc40000011415 */
[----:B------:R-:W-:Y:S01]  /*14b00*/  ULDC.64 UR10, c[0x0][0xb40] ;  /* 0x0002d000000a7ab9 */ /* 0x000fe20000000a00 */
[----:B------:R-:W-:Y:S01]  /*14b10*/  SHF.R.S32.HI R24, RZ, 0x1f, R25 ;  /* 0x0000001fff187819 */ /* 0x000fe20000011419 */
[----:B------:R-:W-:Y:S01]  /*14b20*/  UIMAD UR4, UR4, UR10, URZ ;  /* 0x0000000a040472a4 */ /* 0x000fe2000f8e023f */
[----:B0-----:R-:W-:Y:S01]  /*14b30*/  @P1 IMAD.HI.U32 R0, R13, R0, RZ ;  /* 0x000000000d001227 */ /* 0x001fe200078e00ff */
[----:B------:R-:W-:Y:S01]  /*14b40*/  UIMAD.WIDE.U32 UR8, UR7, UR10, UR8 ;  /* 0x0000000a070872a5 */ /* 0x000fe2000f8e0008 */
[----:B------:R-:W-:Y:S01]  /*14b50*/  SHF.R.S32.HI R26, RZ, 0x1f, R27 ;  /* 0x0000001fff1a7819 */ /* 0x000fe2000001141b */
[----:B------:R-:W-:Y:S01]  /*14b60*/  UIMAD UR4, UR7, UR11, UR4 ;  /* 0x0000000b070472a4 */ /* 0x000fe2000f8e0204 */
[----:B--2---:R-:W-:Y:S02]  /*14b70*/  VIADD R17, R19, 0x8 ;  /* 0x0000000813117836 */ /* 0x004fe40000000000 */
[----:B------:R-:W-:Y:S01]  /*14b80*/  ULDC.64 UR10, c[0x0][0xb48] ;  /* 0x0002d200000a7ab9 */ /* 0x000fe20000000a00 */
[----:B------:R-:W-:Y:S01]  /*14b90*/  UIADD3 UR9, UR9, UR4, URZ ;  /* 0x0000000409097290 */ /* 0x000fe2000fffe03f */
[----:B-1----:R-:W-:-:S02]  /*14ba0*/  @P1 SHF.R.U32.HI R3, RZ, R5, R0 ;  /* 0x00000005ff031219 */ /* 0x002fc40000011600 */
[----:B------:R-:W-:Y:S01]  /*14bb0*/  SHF.R.S32.HI R18, RZ, 0x1f, R17 ;  /* 0x0000001fff127819 */ /* 0x000fe20000011411 */
[----:B------:R-:W-:Y:S01]  /*14bc0*/  UIMAD.WIDE.U32 UR8, UR40, UR10, UR8 ;  /* 0x0000000a280872a5 */ /* 0x000fe2000f8e0008 */
[--C-:B------:R-:W-:Y:S01]  /*14bd0*/  SHF.R.S32.HI R0, RZ, 0x1f, R3.reuse ;  /* 0x0000001fff007819 */ /* 0x100fe20000011403 */
[----:B------:R-:W-:Y:S02]  /*14be0*/  IMAD.MOV R7, RZ, RZ, -R3 ;  /* 0x000000ffff077224 */ /* 0x000fe400078e0a03 */
[----:B------:R-:W-:Y:S02]  /*14bf0*/  UIMAD UR40, UR40, UR11, UR9 ;  /* 0x0000000b282872a4 */ /* 0x000fe4000f8e0209 */
[----:B------:R-:W-:Y:S01]  /*14c00*/  IMAD R7, R92, R7, R13 ;  /* 0x000000075c077224 */ /* 0x000fe200078e020d */
[----:B------:R-:W-:Y:S01]  /*14c10*/  ULDC.64 UR10, c[0x0][0xb30] ;  /* 0x0002cc00000a7ab9 */ /* 0x000fe20000000a00 */
[----:B------:R-:W-:Y:S01]  /*14c20*/  IMAD.U32 R5, RZ, RZ, UR9 ;  /* 0x00000009ff057e24 */ /* 0x000fe2000f8e00ff */
[----:B------:R-:W-:Y:S01]  /*14c30*/  SHF.R.S32.HI R92, RZ, 0x1f, R93 ;  /* 0x0000001fff5c7819 */ /* 0x000fe2000001145d */
        /* <DEDUP_REMOVED lines=15> */
[----:B------:R0:W1:Y:S04]  /*14d30*/  SHFL.IDX PT, R6, R0, RZ, 0x1c1f ;  /* 0x001c1fff00067589 */ /* 0x00006800000e0000 */
        /* <DEDUP_REMOVED lines=12> */
[-C--:B------:R-:W-:Y:S02]  /*14e00*/  @!P3 LEA R10, P5, R21, R6.reuse, 0x2 ;  /* 0x00000006150ab211 */ /* 0x080fe400078a10ff */
        /* <DEDUP_REMOVED lines=11> */
[-C--:B-1----:R-:W-:Y:S02]  /*14ec0*/  @!P4 LEA R4, P6, R93, R6.reuse, 0x2 ;  /* 0x000000065d04c211 */ /* 0x082fe400078c10ff */
        /* <DEDUP_REMOVED lines=41> */
.L_x_1537:
[----:B------:R-:W-:Y:S05]  /*15160*/  BSYNC B1 ;  /* 0x0000000000017941 */ /* 0x000fea0003800000 */
.L_x_1536:
        /* <DEDUP_REMOVED lines=9> */
[-C--:B-1----:R-:W-:Y:S02]  /*15200*/  @!P0 LEA R8, P4, R17, R6.reuse, 0x2 ;  /* 0x0000000611088211 */ /* 0x082fe400078810ff */
[-C--:B------:R-:W-:Y:S02]  /*15210*/  @!P1 LEA R10, P5, R21, R6.reuse, 0x2 ;  /* 0x00000006150a9211 */ /* 0x080fe400078a10ff */
[-C--:B---3--:R-:W-:Y:S02]  /*15220*/  @!P0 LEA.HI.X R9, R17, R7.reuse, R18, 0x2, P4 ;  /* 0x0000000711098211 */ /* 0x088fe400020f1412 */
[----:B------:R-:W-:Y:S01]  /*15230*/  ISETP.GE.AND P4, PT, R93, UR4, PT ;  /* 0x000000045d007c0c */ /* 0x000fe2000bf86270 */
[----:B------:R-:W-:Y:S01]  /*15240*/  @!P6 IMAD.WIDE R4, R19, 0x4, R6 ;  /* 0x000000041304e825 */ /* 0x000fe200078e0206 */
[----:B------:R-:W-:Y:S02]  /*15250*/  @!P1 LEA.HI.X R11, R21, R7, R20, 0x2, P5 ;  /* 0x00000007150b9211 */ /* 0x000fe400028f1414 */
[----:B------:R-:W-:-:S02]  /*15260*/  @!P2 LEA R12, P5, R25, R6, 0x2 ;  /* 0x00000006190ca211 */ /* 0x000fc400078a10ff */
[----:B------:R1:W-:Y:S02]  /*15270*/  @!P6 ST.E.64 desc[UR54][R4.64], R32 ;  /* 0x000000200400e985 */ /* 0x0003e4000c101b36 */
[-C--:B------:R-:W-:Y:S02]  /*15280*/  @!P2 LEA.HI.X R13, R25, R7.reuse, R24, 0x2, P5 ;  /* 0x00000007190da211 */ /* 0x080fe400028f1418 */
[-C--:B------:R-:W-:Y:S01]  /*15290*/  @!P3 LEA R14, P5, R27, R6.reuse, 0x2 ;  /* 0x000000061b0eb211 */ /* 0x080fe200078a10ff */
[----:B------:R3:W-:Y:S01]  /*152a0*/  @!P0 ST.E.64 desc[UR54][R8.64], R34 ;  /* 0x0000002208008985 */ /* 0x0007e2000c101b36 */
[----:B------:R-:W-:Y:S02]  /*152b0*/  ISETP.GE.AND P0, PT, R199, UR4, PT ;  /* 0x00000004c7007c0c */ /* 0x000fe4000bf06270 */
[----:B------:R-:W-:Y:S01]  /*152c0*/  @!P3 LEA.HI.X R15, R27, R7, R26, 0x2, P5 ;  /* 0x000000071b0fb211 */ /* 0x000fe200028f141a */
[----:B------:R4:W-:Y:S01]  /*152d0*/  @!P1 ST.E.64 desc[UR54][R10.64], R36 ;  /* 0x000000240a009985 */ /* 0x0009e2000c101b36 */
[----:B------:R-:W-:-:S02]  /*152e0*/  @!P4 LEA R20, P5, R93, R6, 0x2 ;  /* 0x000000065d14c211 */ /* 0x000fc400078a10ff */
[----:B------:R-:W-:Y:S01]  /*152f0*/  ISETP.GE.AND P1, PT, R198, UR4, PT ;  /* 0x00000004c6007c0c */ /* 0x000fe2000bf26270 */
[----:B------:R5:W-:Y:S01]  /*15300*/  @!P2 ST.E.64 desc[UR54][R12.64], R38 ;  /* 0x000000260c00a985 */ /* 0x000be2000c101b36 */
[----:B------:R-:W-:Y:S02]  /*15310*/  @!P4 LEA.HI.X R21, R93, R7, R92, 0x2, P5 ;  /* 0x000000075d15c211 */ /* 0x000fe400028f145c */
[----:B------:R-:W-:Y:S01]  /*15320*/  ISETP.GE.AND P2, PT, R197, UR4, PT ;  /* 0x00000004c5007c0c */ /* 0x000fe2000bf46270 */
[----:B------:R-:W-:Y:S02]  /*15330*/  @!P3 ST.E.64 desc[UR54][R14.64], R40 ;  /* 0x000000280e00b985 */ /* 0x000fe4000c101b36 */
[----:B------:R-:W-:Y:S02]  /*15340*/  @!P0 LEA R24, P3, R199, R6, 0x2 ;  /* 0x00000006c7188211 */ /* 0x000fe400078610ff */
[----:B------:R-:W-:Y:S01]  /*15350*/  @!P4 ST.E.64 desc[UR54][R20.64], R42 ;  /* 0x0000002a1400c985 */ /* 0x000fe2000c101b36 */
[----:B------:R-:W-:-:S02]  /*15360*/  ISETP.GE.AND P4, PT, R196, UR4, PT ;  /* 0x00000004c4007c0c */ /* 0x000fc4000bf86270 */
[-C--:B------:R-:W-:Y:S02]  /*15370*/  @!P0 LEA.HI.X R25, R199, R7.reuse, R211, 0x2, P3 ;  /* 0x00000007c7198211 */ /* 0x080fe400018f14d3 */
[CC--:B-1----:R-:W-:Y:S02]  /*15380*/  @!P1 LEA R4, P5, R198.reuse, R6.reuse, 0x2 ;  /* 0x00000006c6049211 */ /* 0x0c2fe400078a10ff */
[----:B------:R-:W-:Y:S01]  /*15390*/  ISETP.GE.AND P3, PT, R195, UR4, PT ;  /* 0x00000004c3007c0c */ /* 0x000fe2000bf66270 */
[----:B------:R-:W-:Y:S01]  /*153a0*/  @!P0 ST.E.64 desc[UR54][R24.64], R44 ;  /* 0x0000002c18008985 */ /* 0x000fe2000c101b36 */
[C---:B---3--:R-:W-:Y:S02]  /*153b0*/  @!P2 LEA R8, P6, R197.reuse, R6, 0x2 ;  /* 0x00000006c508a211 */ /* 0x048fe400078c10ff */
[-C--:B------:R-:W-:Y:S02]  /*153c0*/  @!P1 LEA.HI.X R5, R198, R7.reuse, R210, 0x2, P5 ;  /* 0x00000007c6059211 */ /* 0x080fe400028f14d2 */
[----:B------:R-:W-:-:S02]  /*153d0*/  @!P2 LEA.HI.X R9, R197, R7, R209, 0x2, P6 ;  /* 0x00000007c509a211 */ /* 0x000fc400030f14d1 */
[----:B------:R-:W-:Y:S01]  /*153e0*/  ISETP.GE.AND P0, PT, R194, UR4, PT ;  /* 0x00000004c2007c0c */ /* 0x000fe2000bf06270 */
[----:B------:R1:W-:Y:S01]  /*153f0*/  @!P1 ST.E.64 desc[UR54][R4.64], R46 ;  /* 0x0000002e04009985 */ /* 0x0003e2000c101b36 */
[CC--:B----4-:R-:W-:Y:S02]  /*15400*/  @!P4 LEA R10, P1, R196.reuse, R6.reuse, 0x2 ;  /* 0x00000006c40ac211 */ /* 0x0d0fe400078210ff */
[----:B------:R-:W-:Y:S01]  /*15410*/  ISETP.GE.AND P5, PT, R193, UR4, PT ;  /* 0x00000004c1007c0c */ /* 0x000fe2000bfa6270 */
[----:B------:R3:W-:Y:S01]  /*15420*/  @!P2 ST.E.64 desc[UR54][R8.64], R48 ;  /* 0x000000300800a985 */ /* 0x0007e2000c101b36 */
[----:B------:R-:W-:Y:S02]  /*15430*/  @!P4 LEA.HI.X R11, R196, R7, R208, 0x2, P1 ;  /* 0x00000007c40bc211 */ /* 0x000fe400008f14d0 */
[----:B------:R-:W-:Y:S02]  /*15440*/  ISETP.GE.AND P2, PT, R192, UR4, PT ;  /* 0x00000004c0007c0c */ /* 0x000fe4000bf46270 */
[----:B------:R-:W-:Y:S01]  /*15450*/  ISETP.GE.AND P1, PT, R191, UR4, PT ;  /* 0x00000004bf007c0c */ /* 0x000fe2000bf26270 */
[----:B------:R4:W-:Y:S01]  /*15460*/  @!P4 ST.E.64 desc[UR54][R10.64], R50 ;  /* 0x000000320a00c985 */ /* 0x0009e2000c101b36 */
[----:B-----5:R-:W-:-:S02]  /*15470*/  @!P3 LEA R12, P6, R195, R6, 0x2 ;  /* 0x00000006c30cb211 */ /* 0x020fc400078c10ff */
[C---:B-1----:R-:W-:Y:S02]  /*15480*/  @!P0 LEA R4, P4, R194.reuse, R6, 0x2 ;  /* 0x00000006c2048211 */ /* 0x042fe400078810ff */
[-C--:B------:R-:W-:Y:S02]  /*15490*/  @!P3 LEA.HI.X R13, R195, R7.reuse, R207, 0x2, P6 ;  /* 0x00000007c30db211 */ /* 0x080fe400030f14cf */
[----:B------:R-:W-:-:S03]  /*154a0*/  @!P0 LEA.HI.X R5, R194, R7, R206, 0x2, P4 ;  /* 0x00000007c2058211 */ /* 0x000fc600020f14ce */
[CC--:B---3--:R-:W-:Y:S01]  /*154b0*/  @!P2 LEA R8, P4, R192.reuse, R6.reuse, 0x2 ;  /* 0x00000006c008a211 */ /* 0x0c8fe200078810ff */
[----:B------:R4:W-:Y:S01]  /*154c0*/  @!P3 ST.E.64 desc[UR54][R12.64], R52 ;  /* 0x000000340c00b985 */ /* 0x0009e2000c101b36 */
[-C--:B------:R-:W-:Y:S02]  /*154d0*/  @!P5 LEA R14, P3, R193, R6.reuse, 0x2 ;  /* 0x00000006c10ed211 */ /* 0x080fe400078610ff */
[----:B------:R-:W-:Y:S01]  /*154e0*/  @!P1 LEA R20, P6, R191, R6, 0x2 ;  /* 0x00000006bf149211 */ /* 0x000fe200078c10ff */
[----:B------:R4:W-:Y:S01]  /*154f0*/  @!P0 ST.E.64 desc[UR54][R4.64], R54 ;  /* 0x0000003604008985 */ /* 0x0009e2000c101b36 */
        /* <DEDUP_REMOVED lines=8> */
[----:B----4-:R-:W-:-:S04]  /*15580*/  LEA R4, P0, R190, R6, 0x2 ;  /* 0x00000006be047211 */ /* 0x010fc800078010ff */
[----:B------:R-:W-:-:S05]  /*15590*/  LEA.HI.X R5, R190, R7, R202, 0x2, P0 ;  /* 0x00000007be057211 */ /* 0x000fca00000f14ca */
[----:B------:R1:W-:Y:S01]  /*155a0*/  ST.E.64 desc[UR54][R4.64], R30 ;  /* 0x0000001e04007985 */ /* 0x0003e2000c101b36 */
[----:B------:R-:W-:Y:S05]  /*155b0*/  BRA `(.L_x_1535) ;  /* 0x0000000c002c7947 */ /* 0x000fea0003800000 */
.L_x_1526:
[----:B------:R-:W0:Y:S01]  /*155c0*/  LDC.64 R4, c[0x0][0xc00] ;  /* 0x00030000ff047b82 */ /* 0x000e220000000a00 */
[----:B------:R-:W-:Y:S01]  /*155d0*/  ULDC.64 UR8, c[0x0][0xc00] ;  /* 0x0003000000087ab9 */ /* 0x000fe20000000a00 */
[----:B------:R-:W-:Y:S01]  /*155e0*/  IMAD.MOV.U32 R3, RZ, RZ, RZ ;  /* 0x000000ffff037224 */ /* 0x000fe200078e00ff */
[----:B------:R-:W-:-:S05]  /*155f0*/  UIMAD.WIDE UR8, UR37, 0x4, UR8 ;  /* 0x00000004250878a5 */ /* 0x000fca000f8e0208 */
[----:B------:R-:W1:Y:S01]  /*15600*/  LDC.64 R6, c[0x0][0xc08] ;  /* 0x00030200ff067b82 */ /* 0x000e620000000a00 */
[----:B0-----:R-:W-:Y:S01]  /*15610*/  ISETP.NE.U32.AND P0, PT, R4, RZ, PT ;  /* 0x000000ff0400720c */ /* 0x001fe20003f05070 */
[----:B------:R-:W-:Y:S01]  /*15620*/  IMAD.U32 R4, RZ, RZ, UR8 ;  /* 0x00000008ff047e24 */ /* 0x000fe2000f8e00ff */
[----:B------:R-:W-:Y:S01]  /*15630*/  R2UR UR4, R5 ;  /* 0x00000000050472ca */ /* 0x000fe200000e0000 */
[----:B------:R-:W-:Y:S01]  /*15640*/  IMAD.U32 R5, RZ, RZ, UR9 ;  /* 0x00000009ff057e24 */ /* 0x000fe2000f8e00ff */
[----:B-1----:R-:W-:-:S09]  /*15650*/  ISETP.NE.U32.AND P1, PT, R6, RZ, PT ;  /* 0x000000ff0600720c */ /* 0x002fd20003f25070 */
[----:B------:R-:W-:Y:S02]  /*15660*/  VOTEU.ANY UP0, P0 ;  /* 0x00000000003f7886 */ /* 0x000fe40000000100 */
[----:B------:R-:W-:Y:S01]  /*15670*/  UISETP.NE.AND.EX UP0, UPT, UR4, URZ, UPT, UP0 ;  /* 0x0000003f0400728c */ /* 0x000fe2000bf05300 */
[----:B------:R-:W-:Y:S01]  /*15680*/  R2UR UR4, R7 ;  /* 0x00000000070472ca */ /* 0x000fe200000e0000 */
[----:B------:R-:W-:-:S04]  /*15690*/  VOTEU.ANY UP1, P1 ;  /* 0x00000000003f7886 */ /* 0x000fc80000820100 */
[----:B------:R-:W-:-:S08]  /*156a0*/  PLOP3.LUT P0, PT, PT, PT, UP0, 0x80, 0x0 ;  /* 0x000000000000781c */ /* 0x000fd00003f0f008 */
[----:B------:R-:W-:-:S06]  /*156b0*/  UISETP.NE.AND.EX UP1, UPT, UR4, URZ, UPT, UP1 ;  /* 0x0000003f0400728c */ /* 0x000fcc000bf25310 */
[----:B------:R-:W-:Y:S01]  /*156c0*/  PLOP3.LUT P1, PT, PT, PT, UP1, 0x80, 0x0 ;  /* 0x000000000000781c */ /* 0x000fe20003f2f018 */
[----:B------:R0:W5:Y:S01]  /*156d0*/  @P0 LDG.E R3, desc[UR54][R4.64] ;  /* 0x0000003604030981 */ /* 0x000162000c1e1900 */
[----:B------:R-:W-:Y:S02]  /*156e0*/  ULDC UR4, c[0x0][0xa88] ;  /* 0x0002a20000047ab9 */ /* 0x000fe40000000800 */
[----:B------:R-:W-:Y:S01]  /*156f0*/  IMAD.U32 R0, RZ, RZ, UR4 ;  /* 0x00000004ff007e24 */ /* 0x000fe2000f8e00ff */
[----:B------:R-:W-:Y:S02]  /*15700*/  @UP1 ULDC.64 UR8, c[0x0][0xc08] ;  /* 0x0003020000081ab9 */ /* 0x000fe40000000a00 */
[----:B------:R-:W-:-:S06]  /*15710*/  @UP1 UIMAD.WIDE UR8, UR37, 0x4, UR8 ;  /* 0x00000004250818a5 */ /* 0x000fcc000f8e0208 */
[----:B------:R-:W-:Y:S02]  /*15720*/  IMAD.U32 R6, RZ, RZ, UR8 ;  /* 0x00000008ff067e24 */ /* 0x000fe4000f8e00ff */
[----:B------:R-:W-:-:S05]  /*15730*/  IMAD.U32 R7, RZ, RZ, UR9 ;  /* 0x00000009ff077e24 */ /* 0x000fca000f8e00ff */
[----:B------:R0:W5:Y:S01]  /*15740*/  @P1 LDG.E R0, desc[UR54][R6.64] ;  /* 0x0000003606001981 */ /* 0x000162000c1e1900 */
[----:B------:R-:W-:Y:S05]  /*15750*/  @P1 BRA `(.L_x_1538) ;  /* 0x0000000000101947 */ /* 0x000fea0003800000 */
[----:B------:R-:W-:Y:S05]  /*15760*/  @!P0 BRA `(.L_x_1538) ;  /* 0x00000000000c8947 */ /* 0x000fea0003800000 */
[----:B0-----:R-:W2:Y:S04]  /*15770*/  LDG.E R7, desc[UR54][R4.64] ;  /* 0x0000003604077981 */ /* 0x001ea8000c1e1900 */
[----:B-----5:R-:W2:Y:S02]  /*15780*/  LDG.E R0, desc[UR54][R4.64+0x4] ;  /* 0x0000043604007981 */ /* 0x020ea4000c1e1900 */
[----:B--2---:R-:W-:-:S07]  /*15790*/  IMAD.IADD R0, R0, 0x1, -R7 ;  /* 0x0000000100007824 */ /* 0x004fce00078e0a07 */
.L_x_1538:
[----:B-----5:R-:W-:Y:S01]  /*157a0*/  R2UR UR16, R3 ;  /* 0x00000000031072ca */ /* 0x020fe200000e0000 */
[----:B------:R-:W-:Y:S01]  /*157b0*/  USHF.R.S32.HI UR7, URZ, 0x1f, UR37 ;  /* 0x0000001f3f077899 */ /* 0x000fe20008011425 */
[----:B------:R-:W-:Y:S01]  /*157c0*/  ISETP.GT.AND P0, PT, R217, 0x7f, PT ;  /* 0x0000007fd900780c */ /* 0x000fe20003f04270 */
[----:B------:R-:W-:Y:S01]  /*157d0*/  USEL UR4, UR37, URZ, !UP0 ;  /* 0x0000003f25047287 */ /* 0x000fe2000c000000 */
[----:B------:R-:W-:Y:S01]  /*157e0*/  BSSY B1, `(.L_x_1539) ;  /* 0x000003a000017945 */ /* 0x000fe20003800000 */
[----:B------:R-:W-:-:S08]  /*157f0*/  USEL UR7, UR7, URZ, !UP0 ;  /* 0x0000003f07077287 */ /* 0x000fd0000c000000 */
[----:B------:R-:W-:Y:S02]  /*15800*/  USHF.R.S32.HI UR16, URZ, 0x1f, UR16 ;  /* 0x0000001f3f107899 */ /* 0x000fe40008011410 */
[----:B------:R-:W-:Y:S10]  /*15810*/  @P0 BRA `(.L_x_1540) ;  /* 0x0000000000d80947 */ /* 0x000ff40003800000 */
[----:B0-----:R-:W0:Y:S01]  /*15820*/  S2R R5, SR_TID.X ;  /* 0x0000000000057919 */ /* 0x001e220000002100 */
[----:B------:R-:W1:Y:S01]  /*15830*/  LDC R9, c[0x0][0xbe8] ;  /* 0x0002fa00ff097b82 */ /* 0x000e620000000800 */
[----:B------:R-:W-:Y:S02]  /*15840*/  IMAD.U32 R8, RZ, RZ, UR38 ;  /* 0x00000026ff087e24 */ /* 0x000fe4000f8e00ff */
[----:B-1----:R-:W-:-:S03]  /*15850*/  IMAD R4, R0, R9, RZ ;  /* 0x0000000900047224 */ /* 0x002fc600078e02ff */
[----:B0-----:R-:W-:-:S04]  /*15860*/  IADD3 R8, R8, -0x80, R5 ;  /* 0xffffff8008087810 */ /* 0x001fc80007ffe005 */
[----:B------:R-:W-:-:S13]  /*15870*/  ISETP.GE.AND P0, PT, R8, R4, PT ;  /* 0x000000040800720c */ /* 0x000fda0003f06270 */
[----:B------:R-:W-:Y:S05]  /*15880*/  @P0 BRA `(.L_x_1540) ;  /* 0x0000000000bc0947 */ /* 0x000fea0003800000 */
[----:B------:R-:W-:Y:S01]  /*15890*/  ISETP.NE.AND P0, PT, R9, 0x1, PT ;  /* 0x000000010900780c */ /* 0x000fe20003f05270 */
[----:B------:R-:W-:Y:S01]  /*158a0*/  UISETP.GT.AND UP0, UPT, UR46, 0x1, UPT ;  /* 0x000000012e00788c */ /* 0x000fe2000bf04270 */
[----:B------:R-:W-:Y:S01]  /*158b0*/  IMAD.MOV.U32 R6, RZ, RZ, R8 ;  /* 0x000000ffff067224 */ /* 0x000fe200078e0008 */
[----:B------:R-:W-:Y:S02]  /*158c0*/  UMOV UR8, 0x9b8 ;  /* 0x000009b800087882 */ /* 0x000fe40000000000 */
[----:B------:R-:W-:Y:S02]  /*158d0*/  USEL UR17, UR8, 0x978, UP0 ;  /* 0x0000097808117887 */ /* 0x000fe40008000000 */
[----:B------:R-:W-:-:S06]  /*158e0*/  USEL UR19, UR40, URZ, UP0 ;  /* 0x0000003f28137287 */ /* 0x000fcc0008000000 */
[----:B------:R-:W0:Y:S04]  /*158f0*/  @P0 LDC R7, c[0x0][0xbec] ;  /* 0x0002fb00ff070b82 */ /* 0x000e280000000800 */
[----:B------:R-:W-:Y:S01]  /*15900*/  ULDC.64 UR8, c[0x0][UR17+0x218] ;  /* 0x0000860011087abb */ /* 0x000fe20008000a00 */
[----:B------:R-:W-:Y:S01]  /*15910*/  ULDC.64 UR10, c[0x0][UR17+0x220] ;  /* 0x00008800110a7abb */ /* 0x000fe20008000a00 */
[----:B------:R-:W-:Y:S02]  /*15920*/  UIMAD.WIDE.U32 UR14, UR8, UR36, URZ ;  /* 0x00000024080e72a5 */ /* 0x000fe4000f8e003f */
[----:B------:R-:W1:Y:S01]  /*15930*/  @P0 LDC R10, c[0x0][0xbf0] ;  /* 0x0002fc00ff0a0b82 */ /* 0x000e620000000800 */
[----:B------:R-:W-:Y:S02]  /*15940*/  UIMAD UR18, UR9, UR36, URZ ;  /* 0x00000024091272a4 */ /* 0x000fe4000f8e023f */
[----:B------:R-:W-:Y:S01]  /*15950*/  UIMAD UR11, UR11, UR4, URZ ;  /* 0x000000040b0b72a4 */ /* 0x000fe2000f8e023f */
[----:B------:R-:W-:Y:S01]  /*15960*/  IMAD.U32 R4, RZ, RZ, UR14 ;  /* 0x0000000eff047e24 */ /* 0x000fe2000f8e00ff */
[----:B------:R-:W-:Y:S01]  /*15970*/  UIMAD.WIDE.U32 UR8, UR10, UR4, URZ ;  /* 0x000000040a0872a5 */ /* 0x000fe2000f8e003f */
[----:B------:R-:W-:Y:S01]  /*15980*/  IMAD.U32 R5, RZ, RZ, UR15 ;  /* 0x0000000fff057e24 */ /* 0x000fe2000f8e00ff */
[----:B------:R-:W-:-:S02]  /*15990*/  UIADD3 UR14, UR18, UR15, URZ ;  /* 0x0000000f120e7290 */ /* 0x000fc4000fffe03f */
[----:B------:R-:W-:Y:S01]  /*159a0*/  UIMAD UR11, UR10, UR7, UR11 ;  /* 0x000000070a0b72a4 */ /* 0x000fe2000f8e020b */
[----:B------:R-:W-:-:S03]  /*159b0*/  ULDC.64 UR12, c[0x0][UR17+0x228] ;  /* 0x00008a00110c7abb */ /* 0x000fc60008000a00 */
[----:B------:R-:W-:Y:S01]  /*159c0*/  UIADD3 UR11, UR9, UR11, URZ ;  /* 0x0000000b090b7290 */ /* 0x000fe2000fffe03f */
[----:B------:R-:W-:Y:S01]  /*159d0*/  IMAD.U32 R11, RZ, RZ, UR14 ;  /* 0x0000000eff0b7e24 */ /* 0x000fe2000f8e00ff */
[----:B------:R-:W-:Y:S01]  /*159e0*/  UIMAD.WIDE.U32 UR20, UR12, UR19, URZ ;  /* 0x000000130c1472a5 */ /* 0x000fe2000f8e003f */
[----:B0-----:R-:W-:Y:S01]  /*159f0*/  @P0 IMAD.HI.U32 R7, R8, R7, RZ ;  /* 0x0000000708070227 */ /* 0x001fe200078e00ff */
[----:B------:R-:W-:-:S04]  /*15a00*/  UIMAD UR10, UR13, UR19, URZ ;  /* 0x000000130d0a72a4 */ /* 0x000fc8000f8e023f */
[----:B------:R-:W-:Y:S01]  /*15a10*/  UIADD3 UR10, UR10, UR21, URZ ;  /* 0x000000150a0a7290 */ /* 0x000fe2000fffe03f */
[----:B-1----:R-:W-:Y:S02]  /*15a20*/  @P0 SHF.R.U32.HI R6, RZ, R10, R7 ;  /* 0x0000000aff060219 */ /* 0x002fe40000011607 */
[----:B------:R-:W-:Y:S01]  /*15a30*/  IADD3 R5, P0, P1, R4, UR8, R3 ;  /* 0x0000000804057c10 */ /* 0x000fe2000f91e003 */
[----:B------:R-:W-:Y:S01]  /*15a40*/  IMAD.U32 R4, RZ, RZ, UR16 ;  /* 0x00000010ff047e24 */ /* 0x000fe2000f8e00ff */
[----:B------:R-:W-:Y:S01]  /*15a50*/  ULDC.64 UR8, c[0x0][UR17+0x210] ;  /* 0x0000840011087abb */ /* 0x000fe20008000a00 */
[----:B------:R-:W-:-:S04]  /*15a60*/  IMAD.MOV R7, RZ, RZ, -R6 ;  /* 0x000000ffff077224 */ /* 0x000fc800078e0a06 */
[----:B------:R-:W-:Y:S01]  /*15a70*/  IMAD R7, R9, R7, R8 ;  /* 0x0000000709077224 */ /* 0x000fe200078e0208 */
[----:B------:R-:W-:Y:S02]  /*15a80*/  IADD3.X R8, R11, UR11, R4, P0, P1 ;  /* 0x0000000b0b087c10 */ /* 0x000fe400087e2404 */
[----:B------:R-:W-:Y:S01]  /*15a90*/  IADD3 R4, P0, P1, R6, UR20, R5 ;  /* 0x0000001406047c10 */ /* 0x000fe2000f91e005 */
[----:B------:R-:W-:Y:S01]  /*15aa0*/  IMAD R9, R7, UR9, RZ ;  /* 0x0000000907097c24 */ /* 0x000fe2000f8e02ff */
[----:B------:R-:W-:Y:S02]  /*15ab0*/  SHF.R.S32.HI R5, RZ, 0x1f, R6 ;  /* 0x0000001fff057819 */ /* 0x000fe40000011406 */
[----:B------:R-:W-:Y:S02]  /*15ac0*/  SHF.R.S32.HI R6, RZ, 0x1f, R7 ;  /* 0x0000001fff067819 */ /* 0x000fe40000011407 */
[----:B------:R-:W-:Y:S01]  /*15ad0*/  IADD3.X R5, R5, UR10, R8, P0, P1 ;  /* 0x0000000a05057c10 */ /* 0x000fe200087e2408 */
[----:B------:R-:W-:Y:S01]  /*15ae0*/  ULDC.64 UR10, c[0x0][0xba8] ;  /* 0x0002ea00000a7ab9 */ /* 0x000fe20000000a00 */
[----:B------:R-:W-:Y:S01]  /*15af0*/  @!UP0 ULDC UR10, c[0x0][0xb50] ;  /* 0x0002d400000a8ab9 */ /* 0x000fe20000000800 */
[----:B------:R-:W-:Y:S01]  /*15b00*/  IMAD R9, R6, UR8, R9 ;  /* 0x0000000806097c24 */ /* 0x000fe2000f8e0209 */
[----:B------:R-:W-:Y:S01]  /*15b10*/  @!UP0 ULDC UR11, c[0x0][0xb54] ;  /* 0x0002d500000b8ab9 */ /* 0x000fe20000000800 */
[----:B------:R-:W-:-:S04]  /*15b20*/  IMAD.WIDE.U32 R4, R7, UR8, R4 ;  /* 0x0000000807047c25 */ /* 0x000fc8000f8e0004 */
[----:B------:R-:W-:Y:S01]  /*15b30*/  IMAD.IADD R5, R5, 0x1, R9 ;  /* 0x0000000105057824 */ /* 0x000fe200078e0209 */
[----:B------:R-:W-:-:S04]  /*15b40*/  LEA R6, P0, R4, UR10, 0x2 ;  /* 0x0000000a04067c11 */ /* 0x000fc8000f8010ff */
[----:B------:R-:W-:Y:S01]  /*15b50*/  LEA.HI.X R7, R4, UR11, R5, 0x2, P0 ;  /* 0x0000000b04077c11 */ /* 0x000fe200080f1405 */
[----:B------:R-:W-:-:S05]  /*15b60*/  IMAD.MOV.U32 R5, RZ, RZ, -0x800000 ;  /* 0xff800000ff057424 */ /* 0x000fca00078e00ff */
[----:B------:R1:W-:Y:S03]  /*15b70*/  STG.E desc[UR54][R6.64], R5 ;  /* 0x0000000506007986 */ /* 0x0003e6000c101936 */
.L_x_1540:
[----:B------:R-:W-:Y:S05]  /*15b80*/  BSYNC B1 ;  /* 0x0000000000017941 */ /* 0x000fea0003800000 */
.L_x_1539:
[----:B------:R-:W-:-:S06]  /*15b90*/  UISETP.GT.AND UP0, UPT, UR46, 0x1, UPT ;  /* 0x000000012e00788c */ /* 0x000fcc000bf04270 */
[----:B------:R-:W-:-:S13]  /*15ba0*/  PLOP3.LUT P0, PT, PT, PT, UP0, 0x80, 0x0 ;  /* 0x000000000000781c */ /* 0x000fda0003f0f008 */
[----:B------:R-:W-:Y:S05]  /*15bb0*/  @P0 BRA `(.L_x_1535) ;  /* 0x0000000400ac0947 */ /* 0x000fea0003800000 */
[----:B------:R-:W2:Y:S01]  /*15bc0*/  LDC R11, c[0x0][0xbe8] ;  /* 0x0002fa00ff0b7b82 */ /* 0x000ea20000000800 */
[C---:B------:R-:W-:Y:S01]  /*15bd0*/  R2UR UR11, R3.reuse ;  /* 0x00000000030b72ca */ /* 0x040fe200000e0000 */
[----:B------:R-:W-:Y:S01]  /*15be0*/  ULDC.64 UR12, c[0x0][0xaa0] ;  /* 0x0002a800000c7ab9 */ /* 0x000fe20000000a00 */
[----:B------:R-:W-:Y:S01]  /*15bf0*/  R2UR UR8, R3 ;  /* 0x00000000030872ca */ /* 0x000fe200000e0000 */
[----:B------:R-:W-:Y:S01]  /*15c00*/  UIMAD UR10, UR16, UR12, URZ ;  /* 0x0000000c100a72a4 */ /* 0x000fe2000f8e023f */
[----:B------:R-:W-:Y:S01]  /*15c10*/  IMAD R3, R189, 0x20, R200 ;  /* 0x00000020bd037824 */ /* 0x000fe200078e02c8 */
[----:B------:R-:W-:Y:S03]  /*15c20*/  BSSY B1, `(.L_x_1541) ;  /* 0x000003a000017945 */ /* 0x000fe60003800000 */
[----:B------:R-:W-:-:S04]  /*15c30*/  VIADD R8, R3, UR38 ;  /* 0x0000002603087c36 */ /* 0x000fc80008000000 */
[----:B------:R-:W-:Y:S01]  /*15c40*/  IMAD.MOV.U32 R3, RZ, RZ, R8 ;  /* 0x000000ffff037224 */ /* 0x000fe200078e0008 */
[----:B------:R-:W-:Y:S02]  /*15c50*/  UIMAD UR10, UR11, UR13, UR10 ;  /* 0x0000000d0b0a72a4 */ /* 0x000fe4000f8e020a */
[----:B------:R-:W-:-:S04]  /*15c60*/  UIMAD.WIDE.U32 UR8, UR8, UR12, URZ ;  /* 0x0000000c080872a5 */ /* 0x000fc8000f8e003f */
[----:B------:R-:W-:-:S03]  /*15c70*/  UIADD3 UR9, UR9, UR10, URZ ;  /* 0x0000000a09097290 */ /* 0x000fc6000fffe03f */
[----:B------:R-:W-:Y:S01]  /*15c80*/  ULDC.64 UR10, c[0x0][0xae8] ;  /* 0x0002ba00000a7ab9 */ /* 0x000fe20000000a00 */
[----:B--2---:R-:W-:Y:S01]  /*15c90*/  ISETP.NE.AND P0, PT, R11, 0x1, PT ;  /* 0x000000010b00780c */ /* 0x004fe20003f05270 */
[----:B------:R-:W-:-:S04]  /*15ca0*/  UIMAD.WIDE.U32 UR8, UR36, UR10, UR8 ;  /* 0x0000000a240872a5 */ /* 0x000fc8000f8e0008 */
[----:B------:R-:W-:-:S03]  /*15cb0*/  UIMAD UR9, UR36, UR11, UR9 ;  /* 0x0000000b240972a4 */ /* 0x000fc6000f8e0209 */
[----:B------:R-:W-:Y:S02]  /*15cc0*/  ULDC.64 UR10, c[0x0][0xaf0] ;  /* 0x0002bc00000a7ab9 */ /* 0x000fe40000000a00 */
[----:B------:R-:W-:Y:S02]  /*15cd0*/  UIMAD UR7, UR7, UR10, URZ ;  /* 0x0000000a070772a4 */ /* 0x000fe4000f8e023f */
[----:B------:R-:W-:Y:S01]  /*15ce0*/  UIMAD.WIDE.U32 UR8, UR4, UR10, UR8 ;  /* 0x0000000a040872a5 */ /* 0x000fe2000f8e0008 */
[----:B01----:R-:W0:Y:S01]  /*15cf0*/  @P0 LDC R5, c[0x0][0xbec] ;  /* 0x0002fb00ff050b82 */ /* 0x003e220000000800 */
[----:B------:R-:W-:-:S03]  /*15d00*/  UIMAD UR7, UR4, UR11, UR7 ;  /* 0x0000000b040772a4 */ /* 0x000fc6000f8e0207 */
[----:B------:R-:W-:Y:S01]  /*15d10*/  ULDC.64 UR10, c[0x0][0xae0] ;  /* 0x0002b800000a7ab9 */ /* 0x000fe20000000a00 */
[----:B------:R-:W-:-:S03]  /*15d20*/  UIADD3 UR4, UR9, UR7, URZ ;  /* 0x0000000709047290 */ /* 0x000fc6000fffe03f */
        /* <DEDUP_REMOVED lines=16> */
[----:B------:R-:W-:Y:S02]  /*15e30*/  VIADD R8, R200, UR38 ;  /* 0x00000026c8087c36 */ /* 0x000fe40008000000 */
[----:B------:R-:W-:Y:S02]  /*15e40*/  IMAD R11, R0, R11, RZ ;  /* 0x0000000b000b7224 */ /* 0x000fe400078e02ff */
[C---:B------:R-:W-:Y:S02]  /*15e50*/  IMAD R3, R7.reuse, UR9, R6 ;  /* 0x0000000907037c24 */ /* 0x040fe4000f8e0206 */
[----:B------:R-:W-:Y:S01]  /*15e60*/  IMAD.WIDE.U32 R4, R7, UR8, R4 ;  /* 0x0000000807047c25 */ /* 0x000fe2000f8e0004 */
[----:B------:R-:W-:Y:S01]  /*15e70*/  ISETP.GE.AND P2, PT, R8, R11, PT ;  /* 0x0000000b0800720c */ /* 0x000fe20003f46270 */
[----:B------:R-:W-:-:S02]  /*15e80*/  ULDC.64 UR8, c[0x0][0xa80] ;  /* 0x0002a00000087ab9 */ /* 0x000fc40000000a00 */
[----:B------:R-:W-:Y:S01]  /*15e90*/  VIADD R0, R8, 0x20 ;  /* 0x0000002008007836 */ /* 0x000fe20000000000 */
[----:B------:R-:W-:Y:S01]  /*15ea0*/  LEA R6, P3, R4, UR8, 0x1 ;  /* 0x0000000804067c11 */ /* 0x000fe2000f8608ff */
[----:B------:R-:W-:-:S03]  /*15eb0*/  IMAD.IADD R3, R5, 0x1, R3 ;  /* 0x0000000105037824 */ /* 0x000fc600078e0203 */
[-C--:B------:R-:W-:Y:S01]  /*15ec0*/  ISETP.GE.AND P1, PT, R0, R11.reuse, PT ;  /* 0x0000000b0000720c */ /* 0x080fe20003f26270 */
[----:B------:R-:W-:Y:S01]  /*15ed0*/  VIADD R0, R8, 0x40 ;  /* 0x0000004008007836 */ /* 0x000fe20000000000 */
[----:B------:R-:W-:Y:S02]  /*15ee0*/  LEA.HI.X R3, R4, UR9, R3, 0x1, P3 ;  /* 0x0000000904037c11 */ /* 0x000fe400098f0c03 */
[----:B------:R0:W1:Y:S02]  /*15ef0*/  SHFL.IDX PT, R4, R6, RZ, 0x181f ;  /* 0x00181fff06047589 */ /* 0x00006400000e0000 */
[----:B------:R-:W-:Y:S02]  /*15f00*/  ISETP.GE.AND P0, PT, R0, R11, PT ;  /* 0x0000000b0000720c */ /* 0x000fe40003f06270 */
[----:B------:R0:W2:Y:S01]  /*15f10*/  SHFL.IDX PT, R0, R3, RZ, 0x181f ;  /* 0x00181fff03007589 */ /* 0x0000a200000e0000 */
[----:B------:R-:W-:Y:S10]  /*15f20*/  @P2 BRA `(.L_x_1542) ;  /* 0x0000000000242947 */ /* 0x000ff40003800000 */
[----:B------:R-:W-:Y:S02]  /*15f30*/  ULDC UR4, c[0x0][0xac8] ;  /* 0x0002b20000047ab9 */ /* 0x000fe40000000800 */
[----:B------:R-:W-:Y:S02]  /*15f40*/  ISETP.GE.AND P4, PT, R23, UR4, PT ;  /* 0x0000000417007c0c */ /* 0x000fe4000bf86270 */
[----:B------:R-:W-:-:S11]  /*15f50*/  ISETP.GE.AND P5, PT, R188, UR4, PT ;  /* 0x00000004bc007c0c */ /* 0x000fd6000bfa6270 */
[CC--:B-1----:R-:W-:Y:S02]  /*15f60*/  @!P4 LEA R12, P2, R23.reuse, R4.reuse, 0x1 ;  /* 0x00000004170cc211 */ /* 0x0c2fe400078408ff */
[C---:B------:R-:W-:Y:S02]  /*15f70*/  @!P5 LEA R4, P3, R188.reuse, R4, 0x1 ;  /* 0x00000004bc04d211 */ /* 0x040fe400078608ff */
[-C--:B--2---:R-:W-:Y:S02]  /*15f80*/  @!P4 LEA.HI.X R13, R23, R0.reuse, R216, 0x1, P2 ;  /* 0x00000000170dc211 */ /* 0x084fe400010f0cd8 */
[----:B------:R-:W-:-:S03]  /*15f90*/  @!P5 LEA.HI.X R5, R188, R0, R215, 0x1, P3 ;  /* 0x00000000bc05d211 */ /* 0x000fc600018f0cd7 */
[----:B------:R3:W-:Y:S04]  /*15fa0*/  @!P4 ST.E.128 desc[UR54][R12.64], RZ ;  /* 0x000000ff0c00c985 */ /* 0x0007e8000c101d36 */
[----:B------:R3:W-:Y:S02]  /*15fb0*/  @!P5 ST.E.128 desc[UR54][R4.64], RZ ;  /* 0x000000ff0400d985 */ /* 0x0007e4000c101d36 */
.L_x_1542:
[----:B------:R-:W-:Y:S05]  /*15fc0*/  BSYNC B1 ;  /* 0x0000000000017941 */ /* 0x000fea0003800000 */
.L_x_1541:
[----:B--2---:R2:W4:Y:S01]  /*15fd0*/  SHFL.IDX PT, R0, R3, 0x1, 0x181f ;  /* 0x00381f0003007f89 */ /* 0x00452200000e0000 */
[----:B------:R-:W-:Y:S03]  /*15fe0*/  BSSY B1, `(.L_x_1543) ;  /* 0x000000c000017945 */ /* 0x000fe60003800000 */
[----:B-1-3--:R2:W1:Y:S01]  /*15ff0*/  SHFL.IDX PT, R4, R6, 0x1, 0x181f ;  /* 0x00381f0006047f89 */ /* 0x00a46200000e0000 */
[----:B------:R-:W-:Y:S05]  /*16000*/  @P1 BRA `(.L_x_1544) ;  /* 0x0000000000241947 */ /* 0x000fea0003800000 */
[----:B------:R-:W-:Y:S02]  /*16010*/  ULDC UR4, c[0x0][0xac8] ;  /* 0x0002b20000047ab9 */ /* 0x000fe40000000800 */
[----:B------:R-:W-:Y:S02]  /*16020*/  ISETP.GE.AND P3, PT, R23, UR4, PT ;  /* 0x0000000417007c0c */ /* 0x000fe4000bf66270 */
[----:B------:R-:W-:-:S11]  /*16030*/  ISETP.GE.AND P4, PT, R188, UR4, PT ;  /* 0x00000004bc007c0c */ /* 0x000fd6000bf86270 */
[CC--:B-1----:R-:W-:Y:S02]  /*16040*/  @!P3 LEA R12, P1, R23.reuse, R4.reuse, 0x1 ;  /* 0x00000004170cb211 */ /* 0x0c2fe400078208ff */
[C---:B------:R-:W-:Y:S02]  /*16050*/  @!P4 LEA R4, P2, R188.reuse, R4, 0x1 ;  /* 0x00000004bc04c211 */ /* 0x040fe400078408ff */
[-C--:B----4-:R-:W-:Y:S02]  /*16060*/  @!P3 LEA.HI.X R13, R23, R0.reuse, R216, 0x1, P1 ;  /* 0x00000000170db211 */ /* 0x090fe400008f0cd8 */
[----:B------:R-:W-:-:S03]  /*16070*/  @!P4 LEA.HI.X R5, R188, R0, R215, 0x1, P2 ;  /* 0x00000000bc05c211 */ /* 0x000fc600010f0cd7 */
[----:B------:R3:W-:Y:S04]  /*16080*/  @!P3 ST.E.128 desc[UR54][R12.64], RZ ;  /* 0x000000ff0c00b985 */ /* 0x0007e8000c101d36 */
[----:B------:R3:W-:Y:S02]  /*16090*/  @!P4 ST.E.128 desc[UR54][R4.64], RZ ;  /* 0x000000ff0400c985 */ /* 0x0007e4000c101d36 */
.L_x_1544:
[----:B------:R-:W-:Y:S05]  /*160a0*/  BSYNC B1 ;  /* 0x0000000000017941 */ /* 0x000fea0003800000 */
.L_x_1543:
[----:B----4-:R4:W0:Y:S01]  /*160b0*/  SHFL.IDX PT, R0, R3, 0x2, 0x181f ;  /* 0x00581f0003007f89 */ /* 0x01082200000e0000 */
        /* <DEDUP_REMOVED lines=8> */
[-C--:B0-----:R-:W-:Y:S02]  /*16140*/  @!P2 LEA.HI.X R13, R23, R0.reuse, R216, 0x1, P0 ;  /* 0x00000000170da211 */ /* 0x081fe400000f0cd8 */
[----:B------:R-:W-:-:S03]  /*16150*/  @!P3 LEA.HI.X R5, R188, R0, R215, 0x1, P1 ;  /* 0x00000000bc05b211 */ /* 0x000fc600008f0cd7 */
[----:B------:R3:W-:Y:S04]  /*16160*/  @!P2 ST.E.128 desc[UR54][R12.64], RZ ;  /* 0x000000ff0c00a985 */ /* 0x0007e8000c101d36 */
[----:B------:R3:W-:Y:S02]  /*16170*/  @!P3 ST.E.128 desc[UR54][R4.64], RZ ;  /* 0x000000ff0400b985 */ /* 0x0007e4000c101d36 */
.L_x_1546:
[----:B------:R-:W-:Y:S05]  /*16180*/  BSYNC B1 ;  /* 0x0000000000017941 */ /* 0x000fea0003800000 */
.L_x_1545:
[----:B0-----:R-:W-:Y:S01]  /*16190*/  VIADD R0, R8, 0x60 ;  /* 0x0000006008007836 */ /* 0x001fe20000000000 */
[----:B--2-4-:R-:W0:Y:S04]  /*161a0*/  SHFL.IDX PT, R3, R3, 0x3, 0x181f ;  /* 0x00781f0003037f89 */ /* 0x014e2800000e0000 */
[----:B------:R-:W-:Y:S01]  /*161b0*/  ISETP.GE.AND P0, PT, R0, R11, PT ;  /* 0x0000000b0000720c */ /* 0x000fe20003f06270 */
[----:B-1-3--:R1:W2:-:S12]  /*161c0*/  SHFL.IDX PT, R4, R6, 0x3, 0x181f ;  /* 0x00781f0006047f89 */ /* 0x00a29800000e0000 */
[----:B-1----:R-:W-:Y:S05]  /*161d0*/  @P0 BRA `(.L_x_1535) ;  /* 0x0000000000240947 */ /* 0x002fea0003800000 */
[----:B------:R-:W-:Y:S02]  /*161e0*/  ULDC UR4, c[0x0][0xac8] ;  /* 0x0002b20000047ab9 */ /* 0x000fe40000000800 */
[----:B------:R-:W-:Y:S02]  /*161f0*/  ISETP.GE.AND P2, PT, R23, UR4, PT ;  /* 0x0000000417007c0c */ /* 0x000fe4000bf46270 */
[----:B------:R-:W-:-:S11]  /*16200*/  ISETP.GE.AND P3, PT, R188, UR4, PT ;  /* 0x00000004bc007c0c */ /* 0x000fd6000bf66270 */
[CC--:B--2---:R-:W-:Y:S02]  /*16210*/  @!P2 LEA R6, P0, R23.reuse, R4.reuse, 0x1 ;  /* 0x000000041706a211 */ /* 0x0c4fe400078008ff */
[C---:B------:R-:W-:Y:S02]  /*16220*/  @!P3 LEA R4, P1, R188.reuse, R4, 0x1 ;  /* 0x00000004bc04b211 */ /* 0x040fe400078208ff */
[-C--:B0-----:R-:W-:Y:S02]  /*16230*/  @!P2 LEA.HI.X R7, R23, R3.reuse, R216, 0x1, P0 ;  /* 0x000000031707a211 */ /* 0x081fe400000f0cd8 */
[----:B------:R-:W-:-:S03]  /*16240*/  @!P3 LEA.HI.X R5, R188, R3, R215, 0x1, P1 ;  /* 0x00000003bc05b211 */ /* 0x000fc600008f0cd7 */
[----:B------:R0:W-:Y:S04]  /*16250*/  @!P2 ST.E.128 desc[UR54][R6.64], RZ ;  /* 0x000000ff0600a985 */ /* 0x0001e8000c101d36 */
[----:B------:R0:W-:Y:S02]  /*16260*/  @!P3 ST.E.128 desc[UR54][R4.64], RZ ;  /* 0x000000ff0400b985 */ /* 0x0001e4000c101d36 */
.L_x_1535:
[----:B------:R-:W-:Y:S05]  /*16270*/  BSYNC B0 ;  /* 0x0000000000007941 */ /* 0x000fea0003800000 */
.L_x_1525:
[----:B------:R-:W-:Y:S02]  /*16280*/  ULDC UR4, c[0x0][0xc3c] ;  /* 0x00030f0000047ab9 */ /* 0x000fe40000000800 */
[----:B------:R-:W-:-:S06]  /*16290*/  UISETP.GE.AND UP0, UPT, UR51, UR4, UPT ;  /* 0x000000043300728c */ /* 0x000fcc000bf06270 */
[----:B------:R-:W-:-:S13]  /*162a0*/  PLOP3.LUT P0, PT, PT, PT, UP0, 0x80, 0x0 ;  /* 0x000000000000781c */ /* 0x000fda0003f0f008 */
[----:B------:R-:W-:Y:S05]  /*162b0*/  @!P0 BRA `(.L_x_1547) ;  /* 0xfffffea800f88947 */ /* 0x000fea000383ffff */
[----:B------:R-:W-:Y:S05]  /*162c0*/  EXIT ;  /* 0x000000000000794d */ /* 0x000fea0003800000 */
.L_x_1434:
        /* <DEDUP_REMOVED lines=19> */
[----:B------:R-:W-:Y:S02]  /*16400*/  IMAD.MOV.U32 R0, RZ, RZ, RZ ;  /* 0x000000ffff007224 */ /* 0x000fe400078e00ff */
[----:B------:R-:W-:Y:S01]  /*16410*/  IMAD.MOV.U32 R9, RZ, RZ, RZ ;  /* 0x000000ffff097224 */ /* 0x000fe200078e00ff */
[----:B0-----:R-:W-:-:S04]  /*16420*/  LOP3.LUT R7, R4, 0x1f, RZ, 0xc0, !PT ;  /* 0x0000001f04077812 */ /* 0x001fc800078ec0ff */
[----:B------:R-:W-:-:S04]  /*16430*/  ISETP.NE.AND P0, PT, R7, 0x1f, PT ;  /* 0x0000001f0700780c */ /* 0x000fc80003f05270 */
[----:B------:R-:W-:-:S13]  /*16440*/  ISETP.GE.OR P1, PT, R7, UR4, !P0 ;  /* 0x0000000407007c0c */ /* 0x000fda000c726670 */
[----:B------:R-:W0:Y:S08]  /*16450*/  @!P1 LDC.64 R4, c[0x0][0xc80] ;  /* 0x00032000ff049b82 */ /* 0x000e300000000a00 */
[----:B------:R-:W1:Y:S01]  /*16460*/  @!P1 LDC.64 R2, c[0x0][0xc78] ;  /* 0x00031e00ff029b82 */ /* 0x000e620000000a00 */
[----:B0-----:R-:W-:-:S05]  /*16470*/  @!P1 IMAD.WIDE.U32 R4, R7, 0x4, R4 ;  /* 0x0000000407049825 */ /* 0x001fca00078e0004 */
[----:B------:R-:W2:Y:S01]  /*16480*/  @!P1 LDG.E R0, desc[UR54][R4.64] ;  /* 0x0000003604009981 */ /* 0x000ea2000c1e1900 */
[----:B-1----:R-:W-:-:S05]  /*16490*/  @!P1 IMAD.WIDE.U32 R2, R7, 0x4, R2 ;  /* 0x0000000407029825 */ /* 0x002fca00078e0002 */
        /* <DEDUP_REMOVED lines=21> */
[----:B------:R-:W1:Y:S01]  /*165f0*/  S2R R6, SR_CTAID.X ;  /* 0x0000000000067919 */ /* 0x000e620000002500 */
[----:B0-----:R-:W-:Y:S02]  /*16600*/  SEL R5, R4, RZ, P5 ;  /* 0x000000ff04057207 */ /* 0x001fe40002800000 */
[----:B------:R-:W0:Y:S03]  /*16610*/  LDC R4, c[0x0][0xc38] ;  /* 0x00030e00ff047b82 */ /* 0x000e260000000800 */
[----:B------:R-:W-:-:S05]  /*16620*/  IMAD.IADD R5, R2, 0x1, R5 ;  /* 0x0000000102057824 */ /* 0x000fca00078e0205 */
[----:B------:R-:W0:Y:S02]  /*16630*/  SHFL.IDX PT, R11, R5, 0x1f, 0x1f ;  /* 0x03e01f00050b7f89 */ /* 0x000e2400000e0000 */
[----:B0-----:R-:W-:-:S05]  /*16640*/  IMAD R11, R11, R4, RZ ;  /* 0x000000040b0b7224 */ /* 0x001fca00078e02ff */
[----:B-1----:R-:W-:Y:S01]  /*16650*/  ISETP.GT.AND P6, PT, R11, R6, PT ;  /* 0x000000060b00720c */ /* 0x002fe20003fc4270 */
[----:B------:R-:W-:-:S12]  /*16660*/  IMAD.MOV.U32 R8, RZ, RZ, R11 ;  /* 0x000000ffff087224 */ /* 0x000fd800078e000b */
[----:B------:R-:W-:Y:S05]  /*16670*/  @P6 BRA `(.L_x_1549) ;  /* 0x00000000009c6947 */ /* 0x000fea0003800000 */
[----:B------:R-:W-:Y:S01]  /*16680*/  IMAD.MOV.U32 R11, RZ, RZ, R8 ;  /* 0x000000ffff0b7224 */ /* 0x000fe200078e0008 */
[----:B------:R-:W-:Y:S01]  /*16690*/  UMOV UR4, URZ ;  /* 0x0000003f00047c82 */ /* 0x000fe20008000000 */
[----:B------:R-:W-:-:S05]  /*166a0*/  ULDC UR5, c[0x0][0xc3c] ;  /* 0x00030f0000057ab9 */ /* 0x000fca0000000800 */
.L_x_1551:
[----:B------:R-:W-:-:S04]  /*166b0*/  UIADD3 UR4, UR4, 0x1f, URZ ;  /* 0x0000001f04047890 */ /* 0x000fc8000fffe03f */
[----:B------:R-:W-:-:S06]  /*166c0*/  UISETP.GE.AND UP0, UPT, UR4, UR5, UPT ;  /* 0x000000050400728c */ /* 0x000fcc000bf06270 */
[----:B------:R-:W-:-:S13]  /*166d0*/  PLOP3.LUT P6, PT, PT, PT, UP0, 0x40, 0x0 ;  /* 0x000000000000781c */ /* 0x000fda0003fce808 */
[----:B------:R-:W-:Y:S05]  /*166e0*/  @!P6 BRA `(.L_x_1550) ;  /* 0x0000000800d0e947 */ /* 0x000fea0003800000 */
[----:B------:R-:W-:Y:S02]  /*166f0*/  VIADD R9, R7, UR4 ;  /* 0x0000000407097c36 */ /* 0x000fe40008000000 */
[----:B------:R-:W-:-:S03]  /*16700*/  IMAD.MOV.U32 R0, RZ, RZ, RZ ;  /* 0x000000ffff007224 */ /* 0x000fc600078e00ff */
[----:B------:R-:W-:-:S13]  /*16710*/  ISETP.GE.OR P6, PT, R9, UR5, !P0 ;  /* 0x0000000509007c0c */ /* 0x000fda000c7c6670 */
[----:B------:R-:W0:Y:S08]  /*16720*/  @!P6 LDC.64 R4, c[0x0][0xc80] ;  /* 0x00032000ff04eb82 */ /* 0x000e300000000a00 */
[----:B------:R-:W1:Y:S01]  /*16730*/  @!P6 LDC.64 R2, c[0x0][0xc78] ;  /* 0x00031e00ff02eb82 */ /* 0x000e620000000a00 */
[----:B0-----:R-:W-:-:S05]  /*16740*/  @!P6 IMAD.WIDE R4, R9, 0x4, R4 ;  /* 0x000000040904e825 */ /* 0x001fca00078e0204 */
[----:B------:R0:W2:Y:S01]  /*16750*/  @!P6 LDG.E R0, desc[UR54][R4.64] ;  /* 0x000000360400e981 */ /* 0x0000a2000c1e1900 */
[----:B-1----:R-:W-:-:S04]  /*16760*/  @!P6 IMAD.WIDE R2, R9, 0x4, R2 ;  /* 0x000000040902e825 */ /* 0x002fc800078e0202 */
[----:B------:R-:W-:Y:S01]  /*16770*/  IMAD.MOV.U32 R9, RZ, RZ, RZ ;  /* 0x000000ffff097224 */ /* 0x000fe200078e00ff */
[----:B0-----:R-:W0:Y:S05]  /*16780*/  LDC R4, c[0x0][0xc38] ;  /* 0x00030e00ff047b82 */ /* 0x001e2a0000000800 */
[----:B------:R-:W2:Y:S02]  /*16790*/  @!P6 LDG.E R9, desc[UR54][R2.64] ;  /* 0x000000360209e981 */ /* 0x000ea4000c1e1900 */
[----:B--2---:R-:W-:-:S05]  /*167a0*/  IMAD R15, R0, R9, RZ ;  /* 0x00000009000f7224 */ /* 0x004fca00078e02ff */
        /* <DEDUP_REMOVED lines=20> */
.L_x_1549:
[----:B------:R-:W-:-:S04]  /*168f0*/  IMAD.IADD R8, R11, 0x1, -R8 ;  /* 0x000000010b087824 */ /* 0x000fc800078e0a08 */
[----:B------:R-:W-:-:S05]  /*16900*/  IMAD R3, R5, R4, R8 ;  /* 0x0000000405037224 */ /* 0x000fca00078e0208 */
[----:B------:R-:W-:Y:S01]  /*16910*/  ISETP.GT.AND P0, PT, R3, R6, PT ;  /* 0x000000060300720c */ /* 0x000fe20003f04270 */
[----:B------:R-:W-:-:S12]  /*16920*/  IMAD.MOV.U32 R3, RZ, RZ, RZ ;  /* 0x000000ffff037224 */ /* 0x000fd800078e00ff */
[----:B------:R-:W-:Y:S02]  /*16930*/  VOTEU.ANY UR6, UPT, !P0 ;  /* 0x0000000000067886 */ /* 0x000fe400040e0100 */
[----:B------:R-:W-:Y:S02]  /*16940*/  UPOPC UR5, UR6 ;  /* 0x00000006000572bf */ /* 0x000fe40008000000 */
[----:B------:R-:W-:Y:S02]  /*16950*/  ISETP.NE.AND P0, PT, RZ, UR6, PT ;  /* 0x00000006ff007c0c */ /* 0x000fe4000bf05270 */
[----:B------:R-:W-:Y:S02]  /*16960*/  UIADD3 UR40, UR5, UR4, URZ ;  /* 0x0000000405287290 */ /* 0x000fe4000fffe03f */
[----:B------:R-:W-:Y:S02]  /*16970*/  IMAD.U32 R2, RZ, RZ, UR5 ;  /* 0x00000005ff027e24 */ /* 0x000fe4000f8e00ff */
[----:B------:R-:W-:-:S03]  /*16980*/  IMAD.U32 R11, RZ, RZ, UR5 ;  /* 0x00000005ff0b7e24 */ /* 0x000fc6000f8e00ff */
[----:B------:R-:W0:Y:S04]  /*16990*/  SHFL.IDX PT, R9, R9, R2, 0x1f ;  /* 0x00001f0209097589 */ /* 0x000e2800000e0000 */
[----:B------:R1:W2:Y:S01]  /*169a0*/  SHFL.IDX PT, R0, R0, R11, 0x1f ;  /* 0x00001f0b00007589 */ /* 0x0002a200000e0000 */
[----:B0-----:R-:W-:Y:S01]  /*169b0*/  ISETP.NE.AND P1, PT, R9, 0x1, PT ;  /* 0x000000010900780c */ /* 0x001fe20003f25270 */
[----:B-1----:R-:W-:-:S12]  /*169c0*/  @!P0 BRA `(.L_x_1552) ;  /* 0x00000000000c8947 */ /* 0x002fd80003800000 */
[----:B------:R-:W-:-:S06]  /*169d0*/  UIADD3 UR4, UR5, -0x1, URZ ;  /* 0xffffffff05047890 */ /* 0x000fcc000fffe03f */
[----:B------:R-:W-:-:S05]  /*169e0*/  IMAD.U32 R2, RZ, RZ, UR4 ;  /* 0x00000004ff027e24 */ /* 0x000fca000f8e00ff */
[----:B------:R0:W1:Y:S02]  /*169f0*/  SHFL.IDX PT, R3, R5, R2, 0x1f ;  /* 0x00001f0205037589 */ /* 0x00006400000e0000 */
.L_x_1552:
[----:B01----:R-:W-:-:S04]  /*16a00*/  IMAD R2, R3, R4, R8 ;  /* 0x0000000403027224 */ /* 0x003fc800078e0208 */
[----:B------:R-:W-:Y:S01]  /*16a10*/  IMAD.IADD R5, R6, 0x1, -R2 ;  /* 0x0000000106057824 */ /* 0x000fe200078e0a02 */
[----:B------:R0:W-:Y:S01]  /*16a20*/  STL [R1], R2 ;  /* 0x0000000201007387 */ /* 0x0001e20000100800 */
[----:B------:R-:W-:Y:S05]  /*16a30*/  @!P1 BRA `(.L_x_1553) ;  /* 0x0000000000ec9947 */ /* 0x000fea0003800000 */
[-C--:B--2---:R-:W-:Y:S02]  /*16a40*/  IABS R12, R0.reuse ;  /* 0x00000000000c7213 */ /* 0x084fe40000000000 */
[----:B------:R-:W-:Y:S02]  /*16a50*/  IABS R4, R9 ;  /* 0x0000000900047213 */ /* 0x000fe40000000000 */
[----:B------:R-:W1:Y:S01]  /*16a60*/  I2F.RP R6, R12 ;  /* 0x0000000c00067306 */ /* 0x000e620000209400 */
[----:B------:R-:W-:-:S07]  /*16a70*/  IABS R10, R0 ;  /* 0x00000000000a7213 */ /* 0x000fce0000000000 */
[----:B------:R-:W2:Y:S08]  /*16a80*/  I2F.RP R8, R4 ;  /* 0x0000000400087306 */ /* 0x000eb00000209400 */
[----:B-1----:R-:W0:Y:S08]  /*16a90*/  MUFU.RCP R6, R6 ;  /* 0x0000000600067308 */ /* 0x002e300000001000 */
[----:B--2---:R-:W-:Y:S01]  /*16aa0*/  MUFU.RCP R8, R8 ;  /* 0x0000000800087308 */ /* 0x004fe20000001000 */
[----:B0-----:R-:W-:Y:S01]  /*16ab0*/  VIADD R2, R6, 0xffffffe ;  /* 0x0ffffffe06027836 */ /* 0x001fe20000000000 */
[----:B------:R-:W-:-:S06]  /*16ac0*/  IABS R6, R5 ;  /* 0x0000000500067213 */ /* 0x000fcc0000000000 */
[----:B------:R0:W1:Y:S02]  /*16ad0*/  F2I.FTZ.U32.TRUNC.NTZ R3, R2 ;  /* 0x0000000200037305 */ /* 0x000064000021f000 */
[----:B0-----:R-:W-:Y:S02]  /*16ae0*/  IMAD.MOV.U32 R2, RZ, RZ, RZ ;  /* 0x000000ffff027224 */ /* 0x001fe400078e00ff */
[----:B-1----:R-:W-:-:S04]  /*16af0*/  IMAD.MOV R11, RZ, RZ, -R3 ;  /* 0x000000ffff0b7224 */ /* 0x002fc800078e0a03 */
[----:B------:R-:W-:-:S04]  /*16b00*/  IMAD R11, R11, R12, RZ ;  /* 0x0000000c0b0b7224 */ /* 0x000fc800078e02ff */
[----:B------:R-:W-:-:S04]  /*16b10*/  IMAD.HI.U32 R3, R3, R11, R2 ;  /* 0x0000000b03037227 */ /* 0x000fc800078e0002 */
[----:B------:R-:W-:Y:S02]  /*16b20*/  IMAD.MOV R11, RZ, RZ, -R10 ;  /* 0x000000ffff0b7224 */ /* 0x000fe400078e0a0a */
[----:B------:R-:W-:-:S04]  /*16b30*/  IMAD.HI.U32 R2, R3, R6, RZ ;  /* 0x0000000603027227 */ /* 0x000fc800078e00ff */
[----:B------:R-:W-:Y:S01]  /*16b40*/  IMAD R3, R2, R11, R6 ;  /* 0x0000000b02037224 */ /* 0x000fe200078e0206 */
[----:B------:R-:W-:Y:S01]  /*16b50*/  LOP3.LUT R6, R5, R0, RZ, 0x3c, !PT ;  /* 0x0000000005067212 */ /* 0x000fe200078e3cff */
[----:B------:R-:W-:-:S03]  /*16b60*/  VIADD R10, R8, 0xffffffe ;  /* 0x0ffffffe080a7836 */ /* 0x000fc60000000000 */
[----:B------:R-:W-:Y:S02]  /*16b70*/  ISETP.GT.U32.AND P1, PT, R12, R3, PT ;  /* 0x000000030c00720c */ /* 0x000fe40003f24070 */
[----:B------:R-:W-:-:S11]  /*16b80*/  ISETP.GE.AND P2, PT, R6, RZ, PT ;  /* 0x000000ff0600720c */ /* 0x000fd60003f46270 */
[----:B------:R-:W-:Y:S02]  /*16b90*/  @!P1 IMAD.IADD R3, R3, 0x1, -R12 ;  /* 0x0000000103039824 */ /* 0x000fe400078e0a0c */
[----:B------:R-:W-:Y:S01]  /*16ba0*/  @!P1 VIADD R2, R2, 0x1 ;  /* 0x0000000102029836 */ /* 0x000fe20000000000 */
[----:B------:R-:W-:Y:S02]  /*16bb0*/  ISETP.NE.AND P1, PT, R0, RZ, PT ;  /* 0x000000ff0000720c */ /* 0x000fe40003f25270 */
[----:B------:R-:W-:Y:S02]  /*16bc0*/  ISETP.GE.U32.AND P0, PT, R3, R12, PT ;  /* 0x0000000c0300720c */ /* 0x000fe40003f06070 */
[----:B------:R-:W0:Y:S11]  /*16bd0*/  F2I.FTZ.U32.TRUNC.NTZ R3, R10 ;  /* 0x0000000a00037305 */ /* 0x000e36000021f000 */
        /* <DEDUP_REMOVED lines=14> */
[----:B------:R-:W-:Y:S02]  /*16cc0*/  IMAD R3, R2, R6, R3 ;  /* 0x0000000602037224 */ /* 0x000fe400078e0203 */
[----:B------:R-:W-:-:S03]  /*16cd0*/  IMAD.MOV R6, RZ, RZ, -R8 ;  /* 0x000000ffff067224 */ /* 0x000fc600078e0a08 */
        /* <DEDUP_REMOVED lines=13> */
[----:B------:R-:W-:Y:S02]  /*16db0*/  IMAD R2, R0, R6, R5 ;  /* 0x0000000600027224 */ /* 0x000fe400078e0205 */
[----:B------:R-:W-:-:S05]  /*16dc0*/  IMAD R3, R3, 0x10000, R4 ;  /* 0x0001000003037824 */ /* 0x000fca00078e0204 */
[----:B------:R0:W-:Y:S01]  /*16dd0*/  STL [R1+0x8], R3 ;  /* 0x0000080301007387 */ /* 0x0001e20000100800 */
[----:B------:R-:W-:Y:S05]  /*16de0*/  BRA `(.L_x_1554) ;  /* 0x0000000400007947 */ /* 0x000fea0003800000 */
.L_x_1553:
[----:B------:R-:W-:Y:S02]  /*16df0*/  ULDC.64 UR4, c[0x0][0xc90] ;  /* 0x0003240000047ab9 */ /* 0x000fe40000000a00 */
[----:B------:R-:W-:-:S06]  /*16e00*/  UIMAD.WIDE UR4, UR40, 0x4, UR4 ;  /* 0x00000004280478a5 */ /* 0x000fcc000f8e0204 */
[----:B0-----:R-:W-:Y:S02]  /*16e10*/  IMAD.U32 R2, RZ, RZ, UR4 ;  /* 0x00000004ff027e24 */ /* 0x001fe4000f8e00ff */
[----:B------:R-:W-:-:S05]  /*16e20*/  IMAD.U32 R3, RZ, RZ, UR5 ;  /* 0x00000005ff037e24 */ /* 0x000fca000f8e00ff */
[----:B------:R0:W2:Y:S01]  /*16e30*/  LDG.E R13, desc[UR54][R2.64] ;  /* 0x00000036020d7981 */ /* 0x0000a2000c1e1900 */
[----:B------:R-:W-:Y:S01]  /*16e40*/  IABS R15, R5 ;  /* 0x00000005000f7213 */ /* 0x000fe20000000000 */
[----:B0-----:R-:W-:Y:S02]  /*16e50*/  IMAD.MOV.U32 R2, RZ, RZ, RZ ;  /* 0x000000ffff027224 */ /* 0x001fe400078e00ff */
[----:B--2---:R-:W-:-:S05]  /*16e60*/  IMAD R6, R0, R13, RZ ;  /* 0x0000000d00067224 */ /* 0x004fca00078e02ff */
[-C--:B------:R-:W-:Y:S02]  /*16e70*/  IABS R10, R6.reuse ;  /* 0x00000006000a7213 */ /* 0x080fe40000000000 */
[----:B------:R-:W-:Y:S02]  /*16e80*/  IABS R12, R6 ;  /* 0x00000006000c7213 */ /* 0x000fe40000000000 */
[----:B------:R-:W0:Y:S08]  /*16e90*/  I2F.RP R8, R10 ;  /* 0x0000000a00087306 */ /* 0x000e300000209400 */
[----:B0-----:R-:W0:Y:S02]  /*16ea0*/  MUFU.RCP R8, R8 ;  /* 0x0000000800087308 */ /* 0x001e240000001000 */
[----:B0-----:R-:W-:-:S06]  /*16eb0*/  VIADD R9, R8, 0xffffffe ;  /* 0x0ffffffe08097836 */ /* 0x001fcc0000000000 */
[----:B------:R-:W0:Y:S02]  /*16ec0*/  F2I.FTZ.U32.TRUNC.NTZ R3, R9 ;  /* 0x0000000900037305 */ /* 0x000e24000021f000 */
[----:B0-----:R-:W-:-:S04]  /*16ed0*/  IMAD.MOV R11, RZ, RZ, -R3 ;  /* 0x000000ffff0b7224 */ /* 0x001fc800078e0a03 */
[----:B------:R-:W-:-:S04]  /*16ee0*/  IMAD R11, R11, R10, RZ ;  /* 0x0000000a0b0b7224 */ /* 0x000fc800078e02ff */
[----:B------:R-:W-:-:S04]  /*16ef0*/  IMAD.HI.U32 R2, R3, R11, R2 ;  /* 0x0000000b03027227 */ /* 0x000fc800078e0002 */
[----:B------:R-:W-:Y:S02]  /*16f00*/  IMAD.MOV R3, RZ, RZ, -R12 ;  /* 0x000000ffff037224 */ /* 0x000fe400078e0a0c */
        /* <DEDUP_REMOVED lines=12> */
[----:B------:R-:W-:Y:S02]  /*16fd0*/  IMAD R11, R13, R2, RZ ;  /* 0x000000020d0b7224 */ /* 0x000fe400078e02ff */
[----:B------:R-:W-:Y:S02]  /*16fe0*/  IMAD.MOV R2, RZ, RZ, -R2 ;  /* 0x000000ffff027224 */ /* 0x000fe400078e0a02 */
[----:B------:R-:W-:Y:S02]  /*16ff0*/  IMAD.MOV R3, RZ, RZ, -R11 ;  /* 0x000000ffff037224 */ /* 0x000fe400078e0a0b */
[----:B------:R-:W-:Y:S02]  /*17000*/  IMAD R6, R6, R2, R5 ;  /* 0x0000000206067224 */ /* 0x000fe400078e0205 */
[----:B------:R-:W-:Y:S01]  /*17010*/  IMAD.MOV.U32 R2, RZ, RZ, RZ ;  /* 0x000000ffff027224 */ /* 0x000fe200078e00ff */
[----:B------:R-:W-:-:S04]  /*17020*/  VIADDMNMX R13, R3, R4, R13, PT ;  /* 0x00000004030d7246 */ /* 0x000fc8000380010d */
[-C--:B------:R-:W-:Y:S02]  /*17030*/  IABS R8, R13.reuse ;  /* 0x0000000d00087213 */ /* 0x080fe40000000000 */
[----:B------:R-:W-:Y:S02]  /*17040*/  IABS R10, R13 ;  /* 0x0000000d000a7213 */ /* 0x000fe40000000000 */
[----:B------:R-:W0:Y:S08]  /*17050*/  I2F.RP R4, R8 ;  /* 0x0000000800047306 */ /* 0x000e300000209400 */
[----:B0-----:R-:W0:Y:S02]  /*17060*/  MUFU.RCP R4, R4 ;  /* 0x0000000400047308 */ /* 0x001e240000001000 */
[----:B0-----:R-:W-:-:S02]  /*17070*/  VIADD R3, R4, 0xffffffe ;  /* 0x0ffffffe04037836 */ /* 0x001fc40000000000 */
[----:B------:R-:W-:-:S04]  /*17080*/  IMAD.MOV R4, RZ, RZ, -R13 ;  /* 0x000000ffff047224 */ /* 0x000fc800078e0a0d */
[----:B------:R-:W0:Y:S02]  /*17090*/  F2I.FTZ.U32.TRUNC.NTZ R3, R3 ;  /* 0x0000000300037305 */ /* 0x000e24000021f000 */
[----:B0-----:R-:W-:-:S04]  /*170a0*/  IMAD.MOV R9, RZ, RZ, -R3 ;  /* 0x000000ffff097224 */ /* 0x001fc800078e0a03 */
[----:B------:R-:W-:Y:S01]  /*170b0*/  IMAD.MOV.U32 R5, RZ, RZ, R9 ;  /* 0x000000ffff057224 */ /* 0x000fe200078e0009 */
[----:B------:R-:W-:-:S03]  /*170c0*/  IABS R9, R6 ;  /* 0x0000000600097213 */ /* 0x000fc60000000000 */
        /* <DEDUP_REMOVED lines=11> */
[----:B------:R-:W-:Y:S02]  /*17180*/  ISETP.GE.AND P2, PT, R3, RZ, PT ;  /* 0x000000ff0300720c */ /* 0x000fe40003f46270 */
[----:B------:R-:W-:-:S05]  /*17190*/  IADD3 R3, R11, 0x1000000, R6 ;  /* 0x010000000b037810 */ /* 0x000fca0007ffe006 */
[----:B------:R-:W-:-:S06]  /*171a0*/  @P0 VIADD R2, R2, 0x1 ;  /* 0x0000000102020836 */ /* 0x000fcc0000000000 */
[----:B------:R-:W-:Y:S01]  /*171b0*/  @!P2 IMAD.MOV R2, RZ, RZ, -R2 ;  /* 0x000000ffff02a224 */ /* 0x000fe200078e0a02 */
[----:B------:R-:W-:-:S05]  /*171c0*/  @!P1 LOP3.LUT R2, RZ, R13, RZ, 0x33, !PT ;  /* 0x0000000dff029212 */ /* 0x000fca00078e33ff */
[----:B------:R-:W-:-:S05]  /*171d0*/  IMAD R3, R2, R4, R3 ;  /* 0x0000000402037224 */ /* 0x000fca00078e0203 */
[----:B------:R1:W-:Y:S02]  /*171e0*/  STL [R1+0x8], R3 ;  /* 0x0000080301007387 */ /* 0x0003e40000100800 */
.L_x_1554:
[----:B01----:R-:W-:-:S05]  /*171f0*/  LOP3.LUT R3, RZ, R2, RZ, 0x33, !PT ;  /* 0x00000002ff037212 */ /* 0x003fca00078e33ff */
[----:B------:R-:W-:-:S05]  /*17200*/  IMAD.IADD R0, R0, 0x1, R3 ;  /* 0x0000000100007824 */ /* 0x000fca00078e0203 */
[----:B------:R0:W-:Y:S01]  /*17210*/  STL [R1+0x4], R0 ;  /* 0x0000040001007387 */ /* 0x0001e20000100800 */
[----:B------:R-:W-:Y:S05]  /*17220*/  BRA `(.L_x_1555) ;  /* 0x0000000000107947 */ /* 0x000fea0003800000 */
.L_x_1550:
[----:B------:R1:W-:Y:S01]  /*17230*/  STL [R1], R6 ;  /* 0x0000000601007387 */ /* 0x0003e20000100800 */
[----:B------:R-:W-:-:S03]  /*17240*/  ULDC UR40, c[0x0][0xc3c] ;  /* 0x00030f0000287ab9 */ /* 0x000fc60000000800 */
[----:B------:R1:W-:Y:S04]  /*17250*/  STL [R1+0x4], RZ ;  /* 0x000004ff01007387 */ /* 0x0003e80000100800 */
[----:B------:R1:W-:Y:S02]  /*17260*/  STL [R1+0x8], RZ ;  /* 0x000008ff01007387 */ /* 0x0003e40000100800 */
.L_x_1555:
[----:B------:R-:W2:Y:S04]  /*17270*/  LDL R8, [R1] ;  /* 0x0000000001087983 */ /* 0x000ea80000100800 */
[----:B------:R-:W2:Y:S04]  /*17280*/  LDL R9, [R1+0x4] ;  /* 0x0000040001097983 */ /* 0x000ea80000100800 */
[----:B------:R-:W2:Y:S01]  /*17290*/  LDL R10, [R1+0x8] ;  /* 0x00000800010a7983 */ /* 0x000ea20000100800 */
[----:B------:R-:W-:Y:S01]  /*172a0*/  ISETP.NE.AND P0, PT, R7, RZ, PT ;  /* 0x000000ff0700720c */ /* 0x000fe20003f05270 */
[----:B------:R-:W-:-:S12]  /*172b0*/  IMAD.U32 R2, RZ, RZ, UR40 ;  /* 0x00000028ff027e24 */ /* 0x000fd8000f8e00ff */
[----:B------:R-:W3:Y:S01]  /*172c0*/  @!P0 S2R R3, SR_CgaCtaId ;  /* 0x0000000000038919 */ /* 0x000ee20000008800 */
[----:B0-----:R-:W-:Y:S01]  /*172d0*/  @!P0 MOV R0, 0x400 ;  /* 0x0000040000008802 */ /* 0x001fe20000000f00 */
[----:B------:R-:W-:-:S03]  /*172e0*/  @!P0 IMAD.MOV.U32 R11, RZ, RZ, R2 ;  /* 0x000000ffff0b8224 */ /* 0x000fc600078e0002 */
[----:B---3--:R-:W-:-:S05]  /*172f0*/  @!P0 LEA R0, R3, R0, 0x18 ;  /* 0x0000000003008211 */ /* 0x008fca00078ec0ff */
[----:B--2---:R2:W-:Y:S01]  /*17300*/  @!P0 STS.128 [R0+0x228d0], R8 ;  /* 0x0228d00800008388 */ /* 0x0045e20000000c00 */
[----:B------:R-:W-:Y:S06]  /*17310*/  BAR.ARV 0x5, 0x180 ;  /* 0x0146000000007b1d */ /* 0x000fec0000002000 */
.L_x_1548:
        /* <DEDUP_REMOVED lines=15> */
[----:B--2---:R-:W-:-:S05]  /*17410*/  IMAD.U32 R36, RZ, RZ, UR4 ;  /* 0x00000004ff247e24 */ /* 0x004fca000f8e00ff */
[----:B------:R-:W-:Y:S01]  /*17420*/  LEA R17, R36, R17, 0x18 ;  /* 0x0000001124117211 */ /* 0x000fe200078ec0ff */
[C---:B0-----:R-:W-:Y:S01]  /*17430*/  IMAD.SHL.U32 R5, R10.reuse, 0x20, RZ ;  /* 0x000000200a057824 */ /* 0x041fe200078e00ff */
[C---:B------:R-:W-:Y:S01]  /*17440*/  LOP3.LUT R8, R10.reuse, 0x7f, RZ, 0xc0, !PT ;  /* 0x0000007f0a087812 */ /* 0x040fe200078ec0ff */
[C---:B------:R-:W-:Y:S01]  /*17450*/  IMAD.SHL.U32 R2, R10.reuse, 0x80, RZ ;  /* 0x000000800a027824 */ /* 0x040fe200078e00ff */
[C---:B------:R-:W-:Y:S01]  /*17460*/  LOP3.LUT P0, RZ, R10.reuse, 0x4, RZ, 0xc0, !PT ;  /* 0x000000040aff7812 */ /* 0x040fe2000780c0ff */
[----:B------:R-:W-:Y:S01]  /*17470*/  IMAD.SHL.U32 R9, R10, 0x4, RZ ;  /* 0x000000040a097824 */ /* 0x000fe200078e00ff */
[----:B------:R-:W-:Y:S02]  /*17480*/  LOP3.LUT R4, R5, 0x80, RZ, 0xc0, !PT ;  /* 0x0000008005047812 */ /* 0x000fe400078ec0ff */
[----:B------:R-:W-:Y:S02]  /*17490*/  SHF.R.U32.HI R0, RZ, 0x5, R8 ;  /* 0x00000005ff007819 */ /* 0x000fe40000011608 */
[----:B------:R-:W-:-:S02]  /*174a0*/  LOP3.LUT R3, R2, 0x380, RZ, 0xc0, !PT ;  /* 0x0000038002037812 */ /* 0x000fc400078ec0ff */
        /* <DEDUP_REMOVED lines=14> */
[----:B------:R-:W-:Y:S02]  /*17590*/  LOP3.LUT R37, R9, 0x400, R4, 0xf8, !PT ;  /* 0x0000040009257812 */ /* 0x000fe400078ef804 */
[----:B------:R-:W-:Y:S01]  /*175a0*/  SHF.R.U32.HI R2, RZ, 0x3, R8 ;  /* 0x00000003ff027819 */ /* 0x000fe20000011608 */
[----:B------:R0:W-:Y:S01]  /*175b0*/  STL [R1+0x10], R0 ;  /* 0x0000100001007387 */ /* 0x0001e20000100800 */
[----:B------:R-:W-:-:S02]  /*175c0*/  LOP3.LUT R29, R4, 0x70, RZ, 0xc0, !PT ;  /* 0x00000070041d7812 */ /* 0x000fc400078ec0ff */
[----:B------:R-:W-:Y:S01]  /*175d0*/  LOP3.LUT R2, R2, 0x70, R4, 0xf8, !PT ;  /* 0x0000007002027812 */ /* 0x000fe200078ef804 */
[----:B------:R-:W-:Y:S03]  /*175e0*/  STL [R1+0x1c], RZ ;  /* 0x00001cff01007387 */ /* 0x000fe60000100800 */
[----:B------:R-:W-:Y:S01]  /*175f0*/  LOP3.LUT R2, R2, 0x80, RZ, 0xfc, !PT ;  /* 0x0000008002027812 */ /* 0x000fe200078efcff */
[----:B0-----:R-:W-:-:S05]  /*17600*/  IMAD.MOV.U32 R0, RZ, RZ, 0x40 ;  /* 0x00000040ff007424 */ /* 0x001fca00078e00ff */
[----:B------:R-:W-:-:S05]  /*17610*/  SEL R0, R0, 0xffffffc0, !P0 ;  /* 0xffffffc000007807 */ /* 0x000fca0004000000 */
[----:B------:R0:W-:Y:S02]  /*17620*/  STL [R1+0x14], R0 ;  /* 0x0000140001007387 */ /* 0x0001e40000100800 */
[----:B0-----:R-:W-:-:S05]  /*17630*/  IMAD.IADD R0, R17, 0x1, R37 ;  /* 0x0000000111007824 */ /* 0x001fca00078e0225 */
[----:B------:R0:W-:Y:S02]  /*17640*/  STL [R1+0x18], R0 ;  /* 0x0000180001007387 */ /* 0x0001e40000100800 */
.L_x_1636:
[----:B------:R-:W-:Y:S01]  /*17650*/  ULDC.64 UR4, c[0x0][0xa28] ;  /* 0x00028a0000047ab9 */ /* 0x000fe20000000a00 */
[----:B------:R-:W-:Y:S01]  /*17660*/  ULDC.64 UR6, c[0x0][0xa18] ;  /* 0x0002860000067ab9 */ /* 0x000fe20000000a00 */
[----:B------:R-:W-:Y:S02]  /*17670*/  UISETP.NE.U32.AND UP0, UPT, UR4, URZ, UPT ;  /* 0x0000003f0400728c */ /* 0x000fe4000bf05070 */
[----:B------:R-:W-:Y:S02]  /*17680*/  UISETP.NE.U32.AND UP2, UPT, UR6, URZ, UPT ;  /* 0x0000003f0600728c */ /* 0x000fe4000bf45070 */
[----:B------:R-:W-:Y:S02]  /*17690*/  UISETP.NE.AND.EX UP0, UPT, UR5, URZ, UPT, UP0 ;  /* 0x0000003f0500728c */ /* 0x000fe4000bf05300 */
[----:B------:R-:W-:Y:S01]  /*176a0*/  UISETP.NE.AND.EX UP2, UPT, UR7, URZ, UPT, UP2 ;  /* 0x0000003f0700728c */ /* 0x000fe2000bf45320 */
[----:B------:R-:W-:Y:S02]  /*176b0*/  ULDC.64 UR4, c[0x0][0xa00] ;  /* 0x0002800000047ab9 */ /* 0x000fe40000000a00 */
[----:B------:R-:W-:Y:S01]  /*176c0*/  ULDC.64 UR6, c[0x0][0xa00] ;  /* 0x0002800000067ab9 */ /* 0x000fe20000000a00 */
[----:B------:R-:W-:Y:S01]  /*176d0*/  UISETP.NE.U32.AND UP1, UPT, UR4, URZ, UPT ;  /* 0x0000003f0400728c */ /* 0x000fe2000bf25070 */
[----:B------:R-:W-:Y:S01]  /*176e0*/  PLOP3.LUT P0, PT, PT, PT, UP0, 0x80, 0x0 ;  /* 0x000000000000781c */ /* 0x000fe20003f0f008 */
[----:B------:R-:W-:-:S02]  /*176f0*/  UIMAD.WIDE UR6, UR40, 0x4, UR6 ;  /* 0x00000004280678a5 */ /* 0x000fc4000f8e0206 */
[----:B------:R-:W-:Y:S01]  /*17700*/  UISETP.NE.AND.EX UP3, UPT, UR5, URZ, UPT, UP1 ;  /* 0x0000003f0500728c */ /* 0x000fe2000bf65310 */
[----:B------:R-:W-:Y:S02]  /*17710*/  UMOV UR38, URZ ;  /* 0x0000003f00267c82 */ /* 0x000fe40008000000 */
[----:B------:R-:W-:Y:S01]  /*17720*/  @UP0 ULDC.64 UR4, c[0x0][0xa28] ;  /* 0x00028a0000040ab9 */ /* 0x000fe20000000a00 */
[----:B------:R-:W-:Y:S01]  /*17730*/  ULDC.64 UR8, c[0x0][0xa20] ;  /* 0x0002880000087ab9 */ /* 0x000fe20000000a00 */
[----:B------:R-:W-:Y:S01]  /*17740*/  @UP0 UIMAD.WIDE UR4, UR40, 0x4, UR4 ;  /* 0x00000004280408a5 */ /* 0x000fe2000f8e0204 */
[----:B------:R-:W-:Y:S01]  /*17750*/  PLOP3.LUT P1, PT, PT, PT, UP3, 0x80, 0x0 ;  /* 0x000000000000781c */ /* 0x000fe20003f2f038 */
[----:B------:R-:W-:Y:S01]  /*17760*/  ULDC UR36, c[0x0][0x2f0] ;  /* 0x0000bc0000247ab9 */ /* 0x000fe20000000800 */
[----:B------:R-:W-:Y:S01]  /*17770*/  PLOP3.LUT P2, PT, PT, PT, UP3, 0x80, 0x0 ;  /* 0x000000000000781c */ /* 0x000fe20003f4f038 */
[----:B------:R-:W-:Y:S01]  /*17780*/  UMOV UR39, URZ ;  /* 0x0000003f00277c82 */ /* 0x000fe20008000000 */
[----:B------:R-:W-:Y:S01]  /*17790*/  UP2UR UR47, UPR, URZ, 0x8 ;  /* 0x000000083f2f7883 */ /* 0x000fe20008000000 */
[----:B------:R-:W-:-:S02]  /*177a0*/  IMAD.U32 R2, RZ, RZ, UR4 ;  /* 0x00000004ff027e24 */ /* 0x000fc4000f8e00ff */
[----:B------:R-:W-:Y:S01]  /*177b0*/  IMAD.U32 R3, RZ, RZ, UR5 ;  /* 0x00000005ff037e24 */ /* 0x000fe2000f8e00ff */
[----:B------:R-:W-:-:S04]  /*177c0*/  @UP2 ULDC.64 UR4, c[0x0][0xa18] ;  /* 0x0002860000042ab9 */ /* 0x000fc80000000a00 */
[----:B0-----:R0:W2:Y:S01]  /*177d0*/  @P0 LDG.E R0, desc[UR54][R2.64] ;  /* 0x0000003602000981 */ /* 0x0010a2000c1e1900 */
[----:B------:R-:W-:Y:S01]  /*177e0*/  @UP2 UIMAD.WIDE UR4, UR40, 0x4, UR4 ;  /* 0x00000004280428a5 */ /* 0x000fe2000f8e0204 */
[----:B0-----:R-:W-:Y:S02]  /*177f0*/  IMAD.U32 R2, RZ, RZ, UR6 ;  /* 0x00000006ff027e24 */ /* 0x001fe4000f8e00ff */
[----:B------:R-:W-:-:S05]  /*17800*/  IMAD.U32 R3, RZ, RZ, UR7 ;  /* 0x00000007ff037e24 */ /* 0x000fca000f8e00ff */
[----:B---3--:R0:W3:Y:S01]  /*17810*/  @P1 LDG.E R4, desc[UR54][R2.64] ;  /* 0x0000003602041981 */ /* 0x0080e2000c1e1900 */
[----:B------:R-:W-:Y:S01]  /*17820*/  PLOP3.LUT P1, PT, PT, PT, UP2, 0x80, 0x0 ;  /* 0x000000000000781c */ /* 0x000fe20003f2f028 */
[----:B0-----:R-:W-:Y:S02]  /*17830*/  IMAD.U32 R2, RZ, RZ, UR4 ;  /* 0x00000004ff027e24 */ /* 0x001fe4000f8e00ff */
[----:B------:R-:W-:Y:S01]  /*17840*/  IMAD.U32 R3, RZ, RZ, UR5 ;  /* 0x00000005ff037e24 */ /* 0x000fe2000f8e00ff */
[----:B------:R-:W-:-:S09]  /*17850*/  ULDC.64 UR4, c[0x0][0x418] ;  /* 0x0001060000047ab9 */ /* 0x000fd20000000a00 */
[----:B------:R-:W4:Y:S01]  /*17860*/  @P1 LDG.E R5, desc[UR54][R2.64] ;  /* 0x0000003602051981 */ /* 0x000f22000c1e1900 */
[----:B------:R-:W-:-:S03]  /*17870*/  UISETP.NE.U32.AND UP0, UPT, UR4, URZ, UPT ;  /* 0x0000003f0400728c */ /* 0x000fc6000bf05070 */
[----:B------:R-:W-:Y:S01]  /*17880*/  ULDC UR4, c[0x0][0x424] ;  /* 0x0001090000047ab9 */ /* 0x000fe20000000800 */
[----:B------:R-:W-:-:S04]  /*17890*/  UISETP.NE.AND.EX UP0, UPT, UR5, URZ, UPT, UP0 ;  /* 0x0000003f0500728c */ /* 0x000fc8000bf05300 */
[----:B------:R-:W-:-:S04]  /*178a0*/  USEL UR4, UR4, 0x1, UP0 ;  /* 0x0000000104047887 */ /* 0x000fc80008000000 */
[----:B------:R-:W-:Y:S01]  /*178b0*/  UIMAD UR36, UR4, UR36, URZ ;  /* 0x00000024042472a4 */ /* 0x000fe2000f8e023f */
[----:B--2---:R-:W-:Y:S02]  /*178c0*/  @P0 R2UR UR38, R0 ;  /* 0x00000000002602ca */ /* 0x004fe400000e0000 */
[----:B------:R-:W-:-:S04]  /*178d0*/  ISETP.NE.U32.AND P0, PT, RZ, UR8, PT ;  /* 0x00000008ff007c0c */ /* 0x000fc8000bf05070 */
[----:B------:R-:W-:Y:S02]  /*178e0*/  ISETP.NE.AND.EX P0, PT, RZ, UR9, PT, P0 ;  /* 0x00000009ff007c0c */ /* 0x000fe4000bf05300 */
[----:B---3--:R-:W-:Y:S02]  /*178f0*/  @P2 R2UR UR39, R4 ;  /* 0x00000000042722ca */ /* 0x008fe400000e0000 */
[----:B----4-:R-:W-:Y:S01]  /*17900*/  @P1 R2UR UR41, R5 ;  /* 0x00000000052912ca */ /* 0x010fe200000e0000 */
[----:B-1----:R-:W-:-:S14]  /*17910*/  @P1 BRA `(.L_x_1557) ;  /* 0x00000000002c1947 */ /* 0x002fdc0003800000 */
[----:B------:R-:W-:Y:S01]  /*17920*/  UISETP.NE.AND UP0, UPT, UR47, URZ, UPT ;  /* 0x0000003f2f00728c */ /* 0x000fe2000bf05270 */
[----:B------:R-:W-:-:S05]  /*17930*/  ULDC UR41, c[0x0][0x288] ;  /* 0x0000a20000297ab9 */ /* 0x000fca0000000800 */
[----:B------:R-:W-:-:S13]  /*17940*/  PLOP3.LUT P1, PT, PT, PT, UP0, 0x40, 0x0 ;  /* 0x000000000000781c */ /* 0x000fda0003f2e808 */
[----:B------:R-:W-:Y:S05]  /*17950*/  @P1 BRA `(.L_x_1557) ;  /* 0x00000000001c1947 */ /* 0x000fea0003800000 */
[----:B------:R-:W-:Y:S02]  /*17960*/  IMAD.U32 R2, RZ, RZ, UR6 ;  /* 0x00000006ff027e24 */ /* 0x000fe4000f8e00ff */
[----:B------:R-:W-:-:S05]  /*17970*/  IMAD.U32 R3, RZ, RZ, UR7 ;  /* 0x00000007ff037e24 */ /* 0x000fca000f8e00ff */
[----:B------:R-:W2:Y:S04]  /*17980*/  LDG.E R0, desc[UR54][R2.64] ;  /* 0x0000003602007981 */ /* 0x000ea8000c1e1900 */
[----:B------:R-:W3:Y:S01]  /*17990*/  LDG.E R4, desc[UR54][R2.64+0x4] ;  /* 0x0000043602047981 */ /* 0x000ee2000c1e1900 */
[----:B--2---:R-:W-:Y:S02]  /*179a0*/  R2UR UR4, R0 ;  /* 0x00000000000472ca */ /* 0x004fe400000e0000 */
[----:B---3--:R-:W-:-:S13]  /*179b0*/  R2UR UR41, R4 ;  /* 0x00000000042972ca */ /* 0x008fda00000e0000 */
[----:B------:R-:W-:-:S12]  /*179c0*/  UIADD3 UR41, -UR4, UR41, URZ ;  /* 0x0000002904297290 */ /* 0x000fd8000fffe13f */
.L_x_1557:
[----:B------:R-:W-:Y:S05]  /*179d0*/  @!P0 BRA `(.L_x_1558) ;  /* 0x00000000001c8947 */ /* 0x000fea0003800000 */
[----:B------:R-:W-:Y:S02]  /*179e0*/  ULDC.64 UR4, c[0x0][0xa20] ;  /* 0x0002880000047ab9 */ /* 0x000fe40000000a00 */
[----:B------:R-:W-:-:S06]  /*179f0*/  UIMAD.WIDE UR4, UR40, 0x4, UR4 ;  /* 0x00000004280478a5 */ /* 0x000fcc000f8e0204 */
[----:B------:R-:W-:Y:S02]  /*17a00*/  IMAD.U32 R2, RZ, RZ, UR4 ;  /* 0x00000004ff027e24 */ /* 0x000fe4000f8e00ff */
[----:B------:R-:W-:-:S05]  /*17a10*/  IMAD.U32 R3, RZ, RZ, UR5 ;  /* 0x00000005ff037e24 */ /* 0x000fca000f8e00ff */
[----:B------:R-:W2:Y:S02]  /*17a20*/  LDG.E R2, desc[UR54][R2.64] ;  /* 0x0000003602027981 */ /* 0x000ea4000c1e1900 */
[----:B--2---:R-:W-:Y:S01]  /*17a30*/  R2UR UR36, R2 ;  /* 0x00000000022472ca */ /* 0x004fe200000e0000 */
[----:B------:R-:W-:-:S14]  /*17a40*/  BRA `(.L_x_1559) ;  /* 0x0000000000347947 */ /* 0x000fdc0003800000 */
.L_x_1558:
        /* <DEDUP_REMOVED lines=13> */
.L_x_1559:
[----:B------:R-:W2:Y:S01]  /*17b20*/  LDL.LU R0, [R1+0x4] ;  /* 0x0000040001007983 */ /* 0x000ea20000300800 */
[----:B------:R-:W-:Y:S01]  /*17b30*/  ULDC UR4, c[0x0][0x448] ;  /* 0x0001120000047ab9 */ /* 0x000fe20000000800 */
[----:B------:R-:W-:Y:S02]  /*17b40*/  UIADD3 UR36, -UR38, UR36, URZ ;  /* 0x0000002426247290 */ /* 0x000fe4000fffe13f */
[----:B------:R-:W-:Y:S02]  /*17b50*/  UISETP.NE.AND UP0, UPT, UR4, 0x1, UPT ;  /* 0x000000010400788c */ /* 0x000fe4000bf05270 */
[----:B------:R-:W-:Y:S02]  /*17b60*/  UIADD3 UR6, UR36, 0x1, -UR41 ;  /* 0x0000000124067890 */ /* 0x000fe4000fffe829 */
[----:B------:R-:W-:Y:S02]  /*17b70*/  UP2UR UR48, UPR, URZ, 0x1 ;  /* 0x000000013f307883 */ /* 0x000fe40008000000 */
[----:B------:R-:W-:-:S02]  /*17b80*/  PLOP3.LUT P0, PT, PT, PT, UP0, 0x80, 0x0 ;  /* 0x000000000000781c */ /* 0x000fc40003f0f008 */
[----:B------:R-:W-:-:S03]  /*17b90*/  PLOP3.LUT P1, PT, PT, PT, UP0, 0x80, 0x0 ;  /* 0x000000000000781c */ /* 0x000fc60003f2f008 */
[----:B------:R-:W-:Y:S01]  /*17ba0*/  @UP0 ULDC UR4, c[0x0][0x44c] ;  /* 0x0001130000040ab9 */ /* 0x000fe20000000800 */
[----:B--2---:R-:W-:-:S04]  /*17bb0*/  IMAD.SHL.U32 R19, R0, 0x80, RZ ;  /* 0x0000008000137824 */ /* 0x004fc800078e00ff */
[----:B------:R-:W-:-:S04]  /*17bc0*/  VIADD R0, R19, 0x7f ;  /* 0x0000007f13007836 */ /* 0x000fc80000000000 */
[----:B------:R-:W-:Y:S01]  /*17bd0*/  @P0 IMAD.HI.U32 R2, R0, UR4, RZ ;  /* 0x0000000400020c27 */ /* 0x000fe2000f8e00ff */
[----:B------:R-:W-:-:S04]  /*17be0*/  @UP0 ULDC UR4, c[0x0][0x450] ;  /* 0x0001140000040ab9 */ /* 0x000fc80000000800 */
[----:B------:R-:W-:Y:S01]  /*17bf0*/  @P1 SHF.R.U32.HI R0, RZ, UR4, R2 ;  /* 0x00000004ff001c19 */ /* 0x000fe20008011602 */
[----:B------:R-:W-:Y:S02]  /*17c00*/  ULDC.64 UR4, c[0x0][0x9e0] ;  /* 0x0002780000047ab9 */ /* 0x000fe40000000a00 */
[----:B------:R-:W-:Y:S01]  /*17c10*/  UISETP.GE.AND UP0, UPT, UR5, 0x1, UPT ;  /* 0x000000010500788c */ /* 0x000fe2000bf06270 */
[----:B------:R-:W-:-:S05]  /*17c20*/  R2UR UR7, R0 ;  /* 0x00000000000772ca */ /* 0x000fca00000e0000 */
[----:B------:R-:W-:-:S08]  /*17c30*/  PLOP3.LUT P1, PT, PT, PT, UP0, 0x80, 0x0 ;  /* 0x000000000000781c */ /* 0x000fd00003f2f008 */
[----:B------:R-:W-:-:S04]  /*17c40*/  UIADD3 UR6, UR6, UR7, URZ ;  /* 0x0000000706067290 */ /* 0x000fc8000fffe03f */
[----:B------:R-:W-:-:S06]  /*17c50*/  UIADD3 UR4, UR6, UR4, URZ ;  /* 0x0000000406047290 */ /* 0x000fcc000fffe03f */
[----:B------:R-:W-:Y:S01]  /*17c60*/  IMAD.U32 R0, RZ, RZ, UR4 ;  /* 0x00000004ff007e24 */ /* 0x000fe2000f8e00ff */
[----:B------:R-:W-:Y:S06]  /*17c70*/  @!P1 BRA `(.L_x_1560) ;  /* 0x0000000000409947 */ /* 0x000fec0003800000 */
        /* <DEDUP_REMOVED lines=10> */
.L_x_1561:
[----:B------:R-:W-:-:S11]  /*17d20*/  UISETP.NE.AND UP0, UPT, UR5, 0x1, UPT ;  /* 0x000000010500788c */ /* 0x000fd6000bf05270 */
[----:B------:R-:W-:Y:S02]  /*17d30*/  @UP0 ULDC.64 UR8, c[0x0][0x9e8] ;  /* 0x00027a0000080ab9 */ /* 0x000fe40000000a00 */
[----:B------:R-:W-:-:S04]  /*17d40*/  UIMAD.WIDE.U32 UR6, UR4, UR8, URZ ;  /* 0x00000008040672a5 */ /* 0x000fc8000f8e003f */
[----:B------:R-:W-:-:S12]  /*17d50*/  @UP0 USHF.R.U32.HI UR4, URZ, UR9, UR7 ;  /* 0x000000093f040299 */ /* 0x000fd80008011607 */
.L_x_1562:
[----:B------:R-:W-:-:S06]  /*17d60*/  UIMAD UR4, UR4, UR5, UR5 ;  /* 0x00000005040472a4 */ /* 0x000fcc000f8e0205 */
[----:B------:R-:W-:-:S07]  /*17d70*/  VIMNMX R0, R0, UR4, PT ;  /* 0x0000000400007c48 */ /* 0x000fce000bfe0100 */
.L_x_1560:
[----:B------:R-:W-:Y:S01]  /*17d80*/  UISETP.NE.AND UP0, UPT, UR48, URZ, UPT ;  /* 0x0000003f3000728c */ /* 0x000fe2000bf05270 */
[----:B------:R-:W-:Y:S01]  /*17d90*/  R2UR UR10, R19 ;  /* 0x00000000130a72ca */ /* 0x000fe200000e0000 */
[----:B------:R-:W-:Y:S01]  /*17da0*/  UIADD3 UR6, UR36, 0x9f, URZ ;  /* 0x0000009f24067890 */ /* 0x000fe2000fffe03f */
[----:B------:R-:W-:-:S03]  /*17db0*/  VIADD R0, R0, 0x9f ;  /* 0x0000009f00007836 */ /* 0x000fc60000000000 */
[----:B------:R-:W-:Y:S01]  /*17dc0*/  UIMAD.WIDE UR6, UR6, 0x66666667, URZ ;  /* 0x66666667060678a5 */ /* 0x000fe2000f8e023f */
[----:B------:R-:W-:-:S04]  /*17dd0*/  IMAD.HI R0, R0, 0x66666667, RZ ;  /* 0x6666666700007827 */ /* 0x000fc800078e02ff */
[----:B------:R-:W-:Y:S01]  /*17de0*/  @UP0 ULDC UR8, c[0x0][0x44c] ;  /* 0x0001130000080ab9 */ /* 0x000fe20000000800 */
[----:B------:R-:W-:Y:S01]  /*17df0*/  @UP0 ULDC UR4, c[0x0][0x450] ;  /* 0x0001140000040ab9 */ /* 0x000fe20000000800 */
[----:B------:R-:W-:Y:S01]  /*17e00*/  SHF.R.U32.HI R3, RZ, 0x1f, R0 ;  /* 0x0000001fff037819 */ /* 0x000fe20000011600 */
[----:B------:R-:W-:-:S03]  /*17e10*/  UIMAD.WIDE.U32 UR8, UR10, UR8, URZ ;  /* 0x000000080a0872a5 */ /* 0x000fc6000f8e003f */
[----:B------:R-:W-:Y:S01]  /*17e20*/  LEA.HI.SX32 R3, R0, R3, 0x1a ;  /* 0x0000000300037211 */ /* 0x000fe200078fd2ff */
[----:B------:R-:W-:Y:S02]  /*17e30*/  @UP0 USHF.R.U32.HI UR10, URZ, UR4, UR9 ;  /* 0x000000043f0a0299 */ /* 0x000fe40008011609 */
[----:B------:R-:W-:Y:S02]  /*17e40*/  USHF.R.U32.HI UR4, URZ, 0x1f, UR7 ;  /* 0x0000001f3f047899 */ /* 0x000fe40008011607 */
[----:B------:R-:W-:Y:S02]  /*17e50*/  UIADD3 UR10, UR10, UR36, -UR41 ;  /* 0x000000240a0a7290 */ /* 0x000fe4000fffe829 */
[----:B------:R-:W-:Y:S01]  /*17e60*/  ULEA.HI.SX32 UR4, UR7, UR4, 0x1a ;  /* 0x0000000407047291 */ /* 0x000fe2000f8fd23f */
[----:B------:R-:W-:Y:S02]  /*17e70*/  ULDC UR8, c[0x0][0x9dc] ;  /* 0x0002770000087ab9 */ /* 0x000fe40000000800 */
[----:B------:R-:W-:-:S03]  /*17e80*/  UIADD3 UR8, UR10, -UR8, URZ ;  /* 0x800000080a087290 */ /* 0x000fc6000fffe03f */
[----:B------:R-:W-:Y:S01]  /*17e90*/  VIMNMX R4, R3, UR4, PT ;  /* 0x0000000403047c48 */ /* 0x000fe2000bfe0100 */
[----:B------:R-:W-:Y:S08]  /*17ea0*/  @!P1 BRA `(.L_x_1563) ;  /* 0x0000000000449947 */ /* 0x000ff00003800000 */
        /* <DEDUP_REMOVED lines=10> */
.L_x_1564:
[----:B------:R-:W-:-:S11]  /*17f50*/  UISETP.NE.AND UP0, UPT, UR5, 0x1, UPT ;  /* 0x000000010500788c */ /* 0x000fd6000bf05270 */
[----:B------:R-:W-:Y:S02]  /*17f60*/  @UP0 ULDC.64 UR12, c[0x0][0x9e8] ;  /* 0x00027a00000c0ab9 */ /* 0x000fe40000000a00 */
[----:B------:R-:W-:-:S04]  /*17f70*/  UIMAD.WIDE.U32 UR6, UR10, UR12, URZ ;  /* 0x0000000c0a0672a5 */ /* 0x000fc8000f8e003f */
[----:B------:R-:W-:-:S12]  /*17f80*/  @UP0 USHF.R.U32.HI UR10, URZ, UR13, UR7 ;  /* 0x0000000d3f0a0299 */ /* 0x000fd80008011607 */
.L_x_1565:
[----:B------:R-:W-:-:S04]  /*17f90*/  UIMAD UR5, UR10, UR5, URZ ;  /* 0x000000050a0572a4 */ /* 0x000fc8000f8e023f */
[----:B------:R-:W-:-:S04]  /*17fa0*/  UISETP.LT.AND UP0, UPT, UR8, UR5, UPT ;  /* 0x000000050800728c */ /* 0x000fc8000bf01270 */
[----:B------:R-:W-:-:S12]  /*17fb0*/  USEL UR8, UR8, UR5, !UP0 ;  /* 0x0000000508087287 */ /* 0x000fd8000c000000 */
.L_x_1563:
[----:B------:R-:W2:Y:S01]  /*17fc0*/  LDL R18, [R1+0x8] ;  /* 0x0000080001127983 */ /* 0x000ea20000100800 */
[----:B------:R-:W-:-:S04]  /*17fd0*/  UIMAD.WIDE UR4, UR8, 0x66666667, URZ ;  /* 0x66666667080478a5 */ /* 0x000fc8000f8e023f */
[----:B------:R-:W-:-:S04]  /*17fe0*/  USHF.R.U32.HI UR4, URZ, 0x1f, UR5 ;  /* 0x0000001f3f047899 */ /* 0x000fc80008011605 */
[----:B------:R-:W-:-:S04]  /*17ff0*/  ULEA.HI.SX32 UR6, UR5, UR4, 0x1a ;  /* 0x0000000405067291 */ /* 0x000fc8000f8fd23f */
[----:B------:R-:W-:-:S04]  /*18000*/  UISETP.LT.AND UP0, UPT, URZ, UR6, UPT ;  /* 0x000000063f00728c */ /* 0x000fc8000bf01270 */
[----:B------:R-:W-:-:S06]  /*18010*/  USEL UR11, URZ, UR6, !UP0 ;  /* 0x000000063f0b7287 */ /* 0x000fcc000c000000 */
[----:B------:R-:W-:Y:S02]  /*18020*/  ISETP.GT.AND P0, PT, R4, UR11, PT ;  /* 0x0000000b04007c0c */ /* 0x000fe4000bf04270 */
[----:B--2---:R-:W-:-:S13]  /*18030*/  R2UR UR7, R18 ;  /* 0x00000000120772ca */ /* 0x004fda00000e0000 */
[----:B------:R-:W-:Y:S02]  /*18040*/  ULOP3.LUT UR5, UR7, 0xff000000, URZ, 0xc0, !UPT ;  /* 0xff00000007057892 */ /* 0x000fe4000f8ec03f */
[----:B------:R-:W-:Y:S02]  /*18050*/  ULOP3.LUT UR4, UR7, 0xff0000, URZ, 0xc0, !UPT ;  /* 0x00ff000007047892 */ /* 0x000fe4000f8ec03f */
[----:B------:R-:W-:-:S04]  /*18060*/  USHF.R.U32.HI UR5, URZ, 0x8, UR5 ;  /* 0x000000083f057899 */ /* 0x000fc80008011605 */
[----:B------:R-:W-:-:S03]  /*18070*/  ULEA.HI UR5, UR4, UR5, URZ, 0x10 ;  /* 0x0000000504057291 */ /* 0x000fc6000f8f803f */
[----:B------:R-:W-:Y:S01]  /*18080*/  UMOV UR4, URZ ;  /* 0x0000003f00047c82 */ /* 0x000fe20008000000 */
[----:B------:R-:W-:Y:S01]  /*18090*/  ULOP3.LUT UR42, UR5, 0xff, URZ, 0xc0, !UPT ;  /* 0x000000ff052a7892 */ /* 0x000fe2000f8ec03f */
[----:B------:R-:W-:Y:S11]  /*180a0*/  @!P0 BRA `(.L_x_1566) ;  /* 0x0000000000908947 */ /* 0x000ff60003800000 */
[----:B------:R-:W-:Y:S01]  /*180b0*/  USHF.R.U32.HI UR6, URZ, 0x10, UR5 ;  /* 0x000000103f067899 */ /* 0x000fe20008011605 */
[----:B------:R-:W-:-:S03]  /*180c0*/  UMOV UR4, URZ ;  /* 0x0000003f00047c82 */ /* 0x000fc60008000000 */
[----:B------:R-:W-:-:S11]  /*180d0*/  UISETP.NE.AND UP0, UPT, UR6, URZ, UPT ;  /* 0x0000003f0600728c */ /* 0x000fd6000bf05270 */
[----:B------:R-:W-:Y:S02]  /*180e0*/  @!UP0 ULDC UR6, c[0x0][0x9f0] ;  /* 0x00027c0000068ab9 */ /* 0x000fe40000000800 */
[----:B------:R-:W-:Y:S01]  /*180f0*/  IABS R0, UR6 ;  /* 0x0000000600007c13 */ /* 0x000fe20008000000 */
[----:B------:R-:W-:-:S03]  /*18100*/  IMAD.U32 R5, RZ, RZ, UR6 ;  /* 0x00000006ff057e24 */ /* 0x000fc6000f8e00ff */
[----:B------:R-:W-:Y:S02]  /*18110*/  R2UR UR12, R0 ;  /* 0x00000000000c72ca */ /* 0x000fe400000e0000 */
[----:B------:R-:W-:-:S04]  /*18120*/  IADD3 R0, R5, -0x1, R4 ;  /* 0xffffffff05007810 */ /* 0x000fc80007ffe004 */
[----:B------:R-:W-:Y:S02]  /*18130*/  R2UR UR7, R0 ;  /* 0x00000000000772ca */ /* 0x000fe400000e0000 */
[----:B------:R-:W-:-:S05]  /*18140*/  IABS R0, UR6 ;  /* 0x0000000600007c13 */ /* 0x000fca0008000000 */
[----:B------:R-:W0:Y:S06]  /*18150*/  I2F.RP R2, UR12 ;  /* 0x0000000c00027d06 */ /* 0x000e2c0008209400 */
[----:B------:R-:W-:Y:S02]  /*18160*/  UIADD3 UR7, -UR11, UR7, URZ ;  /* 0x000000070b077290 */ /* 0x000fe4000fffe13f */
[----:B0-----:R-:W0:Y:S02]  /*18170*/  MUFU.RCP R2, R2 ;  /* 0x0000000200027308 */ /* 0x001e240000001000 */
[----:B0-----:R-:W-:-:S02]  /*18180*/  VIADD R3, R2, 0xffffffe ;  /* 0x0ffffffe02037836 */ /* 0x001fc40000000000 */
[----:B------:R-:W-:Y:S01]  /*18190*/  IMAD.MOV R2, RZ, RZ, -R0 ;  /* 0x000000ffff027224 */ /* 0x000fe200078e0a00 */
[----:B------:R-:W-:Y:S01]  /*181a0*/  IABS R0, UR7 ;  /* 0x0000000700007c13 */ /* 0x000fe20008000000 */
[----:B------:R-:W-:Y:S02]  /*181b0*/  ULOP3.LUT UR7, UR7, UR6, URZ, 0x3c, !UPT ;  /* 0x0000000607077292 */ /* 0x000fe4000f8e3c3f */
[----:B------:R-:W0:Y:S01]  /*181c0*/  F2I.FTZ.U32.TRUNC.NTZ R3, R3 ;  /* 0x0000000300037305 */ /* 0x000e22000021f000 */
[----:B------:R-:W-:Y:S02]  /*181d0*/  R2UR UR9, R0 ;  /* 0x00000000000972ca */ /* 0x000fe400000e0000 */
[----:B------:R-:W-:Y:S02]  /*181e0*/  R2UR UR10, R2 ;  /* 0x00000000020a72ca */ /* 0x000fe400000e0000 */
[----:B0-----:R-:W-:-:S13]  /*181f0*/  R2UR UR5, R3 ;  /* 0x00000000030572ca */ /* 0x001fda00000e0000 */
[----:B------:R-:W-:-:S04]  /*18200*/  UIADD3 UR8, URZ, -UR5, URZ ;  /* 0x800000053f087290 */ /* 0x000fc8000fffe03f */
[----:B------:R-:W-:-:S04]  /*18210*/  UIMAD UR8, UR8, UR12, URZ ;  /* 0x0000000c080872a4 */ /* 0x000fc8000f8e023f */
[----:B------:R-:W-:-:S04]  /*18220*/  UIMAD.WIDE.U32 UR4, UR5, UR8, UR4 ;  /* 0x00000008050472a5 */ /* 0x000fc8000f8e0004 */
[----:B------:R-:W-:-:S04]  /*18230*/  UIMAD.WIDE.U32 UR4, UR5, UR9, URZ ;  /* 0x00000009050472a5 */ /* 0x000fc8000f8e003f */
        /* <DEDUP_REMOVED lines=11> */
.L_x_1566:
[----:B------:R-:W-:Y:S01]  /*182f0*/  UIMAD UR42, UR42, UR4, UR11 ;  /* 0x000000042a2a72a4 */ /* 0x000fe2000f8e020b */
[----:B------:R-:W-:Y:S05]  /*18300*/  BSSY B7, `(.L_x_1567) ;  /* 0x0000493000077945 */ /* 0x000fea0003800000 */
[----:B------:R-:W-:-:S05]  /*18310*/  IMAD.U32 R3, RZ, RZ, UR42 ;  /* 0x0000002aff037e24 */ /* 0x000fca000f8e00ff */
[----:B------:R-:W-:-:S04]  /*18320*/  VIADDMNMX R4, R3, UR4, R4, PT ;  /* 0x0000000403047c46 */ /* 0x000fc8000b800104 */
[----:B------:R-:W-:-:S13]  /*18330*/  R2UR UR49, R4 ;  /* 0x00000000043172ca */ /* 0x000fda00000e0000 */
[----:B------:R-:W-:-:S06]  /*18340*/  UISETP.GT.AND UP0, UPT, UR49, UR42, UPT ;  /* 0x0000002a3100728c */ /* 0x000fcc000bf04270 */
[----:B------:R-:W-:-:S13]  /*18350*/  PLOP3.LUT P0, PT, PT, PT, UP0, 0x80, 0x0 ;  /* 0x000000000000781c */ /* 0x000fda0003f0f008 */
        /* <DEDUP_REMOVED lines=19> */
.L_x_1568:
        /* <DEDUP_REMOVED lines=20> */
.L_x_1571:
[----:B------:R-:W-:Y:S05]  /*185d0*/  BSYNC B6 ;  /* 0x0000000000067941 */ /* 0x000fea0003800000 */
.L_x_1570:
        /* <DEDUP_REMOVED lines=22> */
.L_x_1573:
[----:B------:R-:W-:Y:S05]  /*18740*/  BSYNC B6 ;  /* 0x0000000000067941 */ /* 0x000fea0003800000 */
.L_x_1572:
        /* <DEDUP_REMOVED lines=20> */
.L_x_1575:
[----:B------:R-:W-:Y:S05]  /*18890*/  BSYNC B6 ;  /* 0x0000000000067941 */ /* 0x000fea0003800000 */
.L_x_1574:
        /* <DEDUP_REMOVED lines=19> */
.L_x_1577:
[----:B------:R-:W-:Y:S05]  /*189d0*/  BSYNC B6 ;  /* 0x0000000000067941 */ /* 0x000fea0003800000 */
.L_x_1576:
[----:B------:R-:W-:Y:S01]  /*189e0*/  ULDC.64 UR4, c[0x0][0x9f8] ;  /* 0x00027e0000047ab9 */ /* 0x000fe20000000a00 */
[----:B------:R-:W-:Y:S01]  /*189f0*/  IMAD.U32 R32, RZ, RZ, UR40 ;  /* 0x00000028ff207e24 */ /* 0x000fe2000f8e00ff */
[----:B------:R-:W-:Y:S01]  /*18a00*/  UISETP.NE.U32.AND UP0, UPT, UR4, URZ, UPT ;  /* 0x0000003f0400728c */ /* 0x000fe2000bf05070 */
[----:B------:R-:W0:Y:S03]  /*18a10*/  LDC R20, c[0x0][0x430] ;  /* 0x00010c00ff147b82 */ /* 0x000e260000000800 */
[----:B------:R-:W-:-:S06]  /*18a20*/  UISETP.NE.AND.EX UP0, UPT, UR5, URZ, UPT, UP0 ;  /* 0x0000003f0500728c */ /* 0x000fcc000bf05300 */
[----:B------:R-:W-:-:S05]  /*18a30*/  PLOP3.LUT P0, PT, PT, PT, UP0, 0x80, 0x0 ;  /* 0x000000000000781c */ /* 0x000fca0003f0f008 */
[----:B------:R-:W-:Y:S02]  /*18a40*/  @UP0 ULDC.64 UR4, c[0x0][0x9f8] ;  /* 0x00027e0000040ab9 */ /* 0x000fe40000000a00 */
[----:B------:R-:W-:-:S06]  /*18a50*/  @UP0 UIMAD.WIDE UR4, UR40, 0x4, UR4 ;  /* 0x00000004280408a5 */ /* 0x000fcc000f8e0204 */
[----:B------:R-:W-:Y:S02]  /*18a60*/  IMAD.U32 R2, RZ, RZ, UR4 ;  /* 0x00000004ff027e24 */ /* 0x000fe4000f8e00ff */
[----:B------:R-:W-:-:S05]  /*18a70*/  IMAD.U32 R3, RZ, RZ, UR5 ;  /* 0x00000005ff037e24 */ /* 0x000fca000f8e00ff */
[----:B------:R1:W5:Y:S01]  /*18a80*/  @P0 LDG.E R32, desc[UR54][R2.64] ;  /* 0x0000003602200981 */ /* 0x000362000c1e1900 */
[----:B------:R-:W-:-:S03]  /*18a90*/  UMOV UR4, 0xffffffff ;  /* 0xffffffff00047882 */ /* 0x000fc60000000000 */
[----:B------:R-:W-:Y:S05]  /*18aa0*/  BRA.DIV UR4, `(.L_x_1578) ;  /* 0x0000005a04707947 */ /* 0x000fea000b800000 */
.L_x_1656:
[----:B------:R-:W2:Y:S01]  /*18ab0*/  S2R R0, SR_TID.X ;  /* 0x0000000000007919 */ /* 0x000ea20000002100 */
[----:B------:R-:W-:Y:S01]  /*18ac0*/  UMOV UR4, 0xa0 ;  /* 0x000000a000047882 */ /* 0x000fe20000000000 */
[----:B0-----:R-:W-:Y:S01]  /*18ad0*/  ISETP.NE.AND P3, PT, R20, 0x1, PT ;  /* 0x000000011400780c */ /* 0x001fe20003f65270 */
[----:B------:R-:W-:Y:S01]  /*18ae0*/  UIMAD UR4, UR49, UR4, -0xa0 ;  /* 0xffffff60310474a4 */ /* 0x000fe2000f8e0204 */
[----:B------:R-:W0:Y:S01]  /*18af0*/  S2R R4, SR_TID.X ;  /* 0x0000000000047919 */ /* 0x000e220000002100 */
[----:B-----5:R-:W-:Y:S02]  /*18b00*/  SHF.R.S32.HI R35, RZ, 0x1f, R32 ;  /* 0x0000001fff237819 */ /* 0x020fe40000011420 */
[----:B------:R-:W-:Y:S01]  /*18b10*/  LOP3.LUT R16, R16, 0xfffffff7, RZ, 0xc0, !PT ;  /* 0xfffffff710107812 */ /* 0x000fe200078ec0ff */
[----:B------:R-:W3:Y:S07]  /*18b20*/  S2R R8, SR_TID.X ;  /* 0x0000000000087919 */ /* 0x000eee0000002100 */
[----:B-1----:R-:W1:Y:S01]  /*18b30*/  @P3 LDC R3, c[0x0][0x434] ;  /* 0x00010d00ff033b82 */ /* 0x002e620000000800 */
[----:B------:R-:W-:-:S07]  /*18b40*/  @P3 LOP3.LUT R16, R16, 0x8, RZ, 0xfc, !PT ;  /* 0x0000000810103812 */ /* 0x000fce00078efcff */
[----:B------:R-:W4:Y:S08]  /*18b50*/  @P3 LDC R5, c[0x0][0x438] ;  /* 0x00010e00ff053b82 */ /* 0x000f300000000800 */
[----:B------:R-:W4:Y:S01]  /*18b60*/  @P3 LDC R14, c[0x0][0x434] ;  /* 0x00010d00ff0e3b82 */ /* 0x000f220000000800 */
[C---:B--2---:R-:W-:Y:S01]  /*18b70*/  LOP3.LUT R2, R0.reuse, 0x7f, RZ, 0xc0, !PT ;  /* 0x0000007f00027812 */ /* 0x044fe200078ec0ff */
[----:B------:R-:W-:-:S03]  /*18b80*/  IMAD.SHL.U32 R0, R0, 0x10, RZ ;  /* 0x0000001000007824 */ /* 0x000fc600078e00ff */
[----:B------:R-:W-:Y:S02]  /*18b90*/  SHF.R.U32.HI R2, RZ, 0x3, R2 ;  /* 0x00000003ff027819 */ /* 0x000fe40000011602 */
[----:B0-----:R-:W-:Y:S02]  /*18ba0*/  LOP3.LUT R4, R4, 0x7f, RZ, 0xc0, !PT ;  /* 0x0000007f04047812 */ /* 0x001fe400078ec0ff */
[----:B------:R-:W-:Y:S01]  /*18bb0*/  LOP3.LUT R0, R2, 0x70, R0, 0xf8, !PT ;  /* 0x0000007002007812 */ /* 0x000fe200078ef800 */
[----:B---3--:R-:W-:Y:S01]  /*18bc0*/  IMAD.SHL.U32 R15, R8, 0x10, RZ ;  /* 0x00000010080f7824 */ /* 0x008fe200078e00ff */
[----:B------:R-:W-:-:S03]  /*18bd0*/  SHF.R.U32.HI R4, RZ, 0x3, R4 ;  /* 0x00000003ff047819 */ /* 0x000fc60000011604 */
[----:B------:R-:W-:Y:S01]  /*18be0*/  VIADD R0, R0, UR4 ;  /* 0x0000000400007c36 */ /* 0x000fe20008000000 */
[----:B------:R-:W-:-:S04]  /*18bf0*/  LOP3.LUT R15, R4, 0x70, R15, 0xf8, !PT ;  /* 0x00000070040f7812 */ /* 0x000fc800078ef80f */
[C---:B------:R-:W-:Y:S01]  /*18c00*/  ISETP.GE.AND P1, PT, R0.reuse, UR36, PT ;  /* 0x0000002400007c0c */ /* 0x040fe2000bf26270 */
[----:B------:R-:W-:Y:S01]  /*18c10*/  VIADD R0, R0, UR38 ;  /* 0x0000002600007c36 */ /* 0x000fe20008000000 */
[----:B------:R-:W-:-:S03]  /*18c20*/  LOP3.LUT R15, R15, 0x80, RZ, 0xfc, !PT ;  /* 0x000000800f0f7812 */ /* 0x000fc600078efcff */
[----:B-1----:R-:W-:-:S04]  /*18c30*/  @P3 IMAD.HI.U32 R2, R0, R3, RZ ;  /* 0x0000000300023227 */ /* 0x002fc800078e00ff */
[----:B------:R-:W-:Y:S02]  /*18c40*/  VIADD R11, R15, UR4 ;  /* 0x000000040f0b7c36 */ /* 0x000fe40008000000 */
[----:B------:R-:W-:Y:S01]  /*18c50*/  IMAD.MOV.U32 R10, RZ, RZ, R0 ;  /* 0x000000ffff0a7224 */ /* 0x000fe200078e0000 */
[----:B----4-:R-:W-:Y:S01]  /*18c60*/  @P3 SHF.R.U32.HI R10, RZ, R5, R2 ;  /* 0x00000005ff0a3219 */ /* 0x010fe20000011602 */
[----:B------:R-:W0:Y:S01]  /*18c70*/  @!P1 LDC.64 R6, c[0x0][0x428] ;  /* 0x00010a00ff069b82 */ /* 0x000e220000000a00 */
[C---:B------:R-:W-:Y:S01]  /*18c80*/  ISETP.GE.AND P0, PT, R11.reuse, UR36, PT ;  /* 0x000000240b007c0c */ /* 0x040fe2000bf06270 */
[----:B------:R-:W-:Y:S01]  /*18c90*/  VIADD R11, R11, UR38 ;  /* 0x000000260b0b7c36 */ /* 0x000fe20008000000 */
[----:B------:R-:W-:Y:S02]  /*18ca0*/  @!P1 SHF.R.S32.HI R3, RZ, 0x1f, R10 ;  /* 0x0000001fff039819 */ /* 0x000fe4000001140a */
[----:B------:R-:W-:-:S03]  /*18cb0*/  ISETP.GT.U32.OR P0, PT, R15, 0x9f, P0 ;  /* 0x0000009f0f00780c */ /* 0x000fc60000704470 */
[----:B------:R-:W1:Y:S10]  /*18cc0*/  @!P1 LDC.64 R4, c[0x0][0x418] ;  /* 0x00010600ff049b82 */ /* 0x000e740000000a00 */
[----:B------:R-:W2:Y:S01]  /*18cd0*/  @!P0 LDC.64 R8, c[0x0][0x428] ;  /* 0x00010a00ff088b82 */ /* 0x000ea20000000a00 */
[----:B0-----:R-:W-:-:S04]  /*18ce0*/  @!P1 IMAD R2, R35, R6, RZ ;  /* 0x0000000623029224 */ /* 0x001fc800078e02ff */
[----:B------:R-:W-:Y:S02]  /*18cf0*/  @!P1 IMAD R7, R32, R7, R2 ;  /* 0x0000000720079224 */ /* 0x000fe400078e0202 */
[----:B------:R-:W-:-:S04]  /*18d00*/  @!P1 IMAD.MOV.U32 R2, RZ, RZ, R10 ;  /* 0x000000ffff029224 */ /* 0x000fc800078e000a */
[----:B------:R-:W-:Y:S02]  /*18d10*/  @!P1 IMAD.WIDE.U32 R2, R32, R6, R2 ;  /* 0x0000000620029225 */ /* 0x000fe400078e0002 */
[----:B------:R-:W0:Y:S02]  /*18d20*/  @P3 LDC R6, c[0x0][0x438] ;  /* 0x00010e00ff063b82 */ /* 0x000e240000000800 */
[----:B------:R-:W-:Y:S01]  /*18d30*/  @!P1 IMAD.IADD R3, R3, 0x1, R7 ;  /* 0x0000000103039824 */ /* 0x000fe200078e0207 */
[----:B-1----:R-:W-:Y:S01]  /*18d40*/  @!P1 LEA R12, P2, R2, R4, 0x2 ;  /* 0x00000004020c9211 */ /* 0x002fe200078410ff */
[----:B------:R-:W-:-:S03]  /*18d50*/  IMAD.MOV.U32 R7, RZ, RZ, R11 ;  /* 0x000000ffff077224 */ /* 0x000fc600078e000b */
[----:B------:R-:W-:Y:S01]  /*18d60*/  @!P1 LEA.HI.X R13, R2, R5, R3, 0x2, P2 ;  /* 0x00000005020d9211 */ /* 0x000fe200010f1403 */
[----:B------:R-:W-:Y:S01]  /*18d70*/  @P3 IMAD.HI.U32 R3, R11, R14, RZ ;  /* 0x0000000e0b033227 */ /* 0x000fe200078e00ff */
[----:B------:R-:W1:Y:S03]  /*18d80*/  @!P0 LDC.64 R4, c[0x0][0x418] ;  /* 0x00010600ff048b82 */ /* 0x000e660000000a00 */
[----:B--2---:R-:W-:-:S04]  /*18d90*/  @!P0 IMAD R2, R35, R8, RZ ;  /* 0x0000000823028224 */ /* 0x004fc800078e02ff */
[----:B------:R-:W-:Y:S01]  /*18da0*/  @!P0 IMAD R9, R32, R9, R2 ;  /* 0x0000000920098224 */ /* 0x000fe200078e0202 */
[----:B0-----:R-:W-:Y:S01]  /*18db0*/  @P3 SHF.R.U32.HI R7, RZ, R6, R3 ;  /* 0x00000006ff073219 */ /* 0x001fe20000011603 */
[----:B------:R-:W-:-:S03]  /*18dc0*/  IMAD.MOV.U32 R6, RZ, RZ, RZ ;  /* 0x000000ffff067224 */ /* 0x000fc600078e00ff */
[--C-:B------:R-:W-:Y:S01]  /*18dd0*/  @!P0 SHF.R.S32.HI R3, RZ, 0x1f, R7.reuse ;  /* 0x0000001fff038819 */ /* 0x100fe20000011407 */
[----:B------:R-:W-:Y:S02]  /*18de0*/  @!P0 IMAD.MOV.U32 R2, RZ, RZ, R7 ;  /* 0x000000ffff028224 */ /* 0x000fe400078e0007 */
[----:B------:R-:W5:Y:S02]  /*18df0*/  @!P1 LDG.E R6, desc[UR54][R12.64] ;  /* 0x000000360c069981 */ /* 0x000f64000c1e1900 */
[----:B------:R-:W-:-:S04]  /*18e00*/  @!P0 IMAD.WIDE.U32 R2, R32, R8, R2 ;  /* 0x0000000820028225 */ /* 0x000fc800078e0002 */
[----:B------:R-:W-:Y:S01]  /*18e10*/  @!P0 IMAD.IADD R3, R9, 0x1, R3 ;  /* 0x0000000109038824 */ /* 0x000fe200078e0203 */
[----:B-1----:R-:W-:-:S04]  /*18e20*/  @!P0 LEA R8, P1, R2, R4, 0x2 ;  /* 0x0000000402088211 */ /* 0x002fc800078210ff */
[----:B------:R-:W-:Y:S01]  /*18e30*/  @!P0 LEA.HI.X R9, R2, R5, R3, 0x2, P1 ;  /* 0x0000000502098211 */ /* 0x000fe200008f1403 */
[----:B------:R-:W-:Y:S02]  /*18e40*/  IMAD.MOV.U32 R5, RZ, RZ, RZ ;  /* 0x000000ffff057224 */ /* 0x000fe400078e00ff */
[----:B------:R-:W-:Y:S02]  /*18e50*/  IMAD.MOV R3, RZ, RZ, -R10 ;  /* 0x000000ffff037224 */ /* 0x000fe400078e0a0a */
[----:B------:R-:W-:Y:S02]  /*18e60*/  IMAD.MOV R2, RZ, RZ, -R7 ;  /* 0x000000ffff027224 */ /* 0x000fe400078e0a07 */
[----:B------:R0:W5:Y:S01]  /*18e70*/  @!P0 LDG.E R5, desc[UR54][R8.64] ;  /* 0x0000003608058981 */ /* 0x000162000c1e1900 */
[----:B------:R-:W-:Y:S01]  /*18e80*/  IMAD R7, R20, R3, R0 ;  /* 0x0000000314077224 */ /* 0x000fe200078e0200 */
[----:B------:R-:W-:Y:S01]  /*18e90*/  ISETP.GT.U32.AND P0, PT, R15, 0x9f, PT ;  /* 0x0000009f0f00780c */ /* 0x000fe20003f04070 */
[----:B------:R-:W-:Y:S01]  /*18ea0*/  IMAD.U32 R0, RZ, RZ, UR43 ;  /* 0x0000002bff007e24 */ /* 0x000fe2000f8e00ff */
[----:B------:R-:W-:Y:S01]  /*18eb0*/  LOP3.LUT R16, R16, 0xfffffffd, RZ, 0xc0, !PT ;  /* 0xfffffffd10107812 */ /* 0x000fe200078ec0ff */
[----:B------:R-:W-:Y:S01]  /*18ec0*/  IMAD.U32 R4, RZ, RZ, UR49 ;  /* 0x00000031ff047e24 */ /* 0x000fe2000f8e00ff */
[----:B------:R-:W-:-:S02]  /*18ed0*/  LOP3.LUT R18, R18, 0xffff, RZ, 0xc0, !PT ;  /* 0x0000ffff12127812 */ /* 0x000fc400078ec0ff */
[----:B------:R-:W-:Y:S01]  /*18ee0*/  ISETP.NE.AND P2, PT, R0, 0x3, PT ;  /* 0x000000030000780c */ /* 0x000fe20003f45270 */
[----:B------:R-:W-:Y:S02]  /*18ef0*/  VIADD R4, R4, 0xffffffff ;  /* 0xffffffff04047836 */ /* 0x000fe40000000000 */
[----:B0-----:R-:W-:-:S04]  /*18f00*/  IMAD R9, R20, R2, R11 ;  /* 0x0000000214097224 */ /* 0x001fc800078e020b */
[----:B------:R-:W-:-:S04]  /*18f10*/  @P0 LOP3.LUT R16, R16, 0x2, RZ, 0xfc, !PT ;  /* 0x0000000210100812 */ /* 0x000fc800078efcff */
[----:B------:R-:W-:-:S04]  /*18f20*/  LOP3.LUT R16, R16, 0xfffffffb, RZ, 0xc0, !PT ;  /* 0xfffffffb10107812 */ /* 0x000fc800078ec0ff */
[----:B------:R-:W-:Y:S01]  /*18f30*/  @P2 LOP3.LUT R16, R16, 0x4, RZ, 0xfc, !PT ;  /* 0x0000000410102812 */ /* 0x000fe200078efcff */
[----:B------:R-:W-:Y:S06]  /*18f40*/  @!P2 BRA `(.L_x_1579) ;  /* 0x000000000004a947 */ /* 0x000fec0003800000 */
[----:B------:R-:W-:Y:S01]  /*18f50*/  BPT.TRAP 0x1 ;  /* 0x000000040000795c */ /* 0x000fe20000300000 */
.L_x_1579:
[----:B------:R-:W-:Y:S01]  /*18f60*/  IMAD R0, R30, 0x8, R17 ;  /* 0x000000081e007824 */ /* 0x000fe200078e0211 */
[----:B------:R-:W-:Y:S01]  /*18f70*/  SHF.L.U32 R25, R34, 0x1f, RZ ;  /* 0x0000001f22197819 */ /* 0x000fe200000006ff */
[----:B------:R-:W-:Y:S01]  /*18f80*/  BSSY B0, `(.L_x_1580) ;  /* 0x0000004000007945 */ /* 0x000fe20003800000 */
[----:B------:R-:W-:Y:S02]  /*18f90*/  SHF.R.S32.HI R23, RZ, 0x1f, R7 ;  /* 0x0000001fff177819 */ /* 0x000fe40000011407 */
[----:B------:R-:W0:Y:S02]  /*18fa0*/  SYNCS.PHASECHK.TRANS64.TRYWAIT P0, [R0+URZ+0x22880], R25 ;  /* 0x02288019000075a7 */ /* 0x000e24000800017f */
[----:B0-----:R-:W-:Y:S05]  /*18fb0*/  @!P0 BRA `(.L_x_1581) ;  /* 0x0000005400588947 */ /* 0x001fea0003800000 */
.L_x_1657:
[----:B------:R-:W-:Y:S05]  /*18fc0*/  BSYNC B0 ;  /* 0x0000000000007941 */ /* 0x000fea0003800000 */
.L_x_1580:
[----:B------:R-:W1:Y:S01]  /*18fd0*/  LDC R8, c[0x0][0x2f4] ;  /* 0x0000bd00ff087b82 */ /* 0x000e620000000800 */
[----:B------:R-:W-:Y:S01]  /*18fe0*/  ULDC.64 UR4, c[0x0][0x328] ;  /* 0x0000ca0000047ab9 */ /* 0x000fe20000000a00 */
[----:B-----5:R-:W-:Y:S01]  /*18ff0*/  SHF.R.S32.HI R24, RZ, 0x1f, R6 ;  /* 0x0000001fff187819 */ /* 0x020fe20000011406 */
[----:B------:R-:W-:Y:S01]  /*19000*/  IMAD R2, R23, UR4, RZ ;  /* 0x0000000417027c24 */ /* 0x000fe2000f8e02ff */
[----:B------:R-:W-:Y:S01]  /*19010*/  ULDC.64 UR6, c[0x0][0x338] ;  /* 0x0000ce0000067ab9 */ /* 0x000fe20000000a00 */
[----:B------:R-:W2:Y:S01]  /*19020*/  S2R R12, SR_TID.X ;  /* 0x00000000000c7919 */ /* 0x000ea20000002100 */
[----:B------:R-:W-:Y:S01]  /*19030*/  SHF.R.S32.HI R26, RZ, 0x1f, R9 ;  /* 0x0000001fff1a7819 */ /* 0x000fe20000011409 */
[C---:B------:R-:W-:Y:S01]  /*19040*/  IMAD R11, R7.reuse, UR5, R2 ;  /* 0x00000005070b7c24 */ /* 0x040fe2000f8e0202 */
[----:B------:R-:W-:Y:S01]  /*19050*/  SHF.R.S32.HI R27, RZ, 0x1f, R5 ;  /* 0x0000001fff1b7819 */ /* 0x000fe20000011405 */
[----:B------:R-:W-:Y:S01]  /*19060*/  IMAD.WIDE.U32 R2, R7, UR4, RZ ;  /* 0x0000000407027c25 */ /* 0x000fe2000f8e00ff */
[----:B------:R-:W-:-:S03]  /*19070*/  LOP3.LUT R16, R16, 0xfffffffe, RZ, 0xc0, !PT ;  /* 0xfffffffe10107812 */ /* 0x000fc600078ec0ff */
[----:B------:R-:W-:Y:S02]  /*19080*/  IMAD.IADD R3, R3, 0x1, R11 ;  /* 0x0000000103037824 */ /* 0x000fe400078e020b */
[----:B------:R-:W-:Y:S02]  /*19090*/  IMAD R10, R24, UR6, RZ ;  /* 0x00000006180a7c24 */ /* 0x000fe4000f8e02ff */
[----:B------:R-:W-:-:S04]  /*190a0*/  IMAD.WIDE.U32 R2, R6, UR6, R2 ;  /* 0x0000000606027c25 */ /* 0x000fc8000f8e0002 */
[----:B------:R-:W-:Y:S01]  /*190b0*/  IMAD R10, R6, UR7, R10 ;  /* 0x00000007060a7c24 */ /* 0x000fe2000f8e020a */
[----:B-1----:R-:W-:-:S03]  /*190c0*/  ISETP.GE.AND P1, PT, R29, R8, PT ;  /* 0x000000081d00720c */ /* 0x002fc60003f26270 */
[----:B------:R-:W-:Y:S01]  /*190d0*/  IMAD.IADD R11, R3, 0x1, R10 ;  /* 0x00000001030b7824 */ /* 0x000fe200078e020a */
[----:B------:R-:W-:Y:S01]  /*190e0*/  ISETP.GE.AND P0, PT, R29, R8, PT ;  /* 0x000000081d00720c */ /* 0x000fe20003f06270 */
[----:B------:R-:W-:Y:S02]  /*190f0*/  IMAD R8, R26, UR4, RZ ;  /* 0x000000041a087c24 */ /* 0x000fe4000f8e02ff */
[----:B------:R-:W-:Y:S02]  /*19100*/  IMAD.MOV.U32 R10, RZ, RZ, R2 ;  /* 0x000000ffff0a7224 */ /* 0x000fe400078e0002 */
[C---:B------:R-:W-:Y:S02]  /*19110*/  IMAD R8, R9.reuse, UR5, R8 ;  /* 0x0000000509087c24 */ /* 0x040fe4000f8e0208 */
[----:B------:R-:W-:Y:S01]  /*19120*/  IMAD.WIDE.U32 R2, R9, UR4, RZ ;  /* 0x0000000409027c25 */ /* 0x000fe2000f8e00ff */
[----:B------:R-:W-:-:S03]  /*19130*/  ULDC.64 UR4, c[0x0][0x330] ;  /* 0x0000cc0000047ab9 */ /* 0x000fc60000000a00 */
[----:B------:R-:W-:Y:S01]  /*19140*/  IMAD.IADD R3, R3, 0x1, R8 ;  /* 0x0000000103037824 */ /* 0x000fe200078e0208 */
[----:B------:R-:W-:Y:S01]  /*19150*/  @P1 LOP3.LUT R16, R16, 0x1, RZ, 0xfc, !PT ;  /* 0x0000000110101812 */ /* 0x000fe200078efcff */
[----:B------:R-:W-:Y:S01]  /*19160*/  IMAD R8, R27, UR6, RZ ;  /* 0x000000061b087c24 */ /* 0x000fe2000f8e02ff */
[----:B--2---:R-:W-:Y:S01]  /*19170*/  LOP3.LUT R12, R12, 0x7f, RZ, 0xc0, !PT ;  /* 0x0000007f0c0c7812 */ /* 0x004fe200078ec0ff */
[C---:B------:R-:W-:Y:S01]  /*19180*/  IMAD.WIDE.U32 R2, R5.reuse, UR6, R2 ;  /* 0x0000000605027c25 */ /* 0x040fe2000f8e0002 */
[----:B------:R-:W-:Y:S02]  /*19190*/  LOP3.LUT R16, R16, 0xffffff7f, RZ, 0xc0, !PT ;  /* 0xffffff7f10107812 */ /* 0x000fe400078ec0ff */
[----:B------:R-:W-:Y:S01]  /*191a0*/  SHF.R.U32.HI R12, RZ, 0x3, R12 ;  /* 0x00000003ff0c7819 */ /* 0x000fe2000001160c */
        /* <DEDUP_REMOVED lines=9> */
[----:B------:R-:W-:Y:S01]  /*19240*/  IADD3 R8, P1, R2, UR6, RZ ;  /* 0x0000000602087c10 */ /* 0x000fe2000ff3e0ff */
[----:B------:R-:W-:-:S03]  /*19250*/  IMAD.MOV.U32 R2, RZ, RZ, -0xa0 ;  /* 0xffffff60ff027424 */ /* 0x000fc600078e00ff */
[----:B------:R-:W-:Y:S01]  /*19260*/  IADD3.X R20, R20, UR7, R3, P1, !PT ;  /* 0x0000000714147c10 */ /* 0x000fe20008ffe403 */
[----:B------:R-:W-:-:S04]  /*19270*/  IMAD R4, R4, R2, UR36 ;  /* 0x0000002404047e24 */ /* 0x000fc8000f8e0202 */
[----:B------:R-:W-:Y:S02]  /*19280*/  IMAD.IADD R10, R4, 0x1, -R12 ;  /* 0x00000001040a7824 */ /* 0x000fe400078e0a0c */
[----:B------:R-:W-:-:S03]  /*19290*/  IMAD R4, R30, 0x5000, R37 ;  /* 0x000050001e047824 */ /* 0x000fc600078e0225 */
[----:B------:R-:W-:-:S13]  /*192a0*/  ISETP.GE.AND P1, PT, R10, 0x1, PT ;  /* 0x000000010a00780c */ /* 0x000fda0003f26270 */
[----:B------:R-:W-:Y:S01]  /*192b0*/  @P1 LOP3.LUT R16, R16, 0x80, RZ, 0xfc, !PT ;  /* 0x0000008010101812 */ /* 0x000fe200078efcff */
[----:B------:R-:W-:Y:S06]  /*192c0*/  BRA.DIV UR4, `(.L_x_1582) ;  /* 0x0000005204a87947 */ /* 0x000fec000b800000 */
[----:B------:R-:W1:Y:S01]  /*192d0*/  SHFL.IDX PT, R2, R21, RZ, 0x181f ;  /* 0x00181fff15027589 */ /* 0x000e6200000e0000 */
[----:B------:R-:W-:Y:S01]  /*192e0*/  IMAD.IADD R4, R17, 0x1, R4 ;  /* 0x0000000111047824 */ /* 0x000fe200078e0204 */
[----:B------:R-:W-:Y:S02]  /*192f0*/  ISETP.GE.AND P3, PT, R10, 0x41, PT ;  /* 0x000000410a00780c */ /* 0x000fe40003f66270 */
        /* <DEDUP_REMOVED lines=74> */
.L_x_1679:
        /* <DEDUP_REMOVED lines=9> */
.L_x_1583:
        /* <DEDUP_REMOVED lines=11> */
.L_x_1584:
[----:B------:R1:W-:Y:S01]  /*198e0*/  SYNCS.ARRIVE.TRANS64.A1T0 RZ, [R0+URZ+0x22870], RZ ;  /* 0x022870ff00ff79a7 */ /* 0x0003e2000810003f */
[----:B------:R-:W-:Y:S05]  /*198f0*/  @!P6 BRA `(.L_x_1585) ;  /* 0x000000000004e947 */ /* 0x000fea0003800000 */
[----:B------:R-:W-:Y:S01]  /*19900*/  BPT.TRAP 0x1 ;  /* 0x000000040000795c */ /* 0x000fe20000300000 */
.L_x_1585:
[----:B------:R-:W2:Y:S01]  /*19910*/  SYNCS.PHASECHK.TRANS64.TRYWAIT P0, [R0+URZ+0x22840], R25 ;  /* 0x02284019000075a7 */ /* 0x000ea2000800017f */
[----:B------:R-:W-:Y:S04]  /*19920*/  BSSY B0, `(.L_x_1586) ;  /* 0x0000002000007945 */ /* 0x000fe80003800000 */
[----:B--2---:R-:W-:Y:S05]  /*19930*/  @!P0 BRA `(.L_x_1587) ;  /* 0x0000005800308947 */ /* 0x004fea0003800000 */
.L_x_1680:
[----:B------:R-:W-:Y:S05]  /*19940*/  BSYNC B0 ;  /* 0x0000000000007941 */ /* 0x000fea0003800000 */
.L_x_1586:
        /* <DEDUP_REMOVED lines=16> */
[----:B------:R-:W-:Y:S01]  /*19a50*/  IADD3 R8, P0, R2, UR10, RZ ;  /* 0x0000000a02087c10 */ /* 0x000fe2000ff1e0ff */
[----:B------:R-:W-:Y:S01]  /*19a60*/  IMAD R6, R27, UR6, RZ ;  /* 0x000000061b067c24 */ /* 0x000fe2000f8e02ff */
[----:B---3--:R-:W-:Y:S01]  /*19a70*/  ISETP.GE.AND P2, PT, R29, R12, PT ;  /* 0x0000000c1d00720c */ /* 0x008fe20003f46270 */
[----:B------:R-:W-:Y:S01]  /*19a80*/  IMAD R11, R9, UR5, R26 ;  /* 0x00000005090b7c24 */ /* 0x000fe2000f8e021a */
[----:B------:R-:W-:Y:S01]  /*19a90*/  IADD3.X R7, R3, UR11, R10, P0, !PT ;  /* 0x0000000b03077c10 */ /* 0x000fe200087fe40a */
[----:B------:R-:W-:Y:S01]  /*19aa0*/  IMAD.WIDE.U32 R2, R9, UR4, RZ ;  /* 0x0000000409027c25 */ /* 0x000fe2000f8e00ff */
[----:B------:R-:W-:-:S03]  /*19ab0*/  UMOV UR4, 0xffffffff ;  /* 0xffffffff00047882 */ /* 0x000fc60000000000 */
[----:B------:R-:W-:Y:S02]  /*19ac0*/  IMAD.IADD R3, R3, 0x1, R11 ;  /* 0x0000000103037824 */ /* 0x000fe400078e020b */
[C---:B------:R-:W-:Y:S02]  /*19ad0*/  IMAD R9, R5.reuse, UR7, R6 ;  /* 0x0000000705097c24 */ /* 0x040fe4000f8e0206 */
[----:B------:R-:W-:-:S04]  /*19ae0*/  IMAD.WIDE.U32 R2, R5, UR6, R2 ;  /* 0x0000000605027c25 */ /* 0x000fc8000f8e0002 */
        /* <DEDUP_REMOVED lines=10> */
[----:B---3--:R-:W-:-:S05]  /*19b90*/  @P6 IADD3 R14, P0, R29, R14, RZ ;  /* 0x0000000e1d0e6210 */ /* 0x008fca0007f1e0ff */
[----:B----4-:R-:W-:Y:S02]  /*19ba0*/  @P6 IMAD.X R3, RZ, RZ, R2, P0 ;  /* 0x000000ffff036224 */ /* 0x010fe400000e0602 */
[----:B------:R-:W-:Y:S02]  /*19bb0*/  @P6 IMAD.MOV.U32 R2, RZ, RZ, R14 ;  /* 0x000000ffff026224 */ /* 0x000fe400078e000e */
[----:B------:R-:W3:Y:S04]  /*19bc0*/  SHFL.IDX PT, R14, R8, 0x1, 0x181f ;  /* 0x00381f00080e7f89 */ /* 0x000ee800000e0000 */
[----:B------:R4:W-:Y:S01]  /*19bd0*/  @P6 LDGSTS.E.BYPASS.LTC128B.128 [R4+0x18400], desc[UR54][R2.64], !P2 ;  /* 0x1840000002046fae */ /* 0x0009e2000d101d76 */
[----:B------:R-:W-:-:S03]  /*19be0*/  LOP3.LUT P6, RZ, R16, 0x100, RZ, 0xc0, !PT ;  /* 0x0000010010ff7812 */ /* 0x000fc600078cc0ff */
[----:B----4-:R-:W4:Y:S01]  /*19bf0*/  SHFL.IDX PT, R2, R7, 0x1, 0x181f ;  /* 0x00381f0007027f89 */ /* 0x010f2200000e0000 */
[----:B---3--:R-:W-:-:S05]  /*19c00*/  @P1 IADD3 R14, P0, R29, R14, RZ ;  /* 0x0000000e1d0e1210 */ /* 0x008fca0007f1e0ff */
[----:B----4-:R-:W-:Y:S02]  /*19c10*/  @P1 IMAD.X R3, RZ, RZ, R2, P0 ;  /* 0x000000ffff031224 */ /* 0x010fe400000e0602 */
[----:B------:R-:W-:Y:S02]  /*19c20*/  @P1 IMAD.MOV.U32 R2, RZ, RZ, R14 ;  /* 0x000000ffff021224 */ /* 0x000fe400078e000e */
[----:B------:R-:W3:Y:S04]  /*19c30*/  SHFL.IDX PT, R14, R8, 0x2, 0x181f ;  /* 0x00581f00080e7f89 */ /* 0x000ee800000e0000 */
[----:B------:R4:W-:Y:S01]  /*19c40*/  @P1 LDGSTS.E.BYPASS.LTC128B.128 [R4+0x18c00], desc[UR54][R2.64], !P2 ;  /* 0x18c0000002041fae */ /* 0x0009e2000d101d76 */
[----:B------:R-:W-:-:S03]  /*19c50*/  ISETP.NE.AND P1, PT, R9, RZ, PT ;  /* 0x000000ff0900720c */ /* 0x000fc60003f25270 */
        /* <DEDUP_REMOVED lines=34> */
[----:B------:R-:W3:Y:S01]  /*19e80*/  SHFL.IDX PT, R14, R8, 0x7, 0x181f ;  /* 0x00f81f00080e7f89 */ /* 0x000ee200000e0000 */
[----:B------:R-:W-:-:S03]  /*19e90*/  @P6 IMAD.MOV.U32 R3, RZ, RZ, R9 ;  /* 0x000000ffff036224 */ /* 0x000fc600078e0009 */
[----:B------:R-:W4:Y:S04]  /*19ea0*/  SHFL.IDX PT, R9, R7, 0x7, 0x181f ;  /* 0x00f81f0007097f89 */ /* 0x000f2800000e0000 */
[----:B------:R5:W-:Y:S04]  /*19eb0*/  @P6 LDGSTS.E.BYPASS.LTC128B.128 [R4+0x1b400], desc[UR54][R2.64], !P2 ;  /* 0x1b40000002046fae */ /* 0x000be8000d101d76 */
[----:B------:R-:W-:Y:S01]  /*19ec0*/  SHFL.IDX PT, R7, R5, 0x1, 0x181f ;  /* 0x00381f0005077f89 */ /* 0x000fe200000e0000 */
[----:B---3--:R-:W-:-:S05]  /*19ed0*/  @P3 IADD3 R14, P0, R29, R14, RZ ;  /* 0x0000000e1d0e3210 */ /* 0x008fca0007f1e0ff */
[----:B----4-:R-:W-:Y:S02]  /*19ee0*/  @P3 IMAD.X R9, RZ, RZ, R9, P0 ;  /* 0x000000ffff093224 */ /* 0x010fe400000e0609 */
[----:B-----5:R-:W-:Y:S02]  /*19ef0*/  @P3 IMAD.MOV.U32 R2, RZ, RZ, R14 ;  /* 0x000000ffff023224 */ /* 0x020fe400078e000e */
[----:B------:R-:W3:Y:S01]  /*19f00*/  SHFL.IDX PT, R14, R6, RZ, 0x181f ;  /* 0x00181fff060e7589 */ /* 0x000ee200000e0000 */
[----:B------:R-:W-:-:S03]  /*19f10*/  @P3 IMAD.MOV.U32 R3, RZ, RZ, R9 ;  /* 0x000000ffff033224 */ /* 0x000fc600078e0009 */
[----:B------:R-:W4:Y:S04]  /*19f20*/  SHFL.IDX PT, R9, R5, RZ, 0x181f ;  /* 0x00181fff05097589 */ /* 0x000f2800000e0000 */
[----:B------:R5:W-:Y:S01]  /*19f30*/  @P3 LDGSTS.E.BYPASS.LTC128B.128 [R4+0x1bc00], desc[UR54][R2.64], !P2 ;  /* 0x1bc0000002043fae */ /* 0x000be2000d101d76 */
[----:B---3--:R-:W-:-:S05]  /*19f40*/  @P1 IADD3 R14, P0, R29, R14, RZ ;  /* 0x0000000e1d0e1210 */ /* 0x008fca0007f1e0ff */
[----:B----4-:R-:W-:Y:S02]  /*19f50*/  @P1 IMAD.X R9, RZ, RZ, R9, P0 ;  /* 0x000000ffff091224 */ /* 0x010fe400000e0609 */
[----:B-----5:R-:W-:Y:S02]  /*19f60*/  @P1 IMAD.MOV.U32 R2, RZ, RZ, R14 ;  /* 0x000000ffff021224 */ /* 0x020fe400078e000e */
[----:B------:R-:W-:Y:S01]  /*19f70*/  @P1 IMAD.MOV.U32 R3, RZ, RZ, R9 ;  /* 0x000000ffff031224 */ /* 0x000fe200078e0009 */
[----:B------:R3:W4:Y:S04]  /*19f80*/  SHFL.IDX PT, R14, R6, 0x1, 0x181f ;  /* 0x00381f00060e7f89 */ /* 0x00072800000e0000 */
[----:B------:R3:W-:Y:S02]  /*19f90*/  @P1 LDGSTS.E.BYPASS.LTC128B.128 [R4+0x1c400], desc[UR54][R2.64], !P2 ;  /* 0x1c40000002041fae */ /* 0x0007e4000d101d76 */
.L_x_1702:
        /* <DEDUP_REMOVED lines=9> */
.L_x_1589:
        /* <DEDUP_REMOVED lines=11> */
.L_x_1590:
[----:B------:R3:W-:Y:S02]  /*1a0e0*/  SYNCS.ARRIVE.TRANS64.A1T0 RZ, [R0+URZ+0x22830], RZ ;  /* 0x022830ff00ff79a7 */ /* 0x0007e4000810003f */
[----:B------:R-:W-:Y:S05]  /*1a0f0*/  WARPSYNC.ALL ;  /* 0x0000000000007948 */ /* 0x000fea0003800000 */
[----:B0123--:R-:W-:Y:S01]  /*1a100*/  VIADD R0, R17, 0x14400 ;  /* 0x0001440011007836 */ /* 0x00ffe20000000000 */
[----:B------:R-:W-:Y:S01]  /*1a110*/  USHF.R.S32.HI UR4, URZ, 0x1f, UR39 ;  /* 0x0000001f3f047899 */ /* 0x000fe20008011427 */
[----:B------:R-:W-:Y:S03]  /*1a120*/  BAR.SYNC.DEFER_BLOCKING 0x8, 0x180 ;  /* 0x0206000000007b1d */ /* 0x000fe60000010000 */
[----:B------:R-:W-:-:S03]  /*1a130*/  LOP3.LUT P0, RZ, R0, 0x3ff, RZ, 0xc0, !PT ;  /* 0x000003ff00ff7812 */ /* 0x000fc6000780c0ff */
[----:B------:R-:W-:Y:S01]  /*1a140*/  ULDC.64 UR6, c[0x0][0x298] ;  /* 0x0000a60000067ab9 */ /* 0x000fe20000000a00 */
[----:B------:R-:W-:Y:S01]  /*1a150*/  BSSY B6, `(.L_x_1591) ;  /* 0x0000016000067945 */ /* 0x000fe20003800000 */
        /* <DEDUP_REMOVED lines=21> */
.L_x_1592:
[----:B------:R-:W-:Y:S05]  /*1a2b0*/  BSYNC B6 ;  /* 0x0000000000067941 */ /* 0x000fea0003800000 */
.L_x_1591:
[----:B------:R0:W5:Y:S01]  /*1a2c0*/  LDL R8, [R1+0x18] ;  /* 0x0000180001087983 */ /* 0x0001620000100800 */
[----:B------:R-:W-:Y:S01]  /*1a2d0*/  UISETP.NE.AND UP0, UPT, UR48, URZ, UPT ;  /* 0x0000003f3000728c */ /* 0x000fe2000bf05270 */
[C---:B------:R-:W-:Y:S01]  /*1a2e0*/  R2UR UR8, R18.reuse ;  /* 0x00000000120872ca */ /* 0x040fe200000e0000 */
[----:B------:R-:W-:Y:S01]  /*1a2f0*/  ULDC.64 UR6, c[0x0][0x2d8] ;  /* 0x0000b60000067ab9 */ /* 0x000fe20000000a00 */
[----:B------:R-:W1:Y:S01]  /*1a300*/  S2R R20, SR_TID.X ;  /* 0x0000000000147919 */ /* 0x000e620000002100 */
[----:B------:R-:W-:Y:S01]  /*1a310*/  R2UR UR9, R18 ;  /* 0x00000000120972ca */ /* 0x000fe200000e0000 */
[----:B------:R-:W-:Y:S01]  /*1a320*/  UMOV UR4, UR36 ;  /* 0x0000002400047c82 */ /* 0x000fe20008000000 */
[----:B------:R-:W-:Y:S01]  /*1a330*/  PLOP3.LUT P0, PT, PT, PT, UP0, 0x80, 0x0 ;  /* 0x000000000000781c */ /* 0x000fe20003f0f008 */
[----:B------:R-:W-:Y:S01]  /*1a340*/  UMOV UR5, UR39 ;  /* 0x0000002700057c82 */ /* 0x000fe20008000000 */
[----:B------:R-:W-:Y:S01]  /*1a350*/  PLOP3.LUT P1, PT, PT, PT, UP0, 0x80, 0x0 ;  /* 0x000000000000781c */ /* 0x000fe20003f2f008 */
[----:B------:R-:W-:Y:S01]  /*1a360*/  UISETP.NE.AND UP1, UPT, UR47, URZ, UPT ;  /* 0x0000003f2f00728c */ /* 0x000fe2000bf25270 */
[----:B------:R-:W2:Y:S01]  /*1a370*/  LDC R6, c[0x0][0x448] ;  /* 0x00011200ff067b82 */ /* 0x000ea20000000800 */
[----:B------:R-:W-:-:S03]  /*1a380*/  @UP0 ULDC UR10, c[0x0][0x44c] ;  /* 0x00011300000a0ab9 */ /* 0x000fc60000000800 */
[----:B------:R-:W-:Y:S02]  /*1a390*/  UIMAD.WIDE.U32 UR4, UR8, UR6, UR4 ;  /* 0x00000006080472a5 */ /* 0x000fe4000f8e0004 */
[----:B------:R-:W-:Y:S02]  /*1a3a0*/  USHF.R.S32.HI UR6, URZ, 0x1f, UR40 ;  /* 0x0000001f3f067899 */ /* 0x000fe40008011428 */
[----:B------:R-:W-:Y:S02]  /*1a3b0*/  UIMAD UR5, UR9, UR7, UR5 ;  /* 0x00000007090572a4 */ /* 0x000fe4000f8e0205 */
[----:B------:R-:W-:Y:S01]  /*1a3c0*/  USEL UR6, UR6, URZ, !UP1 ;  /* 0x0000003f06067287 */ /* 0x000fe2000c800000 */
[----:B------:R-:W-:Y:S01]  /*1a3d0*/  ULDC.64 UR8, c[0x0][0x2e0] ;  /* 0x0000b80000087ab9 */ /* 0x000fe20000000a00 */
[----:B------:R-:W-:Y:S01]  /*1a3e0*/  USEL UR7, UR40, URZ, !UP1 ;  /* 0x0000003f28077287 */ /* 0x000fe2000c800000 */
[C---:B-1----:R-:W-:Y:S01]  /*1a3f0*/  LOP3.LUT R21, R20.reuse, 0x7f, RZ, 0xc0, !PT ;  /* 0x0000007f14157812 */ /* 0x042fe200078ec0ff */
[----:B------:R-:W-:-:S03]  /*1a400*/  IMAD.SHL.U32 R20, R20, 0x10, RZ ;  /* 0x0000001014147824 */ /* 0x000fc600078e00ff */
[----:B------:R-:W-:-:S04]  /*1a410*/  SHF.R.U32.HI R21, RZ, 0x3, R21 ;  /* 0x00000003ff157819 */ /* 0x000fc80000011615 */
[----:B------:R-:W-:-:S05]  /*1a420*/  LOP3.LUT R20, R21, 0x70, R20, 0xf8, !PT ;  /* 0x0000007015147812 */ /* 0x000fca00078ef814 */
[----:B------:R-:W-:-:S04]  /*1a430*/  IMAD.IADD R9, R20, 0x1, R19 ;  /* 0x0000000114097824 */ /* 0x000fc800078e0213 */
[----:B------:R-:W-:Y:S01]  /*1a440*/  @P0 IMAD.HI.U32 R0, R9, UR10, RZ ;  /* 0x0000000a09000c27 */ /* 0x000fe2000f8e00ff */
[----:B------:R-:W-:-:S03]  /*1a450*/  @UP0 ULDC UR10, c[0x0][0x450] ;  /* 0x00011400000a0ab9 */ /* 0x000fc60000000800 */
[----:B------:R-:W-:Y:S01]  /*1a460*/  IMAD.MOV.U32 R7, RZ, RZ, R9 ;  /* 0x000000ffff077224 */ /* 0x000fe200078e0009 */
[----:B------:R-:W-:Y:S01]  /*1a470*/  @P1 SHF.R.U32.HI R7, RZ, UR10, R0 ;  /* 0x0000000aff071c19 */ /* 0x000fe20008011600 */
[----:B------:R-:W-:-:S03]  /*1a480*/  UIMAD UR6, UR6, UR8, URZ ;  /* 0x00000008060672a4 */ /* 0x000fc6000f8e023f */
[----:B------:R-:W-:Y:S01]  /*1a490*/  SHF.R.S32.HI R0, RZ, 0x1f, R7 ;  /* 0x0000001fff007819 */ /* 0x000fe20000011407 */
[----:B------:R-:W-:Y:S02]  /*1a4a0*/  UIMAD UR6, UR7, UR9, UR6 ;  /* 0x00000009070672a4 */ /* 0x000fe4000f8e0206 */
[----:B------:R-:W-:-:S03]  /*1a4b0*/  UIMAD.WIDE.U32 UR4, UR7, UR8, UR4 ;  /* 0x00000008070472a5 */ /* 0x000fc6000f8e0004 */
[----:B------:R-:W-:Y:S01]  /*1a4c0*/  ULDC.64 UR8, c[0x0][0x2d0] ;  /* 0x0000b40000087ab9 */ /* 0x000fe20000000a00 */
[----:B------:R-:W1:Y:S01]  /*1a4d0*/  S2R R20, SR_TID.X ;  /* 0x0000000000147919 */ /* 0x000e620000002100 */
[----:B------:R-:W-:Y:S01]  /*1a4e0*/  IMAD R0, R0, UR8, RZ ;  /* 0x0000000800007c24 */ /* 0x000fe2000f8e02ff */
[----:B------:R-:W-:Y:S02]  /*1a4f0*/  UIADD3 UR6, UR5, UR6, URZ ;  /* 0x0000000605067290 */ /* 0x000fe4000fffe03f */
[----:B------:R-:W-:Y:S02]  /*1a500*/  IMAD.U32 R5, RZ, RZ, UR5 ;  /* 0x00000005ff057e24 */ /* 0x000fe4000f8e00ff */
[----:B------:R-:W-:Y:S02]  /*1a510*/  IMAD R5, R7, UR9, R0 ;  /* 0x0000000907057c24 */ /* 0x000fe4000f8e0200 */
[----:B------:R-:W-:Y:S01]  /*1a520*/  IMAD.U32 R4, RZ, RZ, UR4 ;  /* 0x00000004ff047e24 */ /* 0x000fe2000f8e00ff */
[----:B------:R-:W-:Y:S01]  /*1a530*/  ULDC.64 UR4, c[0x0][0x2c8] ;  /* 0x0000b20000047ab9 */ /* 0x000fe20000000a00 */
[----:B------:R-:W-:-:S02]  /*1a540*/  IMAD.MOV R0, RZ, RZ, -R7 ;  /* 0x000000ffff007224 */ /* 0x000fc400078e0a07 */
[----:B------:R-:W-:Y:S02]  /*1a550*/  IMAD.U32 R3, RZ, RZ, UR6 ;  /* 0x00000006ff037e24 */ /* 0x000fe4000f8e00ff */
[----:B------:R-:W-:Y:S02]  /*1a560*/  IMAD.MOV.U32 R2, RZ, RZ, R4 ;  /* 0x000000ffff027224 */ /* 0x000fe400078e0004 */
[----:B--2---:R-:W-:Y:S02]  /*1a570*/  IMAD R9, R6, R0, R9 ;  /* 0x0000000006097224 */ /* 0x004fe400078e0209 */
[----:B------:R-:W-:-:S03]  /*1a580*/  IMAD.WIDE.U32 R2, R7, UR8, R2 ;  /* 0x0000000807027c25 */ /* 0x000fc6000f8e0002 */
[----:B------:R-:W-:Y:S01]  /*1a590*/  SHF.R.S32.HI R0, RZ, 0x1f, R9 ;  /* 0x0000001fff007819 */ /* 0x000fe20000011409 */
[----:B------:R-:W-:-:S04]  /*1a5a0*/  IMAD.IADD R3, R3, 0x1, R5 ;  /* 0x0000000103037824 */ /* 0x000fc800078e0205 */
        /* <DEDUP_REMOVED lines=9> */
[----:B-1----:R-:W-:-:S04]  /*1a640*/  LOP3.LUT R20, R20, 0x7f, RZ, 0xc0, !PT ;  /* 0x0000007f14147812 */ /* 0x002fc800078ec0ff */
[----:B------:R-:W-:Y:S01]  /*1a650*/  SHF.R.U32.HI R10, RZ, 0x3, R20 ;  /* 0x00000003ff0a7819 */ /* 0x000fe20000011614 */
[----:B0-----:R-:W-:Y:S06]  /*1a660*/  BRA.DIV UR4, `(.L_x_1593) ;  /* 0x0000005604d47947 */ /* 0x001fec000b800000 */
        /* <DEDUP_REMOVED lines=47> */
[----:B------:R-:W-:-:S13]  /*1a960*/  ISETP.GE.AND P2, PT, R7, R4, PT ;  /* 0x000000040700720c */ /* 0x000fda0003f46270 */
[----:B0-----:R-:W-:Y:S02]  /*1a970*/  @!P2 IADD3 R2, P1, R29, R14, RZ ;  /* 0x0000000e1d02a210 */ /* 0x001fe40007f3e0ff */
[----:B------:R0:W2:Y:S03]  /*1a980*/  SHFL.IDX PT, R14, R0, 0x7, 0x181f ;  /* 0x00f81f00000e7f89 */ /* 0x0000a600000e0000 */
[----:B-1----:R-:W-:Y:S02]  /*1a990*/  @!P2 IMAD.X R3, RZ, RZ, R6, P1 ;  /* 0x000000ffff03a224 */ /* 0x002fe400008e0606 */
[----:B------:R0:W1:Y:S04]  /*1a9a0*/  SHFL.IDX PT, R6, R5, 0x7, 0x181f ;  /* 0x00f81f0005067f89 */ /* 0x00006800000e0000 */
[----:B------:R0:W-:Y:S02]  /*1a9b0*/  @!P2 LDGSTS.E.BYPASS.LTC128B.128 [R8+0x17400], desc[UR54][R2.64], !P0 ;  /* 0x174000000208afae */ /* 0x0001e4000c101d76 */
.L_x_1719:
[----:B------:R-:W-:-:S05]  /*1a9c0*/  VIADD R19, R19, 0x70 ;  /* 0x0000007013137836 */ /* 0x000fca0000000000 */
[----:B------:R-:W-:-:S13]  /*1a9d0*/  ISETP.GE.AND P1, PT, R19, R4, PT ;  /* 0x000000041300720c */ /* 0x000fda0003f26270 */
[----:B0-2---:R-:W-:-:S05]  /*1a9e0*/  @!P1 IADD3 R2, P2, R29, R14, RZ ;  /* 0x0000000e1d029210 */ /* 0x005fca0007f5e0ff */
[----:B-1----:R-:W-:-:S05]  /*1a9f0*/  @!P1 IMAD.X R3, RZ, RZ, R6, P2 ;  /* 0x000000ffff039224 */ /* 0x002fca00010e0606 */
[----:B------:R-:W-:Y:S01]  /*1aa00*/  @!PT LDS RZ, [RZ] ;  /* 0x00000000fffff984 */ /* 0x000fe20000000800 */
[----:B------:R-:W-:Y:S01]  /*1aa10*/  @!PT LDS RZ, [RZ] ;  /* 0x00000000fffff984 */ /* 0x000fe20000000800 */
[----:B------:R-:W-:Y:S01]  /*1aa20*/  @!PT LDS RZ, [RZ] ;  /* 0x00000000fffff984 */ /* 0x000fe20000000800 */
[----:B------:R0:W-:Y:S01]  /*1aa30*/  @!P1 LDGSTS.E.BYPASS.LTC128B.128 [R8+0x17c00], desc[UR54][R2.64], !P0 ;  /* 0x17c0000002089fae */ /* 0x0001e2000c101d76 */
[----:B------:R-:W-:Y:S01]  /*1aa40*/  PLOP3.LUT P0, PT, PT, PT, PT, 0x80, 0x0 ;  /* 0x000000000000781c */ /* 0x000fe20003f0f070 */
[----:B------:R-:W-:-:S12]  /*1aa50*/  NOP ;  /* 0x0000000000007918 */ /* 0x000fd80000000000 */
.L_x_1594:
        /* <DEDUP_REMOVED lines=18> */
.L_x_1720:
[----:B------:R-:W-:Y:S05]  /*1ab80*/  BSYNC B0 ;  /* 0x0000000000007941 */ /* 0x000fea0003800000 */
.L_x_1595:
[----:B------:R-:W-:-:S04]  /*1ab90*/  UIADD3 UR4, UR49, -0x2, URZ ;  /* 0xfffffffe31047890 */ /* 0x000fc8000fffe03f */
[----:B------:R-:W-:-:S06]  /*1aba0*/  UISETP.GE.AND UP0, UPT, UR4, UR42, UPT ;  /* 0x0000002a0400728c */ /* 0x000fcc000bf06270 */
[----:B------:R-:W-:-:S13]  /*1abb0*/  PLOP3.LUT P0, PT, PT, PT, UP0, 0x80, 0x0 ;  /* 0x000000000000781c */ /* 0x000fda0003f0f008 */
[----:B------:R-:W-:Y:S05]  /*1abc0*/  @!P0 BRA `(.L_x_1597) ;  /* 0x0000001800188947 */ /* 0x000fea0003800000 */
[----:B------:R-:W-:Y:S02]  /*1abd0*/  IMAD.MOV.U32 R22, RZ, RZ, R30 ;  /* 0x000000ffff167224 */ /* 0x000fe400078e001e */
[----:B------:R-:W-:Y:S02]  /*1abe0*/  IMAD.MOV.U32 R23, RZ, RZ, R34 ;  /* 0x000000ffff177224 */ /* 0x000fe400078e0022 */
[----:B------:R-:W-:-:S07]  /*1abf0*/  IMAD.U32 R31, RZ, RZ, UR4 ;  /* 0x00000004ff1f7e24 */ /* 0x000fce000f8e00ff */
.L_x_1617:
[----:B0-----:R-:W0:Y:S01]  /*1ac00*/  S2R R0, SR_TID.X ;  /* 0x0000000000007919 */ /* 0x001e220000002100 */
[----:B-1----:R-:W1:Y:S01]  /*1ac10*/  LDC R2, c[0x0][0x430] ;  /* 0x00010c00ff027b82 */ /* 0x002e620000000800 */
[----:B------:R-:W-:Y:S05]  /*1ac20*/  YIELD ;  /* 0x0000000000007946 */ /* 0x000fea0003800000 */
[----:B------:R-:W2:Y:S01]  /*1ac30*/  S2R R7, SR_TID.X ;  /* 0x0000000000077919 */ /* 0x000ea20000002100 */
[----:B------:R-:W-:Y:S01]  /*1ac40*/  ULDC.64 UR4, c[0x0][0x428] ;  /* 0x00010a0000047ab9 */ /* 0x000fe20000000a00 */
[----:B-1----:R-:W-:Y:S02]  /*1ac50*/  ISETP.NE.AND P0, PT, R2, 0x1, PT ;  /* 0x000000010200780c */ /* 0x002fe40003f05270 */
[----:B0-----:R-:W-:Y:S01]  /*1ac60*/  LOP3.LUT R2, R0, 0x7f, RZ, 0xc0, !PT ;  /* 0x0000007f00027812 */ /* 0x001fe200078ec0ff */
[----:B------:R-:W-:-:S03]  /*1ac70*/  IMAD.MOV.U32 R0, RZ, RZ, 0xa0 ;  /* 0x000000a0ff007424 */ /* 0x000fc600078e00ff */
[----:B------:R-:W-:Y:S01]  /*1ac80*/  SHF.R.U32.HI R6, RZ, 0x3, R2 ;  /* 0x00000003ff067819 */ /* 0x000fe20000011602 */
[----:B------:R-:W-:-:S06]  /*1ac90*/  IMAD R9, R31, R0, UR38 ;  /* 0x000000261f097e24 */ /* 0x000fcc000f8e0200 */
[----:B------:R-:W0:Y:S01]  /*1aca0*/  @P0 LDC R3, c[0x0][0x434] ;  /* 0x00010d00ff030b82 */ /* 0x000e220000000800 */
[C---:B--2---:R-:W-:Y:S01]  /*1acb0*/  IMAD.SHL.U32 R8, R7.reuse, 0x10, RZ ;  /* 0x0000001007087824 */ /* 0x044fe200078e00ff */
[----:B------:R-:W-:-:S04]  /*1acc0*/  LOP3.LUT R2, R7, 0x7f, RZ, 0xc0, !PT ;  /* 0x0000007f07027812 */ /* 0x000fc800078ec0ff */
[----:B------:R-:W-:Y:S02]  /*1acd0*/  LOP3.LUT R8, R6, 0x70, R8, 0xf8, !PT ;  /* 0x0000007006087812 */ /* 0x000fe400078ef808 */
[----:B------:R-:W1:Y:S01]  /*1ace0*/  S2R R6, SR_TID.X ;  /* 0x0000000000067919 */ /* 0x000e620000002100 */
[----:B------:R-:W2:Y:S01]  /*1acf0*/  @P0 LDC R5, c[0x0][0x438] ;  /* 0x00010e00ff050b82 */ /* 0x000ea20000000800 */
[----:B------:R-:W-:Y:S01]  /*1ad00*/  SHF.R.U32.HI R2, RZ, 0x3, R2 ;  /* 0x00000003ff027819 */ /* 0x000fe20000011602 */
[----:B------:R-:W-:-:S04]  /*1ad10*/  IMAD.IADD R10, R8, 0x1, R9 ;  /* 0x00000001080a7824 */ /* 0x000fc800078e0209 */
[----:B------:R-:W-:Y:S02]  /*1ad20*/  IMAD.MOV.U32 R0, RZ, RZ, R10 ;  /* 0x000000ffff007224 */ /* 0x000fe400078e000a */
[----:B------:R-:W3:Y:S08]  /*1ad30*/  @P0 LDC R4, c[0x0][0x434] ;  /* 0x00010d00ff040b82 */ /* 0x000ef00000000800 */
[----:B------:R-:W4:Y:S01]  /*1ad40*/  @P0 LDC R7, c[0x0][0x438] ;  /* 0x00010e00ff070b82 */ /* 0x000f220000000800 */
[----:B-1----:R-:W-:-:S05]  /*1ad50*/  IMAD.SHL.U32 R6, R6, 0x10, RZ ;  /* 0x0000001006067824 */ /* 0x002fca00078e00ff */
[----:B------:R-:W-:Y:S01]  /*1ad60*/  LOP3.LUT R6, R2, 0x70, R6, 0xf8, !PT ;  /* 0x0000007002067812 */ /* 0x000fe200078ef806 */
[----:B0-----:R-:W-:-:S03]  /*1ad70*/  @P0 IMAD.HI.U32 R2, R10, R3, RZ ;  /* 0x000000030a020227 */ /* 0x001fc600078e00ff */
[----:B------:R-:W-:Y:S01]  /*1ad80*/  LOP3.LUT R6, R6, 0x80, RZ, 0xfc, !PT ;  /* 0x0000008006067812 */ /* 0x000fe200078efcff */
[----:B------:R-:W-:Y:S01]  /*1ad90*/  IMAD R3, R35, UR4, RZ ;  /* 0x0000000423037c24 */ /* 0x000fe2000f8e02ff */
[----:B--2---:R-:W-:Y:S02]  /*1ada0*/  @P0 SHF.R.U32.HI R0, RZ, R5, R2 ;  /* 0x00000005ff000219 */ /* 0x004fe40000011602 */
[C---:B------:R-:W-:Y:S01]  /*1adb0*/  ISETP.GT.U32.AND P1, PT, R6.reuse, 0x9f, PT ;  /* 0x0000009f0600780c */ /* 0x040fe20003f24070 */
[----:B------:R-:W-:Y:S01]  /*1adc0*/  IMAD.IADD R9, R6, 0x1, R9 ;  /* 0x0000000106097824 */ /* 0x000fe200078e0209 */
[----:B------:R-:W-:Y:S01]  /*1add0*/  SHF.R.S32.HI R5, RZ, 0x1f, R0 ;  /* 0x0000001fff057819 */ /* 0x000fe20000011400 */
[----:B------:R-:W-:Y:S02]  /*1ade0*/  IMAD R8, R32, UR5, R3 ;  /* 0x0000000520087c24 */ /* 0x000fe4000f8e0203 */
[----:B---3--:R-:W-:-:S04]  /*1adf0*/  @P0 IMAD.HI.U32 R2, R9, R4, RZ ;  /* 0x0000000409020227 */ /* 0x008fc800078e00ff */
[----:B------:R-:W-:Y:S01]  /*1ae00*/  IMAD.MOV.U32 R11, RZ, RZ, R9 ;  /* 0x000000ffff0b7224 */ /* 0x000fe200078e0009 */
[----:B----4-:R-:W-:Y:S01]  /*1ae10*/  @P0 SHF.R.U32.HI R11, RZ, R7, R2 ;  /* 0x00000007ff0b0219 */ /* 0x010fe20000011602 */
[----:B------:R-:W-:-:S03]  /*1ae20*/  IMAD.MOV.U32 R4, RZ, RZ, R0 ;  /* 0x000000ffff047224 */ /* 0x000fc600078e0000 */
[--C-:B------:R-:W-:Y:S01]  /*1ae30*/  @!P1 SHF.R.S32.HI R3, RZ, 0x1f, R11.reuse ;  /* 0x0000001fff039819 */ /* 0x100fe2000001140b */
[----:B------:R-:W-:Y:S02]  /*1ae40*/  @!P1 IMAD.MOV.U32 R2, RZ, RZ, R11 ;  /* 0x000000ffff029224 */ /* 0x000fe400078e000b */
[----:B------:R-:W-:-:S04]  /*1ae50*/  IMAD.WIDE.U32 R4, R32, UR4, R4 ;  /* 0x0000000420047c25 */ /* 0x000fc8000f8e0004 */
[----:B------:R-:W-:Y:S01]  /*1ae60*/  @!P1 IMAD.WIDE.U32 R2, R32, UR4, R2 ;  /* 0x0000000420029c25 */ /* 0x000fe2000f8e0002 */
[----:B------:R-:W-:Y:S02]  /*1ae70*/  ULDC.64 UR4, c[0x0][0x418] ;  /* 0x0001060000047ab9 */ /* 0x000fe40000000a00 */
[----:B------:R-:W-:Y:S01]  /*1ae80*/  LEA R6, P0, R4, UR4, 0x2 ;  /* 0x0000000404067c11 */ /* 0x000fe2000f8010ff */
[C---:B------:R-:W-:Y:S02]  /*1ae90*/  IMAD.IADD R5, R8.reuse, 0x1, R5 ;  /* 0x0000000108057824 */ /* 0x040fe400078e0205 */
[----:B------:R-:W-:-:S03]  /*1aea0*/  @!P1 IMAD.IADD R3, R8, 0x1, R3 ;  /* 0x0000000108039824 */ /* 0x000fc600078e0203 */
[----:B------:R-:W-:Y:S01]  /*1aeb0*/  LEA.HI.X R7, R4, UR5, R5, 0x2, P0 ;  /* 0x0000000504077c11 */ /* 0x000fe200080f1405 */
[----:B------:R-:W-:Y:S01]  /*1aec0*/  IMAD.U32 R12, RZ, RZ, UR43 ;  /* 0x0000002bff0c7e24 */ /* 0x000fe2000f8e00ff */
[----:B------:R-:W-:Y:S01]  /*1aed0*/  @!P1 LEA R4, P0, R2, UR4, 0x2 ;  /* 0x0000000402049c11 */ /* 0x000fe2000f8010ff */
[----:B------:R-:W-:Y:S01]  /*1aee0*/  VIADD R30, R22, 0x1 ;  /* 0x00000001161e7836 */ /* 0x000fe20000000000 */
[----:B------:R-:W-:Y:S01]  /*1aef0*/  ULDC UR4, c[0x0][0x430] ;  /* 0x00010c0000047ab9 */ /* 0x000fe20000000800 */
[----:B------:R0:W2:Y:S01]  /*1af00*/  LDG.E R8, desc[UR54][R6.64] ;  /* 0x0000003606087981 */ /* 0x0000a2000c1e1900 */
[----:B------:R-:W-:Y:S02]  /*1af10*/  ISETP.NE.AND P2, PT, R12, 0x3, PT ;  /* 0x000000030c00780c */ /* 0x000fe40003f45270 */
[----:B------:R-:W-:Y:S01]  /*1af20*/  @!P1 LEA.HI.X R5, R2, UR5, R3, 0x2, P0 ;  /* 0x0000000502059c11 */ /* 0x000fe200080f1403 */
[----:B------:R-:W-:Y:S01]  /*1af30*/  IMAD.MOV R3, RZ, RZ, -R0 ;  /* 0x000000ffff037224 */ /* 0x000fe200078e0a00 */
[----:B------:R-:W-:Y:S01]  /*1af40*/  ISETP.NE.AND P0, PT, R30, 0x2, PT ;  /* 0x000000021e00780c */ /* 0x000fe20003f05270 */
[----:B------:R-:W-:-:S02]  /*1af50*/  IMAD.MOV R0, RZ, RZ, -R11 ;  /* 0x000000ffff007224 */ /* 0x000fc400078e0a0b */
[----:B0-----:R-:W-:Y:S01]  /*1af60*/  IMAD.MOV.U32 R7, RZ, RZ, RZ ;  /* 0x000000ffff077224 */ /* 0x001fe200078e00ff */
[----:B------:R-:W-:Y:S01]  /*1af70*/  SEL R34, RZ, 0x1, P0 ;  /* 0x00000001ff227807 */ /* 0x000fe20000000000 */
[----:B------:R-:W-:Y:S02]  /*1af80*/  IMAD R10, R3, UR4, R10 ;  /* 0x00000004030a7c24 */ /* 0x000fe4000f8e020a */
[----:B------:R-:W-:Y:S02]  /*1af90*/  IMAD R9, R0, UR4, R9 ;  /* 0x0000000400097c24 */ /* 0x000fe4000f8e0209 */
[----:B------:R0:W5:Y:S01]  /*1afa0*/  @!P1 LDG.E R7, desc[UR54][R4.64] ;  /* 0x0000003604079981 */ /* 0x000162000c1e1900 */
[C---:B------:R-:W-:Y:S01]  /*1afb0*/  ISETP.GT.AND P1, PT, R31.reuse, UR42, PT ;  /* 0x0000002a1f007c0c */ /* 0x040fe2000bf24270 */
[----:B------:R-:W-:Y:S01]  /*1afc0*/  VIADD R31, R31, 0xffffffff ;  /* 0xffffffff1f1f7836 */ /* 0x000fe20000000000 */
[----:B------:R-:W-:Y:S02]  /*1afd0*/  SEL R30, R30, RZ, P0 ;  /* 0x000000ff1e1e7207 */ /* 0x000fe40000000000 */
[----:B------:R-:W-:-:S02]  /*1afe0*/  LOP3.LUT R34, R23, R34, RZ, 0x3c, !PT ;  /* 0x0000002217227212 */ /* 0x000fc400078e3cff */
[----:B--2---:R-:W-:Y:S01]  /*1aff0*/  SHF.R.S32.HI R27, RZ, 0x1f, R8 ;  /* 0x0000001fff1b7819 */ /* 0x004fe20000011408 */
[----:B0-----:R-:W-:Y:S06]  /*1b000*/  @!P2 BRA `(.L_x_1598) ;  /* 0x000000000004a947 */ /* 0x001fec0003800000 */
[----:B------:R-:W-:Y:S01]  /*1b010*/  BPT.TRAP 0x1 ;  /* 0x000000040000795c */ /* 0x000fe20000300000 */
.L_x_1598:
[----:B------:R-:W-:Y:S01]  /*1b020*/  IMAD R0, R30, 0x8, R17 ;  /* 0x000000081e007824 */ /* 0x000fe200078e0211 */
[----:B------:R-:W-:Y:S01]  /*1b030*/  SHF.L.U32 R28, R34, 0x1f, RZ ;  /* 0x0000001f221c7819 */ /* 0x000fe200000006ff */
[----:B------:R-:W-:Y:S01]  /*1b040*/  BSSY B0, `(.L_x_1599) ;  /* 0x0000004000007945 */ /* 0x000fe20003800000 */
[----:B------:R-:W-:Y:S02]  /*1b050*/  SHF.R.S32.HI R25, RZ, 0x1f, R10 ;  /* 0x0000001fff197819 */ /* 0x000fe4000001140a */
[----:B------:R-:W0:Y:S02]  /*1b060*/  SYNCS.PHASECHK.TRANS64.TRYWAIT P0, [R0+URZ+0x22880], R28 ;  /* 0x0228801c000075a7 */ /* 0x000e24000800017f */
[----:B0-----:R-:W-:Y:S05]  /*1b070*/  @!P0 BRA `(.L_x_1600) ;  /* 0x0000005400988947 */ /* 0x001fea0003800000 */
.L_x_1721:
[----:B------:R-:W-:Y:S05]  /*1b080*/  BSYNC B0 ;  /* 0x0000000000007941 */ /* 0x000fea0003800000 */
.L_x_1599:
[----:B------:R-:W-:Y:S01]  /*1b090*/  ULDC.64 UR4, c[0x0][0x328] ;  /* 0x0000ca0000047ab9 */ /* 0x000fe20000000a00 */
[----:B------:R-:W-:Y:S01]  /*1b0a0*/  ULDC.64 UR6, c[0x0][0x338] ;  /* 0x0000ce0000067ab9 */ /* 0x000fe20000000a00 */
[----:B------:R-:W-:Y:S01]  /*1b0b0*/  IMAD R3, R25, UR4, RZ ;  /* 0x0000000419037c24 */ /* 0x000fe2000f8e02ff */
[----:B------:R-:W-:Y:S01]  /*1b0c0*/  SHF.R.S32.HI R24, RZ, 0x1f, R9 ;  /* 0x0000001fff187819 */ /* 0x000fe20000011409 */
[----:B------:R-:W1:Y:S01]  /*1b0d0*/  LDC R11, c[0x0][0x2f4] ;  /* 0x0000bd00ff0b7b82 */ /* 0x000e620000000800 */
[----:B-----5:R-:W-:Y:S01]  /*1b0e0*/  SHF.R.S32.HI R26, RZ, 0x1f, R7 ;  /* 0x0000001fff1a7819 */ /* 0x020fe20000011407 */
[C---:B------:R-:W-:Y:S02]  /*1b0f0*/  IMAD R4, R10.reuse, UR5, R3 ;  /* 0x000000050a047c24 */ /* 0x040fe4000f8e0203 */
[----:B------:R-:W-:-:S04]  /*1b100*/  IMAD.WIDE.U32 R2, R10, UR4, RZ ;  /* 0x000000040a027c25 */ /* 0x000fc8000f8e00ff */
[----:B------:R-:W-:Y:S02]  /*1b110*/  IMAD.IADD R3, R3, 0x1, R4 ;  /* 0x0000000103037824 */ /* 0x000fe400078e0204 */
[----:B------:R-:W-:Y:S02]  /*1b120*/  IMAD R4, R27, UR6, RZ ;  /* 0x000000061b047c24 */ /* 0x000fe4000f8e02ff */
[----:B------:R-:W-:-:S04]  /*1b130*/  IMAD.WIDE.U32 R2, R8, UR6, R2 ;  /* 0x0000000608027c25 */ /* 0x000fc8000f8e0002 */
[----:B------:R-:W-:Y:S02]  /*1b140*/  IMAD R4, R8, UR7, R4 ;  /* 0x0000000708047c24 */ /* 0x000fe4000f8e0204 */
[----:B------:R-:W-:Y:S02]  /*1b150*/  IMAD R6, R24, UR4, RZ ;  /* 0x0000000418067c24 */ /* 0x000fe4000f8e02ff */
[----:B------:R-:W-:Y:S02]  /*1b160*/  IMAD.IADD R5, R3, 0x1, R4 ;  /* 0x0000000103057824 */ /* 0x000fe400078e0204 */
[----:B------:R-:W-:Y:S02]  /*1b170*/  IMAD.MOV.U32 R4, RZ, RZ, R2 ;  /* 0x000000ffff047224 */ /* 0x000fe400078e0002 */
[----:B------:R-:W-:Y:S01]  /*1b180*/  IMAD R6, R9, UR5, R6 ;  /* 0x0000000509067c24 */ /* 0x000fe2000f8e0206 */
[----:B-1----:R-:W-:Y:S01]  /*1b190*/  ISETP.GE.AND P2, PT, R29, R11, PT ;  /* 0x0000000b1d00720c */ /* 0x002fe20003f46270 */
        /* <DEDUP_REMOVED lines=13> */
[----:B------:R-:W-:Y:S01]  /*1b270*/  IADD3.X R4, R20, UR7, R5, P0, !PT ;  /* 0x0000000714047c10 */ /* 0x000fe200087fe405 */
[----:B------:R-:W-:Y:S01]  /*1b280*/  IMAD R6, R30, 0x5000, R37 ;  /* 0x000050001e067824 */ /* 0x000fe200078e0225 */
[----:B------:R-:W-:-:S04]  /*1b290*/  IADD3 R19, P0, R2, UR6, RZ ;  /* 0x0000000602137c10 */ /* 0x000fc8000ff1e0ff */
[----:B------:R-:W-:Y:S01]  /*1b2a0*/  IADD3.X R20, R20, UR7, R3, P0, !PT ;  /* 0x0000000714147c10 */ /* 0x000fe200087fe403 */
[----:B------:R-:W-:Y:S08]  /*1b2b0*/  BRA.DIV UR4, `(.L_x_1601) ;  /* 0x00000056041c7947 */ /* 0x000ff0000b800000 */
        /* <DEDUP_REMOVED lines=48> */
.L_x_1743:
        /* <DEDUP_REMOVED lines=8> */
.L_x_1602:
        /* <DEDUP_REMOVED lines=11> */
.L_x_1603:
[----:B------:R1:W-:Y:S01]  /*1b6f0*/  SYNCS.ARRIVE.TRANS64.A1T0 RZ, [R0+URZ+0x22870], RZ ;  /* 0x022870ff00ff79a7 */ /* 0x0003e2000810003f */
[----:B------:R-:W-:Y:S05]  /*1b700*/  @!P3 BRA `(.L_x_1604) ;  /* 0x000000000004b947 */ /* 0x000fea0003800000 */
[----:B------:R-:W-:Y:S01]  /*1b710*/  BPT.TRAP 0x1 ;  /* 0x000000040000795c */ /* 0x000fe20000300000 */
.L_x_1604:
[----:B------:R-:W2:Y:S01]  /*1b720*/  SYNCS.PHASECHK.TRANS64.TRYWAIT P0, [R0+URZ+0x22840], R28 ;  /* 0x0228401c000075a7 */ /* 0x000ea2000800017f */
[----:B------:R-:W-:Y:S04]  /*1b730*/  BSSY B0, `(.L_x_1605) ;  /* 0x0000002000007945 */ /* 0x000fe80003800000 */
[----:B--2---:R-:W-:Y:S05]  /*1b740*/  @!P0 BRA `(.L_x_1606) ;  /* 0x0000005800b08947 */ /* 0x004fea0003800000 */
.L_x_1744:
[----:B------:R-:W-:Y:S05]  /*1b750*/  BSYNC B0 ;  /* 0x0000000000007941 */ /* 0x000fea0003800000 */
.L_x_1605:
        /* <DEDUP_REMOVED lines=8> */
[----:B------:R-:W-:Y:S02]  /*1b7e0*/  IMAD R10, R27, UR6, RZ ;  /* 0x000000061b0a7c24 */ /* 0x000fe4000f8e02ff */
[----:B------:R-:W-:-:S04]  /*1b7f0*/  IMAD.WIDE.U32 R4, R8, UR6, R2 ;  /* 0x0000000608047c25 */ /* 0x000fc8000f8e0002 */
[C---:B------:R-:W-:Y:S02]  /*1b800*/  IMAD R24, R9.reuse, UR5, R24 ;  /* 0x0000000509187c24 */ /* 0x040fe4000f8e0218 */
[----:B------:R-:W-:Y:S01]  /*1b810*/  IMAD.WIDE.U32 R2, R9, UR4, RZ ;  /* 0x0000000409027c25 */ /* 0x000fe2000f8e00ff */
[----:B------:R-:W-:-:S03]  /*1b820*/  ULDC.64 UR4, c[0x0][0x308] ;  /* 0x0000c20000047ab9 */ /* 0x000fc60000000a00 */
[----:B------:R-:W-:Y:S01]  /*1b830*/  IMAD R10, R8, UR7, R10 ;  /* 0x00000007080a7c24 */ /* 0x000fe2000f8e020a */
[----:B---3--:R-:W-:Y:S01]  /*1b840*/  ISETP.GE.AND P2, PT, R29, R11, PT ;  /* 0x0000000b1d00720c */ /* 0x008fe20003f46270 */
[----:B------:R-:W-:Y:S02]  /*1b850*/  IMAD.IADD R3, R3, 0x1, R24 ;  /* 0x0000000103037824 */ /* 0x000fe400078e0218 */
[----:B------:R-:W-:Y:S02]  /*1b860*/  IMAD R8, R26, UR6, RZ ;  /* 0x000000061a087c24 */ /* 0x000fe4000f8e02ff */
[----:B------:R-:W-:Y:S02]  /*1b870*/  IMAD.IADD R5, R5, 0x1, R10 ;  /* 0x0000000105057824 */ /* 0x000fe400078e020a */
[C---:B------:R-:W-:Y:S02]  /*1b880*/  IMAD R8, R7.reuse, UR7, R8 ;  /* 0x0000000707087c24 */ /* 0x040fe4000f8e0208 */
[----:B------:R-:W-:Y:S01]  /*1b890*/  IMAD.WIDE.U32 R2, R7, UR6, R2 ;  /* 0x0000000607027c25 */ /* 0x000fe2000f8e0002 */
[----:B------:R-:W-:-:S03]  /*1b8a0*/  ULDC.64 UR6, c[0x0][0x2e8] ;  /* 0x0000ba0000067ab9 */ /* 0x000fc60000000a00 */
        /* <DEDUP_REMOVED lines=13> */
[----:B------:R-:W1:Y:S04]  /*1b980*/  SHFL.IDX PT, R10, R5, 0x1, 0x181f ;  /* 0x00381f00050a7f89 */ /* 0x000e6800000e0000 */
[----:B------:R-:W2:Y:S04]  /*1b990*/  SHFL.IDX PT, R12, R4, 0x2, 0x181f ;  /* 0x00581f00040c7f89 */ /* 0x000ea800000e0000 */
[----:B------:R-:W2:Y:S01]  /*1b9a0*/  SHFL.IDX PT, R9, R5, 0x2, 0x181f ;  /* 0x00581f0005097f89 */ /* 0x000ea200000e0000 */
[----:B---3--:R-:W-:-:S03]  /*1b9b0*/  IADD3 R2, P0, R29, R14, RZ ;  /* 0x0000000e1d027210 */ /* 0x008fc60007f1e0ff */
[----:B------:R-:W-:Y:S02]  /*1b9c0*/  SHFL.IDX PT, R13, R4, 0x4, 0x181f ;  /* 0x00981f00040d7f89 */ /* 0x000fe400000e0000 */
[----:B----4-:R-:W-:Y:S02]  /*1b9d0*/  IMAD.X R3, RZ, RZ, R3, P0 ;  /* 0x000000ffff037224 */ /* 0x010fe400000e0603 */
[----:B0-----:R-:W-:Y:S04]  /*1b9e0*/  SHFL.IDX PT, R19, R5, 0x5, 0x181f ;  /* 0x00b81f0005137f89 */ /* 0x001fe800000e0000 */
[----:B------:R5:W-:Y:S04]  /*1b9f0*/  LDGSTS.E.BYPASS.LTC128B.128 [R6+0x18400], desc[UR54][R2.64], !P2 ;  /* 0x1840000002067fae */ /* 0x000be8000d101d76 */
[----:B------:R-:W-:Y:S04]  /*1ba00*/  SHFL.IDX PT, R20, R4, 0x6, 0x181f ;  /* 0x00d81f0004147f89 */ /* 0x000fe800000e0000 */
[----:B------:R-:W-:Y:S01]  /*1ba10*/  SHFL.IDX PT, R14, R7, 0x1, 0x181f ;  /* 0x00381f00070e7f89 */ /* 0x000fe200000e0000 */
[----:B-----5:R-:W-:-:S03]  /*1ba20*/  IADD3 R2, P0, R29, R11, RZ ;  /* 0x0000000b1d027210 */ /* 0x020fc60007f1e0ff */
[----:B------:R-:W0:Y:S02]  /*1ba30*/  SHFL.IDX PT, R11, R4, 0x3, 0x181f ;  /* 0x00781f00040b7f89 */ /* 0x000e2400000e0000 */
[----:B-1----:R-:W-:Y:S02]  /*1ba40*/  IMAD.X R3, RZ, RZ, R10, P0 ;  /* 0x000000ffff037224 */ /* 0x002fe400000e060a */
[----:B------:R-:W1:Y:S04]  /*1ba50*/  SHFL.IDX PT, R10, R5, 0x3, 0x181f ;  /* 0x00781f00050a7f89 */ /* 0x000e6800000e0000 */
[----:B------:R2:W-:Y:S02]  /*1ba60*/  LDGSTS.E.BYPASS.LTC128B.128 [R6+0x18c00], desc[UR54][R2.64], !P2 ;  /* 0x18c0000002067fae */ /* 0x0005e4000d101d76 */
[----:B--2---:R-:W-:-:S02]  /*1ba70*/  IADD3 R2, P0, R29, R12, RZ ;  /* 0x0000000c1d027210 */ /* 0x004fc40007f1e0ff */
[----:B------:R-:W-:Y:S03]  /*1ba80*/  SHFL.IDX PT, R12, R4, 0x5, 0x181f ;  /* 0x00b81f00040c7f89 */ /* 0x000fe600000e0000 */
[----:B------:R-:W-:Y:S02]  /*1ba90*/  IMAD.X R3, RZ, RZ, R9, P0 ;  /* 0x000000ffff037224 */ /* 0x000fe400000e0609 */
[----:B------:R-:W2:Y:S04]  /*1baa0*/  SHFL.IDX PT, R9, R5, 0x4, 0x181f ;  /* 0x00981f0005097f89 */ /* 0x000ea800000e0000 */
[----:B------:R0:W-:Y:S02]  /*1bab0*/  LDGSTS.E.BYPASS.LTC128B.128 [R6+0x19400], desc[UR54][R2.64], !P2 ;  /* 0x1940000002067fae */ /* 0x0001e4000d101d76 */
[----:B0-----:R-:W-:-:S02]  /*1bac0*/  IADD3 R2, P0, R29, R11, RZ ;  /* 0x0000000b1d027210 */ /* 0x001fc40007f1e0ff */
[----:B------:R-:W-:Y:S03]  /*1bad0*/  SHFL.IDX PT, R11, R4, 0x7, 0x181f ;  /* 0x00f81f00040b7f89 */ /* 0x000fe600000e0000 */
[----:B-1----:R-:W-:Y:S01]  /*1bae0*/  IMAD.X R3, RZ, RZ, R10, P0 ;  /* 0x000000ffff037224 */ /* 0x002fe200000e060a */
[----:B------:R-:W-:Y:S04]  /*1baf0*/  SHFL.IDX PT, R4, R8, RZ, 0x181f ;  /* 0x00181fff08047589 */ /* 0x000fe800000e0000 */
[----:B------:R0:W-:Y:S04]  /*1bb00*/  LDGSTS.E.BYPASS.LTC128B.128 [R6+0x19c00], desc[UR54][R2.64], !P2 ;  /* 0x19c0000002067fae */ /* 0x0001e8000d101d76 */
[----:B------:R-:W1:Y:S04]  /*1bb10*/  SHFL.IDX PT, R10, R5, 0x6, 0x181f ;  /* 0x00d81f00050a7f89 */ /* 0x000e6800000e0000 */
[----:B------:R-:W-:Y:S01]  /*1bb20*/  SHFL.IDX PT, R8, R8, 0x1, 0x181f ;  /* 0x00381f0008087f89 */ /* 0x000fe200000e0000 */
[----:B0-----:R-:W-:-:S05]  /*1bb30*/  IADD3 R2, P0, R29, R13, RZ ;  /* 0x0000000d1d027210 */ /* 0x001fca0007f1e0ff */
[----:B--2---:R-:W-:Y:S02]  /*1bb40*/  IMAD.X R3, RZ, RZ, R9, P0 ;  /* 0x000000ffff037224 */ /* 0x004fe400000e0609 */
[----:B------:R-:W0:Y:S04]  /*1bb50*/  SHFL.IDX PT, R9, R5, 0x7, 0x181f ;  /* 0x00f81f0005097f89 */ /* 0x000e2800000e0000 */
[----:B------:R2:W-:Y:S04]  /*1bb60*/  LDGSTS.E.BYPASS.LTC128B.128 [R6+0x1a400], desc[UR54][R2.64], !P2 ;  /* 0x1a40000002067fae */ /* 0x0005e8000d101d76 */
[----:B------:R-:W3:Y:S01]  /*1bb70*/  SHFL.IDX PT, R5, R7, RZ, 0x181f ;  /* 0x00181fff07057589 */ /* 0x000ee200000e0000 */
[----:B--2---:R-:W-:-:S05]  /*1bb80*/  IADD3 R2, P0, R29, R12, RZ ;  /* 0x0000000c1d027210 */ /* 0x004fca0007f1e0ff */
[----:B------:R-:W-:-:S05]  /*1bb90*/  IMAD.X R3, RZ, RZ, R19, P0 ;  /* 0x000000ffff037224 */ /* 0x000fca00000e0613 */
[----:B------:R2:W-:Y:S02]  /*1bba0*/  LDGSTS.E.BYPASS.LTC128B.128 [R6+0x1ac00], desc[UR54][R2.64], !P2 ;  /* 0x1ac0000002067fae */ /* 0x0005e4000d101d76 */
[----:B--2---:R-:W-:-:S05]  /*1bbb0*/  IADD3 R2, P0, R29, R20, RZ ;  /* 0x000000141d027210 */ /* 0x004fca0007f1e0ff */
[----:B-1----:R-:W-:-:S05]  /*1bbc0*/  IMAD.X R3, RZ, RZ, R10, P0 ;  /* 0x000000ffff037224 */ /* 0x002fca00000e060a */
[----:B------:R1:W-:Y:S02]  /*1bbd0*/  LDGSTS.E.BYPASS.LTC128B.128 [R6+0x1b400], desc[UR54][R2.64], !P2 ;  /* 0x1b40000002067fae */ /* 0x0003e4000d101d76 */
[----:B-1----:R-:W-:-:S05]  /*1bbe0*/  IADD3 R2, P0, R29, R11, RZ ;  /* 0x0000000b1d027210 */ /* 0x002fca0007f1e0ff */
[----:B0-----:R-:W-:-:S05]  /*1bbf0*/  IMAD.X R3, RZ, RZ, R9, P0 ;  /* 0x000000ffff037224 */ /* 0x001fca00000e0609 */
[----:B------:R3:W-:Y:S02]  /*1bc00*/  LDGSTS.E.BYPASS.LTC128B.128 [R6+0x1bc00], desc[UR54][R2.64], !P2 ;  /* 0x1bc0000002067fae */ /* 0x0007e4000d101d76 */
[----:B---3--:R-:W-:-:S05]  /*1bc10*/  IADD3 R2, P0, R29, R5, RZ ;  /* 0x000000051d027210 */ /* 0x008fca0007f1e0ff */
[----:B------:R-:W-:-:S05]  /*1bc20*/  IMAD.X R3, RZ, RZ, R4, P0 ;  /* 0x000000ffff037224 */ /* 0x000fca00000e0604 */
[----:B------:R0:W-:Y:S03]  /*1bc30*/  LDGSTS.E.BYPASS.LTC128B.128 [R6+0x1c400], desc[UR54][R2.64], !P2 ;  /* 0x1c40000002067fae */ /* 0x0001e6000d101d76 */
.L_x_1766:
        /* <DEDUP_REMOVED lines=8> */
.L_x_1608:
        /* <DEDUP_REMOVED lines=11> */
.L_x_1609:
[----:B------:R0:W-:Y:S02]  /*1bd70*/  SYNCS.ARRIVE.TRANS64.A1T0 RZ, [R0+URZ+0x22830], RZ ;  /* 0x022830ff00ff79a7 */ /* 0x0001e4000810003f */
[----:B0-----:R-:W-:-:S05]  /*1bd80*/  IMAD.U32 R0, RZ, RZ, UR45 ;  /* 0x0000002dff007e24 */ /* 0x001fca000f8e00ff */
[----:B------:R-:W-:-:S13]  /*1bd90*/  ISETP.NE.AND P0, PT, R0, 0x3, PT ;  /* 0x000000030000780c */ /* 0x000fda0003f05270 */
[----:B------:R-:W-:Y:S05]  /*1bda0*/  @!P0 BRA `(.L_x_1610) ;  /* 0x0000000000048947 */ /* 0x000fea0003800000 */
[----:B------:R-:W-:Y:S01]  /*1bdb0*/  BPT.TRAP 0x1 ;  /* 0x000000040000795c */ /* 0x000fe20000300000 */
.L_x_1610:
[----:B------:R-:W-:Y:S01]  /*1bdc0*/  LOP3.LUT R0, R23, 0x1, RZ, 0x3c, !PT ;  /* 0x0000000117007812 */ /* 0x000fe200078e3cff */
[----:B------:R-:W-:Y:S01]  /*1bdd0*/  IMAD R19, R22, 0x8, R17 ;  /* 0x0000000816137824 */ /* 0x000fe200078e0211 */
[----:B------:R-:W-:Y:S02]  /*1bde0*/  BSSY B0, `(.L_x_1611) ;  /* 0x0000004000007945 */ /* 0x000fe40003800000 */
[----:B------:R-:W-:-:S04]  /*1bdf0*/  SHF.L.U32 R0, R0, 0x1f, RZ ;  /* 0x0000001f00007819 */ /* 0x000fc800000006ff */
[----:B------:R-:W0:Y:S02]  /*1be00*/  SYNCS.PHASECHK.TRANS64.TRYWAIT P2, [R19+URZ+0x22870], R0 ;  /* 0x02287000130075a7 */ /* 0x000e24000804017f */
[----:B0-----:R-:W-:Y:S05]  /*1be10*/  @!P2 BRA `(.L_x_1612) ;  /* 0x0000005c00c4a947 */ /* 0x001fea0003800000 */
.L_x_1767:
[----:B------:R-:W-:Y:S05]  /*1be20*/  BSYNC B0 ;  /* 0x0000000000007941 */ /* 0x000fea0003800000 */
.L_x_1611:
[----:B------:R-:W-:-:S05]  /*1be30*/  IMAD.U32 R2, RZ, RZ, UR43 ;  /* 0x0000002bff027e24 */ /* 0x000fca000f8e00ff */
[----:B------:R-:W-:-:S13]  /*1be40*/  ISETP.NE.AND P2, PT, R2, 0x3, PT ;  /* 0x000000030200780c */ /* 0x000fda0003f45270 */
[----:B------:R-:W-:Y:S05]  /*1be50*/  @!P2 BRA `(.L_x_1613) ;  /* 0x000000000004a947 */ /* 0x000fea0003800000 */
[----:B------:R-:W-:Y:S01]  /*1be60*/  BPT.TRAP 0x1 ;  /* 0x000000040000795c */ /* 0x000fe20000300000 */
.L_x_1613:
[----:B------:R-:W-:Y:S01]  /*1be70*/  SHF.L.U32 R2, R23, 0x1f, RZ ;  /* 0x0000001f17027819 */ /* 0x000fe200000006ff */
[----:B0-----:R-:W-:-:S03]  /*1be80*/  IMAD R0, R22, 0x5000, RZ ;  /* 0x0000500016007824 */ /* 0x001fc600078e02ff */
[----:B------:R-:W0:Y:S02]  /*1be90*/  SYNCS.PHASECHK.TRANS64.TRYWAIT P2, [R19+URZ+0x22860], R2 ;  /* 0x02286002130075a7 */ /* 0x000e24000804017f */
[----:B0-----:R-:W-:Y:S05]  /*1bea0*/  @!P2 BRA `(.L_x_1614) ;  /* 0x0000005c00b4a947 */ /* 0x001fea0003800000 */
.L_x_1768:
        /* <DEDUP_REMOVED lines=78> */
.L_x_1615:
[----:B-1----:R1:W-:Y:S01]  /*1c390*/  SYNCS.ARRIVE.TRANS64.A1T0 RZ, [R19+URZ+0x22850], RZ ;  /* 0x022850ff13ff79a7 */ /* 0x0023e2000810003f */
[----:B------:R-:W-:Y:S06]  /*1c3a0*/  BAR.SYNC.DEFER_BLOCKING 0x2, 0x80 ;  /* 0x0082000000007b1d */ /* 0x000fec0000010000 */
[----:B------:R-:W-:Y:S05]  /*1c3b0*/  @!P0 BRA `(.L_x_1616) ;  /* 0x0000000000048947 */ /* 0x000fea0003800000 */
[----:B------:R-:W-:Y:S01]  /*1c3c0*/  BPT.TRAP 0x1 ;  /* 0x000000040000795c */ /* 0x000fe20000300000 */
.L_x_1616:
[----:B-1----:R-:W-:Y:S02]  /*1c3d0*/  VIADD R19, R19, 0x22880 ;  /* 0x0002288013137836 */ /* 0x002fe40000000000 */
[----:B0-----:R-:W-:Y:S02]  /*1c3e0*/  IMAD.MOV.U32 R22, RZ, RZ, R30 ;  /* 0x000000ffff167224 */ /* 0x001fe400078e001e */
[----:B------:R-:W-:Y:S01]  /*1c3f0*/  IMAD.MOV.U32 R23, RZ, RZ, R34 ;  /* 0x000000ffff177224 */ /* 0x000fe200078e0022 */
[----:B------:R-:W-:-:S04]  /*1c400*/  PRMT R19, R36, 0x654, R19 ;  /* 0x0000065424137816 */ /* 0x000fc80000000013 */
[----:B------:R1:W-:Y:S01]  /*1c410*/  SYNCS.ARRIVE.TRANS64.RED.A1T0 RZ, [R19+URZ], RZ ;  /* 0x000000ff13ff79a7 */ /* 0x0003e2000810043f */
[----:B------:R-:W-:Y:S05]  /*1c420*/  @P1 BRA `(.L_x_1617) ;  /* 0xffffffe400f41947 */ /* 0x000fea000383ffff */
.L_x_1597:
        /* <DEDUP_REMOVED lines=20> */
.L_x_1619:
[----:B------:R-:W-:Y:S05]  /*1c570*/  BSYNC B0 ;  /* 0x0000000000007941 */ /* 0x000fea0003800000 */
.L_x_1618:
[----:B------:R-:W-:Y:S05]  /*1c580*/  @!P0 BRA `(.L_x_1620) ;  /* 0x0000000000048947 */ /* 0x000fea0003800000 */
[----:B------:R-:W-:Y:S01]  /*1c590*/  BPT.TRAP 0x1 ;  /* 0x000000040000795c */ /* 0x000fe20000300000 */
.L_x_1620:
[----:B------:R-:W-:Y:S01]  /*1c5a0*/  LOP3.LUT R3, R34, 0x1, RZ, 0x3c, !PT ;  /* 0x0000000122037812 */ /* 0x000fe200078e3cff */
[----:B------:R-:W-:Y:S01]  /*1c5b0*/  IMAD R18, R30, 0x8, R17 ;  /* 0x000000081e127824 */ /* 0x000fe200078e0211 */
[----:B------:R-:W-:Y:S02]  /*1c5c0*/  BSSY B0, `(.L_x_1621) ;  /* 0x0000004000007945 */ /* 0x000fe40003800000 */
[----:B------:R-:W-:-:S04]  /*1c5d0*/  SHF.L.U32 R3, R3, 0x1f, RZ ;  /* 0x0000001f03037819 */ /* 0x000fc800000006ff */
[----:B------:R-:W2:Y:S02]  /*1c5e0*/  SYNCS.PHASECHK.TRANS64.TRYWAIT P1, [R18+URZ+0x22870], R3 ;  /* 0x02287003120075a7 */ /* 0x000ea4000802017f */
[----:B--2---:R-:W-:Y:S05]  /*1c5f0*/  @!P1 BRA `(.L_x_1622) ;  /* 0x0000005400f49947 */ /* 0x004fea0003800000 */
.L_x_1769:
[----:B------:R-:W-:Y:S05]  /*1c600*/  BSYNC B0 ;  /* 0x0000000000007941 */ /* 0x000fea0003800000 */
.L_x_1621:
[----:B0-----:R-:W-:-:S05]  /*1c610*/  IMAD.U32 R0, RZ, RZ, UR43 ;  /* 0x0000002bff007e24 */ /* 0x001fca000f8e00ff */
[----:B------:R-:W-:-:S13]  /*1c620*/  ISETP.NE.AND P1, PT, R0, 0x3, PT ;  /* 0x000000030000780c */ /* 0x000fda0003f25270 */
[----:B------:R-:W-:Y:S05]  /*1c630*/  @!P1 BRA `(.L_x_1623) ;  /* 0x0000000000049947 */ /* 0x000fea0003800000 */
[----:B------:R-:W-:Y:S01]  /*1c640*/  BPT.TRAP 0x1 ;  /* 0x000000040000795c */ /* 0x000fe20000300000 */
.L_x_1623:
[----:B--2---:R-:W-:Y:S01]  /*1c650*/  SHF.L.U32 R3, R34, 0x1f, RZ ;  /* 0x0000001f22037819 */ /* 0x004fe200000006ff */
[----:B------:R-:W-:-:S03]  /*1c660*/  IMAD R0, R30, 0x5000, RZ ;  /* 0x000050001e007824 */ /* 0x000fc600078e02ff */
[----:B------:R-:W0:Y:S02]  /*1c670*/  SYNCS.PHASECHK.TRANS64.TRYWAIT P1, [R18+URZ+0x22860], R3 ;  /* 0x02286003120075a7 */ /* 0x000e24000802017f */
[----:B0-----:R-:W-:Y:S05]  /*1c680*/  @!P1 BRA `(.L_x_1624) ;  /* 0x0000005400e49947 */ /* 0x001fea0003800000 */
.L_x_1770:
[----:B------:R-:W2:Y:S04]  /*1c690*/  LDL R2, [R1+0x10] ;  /* 0x0000100001027983 */ /* 0x000ea80000100800 */
[----:B------:R-:W0:Y:S04]  /*1c6a0*/  LDL R4, [R1+0x14] ;  /* 0x0000140001047983 */ /* 0x000e280000100800 */
[----:B-1----:R-:W3:Y:S01]  /*1c6b0*/  LDL R19, [R1+0xc] ;  /* 0x00000c0001137983 */ /* 0x002ee20000100800 */
[----:B------:R-:W-:Y:S05]  /*1c6c0*/  WARPSYNC.ALL ;  /* 0x0000000000007948 */ /* 0x000fea0003800000 */
[----:B--2---:R-:W-:-:S05]  /*1c6d0*/  LOP3.LUT R2, R0, R2, RZ, 0xfc, !PT ;  /* 0x0000000200027212 */ /* 0x004fca00078efcff */
[C---:B------:R-:W-:Y:S01]  /*1c6e0*/  IMAD.IADD R2, R17.reuse, 0x1, R2 ;  /* 0x0000000111027824 */ /* 0x040fe200078e0202 */
[----:B---3--:R-:W-:-:S03]  /*1c6f0*/  IADD3 R0, R17, R0, R19 ;  /* 0x0000000011007210 */ /* 0x008fc60007ffe013 */
[----:B0-----:R-:W-:Y:S01]  /*1c700*/  IMAD.IADD R3, R4, 0x1, R2 ;  /* 0x0000000104037824 */ /* 0x001fe200078e0202 */
        /* <DEDUP_REMOVED lines=70> */
.L_x_1625:
[----:B-1----:R1:W-:Y:S01]  /*1cb70*/  SYNCS.ARRIVE.TRANS64.A1T0 RZ, [R18+URZ+0x22850], RZ ;  /* 0x022850ff12ff79a7 */ /* 0x0023e2000810003f */
[----:B------:R-:W-:Y:S06]  /*1cb80*/  BAR.SYNC.DEFER_BLOCKING 0x2, 0x80 ;  /* 0x0082000000007b1d */ /* 0x000fec0000010000 */
[----:B------:R-:W-:Y:S05]  /*1cb90*/  @!P0 BRA `(.L_x_1626) ;  /* 0x0000000000048947 */ /* 0x000fea0003800000 */
[----:B------:R-:W-:Y:S01]  /*1cba0*/  BPT.TRAP 0x1 ;  /* 0x000000040000795c */ /* 0x000fe20000300000 */
.L_x_1626:
[----:B------:R-:W-:Y:S02]  /*1cbb0*/  VIADD R3, R18, 0x22880 ;  /* 0x0002288012037836 */ /* 0x000fe40000000000 */
[----:B------:R-:W-:-:S03]  /*1cbc0*/  VIADD R30, R30, 0x1 ;  /* 0x000000011e1e7836 */ /* 0x000fc60000000000 */
[----:B------:R-:W-:Y:S02]  /*1cbd0*/  PRMT R3, R36, 0x654, R3 ;  /* 0x0000065424037816 */ /* 0x000fe40000000003 */
[C---:B------:R-:W-:Y:S02]  /*1cbe0*/  ISETP.NE.AND P0, PT, R30.reuse, 0x2, PT ;  /* 0x000000021e00780c */ /* 0x040fe40003f05270 */
[----:B------:R2:W-:Y:S02]  /*1cbf0*/  SYNCS.ARRIVE.TRANS64.RED.A1T0 RZ, [R3+URZ], RZ ;  /* 0x000000ff03ff79a7 */ /* 0x0005e4000810043f */
[----:B------:R-:W-:Y:S02]  /*1cc00*/  SEL R30, R30, RZ, P0 ;  /* 0x000000ff1e1e7207 */ /* 0x000fe40000000000 */
[----:B--2---:R-:W-:-:S04]  /*1cc10*/  SEL R3, RZ, 0x1, P0 ;  /* 0x00000001ff037807 */ /* 0x004fc80000000000 */
[----:B------:R-:W-:-:S07]  /*1cc20*/  LOP3.LUT R34, R34, R3, RZ, 0x3c, !PT ;  /* 0x0000000322227212 */ /* 0x000fce00078e3cff */
.L_x_1569:
[----:B------:R-:W-:Y:S05]  /*1cc30*/  BSYNC B7 ;  /* 0x0000000000077941 */ /* 0x000fea0003800000 */
.L_x_1567:
[----:B------:R-:W-:-:S13]  /*1cc40*/  LOP3.LUT P0, RZ, R16, 0x400, RZ, 0xc0, !PT ;  /* 0x0000040010ff7812 */ /* 0x000fda000780c0ff */
[----:B------:R-:W-:Y:S05]  /*1cc50*/  @!P0 BRA `(.L_x_1627) ;  /* 0x0000000000308947 */ /* 0x000fea0003800000 */
[----:B------:R-:W3:Y:S08]  /*1cc60*/  S2UR UR4, SR_CgaCtaId ;  /* 0x00000000000479c3 */ /* 0x000ef00000008800 */
[----:B------:R-:W-:Y:S01]  /*1cc70*/  BAR.SYNC.DEFER_BLOCKING 0x5, 0x180 ;  /* 0x0146000000007b1d */ /* 0x000fe20000010000 */
[----:B------:R-:W-:Y:S01]  /*1cc80*/  MOV R17, 0x400 ;  /* 0x0000040000117802 */ /* 0x000fe20000000f00 */
[----:B---3--:R-:W-:-:S05]  /*1cc90*/  IMAD.U32 R36, RZ, RZ, UR4 ;  /* 0x00000004ff247e24 */ /* 0x008fca000f8e00ff */
[----:B------:R-:W-:-:S05]  /*1cca0*/  LEA R17, R36, R17, 0x18 ;  /* 0x0000001124117211 */ /* 0x000fca00078ec0ff */
[----:B------:R-:W3:Y:S04]  /*1ccb0*/  LDS.128 R4, [R17+0x228d0] ;  /* 0x0228d00011047984 */ /* 0x000ee80000000c00 */
[----:B---3--:R3:W-:Y:S01]  /*1ccc0*/  STL.64 [R1], R4 ;  /* 0x0000000401007387 */ /* 0x0087e20000100a00 */
[----:B0-2---:R-:W-:-:S03]  /*1ccd0*/  IMAD.MOV.U32 R0, RZ, RZ, R7 ;  /* 0x000000ffff007224 */ /* 0x005fc600078e0007 */
[----:B------:R3:W-:Y:S02]  /*1cce0*/  STL [R1+0x8], R6 ;  /* 0x0000080601007387 */ /* 0x0007e40000100800 */
[----:B------:R-:W-:Y:S01]  /*1ccf0*/  R2UR UR40, R0 ;  /* 0x00000000002872ca */ /* 0x000fe200000e0000 */
[----:B------:R-:W-:Y:S06]  /*1cd00*/  BAR.ARV 0x4, 0x180 ;  /* 0x0106000000007b1d */ /* 0x000fec0000002000 */
[----:B------:R-:W-:Y:S08]  /*1cd10*/  BRA `(.L_x_1628) ;  /* 0x0000000c00e87947 */ /* 0x000ff00003800000 */
.L_x_1627:
[----:B0-2---:R-:W2:Y:S01]  /*1cd20*/  LDL.LU R0, [R1] ;  /* 0x0000000001007983 */ /* 0x005ea20000300800 */
[----:B------:R-:W-:Y:S01]  /*1cd30*/  ULDC UR4, c[0x0][0xc3c] ;  /* 0x00030f0000047ab9 */ /* 0x000fe20000000800 */
[----:B------:R-:W0:Y:S02]  /*1cd40*/  S2R R2, SR_TID.X ;  /* 0x0000000000027919 */ /* 0x000e240000002100 */
[----:B0-----:R-:W-:-:S04]  /*1cd50*/  LOP3.LUT R9, R2, 0x1f, RZ, 0xc0, !PT ;  /* 0x0000001f02097812 */ /* 0x001fc800078ec0ff */
[C---:B------:R-:W-:Y:S01]  /*1cd60*/  ISETP.NE.AND P0, PT, R9.reuse, 0x1f, PT ;  /* 0x0000001f0900780c */ /* 0x040fe20003f05270 */
[----:B------:R-:W-:-:S05]  /*1cd70*/  VIADD R7, R9, UR40 ;  /* 0x0000002809077c36 */ /* 0x000fca0008000000 */
[----:B------:R-:W-:Y:S01]  /*1cd80*/  ISETP.GE.OR P1, PT, R7, UR4, !P0 ;  /* 0x0000000407007c0c */ /* 0x000fe2000c726670 */
[----:B------:R-:W-:-:S12]  /*1cd90*/  ULDC UR4, c[0x0][0xc3c] ;  /* 0x00030f0000047ab9 */ /* 0x000fd80000000800 */
[----:B------:R-:W0:Y:S08]  /*1cda0*/  @!P1 LDC.64 R2, c[0x0][0xc80] ;  /* 0x00032000ff029b82 */ /* 0x000e300000000a00 */
[----:B------:R-:W3:Y:S01]  /*1cdb0*/  @!P1 LDC.64 R4, c[0x0][0xc78] ;  /* 0x00031e00ff049b82 */ /* 0x000ee20000000a00 */
[----:B0-----:R-:W-:-:S04]  /*1cdc0*/  @!P1 IMAD.WIDE R2, R7, 0x4, R2 ;  /* 0x0000000407029825 */ /* 0x001fc800078e0202 */
[----:B--2---:R-:W-:Y:S02]  /*1cdd0*/  IMAD.MOV.U32 R10, RZ, RZ, R0 ;  /* 0x000000ffff0a7224 */ /* 0x004fe400078e0000 */
[----:B------:R-:W-:-:S06]  /*1cde0*/  IMAD.MOV.U32 R0, RZ, RZ, RZ ;  /* 0x000000ffff007224 */ /* 0x000fcc00078e00ff */
[----:B------:R3:W2:Y:S02]  /*1cdf0*/  @!P1 LDG.E R0, desc[UR54][R2.64] ;  /* 0x0000003602009981 */ /* 0x0006a4000c1e1900 */
[----:B---3--:R-:W-:-:S04]  /*1ce00*/  @!P1 IMAD.WIDE R2, R7, 0x4, R4 ;  /* 0x0000000407029825 */ /* 0x008fc800078e0204 */
[----:B------:R-:W-:-:S06]  /*1ce10*/  IMAD.MOV.U32 R5, RZ, RZ, RZ ;  /* 0x000000ffff057224 */ /* 0x000fcc00078e00ff */
[----:B------:R-:W2:Y:S01]  /*1ce20*/  @!P1 LDG.E R5, desc[UR54][R2.64] ;  /* 0x0000003602059981 */ /* 0x000ea2000c1e1900 */
[C---:B------:R-:W-:Y:S02]  /*1ce30*/  ISETP.NE.AND P1, PT, R9.reuse, RZ, PT ;  /* 0x000000ff0900720c */ /* 0x040fe40003f25270 */
[C---:B------:R-:W-:Y:S02]  /*1ce40*/  ISETP.GE.U32.AND P2, PT, R9.reuse, 0x2, PT ;  /* 0x000000020900780c */ /* 0x040fe40003f46070 */
[C---:B------:R-:W-:Y:S02]  /*1ce50*/  ISETP.GE.U32.AND P3, PT, R9.reuse, 0x4, PT ;  /* 0x000000040900780c */ /* 0x040fe40003f66070 */
[C---:B------:R-:W-:Y:S02]  /*1ce60*/  ISETP.GE.U32.AND P4, PT, R9.reuse, 0x8, PT ;  /* 0x000000080900780c */ /* 0x040fe40003f86070 */
[----:B------:R-:W-:Y:S02]  /*1ce70*/  ISETP.GE.U32.AND P5, PT, R9, 0x10, PT ;  /* 0x000000100900780c */ /* 0x000fe40003fa6070 */
[----:B------:R-:W-:Y:S01]  /*1ce80*/  SHFL.IDX PT, R9, R10, 0x1, 0x1f ;  /* 0x00201f000a097f89 */ /* 0x000fe200000e0000 */
        /* <DEDUP_REMOVED lines=10> */
[----:B------:R-:W-:Y:S04]  /*1cf30*/  SHFL.IDX PT, R6, R10, RZ, 0x1f ;  /* 0x00001fff0a067589 */ /* 0x000fe800000e0000 */
[----:B------:R-:W0:Y:S02]  /*1cf40*/  SHFL.UP PT, R2, R3, 0x8, RZ ;  /* 0x0500000003027989 */ /* 0x000e2400000e00ff */
[----:B0-----:R-:W-:-:S05]  /*1cf50*/  SEL R2, R2, RZ, P4 ;  /* 0x000000ff02027207 */ /* 0x001fca0002000000 */
[----:B------:R-:W-:-:S05]  /*1cf60*/  IMAD.IADD R2, R3, 0x1, R2 ;  /* 0x0000000103027824 */ /* 0x000fca00078e0202 */
[----:B------:R-:W0:Y:S02]  /*1cf70*/  SHFL.UP PT, R4, R2, 0x10, RZ ;  /* 0x0600000002047989 */ /* 0x000e2400000e00ff */
[----:B0-----:R-:W-:Y:S02]  /*1cf80*/  SEL R7, R4, RZ, P5 ;  /* 0x000000ff04077207 */ /* 0x001fe40002800000 */
[----:B------:R-:W0:Y:S03]  /*1cf90*/  LDC R4, c[0x0][0xc38] ;  /* 0x00030e00ff047b82 */ /* 0x000e260000000800 */
[----:B------:R-:W-:-:S05]  /*1cfa0*/  IMAD.IADD R11, R2, 0x1, R7 ;  /* 0x00000001020b7824 */ /* 0x000fca00078e0207 */
[----:B------:R-:W0:Y:S02]  /*1cfb0*/  SHFL.IDX PT, R7, R11, 0x1f, 0x1f ;  /* 0x03e01f000b077f89 */ /* 0x000e2400000e0000 */
[----:B0-----:R-:W-:Y:S02]  /*1cfc0*/  IMAD R8, R7, R4, RZ ;  /* 0x0000000407087224 */ /* 0x001fe400078e02ff */
[----:B------:R-:W-:Y:S02]  /*1cfd0*/  IMAD.MOV.U32 R7, RZ, RZ, RZ ;  /* 0x000000ffff077224 */ /* 0x000fe400078e00ff */
[----:B------:R-:W-:-:S05]  /*1cfe0*/  IMAD.IADD R9, R9, 0x1, R8 ;  /* 0x0000000109097824 */ /* 0x000fca00078e0208 */
[----:B------:R-:W-:-:S13]  /*1cff0*/  ISETP.GT.AND P6, PT, R9, R6, PT ;  /* 0x000000060900720c */ /* 0x000fda0003fc4270 */
[----:B------:R-:W-:Y:S05]  /*1d000*/  @P6 BRA `(.L_x_1629) ;  /* 0x00000000009c6947 */ /* 0x000fea0003800000 */
.L_x_1631:
[----:B------:R-:W-:-:S04]  /*1d010*/  UIADD3 UR40, UR40, 0x1f, URZ ;  /* 0x0000001f28287890 */ /* 0x000fc8000fffe03f */
[----:B------:R-:W-:-:S06]  /*1d020*/  UISETP.GE.AND UP0, UPT, UR40, UR4, UPT ;  /* 0x000000042800728c */ /* 0x000fcc000bf06270 */
[----:B------:R-:W-:-:S13]  /*1d030*/  PLOP3.LUT P6, PT, PT, PT, UP0, 0x40, 0x0 ;  /* 0x000000000000781c */ /* 0x000fda0003fce808 */
[----:B------:R-:W-:Y:S05]  /*1d040*/  @!P6 BRA `(.L_x_1630) ;  /* 0x0000000800cce947 */ /* 0x000fea0003800000 */
[----:B------:R-:W0:Y:S02]  /*1d050*/  S2R R0, SR_TID.X ;  /* 0x0000000000007919 */ /* 0x000e240000002100 */
[----:B0-----:R-:W-:-:S05]  /*1d060*/  LOP3.LUT R0, R0, 0x1f, RZ, 0xc0, !PT ;  /* 0x0000001f00007812 */ /* 0x001fca00078ec0ff */
[----:B------:R-:W-:Y:S02]  /*1d070*/  VIADD R11, R0, UR40 ;  /* 0x00000028000b7c36 */ /* 0x000fe40008000000 */
[----:B------:R-:W-:-:S03]  /*1d080*/  IMAD.MOV.U32 R0, RZ, RZ, RZ ;  /* 0x000000ffff007224 */ /* 0x000fc600078e00ff */
        /* <DEDUP_REMOVED lines=14> */
[----:B------:R-:W-:Y:S02]  /*1d170*/  IMAD.IADD R11, R4, 0x1, R11 ;  /* 0x00000001040b7824 */ /* 0x000fe400078e020b */
[----:B------:R-:W0:Y:S03]  /*1d180*/  LDC R4, c[0x0][0xc38] ;  /* 0x00030e00ff047b82 */ /* 0x000e260000000800 */
[----:B------:R-:W2:Y:S02]  /*1d190*/  SHFL.UP PT, R8, R11, 0x4, RZ ;  /* 0x048000000b087989 */ /* 0x000ea400000e00ff */
[----:B--2---:R-:W-:-:S05]  /*1d1a0*/  SEL R8, R8, RZ, P3 ;  /* 0x000000ff08087207 */ /* 0x004fca0001800000 */
[----:B------:R-:W-:-:S05]  /*1d1b0*/  IMAD.IADD R8, R11, 0x1, R8 ;  /* 0x000000010b087824 */ /* 0x000fca00078e0208 */
[----:B------:R-:W2:Y:S02]  /*1d1c0*/  SHFL.UP PT, R2, R8, 0x8, RZ ;  /* 0x0500000008027989 */ /* 0x000ea400000e00ff */
[----:B--2---:R-:W-:-:S05]  /*1d1d0*/  SEL R3, R2, RZ, P4 ;  /* 0x000000ff02037207 */ /* 0x004fca0002000000 */
[----:B------:R-:W-:-:S05]  /*1d1e0*/  IMAD.IADD R3, R8, 0x1, R3 ;  /* 0x0000000108037824 */ /* 0x000fca00078e0203 */
[----:B------:R-:W2:Y:S02]  /*1d1f0*/  SHFL.UP PT, R2, R3, 0x10, RZ ;  /* 0x0600000003027989 */ /* 0x000ea400000e00ff */
[----:B--2---:R-:W-:-:S05]  /*1d200*/  SEL R2, R2, RZ, P5 ;  /* 0x000000ff02027207 */ /* 0x004fca0002800000 */
[----:B------:R-:W-:-:S05]  /*1d210*/  IMAD.IADD R2, R3, 0x1, R2 ;  /* 0x0000000103027824 */ /* 0x000fca00078e0202 */
[----:B------:R-:W0:Y:S02]  /*1d220*/  SHFL.IDX PT, R13, R2, 0x1f, 0x1f ;  /* 0x03e01f00020d7f89 */ /* 0x000e2400000e0000 */
[----:B0-----:R-:W-:-:S04]  /*1d230*/  IMAD R8, R13, R4, RZ ;  /* 0x000000040d087224 */ /* 0x001fc800078e02ff */
[----:B------:R-:W-:-:S05]  /*1d240*/  IMAD.IADD R9, R8, 0x1, R9 ;  /* 0x0000000108097824 */ /* 0x000fca00078e0209 */
[----:B------:R-:W-:-:S13]  /*1d250*/  ISETP.GT.AND P6, PT, R9, R6, PT ;  /* 0x000000060900720c */ /* 0x000fda0003fc4270 */
[----:B------:R-:W-:Y:S05]  /*1d260*/  @!P6 BRA `(.L_x_1631) ;  /* 0xfffffffc0068e947 */ /* 0x000fea000383ffff */
[----:B------:R-:W-:-:S07]  /*1d270*/  IMAD.MOV.U32 R11, RZ, RZ, R2 ;  /* 0x000000ffff0b7224 */ /* 0x000fce00078e0002 */
.L_x_1629:
[----:B------:R-:W-:-:S04]  /*1d280*/  IMAD.IADD R9, R9, 0x1, -R8 ;  /* 0x0000000109097824 */ /* 0x000fc800078e0a08 */
[----:B------:R-:W-:-:S05]  /*1d290*/  IMAD R3, R11, R4, R9 ;  /* 0x000000040b037224 */ /* 0x000fca00078e0209 */
[----:B------:R-:W-:-:S13]  /*1d2a0*/  ISETP.GT.AND P0, PT, R3, R6, PT ;  /* 0x000000060300720c */ /* 0x000fda0003f04270 */
[----:B------:R-:W-:Y:S02]  /*1d2b0*/  VOTEU.ANY UR5, UPT, !P0 ;  /* 0x0000000000057886 */ /* 0x000fe400040e0100 */
[----:B------:R-:W-:Y:S02]  /*1d2c0*/  UPOPC UR4, UR5 ;  /* 0x00000005000472bf */ /* 0x000fe40008000000 */
[----:B------:R-:W-:-:S04]  /*1d2d0*/  ISETP.NE.AND P0, PT, RZ, UR5, PT ;  /* 0x00000005ff007c0c */ /* 0x000fc8000bf05270 */
[----:B------:R-:W-:Y:S02]  /*1d2e0*/  IMAD.U32 R8, RZ, RZ, UR4 ;  /* 0x00000004ff087e24 */ /* 0x000fe4000f8e00ff */
[----:B------:R-:W-:-:S04]  /*1d2f0*/  IMAD.U32 R3, RZ, RZ, UR4 ;  /* 0x00000004ff037e24 */ /* 0x000fc8000f8e00ff */
[----:B------:R0:W2:Y:S04]  /*1d300*/  SHFL.IDX PT, R8, R5, R8, 0x1f ;  /* 0x00001f0805087589 */ /* 0x0000a800000e0000 */
[----:B------:R0:W3:Y:S01]  /*1d310*/  SHFL.IDX PT, R0, R0, R3, 0x1f ;  /* 0x00001f0300007589 */ /* 0x0000e200000e0000 */
[----:B------:R-:W-:Y:S05]  /*1d320*/  @!P0 BRA `(.L_x_1632) ;  /* 0x00000000000c8947 */ /* 0x000fea0003800000 */
[----:B------:R-:W-:-:S06]  /*1d330*/  UIADD3 UR5, UR4, -0x1, URZ ;  /* 0xffffffff04057890 */ /* 0x000fcc000fffe03f */
[----:B------:R-:W-:-:S05]  /*1d340*/  IMAD.U32 R2, RZ, RZ, UR5 ;  /* 0x00000005ff027e24 */ /* 0x000fca000f8e00ff */
[----:B------:R4:W0:Y:S02]  /*1d350*/  SHFL.IDX PT, R7, R11, R2, 0x1f ;  /* 0x00001f020b077589 */ /* 0x00082400000e0000 */
.L_x_1632:
[----:B0---4-:R-:W-:Y:S01]  /*1d360*/  IMAD R2, R7, R4, R9 ;  /* 0x0000000407027224 */ /* 0x011fe200078e0209 */
[----:B--2---:R-:W-:Y:S01]  /*1d370*/  ISETP.NE.AND P0, PT, R8, 0x1, PT ;  /* 0x000000010800780c */ /* 0x004fe20003f05270 */
[----:B------:R-:W-:Y:S02]  /*1d380*/  UIADD3 UR40, UR4, UR40, URZ ;  /* 0x0000002804287290 */ /* 0x000fe4000fffe03f */
[----:B------:R-:W-:Y:S01]  /*1d390*/  IMAD.IADD R5, R6, 0x1, -R2 ;  /* 0x0000000106057824 */ /* 0x000fe200078e0a02 */
[----:B------:R0:W-:Y:S09]  /*1d3a0*/  STL [R1], R2 ;  /* 0x0000000201007387 */ /* 0x0001f20000100800 */
[----:B------:R-:W-:Y:S05]  /*1d3b0*/  @!P0 BRA `(.L_x_1633) ;  /* 0x0000000000e48947 */ /* 0x000fea0003800000 */
[----:B---3--:R-:W-:Y:S02]  /*1d3c0*/  IABS R6, R0 ;  /* 0x0000000000067213 */ /* 0x008fe40000000000 */
[----:B------:R-:W-:Y:S02]  /*1d3d0*/  IABS R4, R8 ;  /* 0x0000000800047213 */ /* 0x000fe40000000000 */
[----:B------:R-:W2:Y:S08]  /*1d3e0*/  I2F.RP R7, R6 ;  /* 0x0000000600077306 */ /* 0x000eb00000209400 */
[----:B------:R-:W3:Y:S08]  /*1d3f0*/  I2F.RP R10, R4 ;  /* 0x00000004000a7306 */ /* 0x000ef00000209400 */
[----:B--2---:R-:W0:Y:S08]  /*1d400*/  MUFU.RCP R7, R7 ;  /* 0x0000000700077308 */ /* 0x004e300000001000 */
[----:B---3--:R-:W-:Y:S01]  /*1d410*/  MUFU.RCP R10, R10 ;  /* 0x0000000a000a7308 */ /* 0x008fe20000001000 */
[----:B0-----:R-:W-:Y:S01]  /*1d420*/  VIADD R2, R7, 0xffffffe ;  /* 0x0ffffffe07027836 */ /* 0x001fe20000000000 */
[----:B------:R-:W-:-:S06]  /*1d430*/  IABS R7, R0 ;  /* 0x0000000000077213 */ /* 0x000fcc0000000000 */
[----:B------:R0:W2:Y:S02]  /*1d440*/  F2I.FTZ.U32.TRUNC.NTZ R3, R2 ;  /* 0x0000000200037305 */ /* 0x0000a4000021f000 */
[----:B0-----:R-:W-:Y:S02]  /*1d450*/  IMAD.MOV.U32 R2, RZ, RZ, RZ ;  /* 0x000000ffff027224 */ /* 0x001fe400078e00ff */
[----:B--2---:R-:W-:-:S04]  /*1d460*/  IMAD.MOV R9, RZ, RZ, -R3 ;  /* 0x000000ffff097224 */ /* 0x004fc800078e0a03 */
[----:B------:R-:W-:-:S04]  /*1d470*/  IMAD R9, R9, R6, RZ ;  /* 0x0000000609097224 */ /* 0x000fc800078e02ff */
[----:B------:R-:W-:Y:S01]  /*1d480*/  IMAD.HI.U32 R3, R3, R9, R2 ;  /* 0x0000000903037227 */ /* 0x000fe200078e0002 */
[----:B------:R-:W-:-:S03]  /*1d490*/  IABS R2, R5 ;  /* 0x0000000500027213 */ /* 0x000fc60000000000 */
[----:B------:R-:W-:Y:S02]  /*1d4a0*/  IMAD.MOV R9, RZ, RZ, -R7 ;  /* 0x000000ffff097224 */ /* 0x000fe400078e0a07 */
[----:B------:R-:W-:-:S04]  /*1d4b0*/  IMAD.HI.U32 R7, R3, R2, RZ ;  /* 0x0000000203077227 */ /* 0x000fc800078e00ff */
[----:B------:R-:W-:Y:S02]  /*1d4c0*/  IMAD R9, R7, R9, R2 ;  /* 0x0000000907097224 */ /* 0x000fe400078e0202 */
[----:B------:R-:W-:Y:S02]  /*1d4d0*/  VIADD R3, R10, 0xffffffe ;  /* 0x0ffffffe0a037836 */ /* 0x000fe40000000000 */
[----:B------:R-:W-:Y:S01]  /*1d4e0*/  IMAD.MOV.U32 R2, RZ, RZ, RZ ;  /* 0x000000ffff027224 */ /* 0x000fe200078e00ff */
[----:B------:R-:W-:-:S03]  /*1d4f0*/  ISETP.GT.U32.AND P1, PT, R6, R9, PT ;  /* 0x000000090600720c */ /* 0x000fc60003f24070 */
[----:B------:R-:W0:Y:S10]  /*1d500*/  F2I.FTZ.U32.TRUNC.NTZ R3, R3 ;  /* 0x0000000300037305 */ /* 0x000e34000021f000 */
[----:B------:R-:W-:-:S02]  /*1d510*/  @!P1 IMAD.IADD R9, R9, 0x1, -R6 ;  /* 0x0000000109099824 */ /* 0x000fc400078e0a06 */
[----:B------:R-:W-:Y:S01]  /*1d520*/  @!P1 VIADD R7, R7, 0x1 ;  /* 0x0000000107079836 */ /* 0x000fe20000000000 */
[----:B------:R-:W-:Y:S02]  /*1d530*/  ISETP.NE.AND P1, PT, R0, RZ, PT ;  /* 0x000000ff0000720c */ /* 0x000fe40003f25270 */
[----:B------:R-:W-:Y:S01]  /*1d540*/  ISETP.GE.U32.AND P0, PT, R9, R6, PT ;  /* 0x000000060900720c */ /* 0x000fe20003f06070 */
[----:B0-----:R-:W-:-:S04]  /*1d550*/  IMAD.MOV R9, RZ, RZ, -R3 ;  /* 0x000000ffff097224 */ /* 0x001fc800078e0a03 */
[----:B------:R-:W-:-:S04]  /*1d560*/  IMAD R9, R9, R4, RZ ;  /* 0x0000000409097224 */ /* 0x000fc800078e02ff */
[----:B------:R-:W-:Y:S01]  /*1d570*/  IMAD.HI.U32 R6, R3, R9, R2 ;  /* 0x0000000903067227 */ /* 0x000fe200078e0002 */
[----:B------:R-:W-:-:S03]  /*1d580*/  LOP3.LUT R2, R5, R0, RZ, 0x3c, !PT ;  /* 0x0000000005027212 */ /* 0x000fc600078e3cff */
[----:B------:R-:W-:Y:S01]  /*1d590*/  @P0 VIADD R7, R7, 0x1 ;  /* 0x0000000107070836 */ /* 0x000fe20000000000 */
[----:B------:R-:W-:Y:S02]  /*1d5a0*/  ISETP.GE.AND P2, PT, R2, RZ, PT ;  /* 0x000000ff0200720c */ /* 0x000fe40003f46270 */
[----:B------:R-:W-:Y:S01]  /*1d5b0*/  IABS R2, R8 ;  /* 0x0000000800027213 */ /* 0x000fe20000000000 */
[----:B------:R-:W-:-:S04]  /*1d5c0*/  IMAD.MOV.U32 R9, RZ, RZ, R7 ;  /* 0x000000ffff097224 */ /* 0x000fc800078e0007 */
[----:B------:R-:W-:-:S06]  /*1d5d0*/  IMAD.MOV R2, RZ, RZ, -R2 ;  /* 0x000000ffff027224 */ /* 0x000fcc00078e0a02 */
[----:B------:R-:W-:Y:S01]  /*1d5e0*/  @!P2 IMAD.MOV R9, RZ, RZ, -R9 ;  /* 0x000000ffff09a224 */ /* 0x000fe200078e0a09 */
[----:B------:R-:W-:-:S04]  /*1d5f0*/  @!P1 LOP3.LUT R9, RZ, R0, RZ, 0x33, !PT ;  /* 0x00000000ff099212 */ /* 0x000fc800078e33ff */
[----:B------:R-:W-:-:S05]  /*1d600*/  IABS R3, R9 ;  /* 0x0000000900037213 */ /* 0x000fca0000000000 */
[----:B------:R-:W-:-:S04]  /*1d610*/  IMAD.HI.U32 R6, R6, R3, RZ ;  /* 0x0000000306067227 */ /* 0x000fc800078e00ff */
[----:B------:R-:W-:Y:S01]  /*1d620*/  IMAD R3, R6, R2, R3 ;  /* 0x0000000206037224 */ /* 0x000fe200078e0203 */
[----:B------:R-:W-:-:S04]  /*1d630*/  LOP3.LUT R2, R9, R8, RZ, 0x3c, !PT ;  /* 0x0000000809027212 */ /* 0x000fc800078e3cff */
[----:B------:R-:W-:Y:S02]  /*1d640*/  ISETP.GT.U32.AND P1, PT, R4, R3, PT ;  /* 0x000000030400720c */ /* 0x000fe40003f24070 */
[----:B------:R-:W-:Y:S01]  /*1d650*/  ISETP.GE.AND P2, PT, R2, RZ, PT ;  /* 0x000000ff0200720c */ /* 0x000fe20003f46270 */
[----:B------:R-:W-:-:S04]  /*1d660*/  IMAD.MOV R2, RZ, RZ, -R9 ;  /* 0x000000ffff027224 */ /* 0x000fc800078e0a09 */
[----:B------:R-:W-:-:S06]  /*1d670*/  IMAD R2, R0, R2, R5 ;  /* 0x0000000200027224 */ /* 0x000fcc00078e0205 */
[----:B------:R-:W-:Y:S02]  /*1d680*/  @!P1 IMAD.IADD R3, R3, 0x1, -R4 ;  /* 0x0000000103039824 */ /* 0x000fe400078e0a04 */
[----:B------:R-:W-:Y:S01]  /*1d690*/  @!P1 VIADD R6, R6, 0x1 ;  /* 0x0000000106069836 */ /* 0x000fe20000000000 */
[----:B------:R-:W-:Y:S02]  /*1d6a0*/  ISETP.NE.AND P1, PT, R8, RZ, PT ;  /* 0x000000ff0800720c */ /* 0x000fe40003f25270 */
[----:B------:R-:W-:-:S13]  /*1d6b0*/  ISETP.GE.U32.AND P0, PT, R3, R4, PT ;  /* 0x000000040300720c */ /* 0x000fda0003f06070 */
[----:B------:R-:W-:-:S04]  /*1d6c0*/  @P0 VIADD R6, R6, 0x1 ;  /* 0x0000000106060836 */ /* 0x000fc80000000000 */
[----:B------:R-:W-:Y:S01]  /*1d6d0*/  @!P2 IMAD.MOV R6, RZ, RZ, -R6 ;  /* 0x000000ffff06a224 */ /* 0x000fe200078e0a06 */
[----:B------:R-:W-:-:S05]  /*1d6e0*/  @!P1 LOP3.LUT R6, RZ, R8, RZ, 0x33, !PT ;  /* 0x00000008ff069212 */ /* 0x000fca00078e33ff */
[--C-:B------:R-:W-:Y:S02]  /*1d6f0*/  IMAD.MOV R7, RZ, RZ, -R6.reuse ;  /* 0x000000ffff077224 */ /* 0x100fe400078e0a06 */
[C---:B------:R-:W-:Y:S02]  /*1d700*/  IMAD R3, R8.reuse, 0x1000000, R6 ;  /* 0x0100000008037824 */ /* 0x040fe400078e0206 */
[----:B------:R-:W-:-:S04]  /*1d710*/  IMAD R8, R8, R7, R9 ;  /* 0x0000000708087224 */ /* 0x000fc800078e0209 */
[----:B------:R-:W-:-:S05]  /*1d720*/  IMAD R3, R8, 0x10000, R3 ;  /* 0x0001000008037824 */ /* 0x000fca00078e0203 */
[----:B------:R0:W-:Y:S01]  /*1d730*/  STL [R1+0x8], R3 ;  /* 0x0000080301007387 */ /* 0x0001e20000100800 */
[----:B------:R-:W-:Y:S05]  /*1d740*/  BRA `(.L_x_1634) ;  /* 0x0000000000fc7947 */ /* 0x000fea0003800000 */
.L_x_1633:
[----:B------:R-:W-:Y:S02]  /*1d750*/  ULDC.64 UR4, c[0x0][0xc90] ;  /* 0x0003240000047ab9 */ /* 0x000fe40000000a00 */
[----:B------:R-:W-:-:S06]  /*1d760*/  UIMAD.WIDE UR4, UR40, 0x4, UR4 ;  /* 0x00000004280478a5 */ /* 0x000fcc000f8e0204 */
[----:B0-----:R-:W-:Y:S02]  /*1d770*/  IMAD.U32 R2, RZ, RZ, UR4 ;  /* 0x00000004ff027e24 */ /* 0x001fe4000f8e00ff */
[----:B------:R-:W-:-:S05]  /*1d780*/  IMAD.U32 R3, RZ, RZ, UR5 ;  /* 0x00000005ff037e24 */ /* 0x000fca000f8e00ff */
[----:B------:R0:W3:Y:S02]  /*1d790*/  LDG.E R9, desc[UR54][R2.64] ;  /* 0x0000003602097981 */ /* 0x0000e4000c1e1900 */
[----:B0-----:R-:W-:Y:S02]  /*1d7a0*/  IMAD.MOV.U32 R2, RZ, RZ, RZ ;  /* 0x000000ffff027224 */ /* 0x001fe400078e00ff */
[----:B---3--:R-:W-:-:S05]  /*1d7b0*/  IMAD R6, R0, R9, RZ ;  /* 0x0000000900067224 */ /* 0x008fca00078e02ff */
[----:B------:R-:W-:-:S04]  /*1d7c0*/  IABS R7, R6 ;  /* 0x0000000600077213 */ /* 0x000fc80000000000 */
[----:B------:R-:W0:Y:S08]  /*1d7d0*/  I2F.RP R8, R7 ;  /* 0x0000000700087306 */ /* 0x000e300000209400 */
[----:B0-----:R-:W0:Y:S02]  /*1d7e0*/  MUFU.RCP R8, R8 ;  /* 0x0000000800087308 */ /* 0x001e240000001000 */
[----:B0-----:R-:W-:-:S06]  /*1d7f0*/  VIADD R10, R8, 0xffffffe ;  /* 0x0ffffffe080a7836 */ /* 0x001fcc0000000000 */
[----:B------:R-:W0:Y:S02]  /*1d800*/  F2I.FTZ.U32.TRUNC.NTZ R3, R10 ;  /* 0x0000000a00037305 */ /* 0x000e24000021f000 */
[----:B0-----:R-:W-:-:S04]  /*1d810*/  IMAD.MOV R12, RZ, RZ, -R3 ;  /* 0x000000ffff0c7224 */ /* 0x001fc800078e0a03 */
[----:B------:R-:W-:-:S04]  /*1d820*/  IMAD R11, R12, R7, RZ ;  /* 0x000000070c0b7224 */ /* 0x000fc800078e02ff */
[----:B------:R-:W-:Y:S01]  /*1d830*/  IMAD.HI.U32 R2, R3, R11, R2 ;  /* 0x0000000b03027227 */ /* 0x000fe200078e0002 */
[----:B------:R-:W-:Y:S02]  /*1d840*/  IABS R11, R5 ;  /* 0x00000005000b7213 */ /* 0x000fe40000000000 */
[----:B------:R-:W-:-:S03]  /*1d850*/  IABS R3, R6 ;  /* 0x0000000600037213 */ /* 0x000fc60000000000 */
[----:B------:R-:W-:-:S04]  /*1d860*/  IMAD.HI.U32 R2, R2, R11, RZ ;  /* 0x0000000b02027227 */ /* 0x000fc800078e00ff */
[----:B------:R-:W-:-:S04]  /*1d870*/  IMAD.MOV R3, RZ, RZ, -R3 ;  /* 0x000000ffff037224 */ /* 0x000fc800078e0a03 */
        /* <DEDUP_REMOVED lines=21> */
[----:B0-----:R-:W-:Y:S01]  /*1d9d0*/  VIADD R3, R9, 0xffffffe ;  /* 0x0ffffffe09037836 */ /* 0x001fe20000000000 */
[----:B------:R-:W-:-:S05]  /*1d9e0*/  IABS R9, R5 ;  /* 0x0000000500097213 */ /* 0x000fca0000000000 */
        /* <DEDUP_REMOVED lines=12> */
[----:B------:R-:W-:Y:S02]  /*1dab0*/  LOP3.LUT R3, R5, R4, RZ, 0x3c, !PT ;  /* 0x0000000405037212 */ /* 0x000fe400078e3cff */
[----:B------:R-:W-:Y:S02]  /*1dac0*/  IADD3 R5, R7, 0x1000000, R5 ;  /* 0x0100000007057810 */ /* 0x000fe40007ffe005 */
[----:B------:R-:W-:-:S07]  /*1dad0*/  ISETP.GE.AND P2, PT, R3, RZ, PT ;  /* 0x000000ff0300720c */ /* 0x000fce0003f46270 */
[----:B------:R-:W-:-:S06]  /*1dae0*/  @P0 VIADD R2, R2, 0x1 ;  /* 0x0000000102020836 */ /* 0x000fcc0000000000 */
[----:B------:R-:W-:Y:S01]  /*1daf0*/  @!P2 IMAD.MOV R2, RZ, RZ, -R2 ;  /* 0x000000ffff02a224 */ /* 0x000fe200078e0a02 */
[----:B------:R-:W-:Y:S01]  /*1db00*/  @!P1 LOP3.LUT R2, RZ, R4, RZ, 0x33, !PT ;  /* 0x00000004ff029212 */ /* 0x000fe200078e33ff */
[----:B------:R-:W-:-:S04]  /*1db10*/  IMAD.MOV R4, RZ, RZ, -R4 ;  /* 0x000000ffff047224 */ /* 0x000fc800078e0a04 */
[----:B------:R-:W-:-:S05]  /*1db20*/  IMAD R3, R2, R4, R5 ;  /* 0x0000000402037224 */ /* 0x000fca00078e0205 */
[----:B------:R2:W-:Y:S02]  /*1db30*/  STL [R1+0x8], R3 ;  /* 0x0000080301007387 */ /* 0x0005e40000100800 */
.L_x_1634:
[----:B0-2---:R-:W-:-:S05]  /*1db40*/  LOP3.LUT R3, RZ, R2, RZ, 0x33, !PT ;  /* 0x00000002ff037212 */ /* 0x005fca00078e33ff */
[----:B------:R-:W-:-:S05]  /*1db50*/  IMAD.IADD R0, R0, 0x1, R3 ;  /* 0x0000000100007824 */ /* 0x000fca00078e0203 */
[----:B------:R2:W-:Y:S01]  /*1db60*/  STL [R1+0x4], R0 ;  /* 0x0000040001007387 */ /* 0x0005e20000100800 */
[----:B------:R-:W-:Y:S05]  /*1db70*/  BRA `(.L_x_1635) ;  /* 0x0000000000107947 */ /* 0x000fea0003800000 */
.L_x_1630:
[----:B------:R0:W-:Y:S01]  /*1db80*/  STL [R1], R6 ;  /* 0x0000000601007387 */ /* 0x0001e20000100800 */
[----:B------:R-:W-:-:S03]  /*1db90*/  ULDC UR40, c[0x0][0xc3c] ;  /* 0x00030f0000287ab9 */ /* 0x000fc60000000800 */
[----:B------:R0:W-:Y:S04]  /*1dba0*/  STL [R1+0x4], RZ ;  /* 0x000004ff01007387 */ /* 0x0001e80000100800 */
[----:B------:R0:W-:Y:S02]  /*1dbb0*/  STL [R1+0x8], RZ ;  /* 0x000008ff01007387 */ /* 0x0001e40000100800 */
.L_x_1635:
[----:B------:R-:W3:Y:S04]  /*1dbc0*/  LDL R3, [R1+0x4] ;  /* 0x0000040001037983 */ /* 0x000ee80000100800 */
[----:B------:R-:W0:Y:S04]  /*1dbd0*/  LDL R2, [R1+0x8] ;  /* 0x0000080001027983 */ /* 0x000e280000100800 */
[----:B------:R-:W4:Y:S01]  /*1dbe0*/  LDL R4, [R1] ;  /* 0x0000000001047983 */ /* 0x000f220000100800 */
[----:B--2---:R-:W2:Y:S02]  /*1dbf0*/  S2R R0, SR_TID.X ;  /* 0x0000000000007919 */ /* 0x004ea40000002100 */
[----:B--2---:R-:W-:Y:S01]  /*1dc00*/  LOP3.LUT R0, R0, 0x1f, RZ, 0xc0, !PT ;  /* 0x0000001f00007812 */ /* 0x004fe200078ec0ff */
[----:B------:R-:W-:Y:S03]  /*1dc10*/  BAR.SYNC.DEFER_BLOCKING 0x4, 0x180 ;  /* 0x0106000000007b1d */ /* 0x000fe60000010000 */
[----:B------:R-:W-:-:S13]  /*1dc20*/  ISETP.NE.AND P0, PT, R0, RZ, PT ;  /* 0x000000ff0000720c */ /* 0x000fda0003f05270 */
[----:B------:R-:W2:Y:S01]  /*1dc30*/  @!P0 S2R R36, SR_CgaCtaId ;  /* 0x0000000000248919 */ /* 0x000ea20000008800 */
[----:B------:R-:W-:-:S04]  /*1dc40*/  IMAD.U32 R0, RZ, RZ, UR40 ;  /* 0x00000028ff007e24 */ /* 0x000fc8000f8e00ff */
[----:B------:R-:W-:Y:S02]  /*1dc50*/  @!P0 IMAD.MOV.U32 R7, RZ, RZ, R0 ;  /* 0x000000ffff078224 */ /* 0x000fe400078e0000 */
[----:B---3--:R-:W-:Y:S01]  /*1dc60*/  IMAD.MOV.U32 R5, RZ, RZ, R3 ;  /* 0x000000ffff057224 */ /* 0x008fe200078e0003 */
[----:B------:R-:W-:Y:S01]  /*1dc70*/  @!P0 MOV R3, 0x400 ;  /* 0x0000040000038802 */ /* 0x000fe20000000f00 */
[----:B0-----:R-:W-:-:S03]  /*1dc80*/  IMAD.MOV.U32 R6, RZ, RZ, R2 ;  /* 0x000000ffff067224 */ /* 0x001fc600078e0002 */
[----:B--2---:R-:W-:-:S05]  /*1dc90*/  @!P0 LEA R17, R36, R3, 0x18 ;  /* 0x0000000324118211 */ /* 0x004fca00078ec0ff */
[----:B----4-:R0:W-:Y:S01]  /*1dca0*/  @!P0 STS.128 [R17+0x228d0], R4 ;  /* 0x0228d00411008388 */ /* 0x0101e20000000c00 */
[----:B------:R-:W-:Y:S06]  /*1dcb0*/  BAR.ARV 0x5, 0x180 ;  /* 0x0146000000007b1d */ /* 0x000fec0000002000 */
.L_x_1628:
[----:B------:R-:W-:Y:S02]  /*1dcc0*/  ULDC UR4, c[0x0][0xc3c] ;  /* 0x00030f0000047ab9 */ /* 0x000fe40000000800 */
[----:B------:R-:W-:-:S06]  /*1dcd0*/  UISETP.GE.AND UP0, UPT, UR40, UR4, UPT ;  /* 0x000000042800728c */ /* 0x000fcc000bf06270 */
[----:B------:R-:W-:-:S13]  /*1dce0*/  PLOP3.LUT P0, PT, PT, PT, UP0, 0x80, 0x0 ;  /* 0x000000000000781c */ /* 0x000fda0003f0f008 */
[----:B------:R-:W-:Y:S05]  /*1dcf0*/  @!P0 BRA `(.L_x_1636) ;  /* 0xffffff9800548947 */ /* 0x000fea000383ffff */
.L_x_1556:
[----:B--2---:R-:W2:Y:S01]  /*1dd00*/  LDL.LU R0, [R1+0x1c] ;  /* 0x00001c0001007983 */ /* 0x004ea20000300800 */
[----:B------:R-:W-:Y:S01]  /*1dd10*/  BSSY B0, `(.L_x_1637) ;  /* 0x000000b000007945 */ /* 0x000fe20003800000 */
[----:B0--3--:R-:W0:Y:S01]  /*1dd20*/  S2R R5, SR_CgaCtaId ;  /* 0x0000000000057919 */ /* 0x009e220000008800 */
        /* <DEDUP_REMOVED lines=9> */
.L_x_1771:
[----:B------:R-:W-:Y:S05]  /*1ddc0*/  BSYNC B0 ;  /* 0x0000000000007941 */ /* 0x000fea0003800000 */
.L_x_1637:
[----:B------:R-:W-:-:S03]  /*1ddd0*/  UMOV UR4, 0xffffffff ;  /* 0xffffffff00047882 */ /* 0x000fc60000000000 */
[----:B------:R-:W-:Y:S05]  /*1dde0*/  BRA.DIV UR4, `(.L_x_1639) ;  /* 0x0000004204347947 */ /* 0x000fea000b800000 */
[----:B0-----:R-:W0:Y:S02]  /*1ddf0*/  S2R R0, SR_TID.X ;  /* 0x0000000000007919 */ /* 0x001e240000002100 */
[----:B0-----:R-:W-:-:S04]  /*1de00*/  SHF.R.U32.HI R0, RZ, 0x5, R0 ;  /* 0x00000005ff007819 */ /* 0x001fc80000011600 */
[----:B------:R-:W-:-:S05]  /*1de10*/  LOP3.LUT R0, R0, 0x3, RZ, 0xc0, !PT ;  /* 0x0000000300007812 */ /* 0x000fca00078ec0ff */
[----:B------:R0:W2:Y:S02]  /*1de20*/  SHFL.IDX PT, R14, R0, RZ, 0x1f ;  /* 0x00001fff000e7589 */ /* 0x0000a400000e0000 */
.L_x_1774:
[----:B--2---:R-:W-:Y:S01]  /*1de30*/  ISETP.NE.AND P0, PT, R14, RZ, PT ;  /* 0x000000ff0e00720c */ /* 0x004fe20003f05270 */
[----:B------:R-:W-:-:S12]  /*1de40*/  BSSY B0, `(.L_x_1640) ;  /* 0x000002c000007945 */ /* 0x000fd80003800000 */
[----:B------:R-:W-:Y:S05]  /*1de50*/  @P0 BRA `(.L_x_1641) ;  /* 0x0000000000a80947 */ /* 0x000fea0003800000 */
[----:B------:R-:W-:-:S03]  /*1de60*/  UMOV UR4, 0xffffffff ;  /* 0xffffffff00047882 */ /* 0x000fc60000000000 */
[----:B------:R-:W-:Y:S05]  /*1de70*/  BRA.DIV UR4, `(.L_x_1642) ;  /* 0x0000004204447947 */ /* 0x000fea000b800000 */
[----:B------:R-:W-:-:S13]  /*1de80*/  ELECT P6, URZ, PT ;  /* 0x00000000003f782f */ /* 0x000fda00038c0000 */
.L_x_1777:
[----:B------:R-:W-:Y:S05]  /*1de90*/  @!P6 BRA `(.L_x_1641) ;  /* 0x000000000098e947 */ /* 0x000fea0003800000 */
[----:B------:R-:W-:-:S06]  /*1dea0*/  ULOP3.LUT UR4, UR44, 0x2, URZ, 0xfc, !UPT ;  /* 0x000000022c047892 */ /* 0x000fcc000f8efc3f */
[----:B0-----:R-:W-:-:S05]  /*1deb0*/  IMAD.U32 R0, RZ, RZ, UR4 ;  /* 0x00000004ff007e24 */ /* 0x001fca000f8e00ff */
[----:B------:R-:W-:-:S13]  /*1dec0*/  ISETP.NE.AND P0, PT, R0, 0x3, PT ;  /* 0x000000030000780c */ /* 0x000fda0003f05270 */
[----:B------:R-:W-:Y:S05]  /*1ded0*/  @!P0 BRA `(.L_x_1643) ;  /* 0x0000000000048947 */ /* 0x000fea0003800000 */
[----:B------:R-:W-:Y:S01]  /*1dee0*/  BPT.TRAP 0x1 ;  /* 0x000000040000795c */ /* 0x000fe20000300000 */
.L_x_1643:
[----:B------:R-:W-:Y:S01]  /*1def0*/  IMAD R5, R30, 0x8, R7 ;  /* 0x000000081e057824 */ /* 0x000fe200078e0207 */
[----:B------:R-:W-:Y:S01]  /*1df00*/  SHF.L.U32 R0, R34, 0x1f, RZ ;  /* 0x0000001f22007819 */ /* 0x000fe200000006ff */
[----:B------:R-:W-:-:S03]  /*1df10*/  VIADD R30, R30, 0x1 ;  /* 0x000000011e1e7836 */ /* 0x000fc60000000000 */
[----:B------:R-:W0:Y:S02]  /*1df20*/  SYNCS.PHASECHK.TRANS64.TRYWAIT P1, [R5+URZ+0x22840], R0 ;  /* 0x02284000050075a7 */ /* 0x000e24000802017f */
[----:B------:R-:W-:-:S04]  /*1df30*/  ISETP.NE.AND P2, PT, R30, 0x2, PT ;  /* 0x000000021e00780c */ /* 0x000fc80003f45270 */
[----:B------:R-:W-:Y:S01]  /*1df40*/  SEL R3, RZ, 0x1, P2 ;  /* 0x00000001ff037807 */ /* 0x000fe20001000000 */
[----:B0-----:R-:W-:Y:S08]  /*1df50*/  @!P1 BRA `(.L_x_1644) ;  /* 0x00000040002c9947 */ /* 0x001ff00003800000 */
.L_x_1778:
[----:B------:R-:W-:Y:S02]  /*1df60*/  SEL R30, R30, RZ, P2 ;  /* 0x000000ff1e1e7207 */ /* 0x000fe40001000000 */
[----:B------:R-:W-:Y:S01]  /*1df70*/  LOP3.LUT R2, R34, R3, RZ, 0x3c, !PT ;  /* 0x0000000322027212 */ /* 0x000fe200078e3cff */
[----:B------:R-:W-:Y:S06]  /*1df80*/  @!P0 BRA `(.L_x_1645) ;  /* 0x0000000000048947 */ /* 0x000fec0003800000 */
[----:B------:R-:W-:Y:S01]  /*1df90*/  BPT.TRAP 0x1 ;  /* 0x000000040000795c */ /* 0x000fe20000300000 */
.L_x_1645:
[----:B------:R-:W-:Y:S01]  /*1dfa0*/  IMAD R3, R30, 0x8, R7 ;  /* 0x000000081e037824 */ /* 0x000fe200078e0207 */
[----:B------:R-:W-:-:S04]  /*1dfb0*/  SHF.L.U32 R2, R2, 0x1f, RZ ;  /* 0x0000001f02027819 */ /* 0x000fc800000006ff */
[----:B------:R-:W2:Y:S02]  /*1dfc0*/  SYNCS.PHASECHK.TRANS64.TRYWAIT P1, [R3+URZ+0x22840], R2 ;  /* 0x02284002030075a7 */ /* 0x000ea4000802017f */
[----:B--2---:R-:W-:Y:S05]  /*1dfd0*/  @!P1 BRA `(.L_x_1646) ;  /* 0x0000004000209947 */ /* 0x004fea0003800000 */
.L_x_1779:
[----:B------:R-:W-:Y:S05]  /*1dfe0*/  @!P0 BRA `(.L_x_1647) ;  /* 0x0000000000048947 */ /* 0x000fea0003800000 */
[----:B------:R-:W-:Y:S01]  /*1dff0*/  BPT.TRAP 0x1 ;  /* 0x000000040000795c */ /* 0x000fe20000300000 */
.L_x_1647:
[----:B------:R-:W3:Y:S02]  /*1e000*/  SYNCS.PHASECHK.TRANS64.TRYWAIT P1, [R5+URZ+0x22860], R0 ;  /* 0x02286000050075a7 */ /* 0x000ee4000802017f */
[----:B---3--:R-:W-:Y:S05]  /*1e010*/  @!P1 BRA `(.L_x_1648) ;  /* 0x0000004000249947 */ /* 0x008fea0003800000 */
.L_x_1780:
[----:B------:R-:W-:Y:S05]  /*1e020*/  @!P0 BRA `(.L_x_1649) ;  /* 0x0000000000048947 */ /* 0x000fea0003800000 */
[----:B------:R-:W-:Y:S01]  /*1e030*/  BPT.TRAP 0x1 ;  /* 0x000000040000795c */ /* 0x000fe20000300000 */
.L_x_1649:
[----:B------:R-:W4:Y:S02]  /*1e040*/  SYNCS.PHASECHK.TRANS64.TRYWAIT P1, [R3+URZ+0x22860], R2 ;  /* 0x02286002030075a7 */ /* 0x000f24000802017f */
[----:B----4-:R-:W-:Y:S05]  /*1e050*/  @!P1 BRA `(.L_x_1650) ;  /* 0x0000004000289947 */ /* 0x010fea0003800000 */
.L_x_1781:
[----:B------:R-:W-:Y:S05]  /*1e060*/  @!P0 BRA `(.L_x_1651) ;  /* 0x0000000000048947 */ /* 0x000fea0003800000 */
[----:B------:R-:W-:Y:S01]  /*1e070*/  BPT.TRAP 0x1 ;  /* 0x000000040000795c */ /* 0x000fe20000300000 */
.L_x_1651:
[----:B------:R-:W5:Y:S02]  /*1e080*/  SYNCS.PHASECHK.TRANS64.TRYWAIT P1, [R5+URZ+0x22880], R0 ;  /* 0x02288000050075a7 */ /* 0x000f64000802017f */
[----:B-----5:R-:W-:Y:S05]  /*1e090*/  @!P1 BRA `(.L_x_1652) ;  /* 0x00000040002c9947 */ /* 0x020fea0003800000 */
.L_x_1782:
[----:B------:R-:W-:Y:S05]  /*1e0a0*/  @!P0 BRA `(.L_x_1653) ;  /* 0x0000000000048947 */ /* 0x000fea0003800000 */
[----:B------:R-:W-:Y:S01]  /*1e0b0*/  BPT.TRAP 0x1 ;  /* 0x000000040000795c */ /* 0x000fe20000300000 */
.L_x_1653:
[----:B------:R0:W0:Y:S02]  /*1e0c0*/  SYNCS.PHASECHK.TRANS64.TRYWAIT P0, [R3+URZ+0x22880], R2 ;  /* 0x02288002030075a7 */ /* 0x000024000800017f */
[----:B0-----:R-:W-:Y:S05]  /*1e0d0*/  @!P0 NANOSLEEP.SYNCS 0x989680 ;  /* 0x009896800000895d */ /* 0x001fea0003900000 */
[----:B------:R-:W0:Y:S02]  /*1e0e0*/  @!P0 SYNCS.PHASECHK.TRANS64 P0, [R3+URZ+0x22880], R2 ;  /* 0x02288002030085a7 */ /* 0x000e24000800007f */
[----:B0-----:R-:W-:Y:S05]  /*1e0f0*/  @!P0 BRA `(.L_x_1653) ;  /* 0xfffffffc00f08947 */ /* 0x001fea000383ffff */
.L_x_1641:
[----:B------:R-:W-:Y:S05]  /*1e100*/  BSYNC B0 ;  /* 0x0000000000007941 */ /* 0x000fea0003800000 */
.L_x_1640:
[----:B------:R-:W-:Y:S05]  /*1e110*/  EXIT ;  /* 0x000000000000794d */ /* 0x000fea0003800000 */
.L_x_1448:
[----:B0-----:R-:W-:-:S04]  /*1e120*/  IMAD.U32 R3, RZ, RZ, UR43 ;  /* 0x0000002bff037e24 */ /* 0x001fc8000f8e00ff */
[----:B------:R0:W1:Y:S03]  /*1e130*/  SYNCS.PHASECHK.TRANS64.TRYWAIT P1, [R3+URZ+0x22800], R0 ;  /* 0x02280000030075a7 */ /* 0x000066000802017f */
[----:B-1----:R-:W-:Y:S05]  /*1e140*/  @!P1 NANOSLEEP.SYNCS 0x989680 ;  /* 0x009896800000995d */ /* 0x002fea0003900000 */
[----:B------:R-:W1:Y:S02]  /*1e150*/  @!P1 SYNCS.PHASECHK.TRANS64 P1, [R3+URZ+0x22800], R0 ;  /* 0x02280000030095a7 */ /* 0x000e64000802007f */
[----:B-1----:R-:W-:Y:S05]  /*1e160*/  @!P1 BRA `(.L_x_1448) ;  /* 0xfffffffc00ec9947 */ /* 0x002fea000383ffff */
[----:B------:R-:W-:Y:S05]  /*1e170*/  BRA `(.L_x_1654) ;  /* 0xfffffe4000107947 */ /* 0x000fea000383ffff */
.L_x_1452:
[----:B-1----:R1:W2:Y:S02]  /*1e180*/  SYNCS.PHASECHK.TRANS64.TRYWAIT P1, [R3+URZ+0x22830], R0 ;  /* 0x02283000030075a7 */ /* 0x0022a4000802017f */
[----:B--2---:R-:W-:Y:S05]  /*1e190*/  @!P1 NANOSLEEP.SYNCS 0x989680 ;  /* 0x009896800000995d */ /* 0x004fea0003900000 */
[----:B------:R-:W2:Y:S02]  /*1e1a0*/  @!P1 SYNCS.PHASECHK.TRANS64 P1, [R3+URZ+0x22830], R0 ;  /* 0x02283000030095a7 */ /* 0x000ea4000802007f */
[----:B--2---:R-:W-:Y:S05]  /*1e1b0*/  @!P1 BRA `(.L_x_1452) ;  /* 0xfffffffc00f09947 */ /* 0x004fea000383ffff */
[----:B------:R-:W-:Y:S05]  /*1e1c0*/  BRA `(.L_x_1451) ;  /* 0xfffffe40002c7947 */ /* 0x000fea000383ffff */
.L_x_1469:
[----:B-1----:R-:W-:-:S04]  /*1e1d0*/  IMAD.U32 R6, RZ, RZ, UR6 ;  /* 0x00000006ff067e24 */ /* 0x002fc8000f8e00ff */
[----:B------:R1:W2:Y:S03]  /*1e1e0*/  SYNCS.PHASECHK.TRANS64.TRYWAIT P1, [R6+URZ+0x22830], R5 ;  /* 0x02283005060075a7 */ /* 0x0002a6000802017f */
[----:B--2---:R-:W-:Y:S05]  /*1e1f0*/  @!P1 NANOSLEEP.SYNCS 0x989680 ;  /* 0x009896800000995d */ /* 0x004fea0003900000 */
[----:B------:R-:W2:Y:S02]  /*1e200*/  @!P1 SYNCS.PHASECHK.TRANS64 P1, [R6+URZ+0x22830], R5 ;  /* 0x02283005060095a7 */ /* 0x000ea4000802007f */
[----:B--2---:R-:W-:Y:S05]  /*1e210*/  @!P1 BRA `(.L_x_1469) ;  /* 0xfffffffc00ec9947 */ /* 0x004fea000383ffff */
[----:B------:R-:W-:Y:S05]  /*1e220*/  BRA `(.L_x_1466) ;  /* 0xfffffe8000c87947 */ /* 0x000fea000383ffff */
.L_x_1473:
[----:B-1----:R-:W-:-:S04]  /*1e230*/  IMAD.U32 R6, RZ, RZ, UR6 ;  /* 0x00000006ff067e24 */ /* 0x002fc8000f8e00ff */
[----:B------:R1:W2:Y:S03]  /*1e240*/  SYNCS.PHASECHK.TRANS64.TRYWAIT P1, [R6+URZ+0x22850], R5 ;  /* 0x02285005060075a7 */ /* 0x0002a6000802017f */
[----:B--2---:R-:W-:Y:S05]  /*1e250*/  @!P1 NANOSLEEP.SYNCS 0x989680 ;  /* 0x009896800000995d */ /* 0x004fea0003900000 */
[----:B------:R-:W2:Y:S02]  /*1e260*/  @!P1 SYNCS.PHASECHK.TRANS64 P1, [R6+URZ+0x22850], R5 ;  /* 0x02285005060095a7 */ /* 0x000ea4000802007f */
[----:B--2---:R-:W-:Y:S05]  /*1e270*/  @!P1 BRA `(.L_x_1473) ;  /* 0xfffffffc00ec9947 */ /* 0x004fea000383ffff */
[----:B------:R-:W-:Y:S05]  /*1e280*/  BRA `(.L_x_1470) ;  /* 0xfffffe8800e47947 */ /* 0x000fea000383ffff */
.L_x_1492:
[----:B-1----:R-:W-:-:S04]  /*1e290*/  IMAD.U32 R6, RZ, RZ, UR6 ;  /* 0x00000006ff067e24 */ /* 0x002fc8000f8e00ff */
[----:B------:R1:W2:Y:S03]  /*1e2a0*/  SYNCS.PHASECHK.TRANS64.TRYWAIT P1, [R6+URZ+0x22830], R5 ;  /* 0x02283005060075a7 */ /* 0x0002a6000802017f */
[----:B--2---:R-:W-:Y:S05]  /*1e2b0*/  @!P1 NANOSLEEP.SYNCS 0x989680 ;  /* 0x009896800000995d */ /* 0x004fea0003900000 */
[----:B------:R-:W2:Y:S02]  /*1e2c0*/  @!P1 SYNCS.PHASECHK.TRANS64 P1, [R6+URZ+0x22830], R5 ;  /* 0x02283005060095a7 */ /* 0x000ea4000802007f */
[----:B--2---:R-:W-:Y:S05]  /*1e2d0*/  @!P1 BRA `(.L_x_1492) ;  /* 0xfffffffc00ec9947 */ /* 0x004fea000383ffff */
[----:B------:R-:W-:Y:S05]  /*1e2e0*/  BRA `(.L_x_1489) ;  /* 0xfffffec800b47947 */ /* 0x000fea000383ffff */
.L_x_1496:
[----:B-1----:R-:W-:-:S04]  /*1e2f0*/  IMAD.U32 R6, RZ, RZ, UR6 ;  /* 0x00000006ff067e24 */ /* 0x002fc8000f8e00ff */
[----:B------:R1:W2:Y:S03]  /*1e300*/  SYNCS.PHASECHK.TRANS64.TRYWAIT P1, [R6+URZ+0x22850], R5 ;  /* 0x02285005060075a7 */ /* 0x0002a6000802017f */
[----:B--2---:R-:W-:Y:S05]  /*1e310*/  @!P1 NANOSLEEP.SYNCS 0x989680 ;  /* 0x009896800000995d */ /* 0x004fea0003900000 */
[----:B------:R-:W2:Y:S02]  /*1e320*/  @!P1 SYNCS.PHASECHK.TRANS64 P1, [R6+URZ+0x22850], R5 ;  /* 0x02285005060095a7 */ /* 0x000ea4000802007f */
[----:B--2---:R-:W-:Y:S05]  /*1e330*/  @!P1 BRA `(.L_x_1496) ;  /* 0xfffffffc00ec9947 */ /* 0x004fea000383ffff */
[----:B------:R-:W-:Y:S05]  /*1e340*/  BRA `(.L_x_1493) ;  /* 0xfffffed000d07947 */ /* 0x000fea000383ffff */
.L_x_1504:
[----:B-1----:R-:W-:-:S04]  /*1e350*/  IMAD.U32 R6, RZ, RZ, UR6 ;  /* 0x00000006ff067e24 */ /* 0x002fc8000f8e00ff */
[----:B------:R1:W2:Y:S03]  /*1e360*/  SYNCS.PHASECHK.TRANS64.TRYWAIT P1, [R6+URZ+0x22830], R5 ;  /* 0x02283005060075a7 */ /* 0x0002a6000802017f */
[----:B--2---:R-:W-:Y:S05]  /*1e370*/  @!P1 NANOSLEEP.SYNCS 0x989680 ;  /* 0x009896800000995d */ /* 0x004fea0003900000 */
[----:B------:R-:W2:Y:S02]  /*1e380*/  @!P1 SYNCS.PHASECHK.TRANS64 P1, [R6+URZ+0x22830], R5 ;  /* 0x02283005060095a7 */ /* 0x000ea4000802007f */
[----:B--2---:R-:W-:Y:S05]  /*1e390*/  @!P1 BRA `(.L_x_1504) ;  /* 0xfffffffc00ec9947 */ /* 0x004fea000383ffff */
[----:B------:R-:W-:Y:S05]  /*1e3a0*/  BRA `(.L_x_1501) ;  /* 0xfffffef000e47947 */ /* 0x000fea000383ffff */
.L_x_1508:
[----:B-1----:R-:W-:-:S04]  /*1e3b0*/  IMAD.U32 R6, RZ, RZ, UR6 ;  /* 0x00000006ff067e24 */ /* 0x002fc8000f8e00ff */
[----:B------:R1:W2:Y:S03]  /*1e3c0*/  SYNCS.PHASECHK.TRANS64.TRYWAIT P1, [R6+URZ+0x22850], R5 ;  /* 0x02285005060075a7 */ /* 0x0002a6000802017f */
[----:B--2---:R-:W-:Y:S05]  /*1e3d0*/  @!P1 NANOSLEEP.SYNCS 0x989680 ;  /* 0x009896800000995d */ /* 0x004fea0003900000 */
[----:B------:R-:W2:Y:S02]  /*1e3e0*/  @!P1 SYNCS.PHASECHK.TRANS64 P1, [R6+URZ+0x22850], R5 ;  /* 0x02285005060095a7 */ /* 0x000ea4000802007f */
[----:B--2---:R-:W-:Y:S05]  /*1e3f0*/  @!P1 BRA `(.L_x_1508) ;  /* 0xfffffffc00ec9947 */ /* 0x004fea000383ffff */
[----:B------:R-:W-:Y:S05]  /*1e400*/  BRA `(.L_x_1505) ;  /* 0xfffffefc00007947 */ /* 0x000fea000383ffff */
.L_x_1523:
[----:B-1----:R-:W-:-:S04]  /*1e410*/  IMAD.U32 R7, RZ, RZ, UR9 ;  /* 0x00000009ff077e24 */ /* 0x002fc8000f8e00ff */
[----:B------:R1:W2:Y:S03]  /*1e420*/  SYNCS.PHASECHK.TRANS64.TRYWAIT P1, [R7+URZ+0x22850], R4 ;  /* 0x02285004070075a7 */ /* 0x0002a6000802017f */
[----:B--2---:R-:W-:Y:S05]  /*1e430*/  @!P1 NANOSLEEP.SYNCS 0x989680 ;  /* 0x009896800000995d */ /* 0x004fea0003900000 */
[----:B------:R-:W2:Y:S02]  /*1e440*/  @!P1 SYNCS.PHASECHK.TRANS64 P1, [R7+URZ+0x22850], R4 ;  /* 0x02285004070095a7 */ /* 0x000ea4000802007f */
[----:B--2---:R-:W-:Y:S05]  /*1e450*/  @!P1 BRA `(.L_x_1523) ;  /* 0xfffffffc00ec9947 */ /* 0x004fea000383ffff */
[----:B------:R-:W-:Y:S05]  /*1e460*/  BRA `(.L_x_1522) ;  /* 0xffffff3800047947 */ /* 0x000fea000383ffff */
.L_x_1578:
[----:B------:R-:W2:Y:S01]  /*1e470*/  S2R R21, SR_TID.X ;  /* 0x0000000000157919 */ /* 0x000ea20000002100 */
[----:B------:R-:W-:Y:S02]  /*1e480*/  IMAD.MOV.U32 R12, RZ, RZ, RZ ;  /* 0x000000ffff0c7224 */ /* 0x000fe400078e00ff */
[----:B------:R-:W-:Y:S02]  /*1e490*/  IMAD.MOV.U32 R11, RZ, RZ, 0x1f ;  /* 0x0000001fff0b7424 */ /* 0x000fe400078e00ff */
[----:B------:R-:W-:Y:S01]  /*1e4a0*/  IMAD.MOV.U32 R15, RZ, RZ, -0x1 ;  /* 0xffffffffff0f7424 */ /* 0x000fe200078e00ff */
[----:B--2---:R-:W-:-:S04]  /*1e4b0*/  SHF.R.U32.HI R21, RZ, 0x5, R21 ;  /* 0x00000005ff157819 */ /* 0x004fc80000011615 */
[----:B------:R-:W-:-:S05]  /*1e4c0*/  LOP3.LUT R21, R21, 0x3, RZ, 0xc0, !PT ;  /* 0x0000000315157812 */ /* 0x000fca00078ec0ff */
[----:B------:R-:W-:-:S07]  /*1e4d0*/  IMAD.MOV.U32 R13, RZ, RZ, R21 ;  /* 0x000000ffff0d7224 */ /* 0x000fce00078e0015 */
[----:B01---5:R-:W-:Y:S05]  /*1e4e0*/  WARPSYNC.COLLECTIVE R15, `(.L_x_1655) ;  /* 0x000000000f087348 */ /* 0x023fea0003c00000 */
[----:B------:R2:W3:Y:S02]  /*1e4f0*/  SHFL.IDX P6, R14, R13, R12, R11 ;  /* 0x0000000c0d0e7389 */ /* 0x0004e400000c000b */
[----:B0123-5:R-:W-:Y:S01]  /*1e500*/  ENDCOLLECTIVE ;  /* 0x000000000000791b */ /* 0x02ffe20003800000 */
.L_x_1655:
[----:B------:R-:W-:Y:S05]  /*1e510*/  BRA `(.L_x_1656) ;  /* 0xffffffa400647947 */ /* 0x000fea000383ffff */
.L_x_1581:
[----:B0-----:R0:W1:Y:S02]  /*1e520*/  SYNCS.PHASECHK.TRANS64.TRYWAIT P0, [R0+URZ+0x22880], R25 ;  /* 0x02288019000075a7 */ /* 0x001064000800017f */
[----:B-1----:R-:W-:Y:S05]  /*1e530*/  @!P0 NANOSLEEP.SYNCS 0x989680 ;  /* 0x009896800000895d */ /* 0x002fea0003900000 */
[----:B------:R-:W1:Y:S02]  /*1e540*/  @!P0 SYNCS.PHASECHK.TRANS64 P0, [R0+URZ+0x22880], R25 ;  /* 0x02288019000085a7 */ /* 0x000e64000800007f */
[----:B-1----:R-:W-:Y:S05]  /*1e550*/  @!P0 BRA `(.L_x_1581) ;  /* 0xfffffffc00f08947 */ /* 0x002fea000383ffff */
[----:B------:R-:W-:Y:S05]  /*1e560*/  BRA `(.L_x_1657) ;  /* 0xffffffa800947947 */ /* 0x000fea000383ffff */
.L_x_1582:
        /* <DEDUP_REMOVED lines=8> */
.L_x_1659:
[----:B------:R-:W-:Y:S05]  /*1e5f0*/  BSYNC B0 ;  /* 0x0000000000007941 */ /* 0x000fea0003800000 */
.L_x_1658:
[----:B------:R-:W-:Y:S01]  /*1e600*/  IMAD.MOV.U32 R13, RZ, RZ, R21 ;  /* 0x000000ffff0d7224 */ /* 0x000fe200078e0015 */
[----:B------:R-:W-:Y:S01]  /*1e610*/  ISETP.GE.AND P3, PT, R10, 0x41, PT ;  /* 0x000000410a00780c */ /* 0x000fe20003f66270 */
        /* <DEDUP_REMOVED lines=12> */
.L_x_1660:
[----:B------:R-:W-:Y:S02]  /*1e6e0*/  IMAD.MOV.U32 R13, RZ, RZ, R22 ;  /* 0x000000ffff0d7224 */ /* 0x000fe400078e0016 */
[----:B------:R-:W-:Y:S02]  /*1e6f0*/  IMAD.MOV.U32 R12, RZ, RZ, 0x1 ;  /* 0x00000001ff0c7424 */ /* 0x000fe400078e00ff */
[----:B------:R-:W-:-:S07]  /*1e700*/  IMAD.MOV.U32 R2, RZ, RZ, R14 ;  /* 0x000000ffff027224 */ /* 0x000fce00078e000e */
[----:B------:R-:W-:Y:S05]  /*1e710*/  WARPSYNC.COLLECTIVE R15, `(.L_x_1661) ;  /* 0x000000000f087348 */ /* 0x000fea0003c00000 */
[----:B------:R0:W1:Y:S02]  /*1e720*/  SHFL.IDX P6, R14, R13, R12, R11 ;  /* 0x0000000c0d0e7389 */ /* 0x00006400000c000b */
[----:B01----:R-:W-:Y:S01]  /*1e730*/  ENDCOLLECTIVE ;  /* 0x000000000000791b */ /* 0x003fe20003800000 */
.L_x_1661:
        /* <DEDUP_REMOVED lines=12> */
.L_x_1662:
[----:B------:R-:W-:Y:S02]  /*1e800*/  IMAD.MOV.U32 R13, RZ, RZ, R22 ;  /* 0x000000ffff0d7224 */ /* 0x000fe400078e0016 */
[----:B------:R-:W-:Y:S02]  /*1e810*/  IMAD.MOV.U32 R12, RZ, RZ, 0x2 ;  /* 0x00000002ff0c7424 */ /* 0x000fe400078e00ff */
[----:B------:R-:W-:-:S07]  /*1e820*/  IMAD.MOV.U32 R2, RZ, RZ, R14 ;  /* 0x000000ffff027224 */ /* 0x000fce00078e000e */
[----:B------:R-:W-:Y:S05]  /*1e830*/  WARPSYNC.COLLECTIVE R15, `(.L_x_1663) ;  /* 0x000000000f087348 */ /* 0x000fea0003c00000 */
[----:B------:R0:W1:Y:S02]  /*1e840*/  SHFL.IDX P6, R14, R13, R12, R11 ;  /* 0x0000000c0d0e7389 */ /* 0x00006400000c000b */
[----:B01----:R-:W-:Y:S01]  /*1e850*/  ENDCOLLECTIVE ;  /* 0x000000000000791b */ /* 0x003fe20003800000 */
.L_x_1663:
        /* <DEDUP_REMOVED lines=12> */
.L_x_1664:
[----:B------:R-:W-:Y:S02]  /*1e920*/  IMAD.MOV.U32 R13, RZ, RZ, R22 ;  /* 0x000000ffff0d7224 */ /* 0x000fe400078e0016 */
[----:B------:R-:W-:Y:S02]  /*1e930*/  IMAD.MOV.U32 R12, RZ, RZ, 0x3 ;  /* 0x00000003ff0c7424 */ /* 0x000fe400078e00ff */
[----:B------:R-:W-:-:S07]  /*1e940*/  IMAD.MOV.U32 R2, RZ, RZ, R14 ;  /* 0x000000ffff027224 */ /* 0x000fce00078e000e */
[----:B------:R-:W-:Y:S05]  /*1e950*/  WARPSYNC.COLLECTIVE R15, `(.L_x_1665) ;  /* 0x000000000f087348 */ /* 0x000fea0003c00000 */
[----:B------:R0:W1:Y:S02]  /*1e960*/  SHFL.IDX P6, R14, R13, R12, R11 ;  /* 0x0000000c0d0e7389 */ /* 0x00006400000c000b */
[----:B01----:R-:W-:Y:S01]  /*1e970*/  ENDCOLLECTIVE ;  /* 0x000000000000791b */ /* 0x003fe20003800000 */
.L_x_1665:
        /* <DEDUP_REMOVED lines=12> */
.L_x_1666:
[----:B------:R-:W-:Y:S02]  /*1ea40*/  IMAD.MOV.U32 R13, RZ, RZ, R22 ;  /* 0x000000ffff0d7224 */ /* 0x000fe400078e0016 */
[----:B------:R-:W-:Y:S02]  /*1ea50*/  IMAD.MOV.U32 R12, RZ, RZ, 0x4 ;  /* 0x00000004ff0c7424 */ /* 0x000fe400078e00ff */
[----:B------:R-:W-:-:S07]  /*1ea60*/  IMAD.MOV.U32 R2, RZ, RZ, R14 ;  /* 0x000000ffff027224 */ /* 0x000fce00078e000e */
[----:B------:R-:W-:Y:S05]  /*1ea70*/  WARPSYNC.COLLECTIVE R15, `(.L_x_1667) ;  /* 0x000000000f087348 */ /* 0x000fea0003c00000 */
[----:B------:R0:W1:Y:S02]  /*1ea80*/  SHFL.IDX P6, R14, R13, R12, R11 ;  /* 0x0000000c0d0e7389 */ /* 0x00006400000c000b */
[----:B01----:R-:W-:Y:S01]  /*1ea90*/  ENDCOLLECTIVE ;  /* 0x000000000000791b */ /* 0x003fe20003800000 */
.L_x_1667:
        /* <DEDUP_REMOVED lines=12> */
.L_x_1668:
[----:B------:R-:W-:Y:S02]  /*1eb60*/  IMAD.MOV.U32 R13, RZ, RZ, R22 ;  /* 0x000000ffff0d7224 */ /* 0x000fe400078e0016 */
[----:B------:R-:W-:Y:S02]  /*1eb70*/  IMAD.MOV.U32 R12, RZ, RZ, 0x5 ;  /* 0x00000005ff0c7424 */ /* 0x000fe400078e00ff */
[----:B------:R-:W-:-:S07]  /*1eb80*/  IMAD.MOV.U32 R2, RZ, RZ, R14 ;  /* 0x000000ffff027224 */ /* 0x000fce00078e000e */
[----:B------:R-:W-:Y:S05]  /*1eb90*/  WARPSYNC.COLLECTIVE R15, `(.L_x_1669) ;  /* 0x000000000f087348 */ /* 0x000fea0003c00000 */
[----:B------:R0:W1:Y:S02]  /*1eba0*/  SHFL.IDX P6, R14, R13, R12, R11 ;  /* 0x0000000c0d0e7389 */ /* 0x00006400000c000b */
[----:B01----:R-:W-:Y:S01]  /*1ebb0*/  ENDCOLLECTIVE ;  /* 0x000000000000791b */ /* 0x003fe20003800000 */
.L_x_1669:
        /* <DEDUP_REMOVED lines=12> */
.L_x_1670:
[----:B------:R-:W-:Y:S02]  /*1ec80*/  IMAD.MOV.U32 R13, RZ, RZ, R22 ;  /* 0x000000ffff0d7224 */ /* 0x000fe400078e0016 */
[----:B------:R-:W-:Y:S02]  /*1ec90*/  IMAD.MOV.U32 R12, RZ, RZ, 0x6 ;  /* 0x00000006ff0c7424 */ /* 0x000fe400078e00ff */
[----:B------:R-:W-:-:S07]  /*1eca0*/  IMAD.MOV.U32 R2, RZ, RZ, R14 ;  /* 0x000000ffff027224 */ /* 0x000fce00078e000e */
[----:B------:R-:W-:Y:S05]  /*1ecb0*/  WARPSYNC.COLLECTIVE R15, `(.L_x_1671) ;  /* 0x000000000f087348 */ /* 0x000fea0003c00000 */
[----:B------:R0:W1:Y:S02]  /*1ecc0*/  SHFL.IDX P6, R14, R13, R12, R11 ;  /* 0x0000000c0d0e7389 */ /* 0x00006400000c000b */
[----:B01----:R-:W-:Y:S01]  /*1ecd0*/  ENDCOLLECTIVE ;  /* 0x000000000000791b */ /* 0x003fe20003800000 */
.L_x_1671:
        /* <DEDUP_REMOVED lines=12> */
.L_x_1672:
[----:B------:R-:W-:Y:S02]  /*1eda0*/  IMAD.MOV.U32 R13, RZ, RZ, R22 ;  /* 0x000000ffff0d7224 */ /* 0x000fe400078e0016 */
[----:B------:R-:W-:Y:S02]  /*1edb0*/  IMAD.MOV.U32 R12, RZ, RZ, 0x7 ;  /* 0x00000007ff0c7424 */ /* 0x000fe400078e00ff */
[----:B------:R-:W-:-:S07]  /*1edc0*/  IMAD.MOV.U32 R2, RZ, RZ, R14 ;  /* 0x000000ffff027224 */ /* 0x000fce00078e000e */
[----:B------:R-:W-:Y:S05]  /*1edd0*/  WARPSYNC.COLLECTIVE R15, `(.L_x_1673) ;  /* 0x000000000f087348 */ /* 0x000fea0003c00000 */
[----:B------:R0:W1:Y:S02]  /*1ede0*/  SHFL.IDX P6, R14, R13, R12, R11 ;  /* 0x0000000c0d0e7389 */ /* 0x00006400000c000b */
[----:B01----:R-:W-:Y:S01]  /*1edf0*/  ENDCOLLECTIVE ;  /* 0x000000000000791b */ /* 0x003fe20003800000 */
.L_x_1673:
        /* <DEDUP_REMOVED lines=12> */
.L_x_1674:
[----:B------:R-:W-:Y:S02]  /*1eec0*/  IMAD.MOV.U32 R13, RZ, RZ, R20 ;  /* 0x000000ffff0d7224 */ /* 0x000fe400078e0014 */
[----:B------:R-:W-:Y:S02]  /*1eed0*/  IMAD.MOV.U32 R12, RZ, RZ, RZ ;  /* 0x000000ffff0c7224 */ /* 0x000fe400078e00ff */
[----:B------:R-:W-:-:S07]  /*1eee0*/  IMAD.MOV.U32 R2, RZ, RZ, R14 ;  /* 0x000000ffff027224 */ /* 0x000fce00078e000e */
[----:B------:R-:W-:Y:S05]  /*1eef0*/  WARPSYNC.COLLECTIVE R15, `(.L_x_1675) ;  /* 0x000000000f087348 */ /* 0x000fea0003c00000 */
[----:B------:R0:W1:Y:S02]  /*1ef00*/  SHFL.IDX P6, R14, R13, R12, R11 ;  /* 0x0000000c0d0e7389 */ /* 0x00006400000c000b */
[----:B01----:R-:W-:Y:S01]  /*1ef10*/  ENDCOLLECTIVE ;  /* 0x000000000000791b */ /* 0x003fe20003800000 */
.L_x_1675:
        /* <DEDUP_REMOVED lines=12> */
.L_x_1676:
[----:B------:R-:W-:Y:S02]  /*1efe0*/  IMAD.MOV.U32 R13, RZ, RZ, R20 ;  /* 0x000000ffff0d7224 */ /* 0x000fe400078e0014 */
[----:B------:R-:W-:Y:S02]  /*1eff0*/  IMAD.MOV.U32 R12, RZ, RZ, 0x1 ;  /* 0x00000001ff0c7424 */ /* 0x000fe400078e00ff */
[----:B------:R-:W-:-:S07]  /*1f000*/  IMAD.MOV.U32 R2, RZ, RZ, R14 ;  /* 0x000000ffff027224 */ /* 0x000fce00078e000e */
[----:B------:R-:W-:Y:S05]  /*1f010*/  WARPSYNC.COLLECTIVE R15, `(.L_x_1677) ;  /* 0x000000000f087348 */ /* 0x000fea0003c00000 */
[----:B------:R0:W1:Y:S02]  /*1f020*/  SHFL.IDX P6, R14, R13, R12, R11 ;  /* 0x0000000c0d0e7389 */ /* 0x00006400000c000b */
[----:B01----:R-:W-:Y:S01]  /*1f030*/  ENDCOLLECTIVE ;  /* 0x000000000000791b */ /* 0x003fe20003800000 */
.L_x_1677:
        /* <DEDUP_REMOVED lines=13> */
.L_x_1678:
        /* <DEDUP_REMOVED lines=15> */
.L_x_1587:
[----:B--2---:R2:W3:Y:S02]  /*1f200*/  SYNCS.PHASECHK.TRANS64.TRYWAIT P0, [R0+URZ+0x22840], R25 ;  /* 0x02284019000075a7 */ /* 0x0044e4000800017f */
[----:B---3--:R-:W-:Y:S05]  /*1f210*/  @!P0 NANOSLEEP.SYNCS 0x989680 ;  /* 0x009896800000895d */ /* 0x008fea0003900000 */
[----:B------:R-:W3:Y:S02]  /*1f220*/  @!P0 SYNCS.PHASECHK.TRANS64 P0, [R0+URZ+0x22840], R25 ;  /* 0x02284019000085a7 */ /* 0x000ee4000800007f */
[----:B---3--:R-:W-:Y:S05]  /*1f230*/  @!P0 BRA `(.L_x_1587) ;  /* 0xfffffffc00f08947 */ /* 0x008fea000383ffff */
[----:B------:R-:W-:Y:S05]  /*1f240*/  BRA `(.L_x_1680) ;  /* 0xffffffa400bc7947 */ /* 0x000fea000383ffff */
.L_x_1588:
        /* <DEDUP_REMOVED lines=8> */
.L_x_1682:
[----:B------:R-:W-:Y:S05]  /*1f2d0*/  BSYNC B0 ;  /* 0x0000000000007941 */ /* 0x000fea0003800000 */
.L_x_1681:
        /* <DEDUP_REMOVED lines=8> */
.L_x_1683:
        /* <DEDUP_REMOVED lines=13> */
.L_x_1684:
[----:B------:R-:W-:Y:S02]  /*1f430*/  IMAD.MOV.U32 R13, RZ, RZ, R8 ;  /* 0x000000ffff0d7224 */ /* 0x000fe400078e0008 */
[----:B------:R-:W-:-:S07]  /*1f440*/  IMAD.MOV.U32 R2, RZ, RZ, R14 ;  /* 0x000000ffff027224 */ /* 0x000fce00078e000e */
[----:B------:R-:W-:Y:S05]  /*1f450*/  WARPSYNC.COLLECTIVE R15, `(.L_x_1685) ;  /* 0x000000000f087348 */ /* 0x000fea0003c00000 */
[----:B------:R0:W1:Y:S02]  /*1f460*/  SHFL.IDX P6, R14, R13, R12, R11 ;  /* 0x0000000c0d0e7389 */ /* 0x00006400000c000b */
[----:B01----:R-:W-:Y:S01]  /*1f470*/  ENDCOLLECTIVE ;  /* 0x000000000000791b */ /* 0x003fe20003800000 */
.L_x_1685:
        /* <DEDUP_REMOVED lines=13> */
.L_x_1686:
[----:B------:R-:W-:Y:S02]  /*1f550*/  IMAD.MOV.U32 R13, RZ, RZ, R8 ;  /* 0x000000ffff0d7224 */ /* 0x000fe400078e0008 */
[----:B------:R-:W-:-:S07]  /*1f560*/  IMAD.MOV.U32 R2, RZ, RZ, R14 ;  /* 0x000000ffff027224 */ /* 0x000fce00078e000e */
[----:B------:R-:W-:Y:S05]  /*1f570*/  WARPSYNC.COLLECTIVE R15, `(.L_x_1687) ;  /* 0x000000000f087348 */ /* 0x000fea0003c00000 */
[----:B------:R0:W1:Y:S02]  /*1f580*/  SHFL.IDX P6, R14, R13, R12, R11 ;  /* 0x0000000c0d0e7389 */ /* 0x00006400000c000b */
[----:B01----:R-:W-:Y:S01]  /*1f590*/  ENDCOLLECTIVE ;  /* 0x000000000000791b */ /* 0x003fe20003800000 */
.L_x_1687:
        /* <DEDUP_REMOVED lines=8> */
.L_x_1688:
        /* <DEDUP_REMOVED lines=11> */
.L_x_1689:
        /* <DEDUP_REMOVED lines=8> */
.L_x_1690:
        /* <DEDUP_REMOVED lines=11> */
.L_x_1691:
        /* <DEDUP_REMOVED lines=8> */
.L_x_1692:
        /* <DEDUP_REMOVED lines=11> */
.L_x_1693:
        /* <DEDUP_REMOVED lines=8> */
.L_x_1694:
        /* <DEDUP_REMOVED lines=10> */
.L_x_1695:
        /* <DEDUP_REMOVED lines=8> */
.L_x_1696:
        /* <DEDUP_REMOVED lines=10> */
.L_x_1697:
[----:B------:R-:W-:Y:S02]  /*1fb70*/  IMAD.MOV.U32 R13, RZ, RZ, R5 ;  /* 0x000000ffff0d7224 */ /* 0x000fe400078e0005 */
[----:B------:R-:W-:Y:S01]  /*1fb80*/  IMAD.MOV.U32 R12, RZ, RZ, RZ ;  /* 0x000000ffff0c7224 */ /* 0x000fe200078e00ff */
[----:B------:R-:W-:-:S05]  /*1fb90*/  @P3 IADD3 R14, P0, R29, R14, RZ ;  /* 0x0000000e1d0e3210 */ /* 0x000fca0007f1e0ff */
[----:B------:R-:W-:-:S08]  /*1fba0*/  @P3 IMAD.MOV.U32 R2, RZ, RZ, R14 ;  /* 0x000000ffff023224 */ /* 0x000fd000078e000e */
[----:B------:R-:W-:Y:S05]  /*1fbb0*/  WARPSYNC.COLLECTIVE R15, `(.L_x_1698) ;  /* 0x000000000f087348 */ /* 0x000fea0003c00000 */
[----:B------:R0:W1:Y:S02]  /*1fbc0*/  SHFL.IDX P6, R14, R13, R12, R11 ;  /* 0x0000000c0d0e7389 */ /* 0x00006400000c000b */
[----:B01----:R-:W-:Y:S01]  /*1fbd0*/  ENDCOLLECTIVE ;  /* 0x000000000000791b */ /* 0x003fe20003800000 */
.L_x_1698:
        /* <DEDUP_REMOVED lines=11> */
.L_x_1699:
[----:B------:R-:W-:Y:S02]  /*1fc90*/  IMAD.MOV.U32 R13, RZ, RZ, R5 ;  /* 0x000000ffff0d7224 */ /* 0x000fe400078e0005 */
[----:B------:R-:W-:Y:S01]  /*1fca0*/  IMAD.MOV.U32 R12, RZ, RZ, 0x1 ;  /* 0x00000001ff0c7424 */ /* 0x000fe200078e00ff */
[----:B------:R-:W-:-:S05]  /*1fcb0*/  @P1 IADD3 R14, P0, R29, R14, RZ ;  /* 0x0000000e1d0e1210 */ /* 0x000fca0007f1e0ff */
[----:B------:R-:W-:-:S08]  /*1fcc0*/  @P1 IMAD.MOV.U32 R2, RZ, RZ, R14 ;  /* 0x000000ffff021224 */ /* 0x000fd000078e000e */
[----:B------:R-:W-:Y:S05]  /*1fcd0*/  WARPSYNC.COLLECTIVE R15, `(.L_x_1700) ;  /* 0x000000000f087348 */ /* 0x000fea0003c00000 */
[----:B------:R0:W1:Y:S02]  /*1fce0*/  SHFL.IDX P6, R14, R13, R12, R11 ;  /* 0x0000000c0d0e7389 */ /* 0x00006400000c000b */
[----:B01----:R-:W-:Y:S01]  /*1fcf0*/  ENDCOLLECTIVE ;  /* 0x000000000000791b */ /* 0x003fe20003800000 */
.L_x_1700:
        /* <DEDUP_REMOVED lines=11> */
.L_x_1701:
[----:B------:R-:W-:Y:S05]  /*1fdb0*/  BRA `(.L_x_1702) ;  /* 0xffffffa000787947 */ /* 0x000fea000383ffff */
.L_x_1593:
        /* <DEDUP_REMOVED lines=9> */
.L_x_1703:
[C---:B------:R-:W-:Y:S01]  /*1fe50*/  VIADD R7, R19.reuse, 0x10 ;  /* 0x0000001013077836 */ /* 0x040fe20000000000 */
[----:B------:R-:W-:Y:S01]  /*1fe60*/  ISETP.GE.AND P2, PT, R19, R4, PT ;  /* 0x000000041300720c */ /* 0x000fe20003f46270 */
[----:B------:R-:W-:Y:S02]  /*1fe70*/  IMAD.MOV.U32 R13, RZ, RZ, R0 ;  /* 0x000000ffff0d7224 */ /* 0x000fe400078e0000 */
[----:B------:R-:W-:-:S10]  /*1fe80*/  IMAD.MOV.U32 R2, RZ, RZ, R14 ;  /* 0x000000ffff027224 */ /* 0x000fd400078e000e */
[----:B------:R-:W-:Y:S05]  /*1fe90*/  WARPSYNC.COLLECTIVE R15, `(.L_x_1704) ;  /* 0x000000000f087348 */ /* 0x000fea0003c00000 */
[----:B------:R0:W1:Y:S02]  /*1fea0*/  SHFL.IDX P6, R14, R13, R12, R11 ;  /* 0x0000000c0d0e7389 */ /* 0x00006400000c000b */
[----:B01----:R-:W-:Y:S01]  /*1feb0*/  ENDCOLLECTIVE ;  /* 0x000000000000791b */ /* 0x003fe20003800000 */
.L_x_1704:
        /* <DEDUP_REMOVED lines=8> */
.L_x_1705:
        /* <DEDUP_REMOVED lines=11> */
.L_x_1706:
[----:B------:R-:W-:Y:S02]  /*1fff0*/  IMAD.MOV.U32 R13, RZ, RZ, R5 ;  /* 0x000000ffff0d7224 */ /* 0x000fe400078e0005 */
[----:B------:R-:W-:Y:S01]  /*20000*/  IMAD.MOV.U32 R12, RZ, RZ, 0x2 ;  /* 0x00000002ff0c7424 */ /* 0x000fe200078e00ff */
[----:B------:R-:W-:-:S13]  /*20010*/  @!P2 IADD3 R2, P1, R29, R14, RZ ;  /* 0x0000000e1d02a210 */ /* 0x000fda0007f3e0ff */
[----:B------:R-:W-:Y:S05]  /*20020*/  WARPSYNC.COLLECTIVE R15, `(.L_x_1707) ;  /* 0x000000000f087348 */ /* 0x000fea0003c00000 */
[----:B------:R0:W1:Y:S02]  /*20030*/  SHFL.IDX P6, R14, R13, R12, R11 ;  /* 0x0000000c0d0e7389 */ /* 0x00006400000c000b */
[----:B01----:R-:W-:Y:S01]  /*20040*/  ENDCOLLECTIVE ;  /* 0x000000000000791b */ /* 0x003fe20003800000 */
.L_x_1707:
        /* <DEDUP_REMOVED lines=12> */
.L_x_1708:
[----:B------:R-:W-:Y:S02]  /*20110*/  IMAD.MOV.U32 R13, RZ, RZ, R5 ;  /* 0x000000ffff0d7224 */ /* 0x000fe400078e0005 */
[----:B------:R-:W-:Y:S01]  /*20120*/  IMAD.MOV.U32 R12, RZ, RZ, 0x3 ;  /* 0x00000003ff0c7424 */ /* 0x000fe200078e00ff */
[----:B------:R-:W-:-:S13]  /*20130*/  @!P2 IADD3 R2, P1, R29, R14, RZ ;  /* 0x0000000e1d02a210 */ /* 0x000fda0007f3e0ff */
[----:B------:R-:W-:Y:S05]  /*20140*/  WARPSYNC.COLLECTIVE R15, `(.L_x_1709) ;  /* 0x000000000f087348 */ /* 0x000fea0003c00000 */
[----:B------:R0:W1:Y:S02]  /*20150*/  SHFL.IDX P6, R14, R13, R12, R11 ;  /* 0x0000000c0d0e7389 */ /* 0x00006400000c000b */
[----:B01----:R-:W-:Y:S01]  /*20160*/  ENDCOLLECTIVE ;  /* 0x000000000000791b */ /* 0x003fe20003800000 */
.L_x_1709:
        /* <DEDUP_REMOVED lines=12> */
.L_x_1710:
[----:B------:R-:W-:Y:S02]  /*20230*/  IMAD.MOV.U32 R13, RZ, RZ, R5 ;  /* 0x000000ffff0d7224 */ /* 0x000fe400078e0005 */
[----:B------:R-:W-:Y:S01]  /*20240*/  IMAD.MOV.U32 R12, RZ, RZ, 0x4 ;  /* 0x00000004ff0c7424 */ /* 0x000fe200078e00ff */
[----:B------:R-:W-:-:S13]  /*20250*/  @!P2 IADD3 R2, P1, R29, R14, RZ ;  /* 0x0000000e1d02a210 */ /* 0x000fda0007f3e0ff */
[----:B------:R-:W-:Y:S05]  /*20260*/  WARPSYNC.COLLECTIVE R15, `(.L_x_1711) ;  /* 0x000000000f087348 */ /* 0x000fea0003c00000 */
[----:B------:R0:W1:Y:S02]  /*20270*/  SHFL.IDX P6, R14, R13, R12, R11 ;  /* 0x0000000c0d0e7389 */ /* 0x00006400000c000b */
[----:B01----:R-:W-:Y:S01]  /*20280*/  ENDCOLLECTIVE ;  /* 0x000000000000791b */ /* 0x003fe20003800000 */
.L_x_1711:
        /* <DEDUP_REMOVED lines=12> */
.L_x_1712:
[----:B------:R-:W-:Y:S02]  /*20350*/  IMAD.MOV.U32 R13, RZ, RZ, R5 ;  /* 0x000000ffff0d7224 */ /* 0x000fe400078e0005 */
[----:B------:R-:W-:Y:S01]  /*20360*/  IMAD.MOV.U32 R12, RZ, RZ, 0x5 ;  /* 0x00000005ff0c7424 */ /* 0x000fe200078e00ff */
[----:B------:R-:W-:-:S13]  /*20370*/  @!P2 IADD3 R2, P1, R29, R14, RZ ;  /* 0x0000000e1d02a210 */ /* 0x000fda0007f3e0ff */
[----:B------:R-:W-:Y:S05]  /*20380*/  WARPSYNC.COLLECTIVE R15, `(.L_x_1713) ;  /* 0x000000000f087348 */ /* 0x000fea0003c00000 */
[----:B------:R0:W1:Y:S02]  /*20390*/  SHFL.IDX P6, R14, R13, R12, R11 ;  /* 0x0000000c0d0e7389 */ /* 0x00006400000c000b */
[----:B01----:R-:W-:Y:S01]  /*203a0*/  ENDCOLLECTIVE ;  /* 0x000000000000791b */ /* 0x003fe20003800000 */
.L_x_1713:
        /* <DEDUP_REMOVED lines=11> */
.L_x_1714:
[----:B------:R-:W-:Y:S02]  /*20460*/  IMAD.MOV.U32 R13, RZ, RZ, R5 ;  /* 0x000000ffff0d7224 */ /* 0x000fe400078e0005 */
[----:B------:R-:W-:Y:S01]  /*20470*/  IMAD.MOV.U32 R12, RZ, RZ, 0x6 ;  /* 0x00000006ff0c7424 */ /* 0x000fe200078e00ff */
[----:B------:R-:W-:-:S13]  /*20480*/  @!P2 IADD3 R2, P1, R29, R14, RZ ;  /* 0x0000000e1d02a210 */ /* 0x000fda0007f3e0ff */
[----:B------:R-:W-:Y:S05]  /*20490*/  WARPSYNC.COLLECTIVE R15, `(.L_x_1715) ;  /* 0x000000000f087348 */ /* 0x000fea0003c00000 */
[----:B------:R0:W1:Y:S02]  /*204a0*/  SHFL.IDX P6, R14, R13, R12, R11 ;  /* 0x0000000c0d0e7389 */ /* 0x00006400000c000b */
[----:B01----:R-:W-:Y:S01]  /*204b0*/  ENDCOLLECTIVE ;  /* 0x000000000000791b */ /* 0x003fe20003800000 */
.L_x_1715:
        /* <DEDUP_REMOVED lines=12> */
.L_x_1716:
[----:B------:R-:W-:Y:S02]  /*20580*/  IMAD.MOV.U32 R13, RZ, RZ, R5 ;  /* 0x000000ffff0d7224 */ /* 0x000fe400078e0005 */
[----:B------:R-:W-:Y:S01]  /*20590*/  IMAD.MOV.U32 R12, RZ, RZ, 0x7 ;  /* 0x00000007ff0c7424 */ /* 0x000fe200078e00ff */
[----:B------:R-:W-:-:S13]  /*205a0*/  @!P2 IADD3 R2, P1, R29, R14, RZ ;  /* 0x0000000e1d02a210 */ /* 0x000fda0007f3e0ff */
[----:B------:R-:W-:Y:S05]  /*205b0*/  WARPSYNC.COLLECTIVE R15, `(.L_x_1717) ;  /* 0x000000000f087348 */ /* 0x000fea0003c00000 */
[----:B------:R0:W1:Y:S02]  /*205c0*/  SHFL.IDX P6, R14, R13, R12, R11 ;  /* 0x0000000c0d0e7389 */ /* 0x00006400000c000b */
[----:B01----:R-:W-:Y:S01]  /*205d0*/  ENDCOLLECTIVE ;  /* 0x000000000000791b */ /* 0x003fe20003800000 */
.L_x_1717:
        /* <DEDUP_REMOVED lines=10> */
.L_x_1718:
[----:B------:R-:W-:Y:S05]  /*20680*/  BRA `(.L_x_1719) ;  /* 0xffffffa000cc7947 */ /* 0x000fea000383ffff */
.L_x_1596:
[----:B0-----:R0:W1:Y:S02]  /*20690*/  SYNCS.PHASECHK.TRANS64.TRYWAIT P0, [R17+URZ+0x22820], R0 ;  /* 0x02282000110075a7 */ /* 0x001064000800017f */
[----:B-1----:R-:W-:Y:S05]  /*206a0*/  @!P0 NANOSLEEP.SYNCS 0x989680 ;  /* 0x009896800000895d */ /* 0x002fea0003900000 */
[----:B------:R-:W1:Y:S02]  /*206b0*/  @!P0 SYNCS.PHASECHK.TRANS64 P0, [R17+URZ+0x22820], R0 ;  /* 0x02282000110085a7 */ /* 0x000e64000800007f */
[----:B-1----:R-:W-:Y:S05]  /*206c0*/  @!P0 BRA `(.L_x_1596) ;  /* 0xfffffffc00f08947 */ /* 0x002fea000383ffff */
[----:B------:R-:W-:Y:S05]  /*206d0*/  BRA `(.L_x_1720) ;  /* 0xffffffa400287947 */ /* 0x000fea000383ffff */
.L_x_1600:
[----:B0-----:R0:W1:Y:S02]  /*206e0*/  SYNCS.PHASECHK.TRANS64.TRYWAIT P0, [R0+URZ+0x22880], R28 ;  /* 0x0228801c000075a7 */ /* 0x001064000800017f */
[----:B-1----:R-:W-:Y:S05]  /*206f0*/  @!P0 NANOSLEEP.SYNCS 0x989680 ;  /* 0x009896800000895d */ /* 0x002fea0003900000 */
[----:B------:R-:W1:Y:S02]  /*20700*/  @!P0 SYNCS.PHASECHK.TRANS64 P0, [R0+URZ+0x22880], R28 ;  /* 0x0228801c000085a7 */ /* 0x000e64000800007f */
[----:B-1----:R-:W-:Y:S05]  /*20710*/  @!P0 BRA `(.L_x_1600) ;  /* 0xfffffffc00f08947 */ /* 0x002fea000383ffff */
[----:B------:R-:W-:Y:S05]  /*20720*/  BRA `(.L_x_1721) ;  /* 0xffffffa800547947 */ /* 0x000fea000383ffff */
.L_x_1601:
        /* <DEDUP_REMOVED lines=8> */
.L_x_1723:
[----:B------:R-:W-:Y:S05]  /*207b0*/  BSYNC B0 ;  /* 0x0000000000007941 */ /* 0x000fea0003800000 */
.L_x_1722:
        /* <DEDUP_REMOVED lines=9> */
.L_x_1724:
[----:B------:R-:W-:Y:S02]  /*20850*/  IMAD.MOV.U32 R13, RZ, RZ, R4 ;  /* 0x000000ffff0d7224 */ /* 0x000fe400078e0004 */
[----:B------:R-:W-:Y:S02]  /*20860*/  IMAD.MOV.U32 R12, RZ, RZ, 0x1 ;  /* 0x00000001ff0c7424 */ /* 0x000fe400078e00ff */
[----:B------:R-:W-:-:S07]  /*20870*/  IMAD.MOV.U32 R2, RZ, RZ, R14 ;  /* 0x000000ffff027224 */ /* 0x000fce00078e000e */
[----:B------:R-:W-:Y:S05]  /*20880*/  WARPSYNC.COLLECTIVE R15, `(.L_x_1725) ;  /* 0x000000000f087348 */ /* 0x000fea0003c00000 */
[----:B------:R0:W1:Y:S02]  /*20890*/  SHFL.IDX P6, R14, R13, R12, R11 ;  /* 0x0000000c0d0e7389 */ /* 0x00006400000c000b */
[----:B01----:R-:W-:Y:S01]  /*208a0*/  ENDCOLLECTIVE ;  /* 0x000000000000791b */ /* 0x003fe20003800000 */
.L_x_1725:
        /* <DEDUP_REMOVED lines=11> */
.L_x_1726:
        /* <DEDUP_REMOVED lines=8> */
.L_x_1727:
        /* <DEDUP_REMOVED lines=9> */
.L_x_1728:
        /* <DEDUP_REMOVED lines=9> */
.L_x_1729:
        /* <DEDUP_REMOVED lines=9> */
.L_x_1730:
[----:B------:R-:W-:Y:S02]  /*20b90*/  IMAD.MOV.U32 R13, RZ, RZ, R4 ;  /* 0x000000ffff0d7224 */ /* 0x000fe400078e0004 */
[----:B------:R-:W-:Y:S02]  /*20ba0*/  IMAD.MOV.U32 R12, RZ, RZ, 0x4 ;  /* 0x00000004ff0c7424 */ /* 0x000fe400078e00ff */
[----:B------:R-:W-:-:S07]  /*20bb0*/  IMAD.MOV.U32 R2, RZ, RZ, R14 ;  /* 0x000000ffff027224 */ /* 0x000fce00078e000e */
[----:B------:R-:W-:Y:S05]  /*20bc0*/  WARPSYNC.COLLECTIVE R15, `(.L_x_1731) ;  /* 0x000000000f087348 */ /* 0x000fea0003c00000 */
[----:B------:R0:W1:Y:S02]  /*20bd0*/  SHFL.IDX P6, R14, R13, R12, R11 ;  /* 0x0000000c0d0e7389 */ /* 0x00006400000c000b */
[----:B01----:R-:W-:Y:S01]  /*20be0*/  ENDCOLLECTIVE ;  /* 0x000000000000791b */ /* 0x003fe20003800000 */
.L_x_1731:
        /* <DEDUP_REMOVED lines=11> */
.L_x_1732:
[----:B------:R-:W-:Y:S02]  /*20ca0*/  IMAD.MOV.U32 R13, RZ, RZ, R4 ;  /* 0x000000ffff0d7224 */ /* 0x000fe400078e0004 */
[----:B------:R-:W-:Y:S02]  /*20cb0*/  IMAD.MOV.U32 R12, RZ, RZ, 0x5 ;  /* 0x00000005ff0c7424 */ /* 0x000fe400078e00ff */
[----:B------:R-:W-:-:S07]  /*20cc0*/  IMAD.MOV.U32 R2, RZ, RZ, R14 ;  /* 0x000000ffff027224 */ /* 0x000fce00078e000e */
[----:B------:R-:W-:Y:S05]  /*20cd0*/  WARPSYNC.COLLECTIVE R15, `(.L_x_1733) ;  /* 0x000000000f087348 */ /* 0x000fea0003c00000 */
[----:B------:R0:W1:Y:S02]  /*20ce0*/  SHFL.IDX P6, R14, R13, R12, R11 ;  /* 0x0000000c0d0e7389 */ /* 0x00006400000c000b */
[----:B01----:R-:W-:Y:S01]  /*20cf0*/  ENDCOLLECTIVE ;  /* 0x000000000000791b */ /* 0x003fe20003800000 */
.L_x_1733:
        /* <DEDUP_REMOVED lines=11> */
.L_x_1734:
[----:B------:R-:W-:Y:S02]  /*20db0*/  IMAD.MOV.U32 R13, RZ, RZ, R4 ;  /* 0x000000ffff0d7224 */ /* 0x000fe400078e0004 */
[----:B------:R-:W-:Y:S02]  /*20dc0*/  IMAD.MOV.U32 R12, RZ, RZ, 0x6 ;  /* 0x00000006ff0c7424 */ /* 0x000fe400078e00ff */
[----:B------:R-:W-:-:S07]  /*20dd0*/  IMAD.MOV.U32 R2, RZ, RZ, R14 ;  /* 0x000000ffff027224 */ /* 0x000fce00078e000e */
[----:B------:R-:W-:Y:S05]  /*20de0*/  WARPSYNC.COLLECTIVE R15, `(.L_x_1735) ;  /* 0x000000000f087348 */ /* 0x000fea0003c00000 */
[----:B------:R0:W1:Y:S02]  /*20df0*/  SHFL.IDX P6, R14, R13, R12, R11 ;  /* 0x0000000c0d0e7389 */ /* 0x00006400000c000b */
[----:B01----:R-:W-:Y:S01]  /*20e00*/  ENDCOLLECTIVE ;  /* 0x000000000000791b */ /* 0x003fe20003800000 */
.L_x_1735:
        /* <DEDUP_REMOVED lines=11> */
.L_x_1736:
[----:B------:R-:W-:Y:S02]  /*20ec0*/  IMAD.MOV.U32 R13, RZ, RZ, R4 ;  /* 0x000000ffff0d7224 */ /* 0x000fe400078e0004 */
[----:B------:R-:W-:Y:S02]  /*20ed0*/  IMAD.MOV.U32 R12, RZ, RZ, 0x7 ;  /* 0x00000007ff0c7424 */ /* 0x000fe400078e00ff */
[----:B------:R-:W-:-:S07]  /*20ee0*/  IMAD.MOV.U32 R2, RZ, RZ, R14 ;  /* 0x000000ffff027224 */ /* 0x000fce00078e000e */
[----:B------:R-:W-:Y:S05]  /*20ef0*/  WARPSYNC.COLLECTIVE R15, `(.L_x_1737) ;  /* 0x000000000f087348 */ /* 0x000fea0003c00000 */
[----:B------:R0:W1:Y:S02]  /*20f00*/  SHFL.IDX P6, R14, R13, R12, R11 ;  /* 0x0000000c0d0e7389 */ /* 0x00006400000c000b */
[----:B01----:R-:W-:Y:S01]  /*20f10*/  ENDCOLLECTIVE ;  /* 0x000000000000791b */ /* 0x003fe20003800000 */
.L_x_1737:
        /* <DEDUP_REMOVED lines=11> */
.L_x_1738:
[----:B------:R-:W-:Y:S02]  /*20fd0*/  IMAD.MOV.U32 R13, RZ, RZ, R20 ;  /* 0x000000ffff0d7224 */ /* 0x000fe400078e0014 */
[----:B------:R-:W-:Y:S02]  /*20fe0*/  IMAD.MOV.U32 R12, RZ, RZ, RZ ;  /* 0x000000ffff0c7224 */ /* 0x000fe400078e00ff */
[----:B------:R-:W-:-:S07]  /*20ff0*/  IMAD.MOV.U32 R21, RZ, RZ, R14 ;  /* 0x000000ffff157224 */ /* 0x000fce00078e000e */
[----:B------:R-:W-:Y:S05]  /*21000*/  WARPSYNC.COLLECTIVE R15, `(.L_x_1739) ;  /* 0x000000000f087348 */ /* 0x000fea0003c00000 */
[----:B------:R0:W1:Y:S02]  /*21010*/  SHFL.IDX P6, R14, R13, R12, R11 ;  /* 0x0000000c0d0e7389 */ /* 0x00006400000c000b */
[----:B01----:R-:W-:Y:S01]  /*21020*/  ENDCOLLECTIVE ;  /* 0x000000000000791b */ /* 0x003fe20003800000 */
.L_x_1739:
        /* <DEDUP_REMOVED lines=11> */
.L_x_1740:
[----:B------:R-:W-:Y:S02]  /*210e0*/  IMAD.MOV.U32 R13, RZ, RZ, R20 ;  /* 0x000000ffff0d7224 */ /* 0x000fe400078e0014 */
[----:B------:R-:W-:Y:S02]  /*210f0*/  IMAD.MOV.U32 R12, RZ, RZ, 0x1 ;  /* 0x00000001ff0c7424 */ /* 0x000fe400078e00ff */
[----:B------:R-:W-:-:S07]  /*21100*/  IMAD.MOV.U32 R5, RZ, RZ, R14 ;  /* 0x000000ffff057224 */ /* 0x000fce00078e000e */
[----:B------:R-:W-:Y:S05]  /*21110*/  WARPSYNC.COLLECTIVE R15, `(.L_x_1741) ;  /* 0x000000000f087348 */ /* 0x000fea0003c00000 */
[----:B------:R0:W1:Y:S02]  /*21120*/  SHFL.IDX P6, R14, R13, R12, R11 ;  /* 0x0000000c0d0e7389 */ /* 0x00006400000c000b */
[----:B01----:R-:W-:Y:S01]  /*21130*/  ENDCOLLECTIVE ;  /* 0x000000000000791b */ /* 0x003fe20003800000 */
.L_x_1741:
        /* <DEDUP_REMOVED lines=11> */
.L_x_1742:
[----:B------:R-:W-:Y:S01]  /*211f0*/  IMAD.MOV.U32 R2, RZ, RZ, R14 ;  /* 0x000000ffff027224 */ /* 0x000fe200078e000e */
[----:B------:R-:W-:Y:S06]  /*21200*/  BRA `(.L_x_1743) ;  /* 0xffffffa000ec7947 */ /* 0x000fec000383ffff */
.L_x_1606:
[----:B--2---:R2:W3:Y:S02]  /*21210*/  SYNCS.PHASECHK.TRANS64.TRYWAIT P0, [R0+URZ+0x22840], R28 ;  /* 0x0228401c000075a7 */ /* 0x0044e4000800017f */
[----:B---3--:R-:W-:Y:S05]  /*21220*/  @!P0 NANOSLEEP.SYNCS 0x989680 ;  /* 0x009896800000895d */ /* 0x008fea0003900000 */
[----:B------:R-:W3:Y:S02]  /*21230*/  @!P0 SYNCS.PHASECHK.TRANS64 P0, [R0+URZ+0x22840], R28 ;  /* 0x0228401c000085a7 */ /* 0x000ee4000800007f */
[----:B---3--:R-:W-:Y:S05]  /*21240*/  @!P0 BRA `(.L_x_1606) ;  /* 0xfffffffc00f08947 */ /* 0x008fea000383ffff */
[----:B------:R-:W-:Y:S05]  /*21250*/  BRA `(.L_x_1744) ;  /* 0xffffffa4003c7947 */ /* 0x000fea000383ffff */
.L_x_1607:
        /* <DEDUP_REMOVED lines=8> */
.L_x_1746:
[----:B------:R-:W-:Y:S05]  /*212e0*/  BSYNC B0 ;  /* 0x0000000000007941 */ /* 0x000fea0003800000 */
.L_x_1745:
        /* <DEDUP_REMOVED lines=8> */
.L_x_1747:
[----:B------:R-:W-:Y:S02]  /*21370*/  IMAD.MOV.U32 R13, RZ, RZ, R5 ;  /* 0x000000ffff0d7224 */ /* 0x000fe400078e0005 */
[----:B------:R-:W-:Y:S01]  /*21380*/  IMAD.MOV.U32 R12, RZ, RZ, 0x1 ;  /* 0x00000001ff0c7424 */ /* 0x000fe200078e00ff */
[----:B------:R-:W-:-:S13]  /*21390*/  IADD3 R2, P0, R29, R14, RZ ;  /* 0x0000000e1d027210 */ /* 0x000fda0007f1e0ff */
[----:B------:R-:W-:Y:S05]  /*213a0*/  WARPSYNC.COLLECTIVE R15, `(.L_x_1748) ;  /* 0x000000000f087348 */ /* 0x000fea0003c00000 */
[----:B------:R0:W1:Y:S02]  /*213b0*/  SHFL.IDX P6, R14, R13, R12, R11 ;  /* 0x0000000c0d0e7389 */ /* 0x00006400000c000b */
[----:B01----:R-:W-:Y:S01]  /*213c0*/  ENDCOLLECTIVE ;  /* 0x000000000000791b */ /* 0x003fe20003800000 */
.L_x_1748:
        /* <DEDUP_REMOVED lines=10> */
.L_x_1749:
        /* <DEDUP_REMOVED lines=9> */
.L_x_1750:
        /* <DEDUP_REMOVED lines=9> */
.L_x_1751:
        /* <DEDUP_REMOVED lines=8> */
.L_x_1752:
        /* <DEDUP_REMOVED lines=9> */
.L_x_1753:
        /* <DEDUP_REMOVED lines=9> */
.L_x_1754:
        /* <DEDUP_REMOVED lines=9> */
.L_x_1755:
[----:B------:R-:W-:Y:S02]  /*217c0*/  IMAD.MOV.U32 R12, RZ, RZ, 0x5 ;  /* 0x00000005ff0c7424 */ /* 0x000fe400078e00ff */
[----:B------:R-:W-:-:S05]  /*217d0*/  IMAD.MOV.U32 R13, RZ, RZ, R14 ;  /* 0x000000ffff0d7224 */ /* 0x000fca00078e000e */
[----:B------:R-:W-:Y:S01]  /*217e0*/  IADD3 R2, P0, R29, R13, RZ ;  /* 0x0000000d1d027210 */ /* 0x000fe20007f1e0ff */
[----:B------:R-:W-:-:S04]  /*217f0*/  IMAD.MOV.U32 R13, RZ, RZ, R5 ;  /* 0x000000ffff0d7224 */ /* 0x000fc800078e0005 */
[----:B------:R-:W-:-:S08]  /*21800*/  IMAD.X R3, RZ, RZ, R9, P0 ;  /* 0x000000ffff037224 */ /* 0x000fd000000e0609 */
[----:B------:R-:W-:Y:S05]  /*21810*/  WARPSYNC.COLLECTIVE R15, `(.L_x_1756) ;  /* 0x000000000f087348 */ /* 0x000fea0003c00000 */
[----:B------:R0:W1:Y:S02]  /*21820*/  SHFL.IDX P6, R14, R13, R12, R11 ;  /* 0x0000000c0d0e7389 */ /* 0x00006400000c000b */
[----:B01----:R-:W-:Y:S01]  /*21830*/  ENDCOLLECTIVE ;  /* 0x000000000000791b */ /* 0x003fe20003800000 */
.L_x_1756:
        /* <DEDUP_REMOVED lines=9> */
.L_x_1757:
        /* <DEDUP_REMOVED lines=8> */
.L_x_1758:
        /* <DEDUP_REMOVED lines=9> */
.L_x_1759:
[----:B------:R-:W-:Y:S02]  /*219e0*/  IMAD.MOV.U32 R13, RZ, RZ, R5 ;  /* 0x000000ffff0d7224 */ /* 0x000fe400078e0005 */
[----:B------:R-:W-:Y:S02]  /*219f0*/  IMAD.MOV.U32 R12, RZ, RZ, 0x7 ;  /* 0x00000007ff0c7424 */ /* 0x000fe400078e00ff */
[----:B------:R-:W-:-:S07]  /*21a00*/  IMAD.MOV.U32 R20, RZ, RZ, R14 ;  /* 0x000000ffff147224 */ /* 0x000fce00078e000e */
[----:B------:R-:W-:Y:S05]  /*21a10*/  WARPSYNC.COLLECTIVE R15, `(.L_x_1760) ;  /* 0x000000000f087348 */ /* 0x000fea0003c00000 */
[----:B------:R0:W1:Y:S02]  /*21a20*/  SHFL.IDX P6, R14, R13, R12, R11 ;  /* 0x0000000c0d0e7389 */ /* 0x00006400000c000b */
[----:B01----:R-:W-:Y:S01]  /*21a30*/  ENDCOLLECTIVE ;  /* 0x000000000000791b */ /* 0x003fe20003800000 */
.L_x_1760:
        /* <DEDUP_REMOVED lines=11> */
.L_x_1761:
        /* <DEDUP_REMOVED lines=9> */
.L_x_1762:
        /* <DEDUP_REMOVED lines=9> */
.L_x_1763:
[----:B------:R-:W-:Y:S02]  /*21c10*/  IMAD.MOV.U32 R13, RZ, RZ, R8 ;  /* 0x000000ffff0d7224 */ /* 0x000fe400078e0008 */
[----:B------:R-:W-:Y:S02]  /*21c20*/  IMAD.MOV.U32 R12, RZ, RZ, 0x1 ;  /* 0x00000001ff0c7424 */ /* 0x000fe400078e00ff */
[----:B------:R-:W-:-:S07]  /*21c30*/  IMAD.MOV.U32 R5, RZ, RZ, R14 ;  /* 0x000000ffff057224 */ /* 0x000fce00078e000e */
[----:B------:R-:W-:Y:S05]  /*21c40*/  WARPSYNC.COLLECTIVE R15, `(.L_x_1764) ;  /* 0x000000000f087348 */ /* 0x000fea0003c00000 */
[----:B------:R0:W1:Y:S02]  /*21c50*/  SHFL.IDX P6, R14, R13, R12, R11 ;  /* 0x0000000c0d0e7389 */ /* 0x00006400000c000b */
[----:B01----:R-:W-:Y:S01]  /*21c60*/  ENDCOLLECTIVE ;  /* 0x000000000000791b */ /* 0x003fe20003800000 */
.L_x_1764:
        /* <DEDUP_REMOVED lines=11> */
.L_x_1765:
[----:B------:R-:W-:Y:S05]  /*21d20*/  BRA `(.L_x_1766) ;  /* 0xffffff9c00c47947 */ /* 0x000fea000383ffff */
.L_x_1612:
[----:B0-----:R0:W1:Y:S02]  /*21d30*/  SYNCS.PHASECHK.TRANS64.TRYWAIT P2, [R19+URZ+0x22870], R0 ;  /* 0x02287000130075a7 */ /* 0x001064000804017f */
[----:B-1----:R-:W-:Y:S05]  /*21d40*/  @!P2 NANOSLEEP.SYNCS 0x989680 ;  /* 0x009896800000a95d */ /* 0x002fea0003900000 */
[----:B------:R-:W1:Y:S02]  /*21d50*/  @!P2 SYNCS.PHASECHK.TRANS64 P2, [R19+URZ+0x22870], R0 ;  /* 0x022870001300a5a7 */ /* 0x000e64000804007f */
[----:B-1----:R-:W-:Y:S05]  /*21d60*/  @!P2 BRA `(.L_x_1612) ;  /* 0xfffffffc00f0a947 */ /* 0x002fea000383ffff */
[----:B------:R-:W-:Y:S05]  /*21d70*/  BRA `(.L_x_1767) ;  /* 0xffffffa000287947 */ /* 0x000fea000383ffff */
.L_x_1614:
[----:B0-----:R0:W1:Y:S02]  /*21d80*/  SYNCS.PHASECHK.TRANS64.TRYWAIT P2, [R19+URZ+0x22860], R2 ;  /* 0x02286002130075a7 */ /* 0x001064000804017f */
[----:B-1----:R-:W-:Y:S05]  /*21d90*/  @!P2 NANOSLEEP.SYNCS 0x989680 ;  /* 0x009896800000a95d */ /* 0x002fea0003900000 */
[----:B------:R-:W1:Y:S02]  /*21da0*/  @!P2 SYNCS.PHASECHK.TRANS64 P2, [R19+URZ+0x22860], R2 ;  /* 0x022860021300a5a7 */ /* 0x000e64000804007f */
[----:B-1----:R-:W-:Y:S05]  /*21db0*/  @!P2 BRA `(.L_x_1614) ;  /* 0xfffffffc00f0a947 */ /* 0x002fea000383ffff */
[----:B------:R-:W-:Y:S05]  /*21dc0*/  BRA `(.L_x_1768) ;  /* 0xffffffa000387947 */ /* 0x000fea000383ffff */
.L_x_1622:
[----:B--2---:R2:W3:Y:S02]  /*21dd0*/  SYNCS.PHASECHK.TRANS64.TRYWAIT P1, [R18+URZ+0x22870], R3 ;  /* 0x02287003120075a7 */ /* 0x0044e4000802017f */
[----:B---3--:R-:W-:Y:S05]  /*21de0*/  @!P1 NANOSLEEP.SYNCS 0x989680 ;  /* 0x009896800000995d */ /* 0x008fea0003900000 */
[----:B------:R-:W3:Y:S02]  /*21df0*/  @!P1 SYNCS.PHASECHK.TRANS64 P1, [R18+URZ+0x22870], R3 ;  /* 0x02287003120095a7 */ /* 0x000ee4000802007f */
[----:B---3--:R-:W-:Y:S05]  /*21e00*/  @!P1 BRA `(.L_x_1622) ;  /* 0xfffffffc00f09947 */ /* 0x008fea000383ffff */
[----:B------:R-:W-:Y:S05]  /*21e10*/  BRA `(.L_x_1769) ;  /* 0xffffffa400f87947 */ /* 0x000fea000383ffff */
.L_x_1624:
[----:B0-----:R0:W2:Y:S02]  /*21e20*/  SYNCS.PHASECHK.TRANS64.TRYWAIT P1, [R18+URZ+0x22860], R3 ;  /* 0x02286003120075a7 */ /* 0x0010a4000802017f */
[----:B--2---:R-:W-:Y:S05]  /*21e30*/  @!P1 NANOSLEEP.SYNCS 0x989680 ;  /* 0x009896800000995d */ /* 0x004fea0003900000 */
[----:B------:R-:W2:Y:S02]  /*21e40*/  @!P1 SYNCS.PHASECHK.TRANS64 P1, [R18+URZ+0x22860], R3 ;  /* 0x02286003120095a7 */ /* 0x000ea4000802007f */
[----:B--2---:R-:W-:Y:S05]  /*21e50*/  @!P1 BRA `(.L_x_1624) ;  /* 0xfffffffc00f09947 */ /* 0x004fea000383ffff */
[----:B------:R-:W-:Y:S05]  /*21e60*/  BRA `(.L_x_1770) ;  /* 0xffffffa800087947 */ /* 0x000fea000383ffff */
.L_x_1638:
[----:B0-----:R0:W2:Y:S02]  /*21e70*/  SYNCS.PHASECHK.TRANS64.TRYWAIT P0, [R7+URZ+0x22820], R0 ;  /* 0x02282000070075a7 */ /* 0x0010a4000800017f */
[----:B--2---:R-:W-:Y:S05]  /*21e80*/  @!P0 NANOSLEEP.SYNCS 0x989680 ;  /* 0x009896800000895d */ /* 0x004fea0003900000 */
[----:B------:R-:W2:Y:S02]  /*21e90*/  @!P0 SYNCS.PHASECHK.TRANS64 P0, [R7+URZ+0x22820], R0 ;  /* 0x02282000070085a7 */ /* 0x000ea4000800007f */
[----:B--2---:R-:W-:Y:S05]  /*21ea0*/  @!P0 BRA `(.L_x_1638) ;  /* 0xfffffffc00f08947 */ /* 0x004fea000383ffff */
[----:B------:R-:W-:Y:S05]  /*21eb0*/  BRA `(.L_x_1771) ;  /* 0xffffffbc00c07947 */ /* 0x000fea000383ffff */
.L_x_1639:
        /* <DEDUP_REMOVED lines=11> */
.L_x_1773:
[----:B------:R-:W-:Y:S05]  /*21f70*/  BSYNC B0 ;  /* 0x0000000000007941 */ /* 0x000fea0003800000 */
.L_x_1772:
[----:B------:R-:W-:Y:S05]  /*21f80*/  BRA `(.L_x_1774) ;  /* 0xffffffbc00a87947 */ /* 0x000fea000383ffff */
.L_x_1642:
[----:B------:R-:W-:Y:S01]  /*21f90*/  BSSY B1, `(.L_x_1775) ;  /* 0x0000006000017945 */ /* 0x000fe20003800000 */
[----:B------:R-:W-:-:S07]  /*21fa0*/  IMAD.MOV.U32 R15, RZ, RZ, -0x1 ;  /* 0xffffffffff0f7424 */ /* 0x000fce00078e00ff */
[----:B01----:R-:W-:Y:S05]  /*21fb0*/  WARPSYNC.COLLECTIVE R15, `(.L_x_1776) ;  /* 0x000000000f0c7348 */ /* 0x003fea0003c00000 */
[----:B------:R-:W-:Y:S02]  /*21fc0*/  ELECT P6, UR62, PT ;  /* 0x00000000003e782f */ /* 0x000fe400038c0000 */
[----:B------:R-:W-:Y:S01]  /*21fd0*/  MOV R14, UR62 ;  /* 0x0000003e000e7c02 */ /* 0x000fe20008000f00 */
[----:B01----:R-:W-:Y:S10]  /*21fe0*/  ENDCOLLECTIVE ;  /* 0x000000000000791b */ /* 0x003ff40003800000 */
.L_x_1776:
[----:B------:R-:W-:Y:S05]  /*21ff0*/  BSYNC B1 ;  /* 0x0000000000017941 */ /* 0x000fea0003800000 */
.L_x_1775:
[----:B------:R-:W-:Y:S05]  /*22000*/  BRA `(.L_x_1777) ;  /* 0xffffffbc00a07947 */ /* 0x000fea000383ffff */
.L_x_1644:
[----:B0-----:R0:W2:Y:S02]  /*22010*/  SYNCS.PHASECHK.TRANS64.TRYWAIT P1, [R5+URZ+0x22840], R0 ;  /* 0x02284000050075a7 */ /* 0x0010a4000802017f */
[----:B--2---:R-:W-:Y:S05]  /*22020*/  @!P1 NANOSLEEP.SYNCS 0x989680 ;  /* 0x009896800000995d */ /* 0x004fea0003900000 */
[----:B------:R-:W2:Y:S02]  /*22030*/  @!P1 SYNCS.PHASECHK.TRANS64 P1, [R5+URZ+0x22840], R0 ;  /* 0x02284000050095a7 */ /* 0x000ea4000802007f */
[----:B--2---:R-:W-:Y:S05]  /*22040*/  @!P1 BRA `(.L_x_1644) ;  /* 0xfffffffc00f09947 */ /* 0x004fea000383ffff */
[----:B------:R-:W-:Y:S05]  /*22050*/  BRA `(.L_x_1778) ;  /* 0xffffffbc00c07947 */ /* 0x000fea000383ffff */
.L_x_1646:
[----:B--2---:R2:W3:Y:S02]  /*22060*/  SYNCS.PHASECHK.TRANS64.TRYWAIT P1, [R3+URZ+0x22840], R2 ;  /* 0x02284002030075a7 */ /* 0x0044e4000802017f */
[----:B---3--:R-:W-:Y:S05]  /*22070*/  @!P1 NANOSLEEP.SYNCS 0x989680 ;  /* 0x009896800000995d */ /* 0x008fea0003900000 */
[----:B------:R-:W3:Y:S02]  /*22080*/  @!P1 SYNCS.PHASECHK.TRANS64 P1, [R3+URZ+0x22840], R2 ;  /* 0x02284002030095a7 */ /* 0x000ee4000802007f */
[----:B---3--:R-:W-:Y:S05]  /*22090*/  @!P1 BRA `(.L_x_1646) ;  /* 0xfffffffc00f09947 */ /* 0x008fea000383ffff */
[----:B------:R-:W-:Y:S05]  /*220a0*/  BRA `(.L_x_1779) ;  /* 0xffffffbc00cc7947 */ /* 0x000fea000383ffff */
.L_x_1648:
[----:B---3--:R3:W4:Y:S02]  /*220b0*/  SYNCS.PHASECHK.TRANS64.TRYWAIT P1, [R5+URZ+0x22860], R0 ;  /* 0x02286000050075a7 */ /* 0x008724000802017f */
[----:B----4-:R-:W-:Y:S05]  /*220c0*/  @!P1 NANOSLEEP.SYNCS 0x989680 ;  /* 0x009896800000995d */ /* 0x010fea0003900000 */
[----:B------:R-:W4:Y:S02]  /*220d0*/  @!P1 SYNCS.PHASECHK.TRANS64 P1, [R5+URZ+0x22860], R0 ;  /* 0x02286000050095a7 */ /* 0x000f24000802007f */
[----:B----4-:R-:W-:Y:S05]  /*220e0*/  @!P1 BRA `(.L_x_1648) ;  /* 0xfffffffc00f09947 */ /* 0x010fea000383ffff */
[----:B------:R-:W-:Y:S05]  /*220f0*/  BRA `(.L_x_1780) ;  /* 0xffffffbc00c87947 */ /* 0x000fea000383ffff */
.L_x_1650:
[----:B----4-:R4:W0:Y:S02]  /*22100*/  SYNCS.PHASECHK.TRANS64.TRYWAIT P1, [R3+URZ+0x22860], R2 ;  /* 0x02286002030075a7 */ /* 0x010824000802017f */
[----:B0-----:R-:W-:Y:S05]  /*22110*/  @!P1 NANOSLEEP.SYNCS 0x989680 ;  /* 0x009896800000995d */ /* 0x001fea0003900000 */
[----:B------:R-:W0:Y:S02]  /*22120*/  @!P1 SYNCS.PHASECHK.TRANS64 P1, [R3+URZ+0x22860], R2 ;  /* 0x02286002030095a7 */ /* 0x000e24000802007f */
[----:B0-----:R-:W-:Y:S05]  /*22130*/  @!P1 BRA `(.L_x_1650) ;  /* 0xfffffffc00f09947 */ /* 0x001fea000383ffff */
[----:B------:R-:W-:Y:S05]  /*22140*/  BRA `(.L_x_1781) ;  /* 0xffffffbc00c47947 */ /* 0x000fea000383ffff */
.L_x_1652:
[----:B------:R0:W0:Y:S02]  /*22150*/  SYNCS.PHASECHK.TRANS64.TRYWAIT P1, [R5+URZ+0x22880], R0 ;  /* 0x02288000050075a7 */ /* 0x000024000802017f */
[----:B0-----:R-:W-:Y:S05]  /*22160*/  @!P1 NANOSLEEP.SYNCS 0x989680 ;  /* 0x009896800000995d */ /* 0x001fea0003900000 */
[----:B------:R-:W0:Y:S02]  /*22170*/  @!P1 SYNCS.PHASECHK.TRANS64 P1, [R5+URZ+0x22880], R0 ;  /* 0x02288000050095a7 */ /* 0x000e24000802007f */
[----:B0-----:R-:W-:Y:S05]  /*22180*/  @!P1 BRA `(.L_x_1652) ;  /* 0xfffffffc00f09947 */ /* 0x001fea000383ffff */
[----:B------:R-:W-:Y:S05]  /*22190*/  BRA `(.L_x_1782) ;  /* 0xffffffbc00c07947 */ /* 0x000fea000383ffff */
.L_x_1783:
        /* <DEDUP_REMOVED lines=14> */
.L_x_3744:


//--------------------- .text._ZN7cutlass13device_kernelIN5flash11enable_sm90INS1_16FlashAttnFwdSm90INS1_25CollectiveMainloopFwdSm90ILi2EN4cute5tupleIJNS5_1CILi1EEES8_S8_EEENS6_IJNS7_ILi128EEENS7_ILi160EEESA_EEELi128ENS_12float_e4m3_tEfNS_4arch4Sm90ELb0ELb1ELb0ELb1ELb1ELb1ELb0ELb1ELb1ELb1ELb1ELb0EEENS1_21CollectiveEpilogueFwdINS6_IJSA_SA_SB_EEES9_NS_10bfloat16_tESF_Li256ELb1ELb1ELb1ELb1EEENS1_36VarlenDynamicPersistentTileSchedulerILi128ELi160ELi256ELi128ELb1ELb1ELb1ELb1ELb0ELb1EEEEEEEEEvNT_6ParamsE --------------------------
	.section	.text._ZN7cutlass13device_kernelIN5flash11enable_sm90INS1_16FlashAttnFwdSm90INS1_25CollectiveMainloopFwdSm90ILi2EN4cute5tupleIJNS5_1CILi1EEES8_S8_EEENS6_IJNS7_ILi128EEENS7_ILi160EEESA_EEELi128ENS_12float_e4m3_tEfNS_4arch4Sm90ELb0ELb1ELb0ELb1ELb1ELb1ELb0ELb1ELb1ELb1ELb1ELb0EEENS1_21CollectiveEpilogueFwdINS6_IJSA_SA_SB_EEES9_NS_10bfloat16_tESF_Li256ELb1ELb1ELb1ELb1EEENS1_36VarlenDynamicPersistentTileSchedulerILi128ELi160ELi256ELi128ELb1ELb1ELb1ELb1ELb0ELb1EEEEEEEEEvNT_6ParamsE,"ax",@progbits
	.align	128
.text._ZN7cutlass13device_kernelIN5flash11enable_sm90INS1_16FlashAttnFwdSm90INS1_25CollectiveMainloopFwdSm90ILi2EN4cute5tupleIJNS5_1CILi1EEES8_S8_EEENS6_IJNS7_ILi128EEENS7_ILi160EEESA_EEELi128ENS_12float_e4m3_tEfNS_4arch4Sm90ELb0ELb1ELb0ELb1ELb1ELb1ELb0ELb1ELb1ELb1ELb1ELb0EEENS1_21CollectiveEpilogueFwdINS6_IJSA_SA_SB_EEES9_NS_10bfloat16_tESF_Li256ELb1ELb1ELb1ELb1EEENS1_36VarlenDynamicPersistentTileSchedulerILi128ELi160ELi256ELi128ELb1ELb1ELb1ELb1ELb0ELb1EEEEEEEEEvNT_6ParamsE:
        .type           _ZN7cutlass13device_kernelIN5flash11enable_sm90INS1_16FlashAttnFwdSm90INS1_25CollectiveMainloopFwdSm90ILi2EN4cute5tupleIJNS5_1CILi1EEES8_S8_EEENS6_IJNS7_ILi128EEENS7_ILi160EEESA_EEELi128ENS_12float_e4m3_tEfNS_4arch4Sm90ELb0ELb1ELb0ELb1ELb1ELb1ELb0ELb1ELb1ELb1ELb1ELb0EEENS1_21CollectiveEpilogueFwdINS6_IJSA_SA_SB_EEES9_NS_10bfloat16_tESF_Li256ELb1ELb1ELb1ELb1EEENS1_36VarlenDynamicPersistentTileSchedulerILi128ELi160ELi256ELi128ELb1ELb1ELb1ELb1ELb0ELb1EEEEEEEEEvNT_6ParamsE,@function
        .size           _ZN7cutlass13device_kernelIN5flash11enable_sm90INS1_16FlashAttnFwdSm90INS1_25CollectiveMainloopFwdSm90ILi2EN4cute5tupleIJNS5_1CILi1EEES8_S8_EEENS6_IJNS7_ILi128EEENS7_ILi160EEESA_EEELi128ENS_12float_e4m3_tEfNS_4arch4Sm90ELb0ELb1ELb0ELb1ELb1ELb1ELb0ELb1ELb1ELb1ELb1ELb0EEENS1_21CollectiveEpilogueFwdINS6_IJSA_SA_SB_EEES9_NS_10bfloat16_tESF_Li256ELb1ELb1ELb1ELb1EEENS1_36VarlenDynamicPersistentTileSchedulerILi128ELi160ELi256ELi128ELb1ELb1ELb1ELb1ELb0ELb1EEEEEEEEEvNT_6ParamsE,(.L_x_3745 - _ZN7cutlass13device_kernelIN5flash11enable_sm90INS1_16FlashAttnFwdSm90INS1_25CollectiveMainloopFwdSm90ILi2EN4cute5tupleIJNS5_1CILi1EEES8_S8_EEENS6_IJNS7_ILi128EEENS7_ILi160EEESA_EEELi128ENS_12float_e4m3_tEfNS_4arch4Sm90ELb0ELb1ELb0ELb1ELb1ELb1ELb0ELb1ELb1ELb1ELb1ELb0EEENS1_21CollectiveEpilogueFwdINS6_IJSA_SA_SB_EEES9_NS_10bfloat16_tESF_Li256ELb1ELb1ELb1ELb1EEENS1_36VarlenDynamicPersistentTileSchedulerILi128ELi160ELi256ELi128ELb1ELb1ELb1ELb1ELb0ELb1EEEEEEEEEvNT_6ParamsE)
        .other          _ZN7cutlass13device_kernelIN5flash11enable_sm90INS1_16FlashAttnFwdSm90INS1_25CollectiveMainloopFwdSm90ILi2EN4cute5tupleIJNS5_1CILi1EEES8_S8_EEENS6_IJNS7_ILi128EEENS7_ILi160EEESA_EEELi128ENS_12float_e4m3_tEfNS_4arch4Sm90ELb0ELb1ELb0ELb1ELb1ELb1ELb0ELb1ELb1ELb1ELb1ELb0EEENS1_21CollectiveEpilogueFwdINS6_IJSA_SA_SB_EEES9_NS_10bfloat16_tESF_Li256ELb1ELb1ELb1ELb1EEENS1_36VarlenDynamicPersistentTileSchedulerILi128ELi160ELi256ELi128ELb1ELb1ELb1ELb1ELb0ELb1EEEEEEEEEvNT_6ParamsE,@"STO_CUDA_ENTRY STV_DEFAULT"
_ZN7cutlass13device_kernelIN5flash11enable_sm90INS1_16FlashAttnFwdSm90INS1_25CollectiveMainloopFwdSm90ILi2EN4cute5tupleIJNS5_1CILi1EEES8_S8_EEENS6_IJNS7_ILi128EEENS7_ILi160EEESA_EEELi128ENS_12float_e4m3_tEfNS_4arch4Sm90ELb0ELb1ELb0ELb1ELb1ELb1ELb0ELb1ELb1ELb1ELb1ELb0EEENS1_21CollectiveEpilogueFwdINS6_IJSA_SA_SB_EEES9_NS_10bfloat16_tESF_Li256ELb1ELb1ELb1ELb1EEENS1_36VarlenDynamicPersistentTileSchedulerILi128ELi160ELi256ELi128ELb1ELb1ELb1ELb1ELb0ELb1EEEEEEEEEvNT_6ParamsE:
        /* <DEDUP_REMOVED lines=18> */
.L_x_1785:
[----:B------:R-:W-:Y:S05]  /*0120*/  BSYNC B0 ;  /* 0x0000000000007941 */ /* 0x000fea0003800000 */
.L_x_1784:
        /* <DEDUP_REMOVED lines=41> */
.L_x_1786:
        /* <DEDUP_REMOVED lines=22> */
.L_x_1787:
        /* <DEDUP_REMOVED lines=18> */
.L_x_1788:
        /* <DEDUP_REMOVED lines=22> */
.L_x_1789:
        /* <DEDUP_REMOVED lines=23> */
.L_x_1790:
        /* <DEDUP_REMOVED lines=10> */
.L_x_1793:
[----:B------:R-:W-:-:S08]  /*09b0*/  NOP ;  /* 0x0000000000007918 */ /* 0x000fd00000000000 */
[----:B------:R-:W1:Y:S02]  /*09c0*/  USETMAXREG.TRY_ALLOC.CTAPOOL UP0, 0xe8 ;  /* 0x000000e8000079c8 */ /* 0x000e640008000600 */
[----:B-1----:R-:W-:-:S13]  /*09d0*/  PLOP3.LUT P0, PT, PT, PT, UP0, 0x80, 0x0 ;  /* 0x000000000000781c */ /* 0x002fda0003f0f008 */
[----:B------:R-:W-:Y:S05]  /*09e0*/  @!P0 BRA `(.L_x_1793) ;  /* 0xfffffffc00f08947 */ /* 0x000fea000383ffff */
[----:B------:R-:W1:Y:S01]  /*09f0*/  S2R R0, SR_TID.X ;  /* 0x0000000000007919 */ /* 0x000e620000002100 */
[----:B------:R-:W2:Y:S01]  /*0a00*/  S2UR UR5, SR_CgaCtaId ;  /* 0x00000000000579c3 */ /* 0x000ea20000008800 */
[----:B------:R-:W-:Y:S01]  /*0a10*/  UMOV UR4, 0x400 ;  /* 0x0000040000047882 */ /* 0x000fe20000000000 */
[----:B------:R-:W-:-:S06]  /*0a20*/  LOP3.LUT R22, R22, 0xffffffdf, RZ, 0xc0, !PT ;  /* 0xffffffdf16167812 */ /* 0x000fcc00078ec0ff */
[----:B------:R-:W-:Y:S06]  /*0a30*/  BAR.ARV 0x8, 0x180 ;  /* 0x0206000000007b1d */ /* 0x000fec0000002000 */
[----:B--2---:R-:W-:-:S06]  /*0a40*/  ULEA UR4, UR5, UR4, 0x18 ;  /* 0x0000000405047291 */ /* 0x004fcc000f8ec03f */
[----:B------:R-:W-:Y:S01]  /*0a50*/  IMAD.U32 R17, RZ, RZ, UR4 ;  /* 0x00000004ff117e24 */ /* 0x000fe2000f8e00ff */
[----:B-1----:R-:W-:Y:S01]  /*0a60*/  SHF.R.U32.HI R0, RZ, 0x7, R0 ;  /* 0x00000007ff007819 */ /* 0x002fe20000011600 */
[----:B------:R-:W-:-:S03]  /*0a70*/  ULDC UR4, c[0x0][0xc3c] ;  /* 0x00030f0000047ab9 */ /* 0x000fc60000000800 */
[----:B------:R-:W-:Y:S01]  /*0a80*/  ISETP.NE.AND P0, PT, R0, 0x1, PT ;  /* 0x000000010000780c */ /* 0x000fe20003f05270 */
[----:B------:R-:W-:-:S05]  /*0a90*/  IMAD.U32 R0, RZ, RZ, UR5 ;  /* 0x00000005ff007e24 */ /* 0x000fca000f8e00ff */
[----:B------:R-:W-:Y:S07]  /*0aa0*/  STL [R1], R0 ;  /* 0x0000000001007387 */ /* 0x000fee0000100800 */
[----:B------:R-:W-:Y:S01]  /*0ab0*/  @P0 LOP3.LUT R22, R22, 0x20, RZ, 0xfc, !PT ;  /* 0x0000002016160812 */ /* 0x000fe200078efcff */
[----:B------:R-:W-:Y:S08]  /*0ac0*/  @!P0 BAR.ARV 0x9, 0x100 ;  /* 0x0244000000008b1d */ /* 0x000ff00000002000 */
[----:B------:R-:W-:Y:S06]  /*0ad0*/  BAR.SYNC.DEFER_BLOCKING 0x5, 0x180 ;  /* 0x0146000000007b1d */ /* 0x000fec0000010000 */
[----:B------:R-:W1:Y:S02]  /*0ae0*/  LDS.128 R204, [R17+0x228d0] ;  /* 0x0228d00011cc7984 */ /* 0x000e640000000c00 */
[----:B------:R-:W-:Y:S06]  /*0af0*/  BAR.ARV 0x4, 0x180 ;  /* 0x0106000000007b1d */ /* 0x000fec0000002000 */
[----:B-1----:R-:W-:-:S13]  /*0b00*/  ISETP.GE.AND P0, PT, R207, UR4, PT ;  /* 0x00000004cf007c0c */ /* 0x002fda000bf06270 */
[----:B------:R-:W-:Y:S05]  /*0b10*/  @P0 BRA `(.L_x_1794) ;  /* 0x000002d400580947 */ /* 0x000fea0003800000 */
[----:B------:R-:W2:Y:S01]  /*0b20*/  LDL R2, [R1+0x34] ;  /* 0x0000340001027983 */ /* 0x000ea20000100800 */
[----:B------:R-:W-:Y:S01]  /*0b30*/  CS2R R190, SRZ ;  /* 0x0000000000be7805 */ /* 0x000fe2000001ff00 */
[----:B------:R-:W-:Y:S01]  /*0b40*/  IMAD.MOV.U32 R200, RZ, RZ, RZ ;  /* 0x000000ffffc87224 */ /* 0x000fe200078e00ff */
[----:B------:R-:W1:Y:S01]  /*0b50*/  S2R R0, SR_TID.X ;  /* 0x0000000000007919 */ /* 0x000e620000002100 */
[----:B------:R-:W-:Y:S02]  /*0b60*/  IMAD.MOV.U32 R192, RZ, RZ, RZ ;  /* 0x000000ffffc07224 */ /* 0x000fe400078e00ff */
[----:B-1----:R-:W-:-:S05]  /*0b70*/  VIADD R11, R0, 0xffffff80 ;  /* 0xffffff80000b7836 */ /* 0x002fca0000000000 */
[----:B------:R-:W-:Y:S02]  /*0b80*/  SHF.R.S32.HI R0, RZ, 0x1f, R11 ;  /* 0x0000001fff007819 */ /* 0x000fe4000001140b */
[----:B--2---:R-:W-:Y:S02]  /*0b90*/  R2UR UR4, R2 ;  /* 0x00000000020472ca */ /* 0x004fe400000e0000 */
[----:B------:R-:W-:-:S04]  /*0ba0*/  LEA.HI R2, R0, R11, RZ, 0x7 ;  /* 0x0000000b00027211 */ /* 0x000fc800078f38ff */
[----:B------:R-:W-:Y:S02]  /*0bb0*/  LOP3.LUT R229, R2, 0xffffff80, RZ, 0xc0, !PT ;  /* 0xffffff8002e57812 */ /* 0x000fe400078ec0ff */
[----:B------:R-:W-:-:S03]  /*0bc0*/  SHF.R.S32.HI R12, RZ, 0x7, R2 ;  /* 0x00000007ff0c7819 */ /* 0x000fc60000011402 */
[----:B------:R-:W-:Y:S01]  /*0bd0*/  IMAD.IADD R229, R11, 0x1, -R229 ;  /* 0x000000010be57824 */ /* 0x000fe200078e0ae5 */
[----:B------:R-:W-:Y:S01]  /*0be0*/  LEA.HI R2, R2, R12, RZ, 0x1 ;  /* 0x0000000c02027211 */ /* 0x000fe200078f08ff */
[----:B------:R-:W-:-:S03]  /*0bf0*/  ULOP3.LUT UR4, UR4, 0x1, URZ, 0xfc, !UPT ;  /* 0x0000000104047892 */ /* 0x000fc6000f8efc3f */
[----:B------:R-:W-:Y:S02]  /*0c00*/  SHF.R.S32.HI R6, RZ, 0x1f, R229 ;  /* 0x0000001fff067819 */ /* 0x000fe400000114e5 */
[----:B------:R-:W-:Y:S02]  /*0c10*/  LOP3.LUT R2, R2, 0x3fffffe, RZ, 0xc0, !PT ;  /* 0x03fffffe02027812 */ /* 0x000fe400078ec0ff */
[CC--:B------:R-:W-:Y:S02]  /*0c20*/  LEA.HI R8, R6.reuse, R229.reuse, RZ, 0x2 ;  /* 0x000000e506087211 */ /* 0x0c0fe400078f10ff */
[----:B------:R-:W-:Y:S01]  /*0c30*/  LEA.HI R6, R6, R229, RZ, 0x5 ;  /* 0x000000e506067211 */ /* 0x000fe200078f28ff */
[----:B------:R-:W-:Y:S01]  /*0c40*/  IMAD.IADD R2, R12, 0x1, -R2 ;  /* 0x000000010c027824 */ /* 0x000fe200078e0a02 */
[--C-:B------:R-:W-:Y:S02]  /*0c50*/  SHF.R.S32.HI R5, RZ, 0x2, R8.reuse ;  /* 0x00000002ff057819 */ /* 0x100fe40000011408 */
[----:B------:R-:W-:-:S02]  /*0c60*/  SHF.R.S32.HI R4, RZ, 0x1f, R8 ;  /* 0x0000001fff047819 */ /* 0x000fc40000011408 */
[----:B------:R-:W-:Y:S02]  /*0c70*/  SHF.R.S32.HI R6, RZ, 0x5, R6 ;  /* 0x00000005ff067819 */ /* 0x000fe40000011406 */
[----:B0-----:R-:W-:Y:S02]  /*0c80*/  LEA.HI R3, R4, R5, RZ, 0x3 ;  /* 0x0000000504037211 */ /* 0x001fe400078f18ff */
[CC--:B------:R-:W-:Y:S02]  /*0c90*/  LEA.HI R4, R0.reuse, R11.reuse, RZ, 0x4 ;  /* 0x0000000b00047211 */ /* 0x0c0fe400078f20ff */
[----:B------:R-:W-:Y:S02]  /*0ca0*/  LOP3.LUT R10, R3, 0xfffffff8, RZ, 0xc0, !PT ;  /* 0xfffffff8030a7812 */ /* 0x000fe400078ec0ff */
[----:B------:R-:W-:Y:S02]  /*0cb0*/  LEA.HI R3, R0, R11, RZ, 0x5 ;  /* 0x0000000b00037211 */ /* 0x000fe400078f28ff */
[----:B------:R-:W-:Y:S01]  /*0cc0*/  SHF.R.S32.HI R7, RZ, 0x4, R4 ;  /* 0x00000004ff077819 */ /* 0x000fe20000011404 */
[----:B------:R-:W-:Y:S01]  /*0cd0*/  IMAD.IADD R9, R5, 0x1, -R10 ;  /* 0x0000000105097824 */ /* 0x000fe200078e0a0a */
[C---:B------:R-:W-:Y:S01]  /*0ce0*/  LOP3.LUT R5, R4.reuse, 0x3fffff0, RZ, 0xc0, !PT ;  /* 0x03fffff004057812 */ /* 0x040fe200078ec0ff */
[----:B------:R-:W-:Y:S01]  /*0cf0*/  IMAD.SHL.U32 R3, R3, 0x20, RZ ;  /* 0x0000002003037824 */ /* 0x000fe200078e00ff */
[----:B------:R-:W-:Y:S01]  /*0d00*/  LEA.HI R4, R4, R7, RZ, 0x1 ;  /* 0x0000000704047211 */ /* 0x000fe200078f08ff */
[----:B------:R-:W-:Y:S01]  /*0d10*/  IMAD R9, R6, 0x10, R9 ;  /* 0x0000001006097824 */ /* 0x000fe200078e0209 */
[----:B------:R-:W-:Y:S01]  /*0d20*/  LOP3.LUT R8, R8, 0x7ffffffc, RZ, 0xc0, !PT ;  /* 0x7ffffffc08087812 */ /* 0x000fe200078ec0ff */
[----:B------:R-:W-:Y:S01]  /*0d30*/  IMAD.IADD R5, R11, 0x1, -R5 ;  /* 0x000000010b057824 */ /* 0x000fe200078e0a05 */
[----:B------:R-:W-:Y:S01]  /*0d40*/  LOP3.LUT R4, R4, 0x1ffffffe, RZ, 0xc0, !PT ;  /* 0x1ffffffe04047812 */ /* 0x000fe200078ec0ff */
[----:B------:R-:W-:Y:S01]  /*0d50*/  IMAD R6, R2, 0x40, R9 ;  /* 0x0000004002067824 */ /* 0x000fe200078e0209 */
[----:B------:R-:W-:Y:S01]  /*0d60*/  LOP3.LUT R212, R3, 0xfffffc00, RZ, 0xc0, !PT ;  /* 0xfffffc0003d47812 */ /* 0x000fe200078ec0ff */
[----:B------:R-:W-:Y:S01]  /*0d70*/  IMAD.IADD R8, R229, 0x1, -R8 ;  /* 0x00000001e5087824 */ /* 0x000fe200078e0a08 */
[CC--:B------:R-:W-:Y:S01]  /*0d80*/  LEA.HI R2, R0.reuse, R11.reuse, RZ, 0x2 ;  /* 0x0000000b00027211 */ /* 0x0c0fe200078f10ff */
[----:B------:R-:W-:Y:S01]  /*0d90*/  IMAD.IADD R4, R7, 0x1, -R4 ;  /* 0x0000000107047824 */ /* 0x000fe200078e0a04 */
[----:B------:R-:W-:Y:S01]  /*0da0*/  LEA.HI R0, R0, R11, RZ, 0x3 ;  /* 0x0000000b00007211 */ /* 0x000fe200078f18ff */
[----:B------:R-:W-:Y:S01]  /*0db0*/  IMAD R5, R5, 0x40, R212 ;  /* 0x0000004005057824 */ /* 0x000fe200078e02d4 */
[----:B------:R-:W-:Y:S01]  /*0dc0*/  SHF.R.S32.HI R194, RZ, 0x2, R2 ;  /* 0x00000002ffc27819 */ /* 0x000fe20000011402 */
[----:B------:R-:W-:Y:S01]  /*0dd0*/  IMAD.SHL.U32 R199, R8, 0x2, RZ ;  /* 0x0000000208c77824 */ /* 0x000fe200078e00ff */
[----:B------:R-:W-:Y:S01]  /*0de0*/  LOP3.LUT R228, R2, 0xfffffffc, RZ, 0xc0, !PT ;  /* 0xfffffffc02e47812 */ /* 0x000fe200078ec0ff */
[----:B------:R-:W-:Y:S01]  /*0df0*/  IMAD R3, R4, 0x8, R5 ;  /* 0x0000000804037824 */ /* 0x000fe200078e0205 */
[----:B------:R-:W-:Y:S01]  /*0e00*/  LOP3.LUT R223, R0, 0xfffffff8, RZ, 0xc0, !PT ;  /* 0xfffffff800df7812 */ /* 0x000fe200078ec0ff */
[C---:B------:R-:W-:Y:S01]  /*0e10*/  VIADD R7, R194.reuse, 0x40 ;  /* 0x00000040c2077836 */ /* 0x040fe20000000000 */
[----:B------:R-:W-:Y:S01]  /*0e20*/  SHF.R.S32.HI R227, RZ, 0x3, R0 ;  /* 0x00000003ffe37819 */ /* 0x000fe20000011400 */
[----:B------:R-:W-:Y:S01]  /*0e30*/  IMAD.IADD R228, R11, 0x1, -R228 ;  /* 0x000000010be47824 */ /* 0x000fe200078e0ae4 */
[----:B------:R0:W-:Y:S01]  /*0e40*/  STL [R1+0x28], R3 ;  /* 0x0000280301007387 */ /* 0x0001e20000100800 */
[----:B------:R-:W-:-:S02]  /*0e50*/  VIADD R5, R194, 0x80 ;  /* 0x00000080c2057836 */ /* 0x000fc40000000000 */
[----:B------:R-:W-:Y:S01]  /*0e60*/  IMAD.SHL.U32 R210, R7, 0x80, RZ ;  /* 0x0000008007d27824 */ /* 0x000fe200078e00ff */
[----:B------:R-:W-:Y:S01]  /*0e70*/  STL [R1+0x24], R6 ;  /* 0x0000240601007387 */ /* 0x000fe20000100800 */
[C---:B------:R-:W-:Y:S01]  /*0e80*/  LEA.HI R0, R228.reuse, R228, RZ, 0x1 ;  /* 0x000000e4e4007211 */ /* 0x040fe200078f08ff */
[----:B------:R-:W-:Y:S01]  /*0e90*/  IMAD.SHL.U32 R18, R228, 0x10, RZ ;  /* 0x00000010e4127824 */ /* 0x000fe200078e00ff */
[----:B------:R-:W-:Y:S01]  /*0ea0*/  SHF.R.S32.HI R4, RZ, 0x1f, R5 ;  /* 0x0000001fff047819 */ /* 0x000fe20000011405 */
[----:B------:R-:W-:Y:S01]  /*0eb0*/  IMAD.SHL.U32 R211, R5, 0x80, RZ ;  /* 0x0000008005d37824 */ /* 0x000fe200078e00ff */
[----:B------:R-:W-:Y:S01]  /*0ec0*/  LOP3.LUT R210, R210, 0x380, RZ, 0xc0, !PT ;  /* 0x00000380d2d27812 */ /* 0x000fe200078ec0ff */
[----:B0-----:R-:W-:Y:S01]  /*0ed0*/  IMAD.U32 R3, RZ, RZ, UR4 ;  /* 0x00000004ff037e24 */ /* 0x001fe2000f8e00ff */
[----:B------:R-:W-:Y:S01]  /*0ee0*/  LEA.HI R4, R4, R5, RZ, 0x3 ;  /* 0x0000000504047211 */ /* 0x000fe200078f18ff */
[----:B------:R-:W-:Y:S01]  /*0ef0*/  UMOV UR4, URZ ;  /* 0x0000003f00047c82 */ /* 0x000fe20008000000 */
[--C-:B------:R-:W-:Y:S01]  /*0f00*/  LOP3.LUT R5, R210, 0x70, R18.reuse, 0xf8, !PT ;  /* 0x00000070d2057812 */ /* 0x100fe200078ef812 */
[----:B------:R-:W-:Y:S01]  /*0f10*/  IMAD.IADD R223, R11, 0x1, -R223 ;  /* 0x000000010bdf7824 */ /* 0x000fe200078e0adf */
[----:B------:R0:W-:Y:S01]  /*0f20*/  STL [R1+0x4], R3 ;  /* 0x0000040301007387 */ /* 0x0001e20000100800 */
[----:B------:R-:W-:Y:S01]  /*0f30*/  VIADD R23, R18, 0x40 ;  /* 0x0000004012177836 */ /* 0x000fe20000000000 */
[----:B------:R-:W-:Y:S01]  /*0f40*/  LOP3.LUT R211, R211, 0x380, RZ, 0xc0, !PT ;  /* 0x00000380d3d37812 */ /* 0x000fe200078ec0ff */
[----:B------:R-:W-:Y:S01]  /*0f50*/  IMAD.SHL.U32 R4, R4, 0x80, RZ ;  /* 0x0000008004047824 */ /* 0x000fe200078e00ff */
[----:B------:R-:W-:Y:S01]  /*0f60*/  SHF.R.S32.HI R19, RZ, 0x1f, R18 ;  /* 0x0000001fff137819 */ /* 0x000fe20000011412 */
[----:B------:R-:W-:Y:S01]  /*0f70*/  IMAD.SHL.U32 R209, R223, 0x8, RZ ;  /* 0x00000008dfd17824 */ /* 0x000fe200078e00ff */
[----:B------:R-:W-:Y:S01]  /*0f80*/  SHF.R.S32.HI R193, RZ, 0x1f, R23 ;  /* 0x0000001fffc17819 */ /* 0x000fe20000011417 */
[----:B------:R-:W-:Y:S01]  /*0f90*/  IMAD.SHL.U32 R188, R228, 0x8, RZ ;  /* 0x00000008e4bc7824 */ /* 0x000fe200078e00ff */
[----:B------:R-:W-:Y:S01]  /*0fa0*/  LOP3.LUT R217, R4, 0xfffffc00, RZ, 0xc0, !PT ;  /* 0xfffffc0004d97812 */ /* 0x000fe200078ec0ff */
[----:B------:R-:W-:Y:S01]  /*0fb0*/  VIADD R218, R209, 0x40 ;  /* 0x00000040d1da7836 */ /* 0x000fe20000000000 */
[----:B0-----:R-:W-:Y:S01]  /*0fc0*/  SHF.R.S32.HI R3, RZ, 0x1f, R2 ;  /* 0x0000001fff037819 */ /* 0x001fe20000011402 */
[----:B------:R-:W-:Y:S01]  /*0fd0*/  VIADD R196, R188, 0x20 ;  /* 0x00000020bcc47836 */ /* 0x000fe20000000000 */
[----:B------:R-:W-:-:S02]  /*0fe0*/  SHF.R.S32.HI R2, RZ, 0x1f, R7 ;  /* 0x0000001fff027819 */ /* 0x000fc40000011407 */
[----:B------:R-:W-:Y:S02]  /*0ff0*/  LEA.HI R3, R3, R194, RZ, 0x3 ;  /* 0x000000c203037211 */ /* 0x000fe400078f18ff */
[----:B------:R-:W-:Y:S02]  /*1000*/  LEA.HI R2, R2, R7, RZ, 0x3 ;  /* 0x0000000702027211 */ /* 0x000fe400078f18ff */
[----:B------:R-:W-:-:S03]  /*1010*/  LOP3.LUT R3, R3, 0xfffffff8, RZ, 0xc0, !PT ;  /* 0xfffffff803037812 */ /* 0x000fc600078ec0ff */
[----:B------:R-:W-:Y:S02]  /*1020*/  IMAD.SHL.U32 R2, R2, 0x80, RZ ;  /* 0x0000008002027824 */ /* 0x000fe400078e00ff */
[----:B------:R-:W-:Y:S01]  /*1030*/  IMAD.IADD R213, R194, 0x1, -R3 ;  /* 0x00000001c2d57824 */ /* 0x000fe200078e0a03 */
[----:B------:R-:W-:Y:S02]  /*1040*/  LOP3.LUT R3, R0, 0x1ffffffe, RZ, 0xc0, !PT ;  /* 0x1ffffffe00037812 */ /* 0x000fe400078ec0ff */
[----:B------:R-:W-:Y:S02]  /*1050*/  SHF.R.U32.HI R0, RZ, 0x3, R210 ;  /* 0x00000003ff007819 */ /* 0x000fe400000116d2 */
[----:B------:R-:W-:Y:S01]  /*1060*/  LOP3.LUT R216, R2, 0xfffffc00, RZ, 0xc0, !PT ;  /* 0xfffffc0002d87812 */ /* 0x000fe200078ec0ff */
[----:B------:R-:W-:-:S03]  /*1070*/  IMAD.IADD R3, R228, 0x1, -R3 ;  /* 0x00000001e4037824 */ /* 0x000fc600078e0a03 */
[----:B------:R-:W-:Y:S01]  /*1080*/  LOP3.LUT R0, R216, R5, R0, 0xf6, !PT ;  /* 0x00000005d8007212 */ /* 0x000fe200078ef600 */
[----:B------:R-:W-:-:S04]  /*1090*/  IMAD R208, R3, 0x8, R6 ;  /* 0x0000000803d07824 */ /* 0x000fc800078e0206 */
[----:B------:R-:W-:-:S05]  /*10a0*/  IMAD.IADD R0, R17, 0x1, R0 ;  /* 0x0000000111007824 */ /* 0x000fca00078e0200 */
[----:B------:R0:W-:Y:S02]  /*10b0*/  STL [R1+0x10], R0 ;  /* 0x0000100001007387 */ /* 0x0001e40000100800 */
[----:B0-----:R-:W-:-:S05]  /*10c0*/  IMAD.U32 R0, RZ, RZ, UR4 ;  /* 0x00000004ff007e24 */ /* 0x001fca000f8e00ff */
[----:B------:R0:W-:Y:S02]  /*10d0*/  STL [R1+0xc], R0 ;  /* 0x00000c0001007387 */ /* 0x0001e40000100800 */
.L_x_2048:
[----:B------:R-:W-:Y:S05]  /*10e0*/  YIELD ;  /* 0x0000000000007946 */ /* 0x000fea0003800000 */
[----:B------:R-:W-:Y:S01]  /*10f0*/  ULDC.64 UR4, c[0x0][0xa28] ;  /* 0x00028a0000047ab9 */ /* 0x000fe20000000a00 */
[----:B01-3-5:R-:W1:Y:S01]  /*1100*/  LDC.64 R4, c[0x0][0xa08] ;  /* 0x00028200ff047b82 */ /* 0x02be620000000a00 */
[----:B------:R-:W-:Y:S01]  /*1110*/  ISETP.NE.U32.AND P1, PT, RZ, UR4, PT ;  /* 0x00000004ff007c0c */ /* 0x000fe2000bf25070 */
[----:B------:R-:W-:Y:S02]  /*1120*/  IMAD.MOV.U32 R29, RZ, RZ, RZ ;  /* 0x000000ffff1d7224 */ /* 0x000fe400078e00ff */
[----:B------:R-:W-:Y:S01]  /*1130*/  IMAD.MOV.U32 R11, RZ, RZ, RZ ;  /* 0x000000ffff0b7224 */ /* 0x000fe200078e00ff */
[----:B------:R-:W-:Y:S01]  /*1140*/  ISETP.NE.AND.EX P1, PT, RZ, UR5, PT, P1 ;  /* 0x00000005ff007c0c */ /* 0x000fe2000bf25310 */
[----:B------:R-:W-:-:S02]  /*1150*/  ULDC.64 UR4, c[0x0][0xa18] ;  /* 0x0002860000047ab9 */ /* 0x000fc40000000a00 */
[----:B------:R-:W-:-:S04]  /*1160*/  ISETP.NE.U32.AND P2, PT, RZ, UR4, PT ;  /* 0x00000004ff007c0c */ /* 0x000fc8000bf45070 */
[----:B------:R-:W-:Y:S01]  /*1170*/  ISETP.NE.AND.EX P2, PT, RZ, UR5, PT, P2 ;  /* 0x00000005ff007c0c */ /* 0x000fe2000bf45320 */
[----:B------:R-:W-:Y:S02]  /*1180*/  ULDC.64 UR4, c[0x0][0xa08] ;  /* 0x0002820000047ab9 */ /* 0x000fe40000000a00 */
[----:B------:R-:W-:-:S03]  /*1190*/  ISETP.NE.U32.AND P0, PT, RZ, UR4, PT ;  /* 0x00000004ff007c0c */ /* 0x000fc6000bf05070 */
[----:B----4-:R-:W2:Y:S01]  /*11a0*/  @P1 LDC.64 R2, c[0x0][0xa28] ;  /* 0x00028a00ff021b82 */ /* 0x010ea20000000a00 */
[----:B------:R-:W-:Y:S01]  /*11b0*/  ISETP.NE.AND.EX P0, PT, RZ, UR5, PT, P0 ;  /* 0x00000005ff007c0c */ /* 0x000fe2000bf05300 */
[----:B-1----:R-:W-:-:S06]  /*11c0*/  IMAD.WIDE R8, R207, 0x4, R4 ;  /* 0x00000004cf087825 */ /* 0x002fcc00078e0204 */
[----:B------:R-:W1:Y:S01]  /*11d0*/  @P2 LDC.64 R6, c[0x0][0xa18] ;  /* 0x00028600ff062b82 */ /* 0x000e620000000a00 */
[----:B------:R-:W-:Y:S02]  /*11e0*/  ULDC UR4, c[0x0][0x288] ;  /* 0x0000a20000047ab9 */ /* 0x000fe40000000800 */
[----:B------:R-:W-:Y:S01]  /*11f0*/  IMAD.U32 R197, RZ, RZ, UR4 ;  /* 0x00000004ffc57e24 */ /* 0x000fe2000f8e00ff */
[----:B------:R-:W-:Y:S02]  /*1200*/  ULDC.64 UR4, c[0x0][0x418] ;  /* 0x0001060000047ab9 */ /* 0x000fe40000000a00 */
[----:B------:R-:W5:Y:S01]  /*1210*/  @P0 LDG.E R29, desc[UR60][R8.64] ;  /* 0x0000003c081d0981 */ /* 0x000f62000c1e1900 */
[----:B--2---:R-:W-:-:S04]  /*1220*/  @P1 IMAD.WIDE R2, R207, 0x4, R2 ;  /* 0x00000004cf021825 */ /* 0x004fc800078e0202 */
[----:B-1----:R-:W-:Y:S01]  /*1230*/  @P2 IMAD.WIDE R4, R207, 0x4, R6 ;  /* 0x00000004cf042825 */ /* 0x002fe200078e0206 */
[----:B------:R-:W-:Y:S01]  /*1240*/  UISETP.NE.U32.AND UP0, UPT, UR4, URZ, UPT ;  /* 0x0000003f0400728c */ /* 0x000fe2000bf05070 */
[----:B------:R1:W5:Y:S02]  /*1250*/  @P1 LDG.E R11, desc[UR60][R2.64] ;  /* 0x0000003c020b1981 */ /* 0x000364000c1e1900 */
[----:B------:R-:W-:Y:S02]  /*1260*/  ULDC UR4, c[0x0][0x424] ;  /* 0x0001090000047ab9 */ /* 0x000fe40000000800 */
[----:B------:R2:W5:Y:S01]  /*1270*/  @P2 LDG.E R197, desc[UR60][R4.64] ;  /* 0x0000003c04c52981 */ /* 0x000562000c1e1900 */
[----:B------:R-:W-:-:S03]  /*1280*/  UISETP.NE.AND.EX UP0, UPT, UR5, URZ, UPT, UP0 ;  /* 0x0000003f0500728c */ /* 0x000fc6000bf05300 */
[----:B------:R-:W-:Y:S01]  /*1290*/  ULDC UR5, c[0x0][0x2f0] ;  /* 0x0000bc0000057ab9 */ /* 0x000fe20000000800 */
[----:B------:R-:W-:-:S04]  /*12a0*/  USEL UR4, UR4, 0x1, UP0 ;  /* 0x0000000104047887 */ /* 0x000fc80008000000 */
[----:B------:R-:W-:-:S03]  /*12b0*/  UIMAD UR4, UR4, UR5, URZ ;  /* 0x00000005040472a4 */ /* 0x000fc6000f8e023f */
[----:B------:R-:W-:Y:S02]  /*12c0*/  ULDC UR5, c[0x0][0x348] ;  /* 0x0000d20000057ab9 */ /* 0x000fe40000000800 */
[----:B-1----:R-:W-:Y:S02]  /*12d0*/  IMAD.U32 R2, RZ, RZ, UR5 ;  /* 0x00000005ff027e24 */ /* 0x002fe4000f8e00ff */
[----:B------:R-:W-:Y:S01]  /*12e0*/  IMAD.U32 R28, RZ, RZ, UR4 ;  /* 0x00000004ff1c7e24 */ /* 0x000fe2000f8e00ff */
[----:B--2---:R-:W-:Y:S06]  /*12f0*/  @P2 BRA `(.L_x_1795) ;  /* 0x0000000000242947 */ /* 0x004fec0003800000 */
[----:B------:R-:W-:Y:S02]  /*1300*/  ULDC.64 UR4, c[0x0][0xa00] ;  /* 0x0002800000047ab9 */ /* 0x000fe40000000a00 */
[----:B------:R-:W-:-:S04]  /*1310*/  ISETP.NE.U32.AND P1, PT, RZ, UR4, PT ;  /* 0x00000004ff007c0c */ /* 0x000fc8000bf25070 */
[----:B------:R-:W-:-:S13]  /*1320*/  ISETP.NE.AND.EX P1, PT, RZ, UR5, PT, P1 ;  /* 0x00000005ff007c0c */ /* 0x000fda000bf25310 */
[----:B------:R-:W-:Y:S05]  /*1330*/  @!P1 BRA `(.L_x_1795) ;  /* 0x0000000000149947 */ /* 0x000fea0003800000 */
[----:B------:R-:W1:Y:S02]  /*1340*/  LDC.64 R4, c[0x0][0xa00] ;  /* 0x00028000ff047b82 */ /* 0x000e640000000a00 */
[----:B-1----:R-:W-:-:S05]  /*1350*/  IMAD.WIDE R4, R207, 0x4, R4 ;  /* 0x00000004cf047825 */ /* 0x002fca00078e0204 */
[----:B-----5:R-:W2:Y:S04]  /*1360*/  LDG.E R197, desc[UR60][R4.64] ;  /* 0x0000003c04c57981 */ /* 0x020ea8000c1e1900 */
[----:B0-----:R-:W2:Y:S02]  /*1370*/  LDG.E R0, desc[UR60][R4.64+0x4] ;  /* 0x0000043c04007981 */ /* 0x001ea4000c1e1900 */
[----:B--2---:R-:W-:-:S07]  /*1380*/  IMAD.IADD R197, R0, 0x1, -R197 ;  /* 0x0000000100c57824 */ /* 0x004fce00078e0ac5 */
.L_x_1795:
[----:B------:R-:W-:Y:S01]  /*1390*/  ULDC.64 UR4, c[0x0][0xa20] ;  /* 0x0002880000047ab9 */ /* 0x000fe20000000a00 */
[C---:B------:R-:W-:Y:S01]  /*13a0*/  LOP3.LUT R3, R206.reuse, 0xff000000, RZ, 0xc0, !PT ;  /* 0xff000000ce037812 */ /* 0x040fe200078ec0ff */
[----:B------:R-:W-:Y:S01]  /*13b0*/  IMAD.MOV.U32 R225, RZ, RZ, R207 ;  /* 0x000000ffffe17224 */ /* 0x000fe200078e00cf */
[----:B------:R-:W-:Y:S02]  /*13c0*/  ISETP.NE.U32.AND P1, PT, RZ, UR4, PT ;  /* 0x00000004ff007c0c */ /* 0x000fe4000bf25070 */
[C---:B0-----:R-:W-:Y:S02]  /*13d0*/  LOP3.LUT R0, R206.reuse, 0xff0000, RZ, 0xc0, !PT ;  /* 0x00ff0000ce007812 */ /* 0x041fe400078ec0ff */
[----:B------:R-:W-:Y:S02]  /*13e0*/  ISETP.NE.AND.EX P1, PT, RZ, UR5, PT, P1 ;  /* 0x00000005ff007c0c */ /* 0x000fe4000bf25310 */
[----:B------:R-:W-:Y:S02]  /*13f0*/  SHF.R.U32.HI R3, RZ, 0x8, R3 ;  /* 0x00000008ff037819 */ /* 0x000fe40000011603 */
[----:B------:R-:W-:-:S02]  /*1400*/  LOP3.LUT R195, R206, 0xffff, RZ, 0xc0, !PT ;  /* 0x0000ffffcec37812 */ /* 0x000fc400078ec0ff */
[----:B------:R-:W-:-:S07]  /*1410*/  LEA.HI R224, R0, R3, RZ, 0x10 ;  /* 0x0000000300e07211 */ /* 0x000fce00078f80ff */
[----:B------:R-:W-:Y:S05]  /*1420*/  @!P1 BRA `(.L_x_1796) ;  /* 0x0000000000109947 */ /* 0x000fea0003800000 */
[----:B------:R-:W0:Y:S02]  /*1430*/  LDC.64 R4, c[0x0][0xa20] ;  /* 0x00028800ff047b82 */ /* 0x000e240000000a00 */
[----:B0-----:R-:W-:-:S05]  /*1440*/  IMAD.WIDE R4, R207, 0x4, R4 ;  /* 0x00000004cf047825 */ /* 0x001fca00078e0204 */
[----:B------:R0:W5:Y:S01]  /*1450*/  LDG.E R28, desc[UR60][R4.64] ;  /* 0x0000003c041c7981 */ /* 0x000162000c1e1900 */
[----:B------:R-:W-:Y:S05]  /*1460*/  BRA `(.L_x_1797) ;  /* 0x0000000000107947 */ /* 0x000fea0003800000 */
.L_x_1796:
[----:B------:R-:W-:Y:S05]  /*1470*/  @!P0 BRA `(.L_x_1797) ;  /* 0x00000000000c8947 */ /* 0x000fea0003800000 */
[----:B------:R-:W2:Y:S04]  /*1480*/  LDG.E R3, desc[UR60][R8.64] ;  /* 0x0000003c08037981 */ /* 0x000ea8000c1e1900 */
[----:B------:R-:W2:Y:S02]  /*1490*/  LDG.E R28, desc[UR60][R8.64+0x4] ;  /* 0x0000043c081c7981 */ /* 0x000ea4000c1e1900 */
[----:B--2---:R-:W-:-:S07]  /*14a0*/  IMAD.IADD R28, R28, 0x1, -R3 ;  /* 0x000000011c1c7824 */ /* 0x004fce00078e0a03 */
.L_x_1797:
[----:B------:R-:W-:Y:S01]  /*14b0*/  ULDC.64 UR4, c[0x0][0xa10] ;  /* 0x0002840000047ab9 */ /* 0x000fe20000000a00 */
[----:B------:R-:W1:Y:S01]  /*14c0*/  LDC R8, c[0x0][0x448] ;  /* 0x00011200ff087b82 */ /* 0x000e620000000800 */
[----:B------:R-:W-:-:S04]  /*14d0*/  ISETP.NE.U32.AND P0, PT, RZ, UR4, PT ;  /* 0x00000004ff007c0c */ /* 0x000fc8000bf05070 */
[----:B------:R-:W-:Y:S01]  /*14e0*/  ISETP.NE.AND.EX P0, PT, RZ, UR5, PT, P0 ;  /* 0x00000005ff007c0c */ /* 0x000fe2000bf05300 */
[----:B------:R-:W-:Y:S02]  /*14f0*/  ULDC.64 UR4, c[0x0][0xa30] ;  /* 0x00028c0000047ab9 */ /* 0x000fe40000000a00 */
[----:B------:R-:W-:Y:S01]  /*1500*/  ISETP.NE.U32.AND P1, PT, RZ, UR4, PT ;  /* 0x00000004ff007c0c */ /* 0x000fe2000bf25070 */
[----:B-----5:R-:W-:Y:S01]  /*1510*/  IMAD.MOV.U32 R24, RZ, RZ, R28 ;  /* 0x000000ffff187224 */ /* 0x020fe200078e001c */
[----:B------:R-:W2:Y:S02]  /*1520*/  LDC.64 R12, c[0x0][0x9e0] ;  /* 0x00027800ff0c7b82 */ /* 0x000ea40000000a00 */
[----:B------:R-:W-:-:S06]  /*1530*/  ISETP.NE.AND.EX P1, PT, RZ, UR5, PT, P1 ;  /* 0x00000005ff007c0c */ /* 0x000fcc000bf25310 */
[----:B0-----:R-:W0:Y:S08]  /*1540*/  @P0 LDC.64 R4, c[0x0][0xa10] ;  /* 0x00028400ff040b82 */ /* 0x001e300000000a00 */
[----:B------:R-:W3:Y:S01]  /*1550*/  @P1 LDC.64 R6, c[0x0][0xa30] ;  /* 0x00028c00ff061b82 */ /* 0x000ee20000000a00 */
[----:B0-----:R-:W-:-:S05]  /*1560*/  @P0 IMAD.WIDE R4, R207, 0x4, R4 ;  /* 0x00000004cf040825 */ /* 0x001fca00078e0204 */
[----:B------:R-:W4:Y:S04]  /*1570*/  @P0 LDG.E R0, desc[UR60][R4.64] ;  /* 0x0000003c04000981 */ /* 0x000f28000c1e1900 */
[----:B------:R-:W4:Y:S01]  /*1580*/  @P0 LDG.E R3, desc[UR60][R4.64+0x4] ;  /* 0x0000043c04030981 */ /* 0x000f22000c1e1900 */
[----:B---3--:R-:W-:-:S05]  /*1590*/  @P1 IMAD.WIDE R6, R207, 0x4, R6 ;  /* 0x00000004cf061825 */ /* 0x008fca00078e0206 */
[----:B------:R0:W5:Y:S01]  /*15a0*/  @P1 LDG.E R24, desc[UR60][R6.64] ;  /* 0x0000003c06181981 */ /* 0x000162000c1e1900 */
[----:B-1----:R-:W-:Y:S01]  /*15b0*/  ISETP.NE.AND P1, PT, R8, 0x1, PT ;  /* 0x000000010800780c */ /* 0x002fe20003f25270 */
[----:B------:R-:W-:Y:S01]  /*15c0*/  IMAD.SHL.U32 R201, R205, 0x80, RZ ;  /* 0x00000080cdc97824 */ /* 0x000fe200078e00ff */
[----:B--2---:R-:W-:Y:S01]  /*15d0*/  ISETP.GE.AND P2, PT, R13, 0x1, PT ;  /* 0x000000010d00780c */ /* 0x004fe20003f46270 */
[----:B------:R-:W-:-:S10]  /*15e0*/  IMAD.IADD R11, R28, 0x1, -R11 ;  /* 0x000000011c0b7824 */ /* 0x000fd400078e0a0b */
[----:B------:R-:W1:Y:S08]  /*15f0*/  @P1 LDC R8, c[0x0][0x44c] ;  /* 0x00011300ff081b82 */ /* 0x000e700000000800 */
[----:B------:R-:W2:Y:S01]  /*1600*/  @P1 LDC R9, c[0x0][0x450] ;  /* 0x00011400ff091b82 */ /* 0x000ea20000000800 */
[----:B----4-:R-:W-:Y:S02]  /*1610*/  @P0 IMAD.IADD R2, R3, 0x1, -R0 ;  /* 0x0000000103020824 */ /* 0x010fe400078e0a00 */
[----:B------:R-:W-:-:S02]  /*1620*/  VIADD R3, R201, 0x7f ;  /* 0x0000007fc9037836 */ /* 0x000fc40000000000 */
[----:B------:R-:W-:Y:S02]  /*1630*/  IMAD.IADD R198, R11, 0x1, R2 ;  /* 0x000000010bc67824 */ /* 0x000fe400078e0202 */
[----:B-1----:R-:W-:-:S04]  /*1640*/  @P1 IMAD.HI.U32 R4, R3, R8, RZ ;  /* 0x0000000803041227 */ /* 0x002fc800078e00ff */
[C---:B------:R-:W-:Y:S01]  /*1650*/  VIADD R0, R198.reuse, 0x9f ;  /* 0x0000009fc6007836 */ /* 0x040fe20000000000 */
[----:B--2---:R-:W-:Y:S02]  /*1660*/  @P1 SHF.R.U32.HI R3, RZ, R9, R4 ;  /* 0x00000009ff031219 */ /* 0x004fe40000011604 */
[----:B------:R-:W-:Y:S01]  /*1670*/  IADD3 R4, R198, 0x1, -R197 ;  /* 0x00000001c6047810 */ /* 0x000fe20007ffe8c5 */
[----:B------:R-:W-:-:S04]  /*1680*/  IMAD.HI R0, R0, 0x66666667, RZ ;  /* 0x6666666700007827 */ /* 0x000fc800078e02ff */
[----:B0-----:R-:W-:Y:S01]  /*1690*/  IMAD.IADD R7, R4, 0x1, R3 ;  /* 0x0000000104077824 */ /* 0x001fe200078e0203 */
[----:B------:R-:W-:-:S04]  /*16a0*/  SHF.R.U32.HI R25, RZ, 0x1f, R0 ;  /* 0x0000001fff197819 */ /* 0x000fc80000011600 */
[----:B------:R-:W-:Y:S01]  /*16b0*/  LEA.HI.SX32 R25, R0, R25, 0x1a ;  /* 0x0000001900197211 */ /* 0x000fe200078fd2ff */
[----:B------:R-:W-:Y:S01]  /*16c0*/  IMAD.IADD R0, R7, 0x1, R12 ;  /* 0x0000000107007824 */ /* 0x000fe200078e020c */
[----:B------:R-:W-:Y:S06]  /*16d0*/  @!P2 BRA `(.L_x_1798) ;  /* 0x000000000048a947 */ /* 0x000fec0003800000 */
[C---:B------:R-:W-:Y:S01]  /*16e0*/  ISETP.GT.AND P0, PT, R7.reuse, RZ, PT ;  /* 0x000000ff0700720c */ /* 0x040fe20003f04270 */
[----:B------:R-:W-:Y:S01]  /*16f0*/  BSSY B0, `(.L_x_1799) ;  /* 0x000000e000007945 */ /* 0x000fe20003800000 */
[----:B------:R-:W-:-:S11]  /*1700*/  VIADD R3, R7, 0xffffffff ;  /* 0xffffffff07037836 */ /* 0x000fd60000000000 */
[----:B------:R-:W-:Y:S05]  /*1710*/  @P0 BRA `(.L_x_1800) ;  /* 0x00000000001c0947 */ /* 0x000fea0003800000 */
[----:B------:R-:W-:Y:S01]  /*1720*/  ISETP.NE.AND P0, PT, R13, 0x1, PT ;  /* 0x000000010d00780c */ /* 0x000fe20003f05270 */
[----:B------:R-:W-:-:S12]  /*1730*/  IMAD.MOV R3, RZ, RZ, -R7 ;  /* 0x000000ffff037224 */ /* 0x000fd800078e0a07 */
[----:B------:R-:W0:Y:S02]  /*1740*/  @P0 LDC.64 R4, c[0x0][0x9e8] ;  /* 0x00027a00ff040b82 */ /* 0x000e240000000a00 */
[----:B0-----:R-:W-:-:S05]  /*1750*/  @P0 IMAD.HI.U32 R4, R3, R4, RZ ;  /* 0x0000000403040227 */ /* 0x001fca00078e00ff */
[----:B------:R-:W-:-:S04]  /*1760*/  @P0 SHF.R.U32.HI R3, RZ, R5, R4 ;  /* 0x00000005ff030219 */ /* 0x000fc80000011604 */
[----:B------:R-:W-:Y:S01]  /*1770*/  LOP3.LUT R3, RZ, R3, RZ, 0x33, !PT ;  /* 0x00000003ff037212 */ /* 0x000fe200078e33ff */
[----:B------:R-:W-:Y:S06]  /*1780*/  BRA `(.L_x_1801) ;  /* 0x0000000000107947 */ /* 0x000fec0003800000 */
.L_x_1800:
[----:B------:R-:W-:-:S13]  /*1790*/  ISETP.NE.AND P0, PT, R13, 0x1, PT ;  /* 0x000000010d00780c */ /* 0x000fda0003f05270 */
[----:B------:R-:W0:Y:S02]  /*17a0*/  @P0 LDC.64 R4, c[0x0][0x9e8] ;  /* 0x00027a00ff040b82 */ /* 0x000e240000000a00 */
[----:B0-----:R-:W-:-:S05]  /*17b0*/  @P0 IMAD.HI.U32 R4, R3, R4, RZ ;  /* 0x0000000403040227 */ /* 0x001fca00078e00ff */
[----:B------:R-:W-:-:S07]  /*17c0*/  @P0 SHF.R.U32.HI R3, RZ, R5, R4 ;  /* 0x00000005ff030219 */ /* 0x000fce0000011604 */
.L_x_1801:
[----:B------:R-:W-:Y:S05]  /*17d0*/  BSYNC B0 ;  /* 0x0000000000007941 */ /* 0x000fea0003800000 */
.L_x_1799:
[----:B------:R-:W-:-:S05]  /*17e0*/  IMAD R3, R3, R13, R13 ;  /* 0x0000000d03037224 */ /* 0x000fca00078e020d */
[----:B------:R-:W-:-:S07]  /*17f0*/  VIMNMX R0, R0, R3, PT ;  /* 0x0000000300007248 */ /* 0x000fce0003fe0100 */
.L_x_1798:
[----:B------:R-:W0:Y:S01]  /*1800*/  @P1 LDC R4, c[0x0][0x44c] ;  /* 0x00011300ff041b82 */ /* 0x000e220000000800 */
[----:B------:R-:W-:Y:S01]  /*1810*/  VIADD R0, R0, 0x9f ;  /* 0x0000009f00007836 */ /* 0x000fe20000000000 */
[----:B------:R-:W-:Y:S01]  /*1820*/  ULDC UR4, c[0x0][0x9dc] ;  /* 0x0002770000047ab9 */ /* 0x000fe20000000800 */
[----:B------:R-:W-:Y:S02]  /*1830*/  IMAD.MOV.U32 R5, RZ, RZ, R201 ;  /* 0x000000ffff057224 */ /* 0x000fe400078e00c9 */
[----:B------:R-:W-:-:S03]  /*1840*/  IMAD.HI R0, R0, 0x66666667, RZ ;  /* 0x6666666700007827 */ /* 0x000fc600078e02ff */
[----:B------:R-:W1:Y:S01]  /*1850*/  @P1 LDC R7, c[0x0][0x450] ;  /* 0x00011400ff071b82 */ /* 0x000e620000000800 */
[----:B------:R-:W-:Y:S01]  /*1860*/  IMAD.IADD R104, R198, 0x1, -R197 ;  /* 0x00000001c6687824 */ /* 0x000fe200078e0ac5 */
[----:B------:R-:W-:-:S04]  /*1870*/  SHF.R.U32.HI R3, RZ, 0x1f, R0 ;  /* 0x0000001fff037819 */ /* 0x000fc80000011600 */
[----:B------:R-:W-:-:S04]  /*1880*/  LEA.HI.SX32 R0, R0, R3, 0x1a ;  /* 0x0000000300007211 */ /* 0x000fc800078fd2ff */
[----:B------:R-:W-:Y:S01]  /*1890*/  VIMNMX R8, R25, R0, PT ;  /* 0x0000000019087248 */ /* 0x000fe20003fe0100 */
[----:B0-----:R-:W-:-:S05]  /*18a0*/  @P1 IMAD.HI.U32 R4, R201, R4, RZ ;  /* 0x00000004c9041227 */ /* 0x001fca00078e00ff */
[----:B-1----:R-:W-:-:S05]  /*18b0*/  @P1 SHF.R.U32.HI R5, RZ, R7, R4 ;  /* 0x00000007ff051219 */ /* 0x002fca0000011604 */
[----:B------:R-:W-:-:S04]  /*18c0*/  IMAD.IADD R3, R104, 0x1, R5 ;  /* 0x0000000168037824 */ /* 0x000fc800078e0205 */
[----:B------:R-:W-:Y:S01]  /*18d0*/  VIADD R0, R3, -UR4 ;  /* 0x8000000403007c36 */ /* 0x000fe20008000000 */
[----:B------:R-:W-:Y:S06]  /*18e0*/  @!P2 BRA `(.L_x_1802) ;  /* 0x000000000044a947 */ /* 0x000fec0003800000 */
[----:B------:R-:W-:Y:S01]  /*18f0*/  ISETP.GT.AND P0, PT, R3, -0x1, PT ;  /* 0xffffffff0300780c */ /* 0x000fe20003f04270 */
[----:B------:R-:W-:-:S12]  /*1900*/  BSSY B0, `(.L_x_1803) ;  /* 0x000000d000007945 */ /* 0x000fd80003800000 */
[----:B------:R-:W-:Y:S05]  /*1910*/  @P0 BRA `(.L_x_1804) ;  /* 0x00000000001c0947 */ /* 0x000fea0003800000 */
[----:B------:R-:W-:Y:S02]  /*1920*/  ISETP.NE.AND P0, PT, R13, 0x1, PT ;  /* 0x000000010d00780c */ /* 0x000fe40003f05270 */
[----:B------:R-:W-:-:S11]  /*1930*/  LOP3.LUT R3, RZ, R3, RZ, 0x33, !PT ;  /* 0x00000003ff037212 */ /* 0x000fd600078e33ff */
[----:B------:R-:W0:Y:S02]  /*1940*/  @P0 LDC.64 R4, c[0x0][0x9e8] ;  /* 0x00027a00ff040b82 */ /* 0x000e240000000a00 */
[----:B0-----:R-:W-:-:S05]  /*1950*/  @P0 IMAD.HI.U32 R4, R3, R4, RZ ;  /* 0x0000000403040227 */ /* 0x001fca00078e00ff */
[----:B------:R-:W-:-:S04]  /*1960*/  @P0 SHF.R.U32.HI R3, RZ, R5, R4 ;  /* 0x00000005ff030219 */ /* 0x000fc80000011604 */
[----:B------:R-:W-:Y:S01]  /*1970*/  LOP3.LUT R3, RZ, R3, RZ, 0x33, !PT ;  /* 0x00000003ff037212 */ /* 0x000fe200078e33ff */
[----:B------:R-:W-:Y:S06]  /*1980*/  BRA `(.L_x_1805) ;  /* 0x0000000000107947 */ /* 0x000fec0003800000 */
.L_x_1804:
[----:B------:R-:W-:-:S13]  /*1990*/  ISETP.NE.AND P0, PT, R13, 0x1, PT ;  /* 0x000000010d00780c */ /* 0x000fda0003f05270 */
[----:B------:R-:W0:Y:S02]  /*19a0*/  @P0 LDC.64 R4, c[0x0][0x9e8] ;  /* 0x00027a00ff040b82 */ /* 0x000e240000000a00 */
[----:B0-----:R-:W-:-:S05]  /*19b0*/  @P0 IMAD.HI.U32 R4, R3, R4, RZ ;  /* 0x0000000403040227 */ /* 0x001fca00078e00ff */
[----:B------:R-:W-:-:S07]  /*19c0*/  @P0 SHF.R.U32.HI R3, RZ, R5, R4 ;  /* 0x00000005ff030219 */ /* 0x000fce0000011604 */
.L_x_1805:
[----:B------:R-:W-:Y:S05]  /*19d0*/  BSYNC B0 ;  /* 0x0000000000007941 */ /* 0x000fea0003800000 */
.L_x_1803:
[----:B------:R-:W-:-:S05]  /*19e0*/  IMAD R3, R3, R13, RZ ;  /* 0x0000000d03037224 */ /* 0x000fca00078e02ff */
[----:B------:R-:W-:-:S07]  /*19f0*/  VIMNMX R0, R0, R3, !PT ;  /* 0x0000000300007248 */ /* 0x000fce0007fe0100 */
.L_x_1802:
[----:B------:R-:W-:Y:S01]  /*1a00*/  IMAD.HI R0, R0, 0x66666667, RZ ;  /* 0x6666666700007827 */ /* 0x000fe200078e02ff */
[----:B------:R-:W-:Y:S01]  /*1a10*/  BSSY B0, `(.L_x_1806) ;  /* 0x0000028000007945 */ /* 0x000fe20003800000 */
[----:B------:R-:W-:Y:S02]  /*1a20*/  LOP3.LUT R226, R224, 0xff, RZ, 0xc0, !PT ;  /* 0x000000ffe0e27812 */ /* 0x000fe400078ec0ff */
[----:B------:R-:W-:Y:S02]  /*1a30*/  SHF.R.U32.HI R224, RZ, 0x10, R224 ;  /* 0x00000010ffe07819 */ /* 0x000fe400000116e0 */
[----:B------:R-:W-:-:S04]  /*1a40*/  SHF.R.U32.HI R3, RZ, 0x1f, R0 ;  /* 0x0000001fff037819 */ /* 0x000fc80000011600 */
[----:B------:R-:W-:-:S04]  /*1a50*/  LEA.HI.SX32 R3, R0, R3, 0x1a ;  /* 0x0000000300037211 */ /* 0x000fc800078fd2ff */
[----:B------:R-:W-:Y:S01]  /*1a60*/  VIMNMX R9, RZ, R3, !PT ;  /* 0x00000003ff097248 */ /* 0x000fe20007fe0100 */
[----:B------:R-:W-:-:S03]  /*1a70*/  IMAD.MOV.U32 R3, RZ, RZ, RZ ;  /* 0x000000ffff037224 */ /* 0x000fc600078e00ff */
[----:B------:R-:W-:-:S13]  /*1a80*/  ISETP.GT.AND P0, PT, R8, R9, PT ;  /* 0x000000090800720c */ /* 0x000fda0003f04270 */
[----:B------:R-:W-:Y:S05]  /*1a90*/  @!P0 BRA `(.L_x_1807) ;  /* 0x00000000007c8947 */ /* 0x000fea0003800000 */
[----:B------:R-:W-:Y:S01]  /*1aa0*/  ISETP.NE.AND P0, PT, R224, RZ, PT ;  /* 0x000000ffe000720c */ /* 0x000fe20003f05270 */
[----:B------:R-:W-:-:S03]  /*1ab0*/  ULDC UR4, c[0x0][0x9f0] ;  /* 0x00027c0000047ab9 */ /* 0x000fc60000000800 */
[----:B------:R-:W-:-:S04]  /*1ac0*/  SEL R13, R224, UR4, P0 ;  /* 0x00000004e00d7c07 */ /* 0x000fc80008000000 */
[-C--:B------:R-:W-:Y:S02]  /*1ad0*/  IABS R6, R13.reuse ;  /* 0x0000000d00067213 */ /* 0x080fe40000000000 */
[----:B------:R-:W-:Y:S02]  /*1ae0*/  IADD3 R0, R13, -0x1, R8 ;  /* 0xffffffff0d007810 */ /* 0x000fe40007ffe008 */
[----:B------:R-:W0:Y:S01]  /*1af0*/  I2F.RP R3, R6 ;  /* 0x0000000600037306 */ /* 0x000e220000209400 */
[----:B------:R-:W-:Y:S02]  /*1b00*/  IABS R12, R13 ;  /* 0x0000000d000c7213 */ /* 0x000fe40000000000 */
[----:B------:R-:W-:-:S05]  /*1b10*/  IMAD.IADD R0, R0, 0x1, -R9 ;  /* 0x0000000100007824 */ /* 0x000fca00078e0a09 */
        /* <DEDUP_REMOVED lines=10> */
[----:B------:R-:W-:-:S04]  /*1bc0*/  IMAD.HI.U32 R5, R5, R7, R4 ;  /* 0x0000000705057227 */ /* 0x000fc800078e0004 */
[----:B------:R-:W-:-:S04]  /*1bd0*/  IMAD.MOV.U32 R4, RZ, RZ, R10 ;  /* 0x000000ffff047224 */ /* 0x000fc800078e000a */
        /* <DEDUP_REMOVED lines=11> */
.L_x_1807:
[----:B------:R-:W-:Y:S05]  /*1c90*/  BSYNC B0 ;  /* 0x0000000000007941 */ /* 0x000fea0003800000 */
.L_x_1806:
[----:B------:R-:W-:-:S05]  /*1ca0*/  IMAD R0, R226, R3, R9 ;  /* 0x00000003e2007224 */ /* 0x000fca00078e0209 */
        /* <DEDUP_REMOVED lines=36> */
.L_x_1810:
[----:B------:R-:W-:Y:S05]  /*1ef0*/  BSYNC B6 ;  /* 0x0000000000067941 */ /* 0x000fea0003800000 */
.L_x_1809:
        /* <DEDUP_REMOVED lines=20> */
.L_x_1812:
[----:B------:R-:W-:Y:S05]  /*2040*/  BSYNC B6 ;  /* 0x0000000000067941 */ /* 0x000fea0003800000 */
.L_x_1811:
[----:B------:R-:W-:Y:S01]  /*2050*/  ULDC.64 UR4, c[0x0][0x9f8] ;  /* 0x00027e0000047ab9 */ /* 0x000fe20000000a00 */
[----:B------:R-:W-:Y:S01]  /*2060*/  IMAD.MOV.U32 R85, RZ, RZ, R207 ;  /* 0x000000ffff557224 */ /* 0x000fe200078e00cf */
[----:B------:R-:W-:Y:S01]  /*2070*/  ISETP.NE.U32.AND P0, PT, RZ, UR4, PT ;  /* 0x00000004ff007c0c */ /* 0x000fe2000bf05070 */
[----:B------:R-:W0:Y:S03]  /*2080*/  LDC.64 R50, c[0x0][0x3f8] ;  /* 0x0000fe00ff327b82 */ /* 0x000e260000000a00 */
[----:B------:R-:W-:-:S05]  /*2090*/  ISETP.NE.AND.EX P0, PT, RZ, UR5, PT, P0 ;  /* 0x00000005ff007c0c */ /* 0x000fca000bf05300 */
[----:B------:R-:W1:Y:S08]  /*20a0*/  LDC.64 R56, c[0x0][0x408] ;  /* 0x00010200ff387b82 */ /* 0x000e700000000a00 */
[----:B------:R-:W2:Y:S08]  /*20b0*/  @P0 LDC.64 R4, c[0x0][0x9f8] ;  /* 0x00027e00ff040b82 */ /* 0x000eb00000000a00 */
[----:B------:R-:W3:Y:S01]  /*20c0*/  LDC R31, c[0x0][0x3f4] ;  /* 0x0000fd00ff1f7b82 */ /* 0x000ee20000000800 */
[----:B--2---:R-:W-:-:S05]  /*20d0*/  @P0 IMAD.WIDE R4, R207, 0x4, R4 ;  /* 0x00000004cf040825 */ /* 0x004fca00078e0204 */
[----:B------:R2:W4:Y:S01]  /*20e0*/  @P0 LDG.E R85, desc[UR60][R4.64] ;  /* 0x0000003c04550981 */ /* 0x000522000c1e1900 */
[----:B------:R-:W-:Y:S01]  /*20f0*/  SHF.R.S32.HI R3, RZ, 0x1f, R194 ;  /* 0x0000001fff037819 */ /* 0x000fe200000114c2 */
[-C--:B0-----:R-:W-:Y:S01]  /*2100*/  IMAD.WIDE.U32 R8, R194, R50.reuse, R18 ;  /* 0x00000032c2087225 */ /* 0x081fe200078e0012 */
[----:B------:R-:W-:Y:S01]  /*2110*/  SHF.R.S32.HI R189, RZ, 0x1f, R188 ;  /* 0x0000001fffbd7819 */ /* 0x000fe200000114bc */
[----:B------:R-:W0:Y:S01]  /*2120*/  S2R R30, SR_TID.X ;  /* 0x00000000001e7919 */ /* 0x000e220000002100 */
[----:B---3--:R-:W-:Y:S01]  /*2130*/  ISETP.GE.AND P0, PT, R18, R31, PT ;  /* 0x0000001f1200720c */ /* 0x008fe20003f06270 */
[C---:B------:R-:W-:Y:S01]  /*2140*/  IMAD R0, R3.reuse, R50, RZ ;  /* 0x0000003203007224 */ /* 0x040fe200078e02ff */
[C-C-:B-1----:R-:W-:Y:S01]  /*2150*/  SHF.L.U64.HI R79, R56.reuse, 0x6, R57.reuse ;  /* 0x00000006384f7819 */ /* 0x142fe20000010239 */
[----:B------:R-:W-:Y:S01]  /*2160*/  IMAD R3, R3, R56, RZ ;  /* 0x0000003803037224 */ /* 0x000fe200078e02ff */
[----:B------:R-:W-:Y:S01]  /*2170*/  SHF.L.U64.HI R78, R56, 0x7, R57 ;  /* 0x00000007384e7819 */ /* 0x000fe20000010239 */
[C---:B------:R-:W-:Y:S01]  /*2180*/  IMAD R13, R194.reuse, R51, R0 ;  /* 0x00000033c20d7224 */ /* 0x040fe200078e0200 */
[----:B------:R-:W-:Y:S01]  /*2190*/  SHF.R.U32.HI R74, RZ, 0x3, R211 ;  /* 0x00000003ff4a7819 */ /* 0x000fe200000116d3 */
[----:B------:R-:W-:Y:S01]  /*21a0*/  IMAD.WIDE.U32 R6, R194, R50, R188 ;  /* 0x00000032c2067225 */ /* 0x000fe200078e00bc */
[----:B------:R-:W-:-:S02]  /*21b0*/  SHF.L.U64.HI R83, R50, 0x6, R51 ;  /* 0x0000000632537819 */ /* 0x000fc40000010233 */
[----:B------:R-:W-:Y:S01]  /*21c0*/  SHF.L.U64.HI R82, R50, 0x7, R51 ;  /* 0x0000000732527819 */ /* 0x000fe20000010233 */
[C---:B------:R-:W-:Y:S01]  /*21d0*/  IMAD R15, R194.reuse, R57, R3 ;  /* 0x00000039c20f7224 */ /* 0x040fe200078e0203 */
[----:B------:R-:W-:Y:S01]  /*21e0*/  SEL R3, R31, RZ, P0 ;  /* 0x000000ff1f037207 */ /* 0x000fe20000000000 */
[----:B------:R-:W-:Y:S01]  /*21f0*/  IMAD.IADD R7, R7, 0x1, R13 ;  /* 0x0000000107077824 */ /* 0x000fe200078e020d */
[----:B------:R-:W-:Y:S01]  /*2200*/  LOP3.LUT P1, RZ, R213, 0x4, RZ, 0xc0, !PT ;  /* 0x00000004d5ff7812 */ /* 0x000fe2000782c0ff */
[----:B------:R-:W-:Y:S01]  /*2210*/  IMAD.IADD R9, R13, 0x1, R9 ;  /* 0x000000010d097824 */ /* 0x000fe200078e0209 */
[----:B-----5:R-:W-:Y:S01]  /*2220*/  SHF.R.S32.HI R13, RZ, 0x1f, R24 ;  /* 0x0000001fff0d7819 */ /* 0x020fe20000011418 */
[----:B--2---:R-:W-:-:S04]  /*2230*/  IMAD.WIDE.U32 R4, R194, R56, R188 ;  /* 0x00000038c2047225 */ /* 0x004fc800078e00bc */
[----:B------:R-:W-:Y:S02]  /*2240*/  IMAD.SHL.U32 R75, R213, 0x80, RZ ;  /* 0x00000080d54b7824 */ /* 0x000fe400078e00ff */
[----:B------:R-:W-:-:S03]  /*2250*/  IMAD.WIDE.U32 R10, R194, R56, R18 ;  /* 0x00000038c20a7225 */ /* 0x000fc600078e0012 */
[----:B------:R-:W-:Y:S01]  /*2260*/  LOP3.LUT R75, R75, 0x380, RZ, 0xc0, !PT ;  /* 0x000003804b4b7812 */ /* 0x000fe200078ec0ff */
[----:B------:R-:W-:Y:S02]  /*2270*/  IMAD.IADD R3, R18, 0x1, R3 ;  /* 0x0000000112037824 */ /* 0x000fe400078e0203 */
[----:B------:R-:W-:Y:S01]  /*2280*/  IMAD.IADD R5, R5, 0x1, R15 ;  /* 0x0000000105057824 */ /* 0x000fe200078e020f */
[----:B------:R-:W-:Y:S01]  /*2290*/  SHF.R.U32.HI R71, RZ, 0x3, R75 ;  /* 0x00000003ff477819 */ /* 0x000fe2000001164b */
[----:B------:R-:W-:Y:S01]  /*22a0*/  IMAD R12, R13, R50, RZ ;  /* 0x000000320d0c7224 */ /* 0x000fe200078e02ff */
[----:B0-----:R-:W-:Y:S01]  /*22b0*/  SHF.R.U32.HI R30, RZ, 0x7, R30 ;  /* 0x00000007ff1e7819 */ /* 0x001fe2000001161e */
[----:B------:R-:W-:Y:S01]  /*22c0*/  IMAD.IADD R11, R15, 0x1, R11 ;  /* 0x000000010f0b7824 */ /* 0x000fe200078e020b */
[----:B------:R-:W-:Y:S01]  /*22d0*/  SHF.R.S32.HI R0, RZ, 0x1f, R3 ;  /* 0x0000001fff007819 */ /* 0x000fe20000011403 */
[----:B------:R-:W-:Y:S01]  /*22e0*/  IMAD R13, R13, R56, RZ ;  /* 0x000000380d0d7224 */ /* 0x000fe200078e02ff */
[----:B------:R-:W-:Y:S01]  /*22f0*/  ISETP.NE.AND P6, PT, R30, 0x1, PT ;  /* 0x000000011e00780c */ /* 0x000fe20003fc5270 */
[----:B------:R-:W-:Y:S01]  /*2300*/  IMAD.WIDE.U32 R20, R24, R50, R6 ;  /* 0x0000003218147225 */ /* 0x000fe200078e0006 */
[----:B------:R-:W-:-:S03]  /*2310*/  LEA.HI R0, R0, R3, RZ, 0x4 ;  /* 0x0000000300007211 */ /* 0x000fc600078f20ff */
[-C--:B------:R-:W-:Y:S01]  /*2320*/  IMAD.WIDE.U32 R52, R24, R56.reuse, R4 ;  /* 0x0000003818347225 */ /* 0x080fe200078e0004 */
[----:B------:R-:W-:Y:S02]  /*2330*/  LOP3.LUT R4, R75, 0x30, R18, 0xf8, !PT ;  /* 0x000000304b047812 */ /* 0x000fe400078ef812 */
[--C-:B------:R-:W-:Y:S01]  /*2340*/  LOP3.LUT R5, R210, 0x70, R0.reuse, 0xf8, !PT ;  /* 0x00000070d2057812 */ /* 0x100fe200078ef800 */
[----:B------:R-:W-:Y:S01]  /*2350*/  IMAD R13, R24, R57, R13 ;  /* 0x00000039180d7224 */ /* 0x000fe200078e020d */
[----:B------:R-:W-:Y:S01]  /*2360*/  LOP3.LUT R67, R4, R71, RZ, 0x3c, !PT ;  /* 0x0000004704437212 */ /* 0x000fe200078e3cff */
[----:B------:R-:W-:Y:S01]  /*2370*/  IMAD R7, R57, 0xa0, RZ ;  /* 0x000000a039077824 */ /* 0x000fe200078e02ff */
[--C-:B------:R-:W-:Y:S01]  /*2380*/  LOP3.LUT R4, R75, 0x70, R0.reuse, 0xf8, !PT ;  /* 0x000000704b047812 */ /* 0x100fe200078ef800 */
[----:B------:R-:W-:Y:S05]  /*2390*/  @!P6 WARPSYNC.ALL ;  /* 0x000000000000e948 */ /* 0x000fea0003800000 */
[C---:B------:R-:W-:Y:S01]  /*23a0*/  IMAD.SHL.U32 R77, R56.reuse, 0x40, RZ ;  /* 0x00000040384d7824 */ /* 0x040fe200078e00ff */
[----:B------:R-:W-:Y:S01]  /*23b0*/  ULDC UR4, c[0x0][0x2f4] ;  /* 0x0000bd0000047ab9 */ /* 0x000fe20000000800 */
[----:B------:R-:W-:Y:S01]  /*23c0*/  IMAD.SHL.U32 R76, R56, 0x80, RZ ;  /* 0x00000080384c7824 */ /* 0x000fe200078e00ff */
[----:B------:R-:W-:Y:S01]  /*23d0*/  SHF.R.S32.HI R61, RZ, 0x4, R0 ;  /* 0x00000004ff3d7819 */ /* 0x000fe20000011400 */
[----:B------:R-:W-:Y:S01]  /*23e0*/  IMAD.WIDE.U32 R54, R24, R56, R10 ;  /* 0x0000003818367225 */ /* 0x000fe200078e000a */
[----:B------:R-:W-:-:S02]  /*23f0*/  LOP3.LUT R60, R0, 0xfffffff0, RZ, 0xc0, !PT ;  /* 0xfffffff0003c7812 */ /* 0x000fc400078ec0ff */
[----:B------:R-:W-:Y:S01]  /*2400*/  ISETP.GE.AND P2, PT, R23, UR4, PT ;  /* 0x0000000417007c0c */ /* 0x000fe2000bf46270 */
[----:B------:R-:W-:Y:S01]  /*2410*/  IMAD.WIDE.U32 R56, R56, 0xa0, RZ ;  /* 0x000000a038387825 */ /* 0x000fe200078e00ff */
[----:B------:R-:W-:Y:S02]  /*2420*/  ISETP.GE.AND P1, PT, R18, UR4, PT ;  /* 0x0000000412007c0c */ /* 0x000fe4000bf26270 */
[----:B------:R-:W-:Y:S01]  /*2430*/  P2R R87, PR, RZ, 0x4 ;  /* 0x00000004ff577803 */ /* 0x000fe20000000000 */
[C---:B------:R-:W-:Y:S01]  /*2440*/  IMAD R3, R24.reuse, R51, R12 ;  /* 0x0000003318037224 */ /* 0x040fe200078e020c */
[----:B------:R-:W-:Y:S01]  /*2450*/  SHF.R.S32.HI R59, RZ, 0x1f, R60 ;  /* 0x0000001fff3b7819 */ /* 0x000fe2000001143c */
[----:B------:R-:W-:-:S04]  /*2460*/  IMAD.WIDE.U32 R48, R24, R50, R8 ;  /* 0x0000003218307225 */ /* 0x000fc800078e0008 */
[----:B------:R-:W-:Y:S01]  /*2470*/  VIADD R73, R30, 0x8 ;  /* 0x000000081e497836 */ /* 0x000fe20000000000 */
[----:B------:R-:W-:Y:S01]  /*2480*/  SHF.R.U32.HI R30, RZ, 0x3, R210 ;  /* 0x00000003ff1e7819 */ /* 0x000fe200000116d2 */
[----:B------:R-:W-:Y:S01]  /*2490*/  IMAD.IADD R68, R57, 0x1, R7 ;  /* 0x0000000139447824 */ /* 0x000fe200078e0207 */
[----:B------:R-:W-:Y:S01]  /*24a0*/  LOP3.LUT R7, R211, 0x70, R0, 0xf8, !PT ;  /* 0x00000070d3077812 */ /* 0x000fe200078ef800 */
[----:B------:R-:W-:Y:S01]  /*24b0*/  IMAD.IADD R65, R21, 0x1, R3 ;  /* 0x0000000115417824 */ /* 0x000fe200078e0203 */
[----:B------:R-:W-:Y:S01]  /*24c0*/  LOP3.LUT R5, R5, R30, RZ, 0x3c, !PT ;  /* 0x0000001e05057212 */ /* 0x000fe200078e3cff */
[----:B------:R-:W-:Y:S01]  /*24d0*/  IMAD.IADD R64, R3, 0x1, R49 ;  /* 0x0000000103407824 */ /* 0x000fe200078e0231 */
[----:B------:R-:W-:Y:S01]  /*24e0*/  LOP3.LUT R3, R4, R71, RZ, 0x3c, !PT ;  /* 0x0000004704037212 */ /* 0x000fe200078e3cff */
[----:B------:R-:W-:Y:S01]  /*24f0*/  IMAD R69, R51, 0xa0, RZ ;  /* 0x000000a033457824 */ /* 0x000fe200078e02ff */
[----:B------:R-:W-:Y:S01]  /*2500*/  LOP3.LUT R0, R7, R74, RZ, 0x3c, !PT ;  /* 0x0000004a07007212 */ /* 0x000fe200078e3cff */
[----:B------:R-:W-:-:S02]  /*2510*/  IMAD.SHL.U32 R81, R50, 0x40, RZ ;  /* 0x0000004032517824 */ /* 0x000fc400078e00ff */
[C---:B------:R-:W-:Y:S02]  /*2520*/  IMAD.SHL.U32 R80, R50.reuse, 0x80, RZ ;  /* 0x0000008032507824 */ /* 0x040fe400078e00ff */
[----:B------:R-:W-:-:S04]  /*2530*/  IMAD.WIDE.U32 R50, R50, 0xa0, RZ ;  /* 0x000000a032327825 */ /* 0x000fc800078e00ff */
[----:B------:R-:W-:Y:S02]  /*2540*/  IMAD.IADD R58, R212, 0x1, R3 ;  /* 0x00000001d43a7824 */ /* 0x000fe400078e0203 */
[----:B------:R-:W-:Y:S02]  /*2550*/  IMAD.IADD R84, R29, 0x1, R28 ;  /* 0x000000011d547824 */ /* 0x000fe400078e021c */
[----:B------:R-:W-:Y:S02]  /*2560*/  IMAD R72, R228, 0x40, R194 ;  /* 0x00000040e4487824 */ /* 0x000fe400078e02c2 */
[----:B------:R-:W-:Y:S02]  /*2570*/  IMAD.SHL.U32 R70, R31, 0x2, RZ ;  /* 0x000000021f467824 */ /* 0x000fe400078e00ff */
[----:B------:R-:W-:Y:S02]  /*2580*/  IMAD.IADD R69, R51, 0x1, R69 ;  /* 0x0000000133457824 */ /* 0x000fe400078e0245 */
[----:B------:R-:W-:-:S02]  /*2590*/  IMAD.IADD R67, R212, 0x1, R67 ;  /* 0x00000001d4437824 */ /* 0x000fc400078e0243 */
[----:B------:R-:W-:Y:S02]  /*25a0*/  IMAD.IADD R63, R53, 0x1, R13 ;  /* 0x00000001353f7824 */ /* 0x000fe400078e020d */
[----:B------:R-:W-:Y:S02]  /*25b0*/  IMAD.IADD R62, R13, 0x1, R55 ;  /* 0x000000010d3e7824 */ /* 0x000fe400078e0237 */
[----:B------:R-:W-:Y:S02]  /*25c0*/  IMAD.IADD R3, R216, 0x1, R5 ;  /* 0x00000001d8037824 */ /* 0x000fe400078e0205 */
[----:B------:R-:W-:Y:S01]  /*25d0*/  IMAD.IADD R0, R217, 0x1, R0 ;  /* 0x00000001d9007824 */ /* 0x000fe200078e0200 */
[----:B----4-:R-:W-:Y:S01]  /*25e0*/  SHF.R.S32.HI R66, RZ, 0x1f, R85 ;  /* 0x0000001fff427819 */ /* 0x010fe20000011455 */
[----:B------:R-:W-:Y:S06]  /*25f0*/  @!P6 BAR.SYNC.DEFER_BLOCKING 0x9, 0x100 ;  /* 0x024400000000eb1d */ /* 0x000fec0000010000 */
.L_x_1887:
[----:B0-----:R-:W0:Y:S01]  /*2600*/  LDC R92, c[0x0][0x430] ;  /* 0x00010c00ff5c7b82 */ /* 0x001e220000000800 */
[----:B------:R-:W-:Y:S02]  /*2610*/  VIADD R26, R26, 0xffffffff ;  /* 0xffffffff1a1a7836 */ /* 0x000fe40000000000 */
[----:B------:R-:W-:Y:S02]  /*2620*/  IMAD.MOV.U32 R91, RZ, RZ, RZ ;  /* 0x000000ffff5b7224 */ /* 0x000fe400078e00ff */
[----:B--23--:R-:W-:-:S03]  /*2630*/  IMAD R9, R26, 0xa0, R72 ;  /* 0x000000a01a097824 */ /* 0x00cfc600078e0248 */
[----:B------:R-:W1:Y:S01]  /*2640*/  LDC R103, c[0x0][0x3f4] ;  /* 0x0000fd00ff677b82 */ /* 0x000e620000000800 */
[----:B------:R-:W-:Y:S01]  /*2650*/  IMAD.IADD R11, R84, 0x1, R9 ;  /* 0x00000001540b7824 */ /* 0x000fe200078e0209 */
[----:B------:R-:W-:-:S03]  /*2660*/  ISETP.GE.AND P2, PT, R9, R2, PT ;  /* 0x000000020900720c */ /* 0x000fc60003f46270 */
[----:B------:R-:W-:Y:S01]  /*2670*/  IMAD.MOV.U32 R9, RZ, RZ, R11 ;  /* 0x000000ffff097224 */ /* 0x000fe200078e000b */
[----:B------:R-:W-:Y:S02]  /*2680*/  ISETP.GT.OR P2, PT, R72, 0x9f, P2 ;  /* 0x0000009f4800780c */ /* 0x000fe40001744670 */
[----:B0-----:R-:W-:-:S11]  /*2690*/  ISETP.NE.AND P3, PT, R92, 0x1, PT ;  /* 0x000000015c00780c */ /* 0x001fd60003f65270 */
[----:B------:R-:W0:Y:S08]  /*26a0*/  @!P2 LDC.64 R6, c[0x0][0x428] ;  /* 0x00010a00ff06ab82 */ /* 0x000e300000000a00 */
[----:B------:R-:W2:Y:S08]  /*26b0*/  @!P2 LDC.64 R12, c[0x0][0x418] ;  /* 0x00010600ff0cab82 */ /* 0x000eb00000000a00 */
[----:B------:R-:W3:Y:S08]  /*26c0*/  @P3 LDC R4, c[0x0][0x434] ;  /* 0x00010d00ff043b82 */ /* 0x000ef00000000800 */
[----:B------:R-:W4:Y:S01]  /*26d0*/  @P3 LDC R5, c[0x0][0x438] ;  /* 0x00010e00ff053b82 */ /* 0x000f220000000800 */
[----:B---3--:R-:W-:-:S05]  /*26e0*/  @P3 IMAD.HI.U32 R4, R11, R4, RZ ;  /* 0x000000040b043227 */ /* 0x008fca00078e00ff */
[----:B----4-:R-:W-:Y:S01]  /*26f0*/  @P3 SHF.R.U32.HI R9, RZ, R5, R4 ;  /* 0x00000005ff093219 */ /* 0x010fe20000011604 */
[----:B0-----:R-:W-:-:S03]  /*2700*/  @!P2 IMAD R4, R66, R6, RZ ;  /* 0x000000064204a224 */ /* 0x001fc600078e02ff */
[--C-:B------:R-:W-:Y:S01]  /*2710*/  @!P2 SHF.R.S32.HI R5, RZ, 0x1f, R9.reuse ;  /* 0x0000001fff05a819 */ /* 0x100fe20000011409 */
[----:B------:R-:W-:Y:S02]  /*2720*/  @!P2 IMAD R7, R85, R7, R4 ;  /* 0x000000075507a224 */ /* 0x000fe400078e0204 */
[----:B------:R-:W-:-:S04]  /*2730*/  @!P2 IMAD.MOV.U32 R4, RZ, RZ, R9 ;  /* 0x000000ffff04a224 */ /* 0x000fc800078e0009 */
        /* <DEDUP_REMOVED lines=18> */
[----:B0-----:R-:W-:Y:S06]  /*2860*/  @!P2 BRA `(.L_x_1814) ;  /* 0x0000006400d4a947 */ /* 0x001fec0003800000 */
[----:B------:R-:W-:Y:S01]  /*2870*/  SHF.R.S32.HI R93, RZ, 0x1f, R92 ;  /* 0x0000001fff5d7819 */ /* 0x000fe2000001145c */
[----:B------:R-:W-:Y:S01]  /*2880*/  ULDC.64 UR4, c[0x0][0x300] ;  /* 0x0000c00000047ab9 */ /* 0x000fe20000000a00 */
[----:B-----5:R-:W-:Y:S01]  /*2890*/  SHF.R.S32.HI R94, RZ, 0x1f, R91 ;  /* 0x0000001fff5e7819 */ /* 0x020fe2000001145b */
[----:B------:R-:W-:-:S04]  /*28a0*/  IMAD.WIDE.U32 R4, R92, UR4, RZ ;  /* 0x000000045c047c25 */ /* 0x000fc8000f8e00ff */
[----:B------:R-:W-:Y:S02]  /*28b0*/  IMAD R7, R93, UR4, RZ ;  /* 0x000000045d077c24 */ /* 0x000fe4000f8e02ff */
[----:B------:R-:W-:Y:S02]  /*28c0*/  IMAD R95, R26, -0xa0, R2 ;  /* 0xffffff601a5f7824 */ /* 0x000fe400078e0202 */
[----:B------:R-:W-:Y:S01]  /*28d0*/  IMAD R7, R92, UR5, R7 ;  /* 0x000000055c077c24 */ /* 0x000fe2000f8e0207 */
[----:B------:R-:W-:Y:S02]  /*28e0*/  ULDC.64 UR4, c[0x0][0x310] ;  /* 0x0000c40000047ab9 */ /* 0x000fe40000000a00 */
[----:B------:R-:W-:Y:S01]  /*28f0*/  IMAD R6, R94, UR4, RZ ;  /* 0x000000045e067c24 */ /* 0x000fe2000f8e02ff */
[----:B------:R-:W-:Y:S01]  /*2900*/  VIMNMX R95, R95, 0xa0, PT ;  /* 0x000000a05f5f7848 */ /* 0x000fe20003fe0100 */
[----:B------:R-:W-:Y:S02]  /*2910*/  IMAD.IADD R5, R5, 0x1, R7 ;  /* 0x0000000105057824 */ /* 0x000fe400078e0207 */
[----:B------:R-:W-:-:S02]  /*2920*/  IMAD R7, R91, UR5, R6 ;  /* 0x000000055b077c24 */ /* 0x000fc4000f8e0206 */
[----:B------:R-:W-:Y:S01]  /*2930*/  IMAD.WIDE.U32 R4, R91, UR4, R4 ;  /* 0x000000045b047c25 */ /* 0x000fe2000f8e0004 */
[----:B------:R-:W-:-:S03]  /*2940*/  ULDC.64 UR4, c[0x0][0x308] ;  /* 0x0000c20000047ab9 */ /* 0x000fc60000000a00 */
[----:B------:R-:W-:Y:S02]  /*2950*/  IMAD.IADD R5, R5, 0x1, R7 ;  /* 0x0000000105057824 */ /* 0x000fe400078e0207 */
[----:B------:R-:W-:Y:S02]  /*2960*/  IMAD R6, R68, R26, RZ ;  /* 0x0000001a44067224 */ /* 0x000fe400078e02ff */
[----:B------:R-:W-:Y:S01]  /*2970*/  IMAD.WIDE.U32 R100, R195, UR4, R4 ;  /* 0x00000004c3647c25 */ /* 0x000fe2000f8e0004 */
[----:B------:R-:W-:-:S03]  /*2980*/  SHF.R.S32.HI R5, RZ, 0x1f, R26 ;  /* 0x0000001fff057819 */ /* 0x000fc6000001141a */
[----:B------:R-:W-:Y:S01]  /*2990*/  IMAD R99, R195, UR5, R101 ;  /* 0x00000005c3637c24 */ /* 0x000fe2000f8e0265 */
[----:B------:R-:W-:Y:S01]  /*29a0*/  ULDC.64 UR4, c[0x0][0x2e8] ;  /* 0x0000ba0000047ab9 */ /* 0x000fe20000000a00 */
[----:B------:R-:W-:Y:S01]  /*29b0*/  IMAD R4, R69, R26, RZ ;  /* 0x0000001a45047224 */ /* 0x000fe200078e02ff */
[----:B------:R-:W-:Y:S01]  /*29c0*/  IADD3 R100, P2, R100, UR4, RZ ;  /* 0x0000000464647c10 */ /* 0x000fe2000ff5e0ff */
[----:B------:R-:W-:Y:S01]  /*29d0*/  ULDC.U8 UR4, c[0x0][0x410] ;  /* 0x0001040000047ab9 */ /* 0x000fe20000000000 */
[----:B------:R-:W-:Y:S02]  /*29e0*/  IMAD R11, R5, R56, R6 ;  /* 0x00000038050b7224 */ /* 0x000fe400078e0206 */
[----:B------:R-:W-:Y:S01]  /*29f0*/  IADD3.X R99, R99, UR5, RZ, P2, !PT ;  /* 0x0000000563637c10 */ /* 0x000fe200097fe4ff */
[----:B------:R-:W-:Y:S01]  /*2a00*/  IMAD R9, R5, R50, R4 ;  /* 0x0000003205097224 */ /* 0x000fe200078e0204 */
[----:B------:R-:W-:Y:S01]  /*2a10*/  ISETP.NE.AND P2, PT, RZ, UR4, PT ;  /* 0x00000004ff007c0c */ /* 0x000fe2000bf45270 */
[----:B------:R-:W-:-:S04]  /*2a20*/  IMAD.WIDE.U32 R4, R50, R26, RZ ;  /* 0x0000001a32047225 */ /* 0x000fc800078e00ff */
[----:B------:R-:W-:-:S04]  /*2a30*/  IMAD.WIDE.U32 R6, R56, R26, RZ ;  /* 0x0000001a38067225 */ /* 0x000fc800078e00ff */
[----:B------:R-:W-:Y:S02]  /*2a40*/  IMAD.IADD R86, R5, 0x1, R9 ;  /* 0x0000000105567824 */ /* 0x000fe400078e0209 */
[----:B------:R-:W-:Y:S02]  /*2a50*/  IMAD.IADD R98, R7, 0x1, R11 ;  /* 0x0000000107627824 */ /* 0x000fe400078e020b */
[----:B------:R-:W-:Y:S05]  /*2a60*/  @!P2 BRA `(.L_x_1815) ;  /* 0x0000003000b4a947 */ /* 0x000fea0003800000 */
        /* <DEDUP_REMOVED lines=31> */
.L_x_1817:
[----:B------:R-:W-:Y:S05]  /*2c60*/  BSYNC B1 ;  /* 0x0000000000017941 */ /* 0x000fea0003800000 */
.L_x_1816:
[----:B0-----:R-:W-:Y:S01]  /*2c70*/  VIADD R10, R194, 0x40 ;  /* 0x00000040c20a7836 */ /* 0x001fe20000000000 */
[----:B------:R-:W-:Y:S01]  /*2c80*/  BSSY B1, `(.L_x_1818) ;  /* 0x0000019000017945 */ /* 0x000fe20003800000 */
[----:B-----5:R-:W-:Y:S02]  /*2c90*/  IMAD.MOV.U32 R110, RZ, RZ, R44 ;  /* 0x000000ffff6e7224 */ /* 0x020fe400078e002c */
[----:B------:R-:W-:Y:S01]  /*2ca0*/  IMAD.MOV.U32 R122, RZ, RZ, R96 ;  /* 0x000000ffff7a7224 */ /* 0x000fe200078e0060 */
        /* <DEDUP_REMOVED lines=22> */
.L_x_1819:
[----:B------:R-:W-:Y:S05]  /*2e10*/  BSYNC B1 ;  /* 0x0000000000017941 */ /* 0x000fea0003800000 */
.L_x_1818:
        /* <DEDUP_REMOVED lines=22> */
.L_x_1821:
[----:B------:R-:W-:Y:S05]  /*2f80*/  BSYNC B1 ;  /* 0x0000000000017941 */ /* 0x000fea0003800000 */
.L_x_1820:
[----:B0-----:R-:W2:Y:S01]  /*2f90*/  LDL R4, [R1+0x4] ;  /* 0x0000040001047983 */ /* 0x001ea20000100800 */
[----:B------:R-:W-:Y:S02]  /*2fa0*/  IMAD.MOV.U32 R113, RZ, RZ, R42 ;  /* 0x000000ffff717224 */ /* 0x000fe400078e002a */
[----:B------:R-:W-:Y:S02]  /*2fb0*/  IMAD.MOV.U32 R119, RZ, RZ, R46 ;  /* 0x000000ffff777224 */ /* 0x000fe400078e002e */
[----:B-----5:R-:W-:Y:S02]  /*2fc0*/  IMAD.MOV.U32 R108, RZ, RZ, R34 ;  /* 0x000000ffff6c7224 */ /* 0x020fe400078e0022 */
[----:B------:R-:W-:Y:S02]  /*2fd0*/  IMAD.MOV.U32 R111, RZ, RZ, R38 ;  /* 0x000000ffff6f7224 */ /* 0x000fe400078e0026 */
[----:B------:R-:W-:Y:S02]  /*2fe0*/  IMAD.MOV.U32 R109, RZ, RZ, R36 ;  /* 0x000000ffff6d7224 */ /* 0x000fe400078e0024 */
[----:B------:R-:W-:-:S02]  /*2ff0*/  IMAD.MOV.U32 R112, RZ, RZ, R40 ;  /* 0x000000ffff707224 */ /* 0x000fc400078e0028 */
[----:B------:R-:W-:Y:S02]  /*3000*/  IMAD.MOV.U32 R102, RZ, RZ, R8 ;  /* 0x000000ffff667224 */ /* 0x000fe400078e0008 */
[----:B------:R-:W-:Y:S02]  /*3010*/  IMAD.MOV.U32 R106, RZ, RZ, R30 ;  /* 0x000000ffff6a7224 */ /* 0x000fe400078e001e */
[----:B------:R-:W-:Y:S02]  /*3020*/  IMAD.MOV.U32 R105, RZ, RZ, R28 ;  /* 0x000000ffff697224 */ /* 0x000fe400078e001c */
[----:B------:R-:W-:Y:S01]  /*3030*/  IMAD.MOV.U32 R107, RZ, RZ, R32 ;  /* 0x000000ffff6b7224 */ /* 0x000fe200078e0020 */
[----:B--2---:R-:W-:-:S13]  /*3040*/  R2UR UR4, R4 ;  /* 0x00000000040472ca */ /* 0x004fda00000e0000 */
[----:B------:R-:W-:-:S06]  /*3050*/  UISETP.NE.AND UP0, UPT, UR4, 0x3, UPT ;  /* 0x000000030400788c */ /* 0x000fcc000bf05270 */
[----:B------:R-:W-:-:S13]  /*3060*/  PLOP3.LUT P5, PT, PT, PT, UP0, 0x80, 0x0 ;  /* 0x000000000000781c */ /* 0x000fda0003faf008 */
[----:B------:R-:W-:Y:S05]  /*3070*/  @!P5 BRA `(.L_x_1822) ;  /* 0x000000000004d947 */ /* 0x000fea0003800000 */
[----:B------:R-:W-:Y:S01]  /*3080*/  BPT.TRAP 0x1 ;  /* 0x000000040000795c */ /* 0x000fe20000300000 */
.L_x_1822:
[----:B------:R-:W-:Y:S01]  /*3090*/  IMAD R86, R191, 0x8, R17 ;  /* 0x00000008bf567824 */ /* 0x000fe200078e0211 */
[----:B------:R-:W-:Y:S01]  /*30a0*/  SHF.L.U32 R98, R200, 0x1f, RZ ;  /* 0x0000001fc8627819 */ /* 0x000fe200000006ff */
[----:B------:R-:W-:Y:S03]  /*30b0*/  BSSY B1, `(.L_x_1823) ;  /* 0x0000003000017945 */ /* 0x000fe60003800000 */
[----:B------:R-:W0:Y:S02]  /*30c0*/  SYNCS.PHASECHK.TRANS64.TRYWAIT P6, [R86+URZ+0x22890], R98 ;  /* 0x02289062560075a7 */ /* 0x000e2400080c017f */
[----:B0-----:R-:W-:Y:S05]  /*30d0*/  @!P6 BRA `(.L_x_1824) ;  /* 0x000002ac00f0e947 */ /* 0x001fea0003800000 */
.L_x_2201:
[----:B------:R-:W-:Y:S05]  /*30e0*/  BSYNC B1 ;  /* 0x0000000000017941 */ /* 0x000fea0003800000 */
.L_x_1823:
[----:B------:R-:W-:-:S03]  /*30f0*/  UMOV UR4, 0xffffffff ;  /* 0xffffffff00047882 */ /* 0x000fc60000000000 */
[----:B------:R-:W-:Y:S05]  /*3100*/  BRA.DIV UR4, `(.L_x_1825) ;  /* 0x000002ae04f87947 */ /* 0x000fea000b800000 */
[----:B------:R1:W2:Y:S04]  /*3110*/  SHFL.IDX PT, R101, R99, RZ, 0x1c1f ;  /* 0x001c1fff63657589 */ /* 0x0002a800000e0000 */
[----:B------:R1:W3:Y:S02]  /*3120*/  SHFL.IDX PT, R14, R100, RZ, 0x1c1f ;  /* 0x001c1fff640e7589 */ /* 0x0002e400000e0000 */
.L_x_2205:
[----:B------:R-:W-:Y:S04]  /*3130*/  BSSY B1, `(.L_x_1826) ;  /* 0x00000e7000017945 */ /* 0x000fe80003800000 */
[----:B------:R-:W-:Y:S05]  /*3140*/  @P2 BRA `(.L_x_1827) ;  /* 0x0000000c00942947 */ /* 0x000fea0003800000 */
[----:B------:R-:W-:Y:S04]  /*3150*/  BSSY B2, `(.L_x_1828) ;  /* 0x0000071000027945 */ /* 0x000fe80003800000 */
[----:B------:R-:W-:Y:S05]  /*3160*/  @P1 BRA `(.L_x_1829) ;  /* 0x0000000400bc1947 */ /* 0x000fea0003800000 */
[----:B------:R4:W0:Y:S01]  /*3170*/  LDS.128 R4, [R90+0x18400] ;  /* 0x018400005a047984 */ /* 0x0008220000000c00 */
[----:B---3--:R-:W-:Y:S01]  /*3180*/  IADD3 R10, P2, R18, R14, RZ ;  /* 0x0000000e120a7210 */ /* 0x008fe20007f5e0ff */
[----:B------:R-:W-:Y:S04]  /*3190*/  BSSY B3, `(.L_x_1830) ;  /* 0x000006b000037945 */ /* 0x000fe80003800000 */
[----:B--2---:R-:W-:Y:S01]  /*31a0*/  IMAD.X R11, R101, 0x1, R19, P2 ;  /* 0x00000001650b7824 */ /* 0x004fe200010e0613 */
[----:B------:R-:W-:-:S13]  /*31b0*/  ISETP.GE.AND P2, PT, R188, R103, PT ;  /* 0x00000067bc00720c */ /* 0x000fda0003f46270 */
[----:B----4-:R-:W-:Y:S05]  /*31c0*/  @P2 BRA `(.L_x_1831) ;  /* 0x00000004009c2947 */ /* 0x010fea0003800000 */
[----:B------:R-:W-:Y:S01]  /*31d0*/  SHF.R.U32.HI R13, RZ, 0x8, R97 ;  /* 0x00000008ff0d7819 */ /* 0x000fe20000011661 */
[----:B0-----:R-:W-:Y:S01]  /*31e0*/  IMAD.MOV.U32 R12, RZ, RZ, R4 ;  /* 0x000000ffff0c7224 */ /* 0x001fe200078e0004 */
[----:B------:R-:W-:Y:S02]  /*31f0*/  SHF.R.U32.HI R15, RZ, 0x8, R47 ;  /* 0x00000008ff0f7819 */ /* 0x000fe4000001162f */
[----:B------:R-:W-:Y:S01]  /*3200*/  SHF.R.U32.HI R114, RZ, 0x10, R97 ;  /* 0x00000010ff727819 */ /* 0x000fe20000011661 */
[----:B------:R-:W-:Y:S01]  /*3210*/  IMAD.SHL.U32 R13, R13, 0x100, RZ ;  /* 0x000001000d0d7824 */ /* 0x000fe200078e00ff */
[----:B------:R-:W-:Y:S01]  /*3220*/  LOP3.LUT R46, R97, 0xff0000ff, RZ, 0xc0, !PT ;  /* 0xff0000ff612e7812 */ /* 0x000fe200078ec0ff */
[----:B------:R-:W-:Y:S01]  /*3230*/  IMAD.SHL.U32 R15, R15, 0x100, RZ ;  /* 0x000001000f0f7824 */ /* 0x000fe200078e00ff */
[----:B------:R-:W-:Y:S02]  /*3240*/  SHF.R.U32.HI R97, RZ, 0x10, R47 ;  /* 0x00000010ff617819 */ /* 0x000fe4000001162f */
[----:B------:R-:W-:-:S02]  /*3250*/  LOP3.LUT R96, R47, 0xff0000ff, RZ, 0xc0, !PT ;  /* 0xff0000ff2f607812 */ /* 0x000fc400078ec0ff */
[----:B------:R-:W-:Y:S01]  /*3260*/  LOP3.LUT R46, R46, 0xff00, R13, 0xf8, !PT ;  /* 0x0000ff002e2e7812 */ /* 0x000fe200078ef80d */
[----:B------:R-:W-:Y:S01]  /*3270*/  IMAD.U32 R13, R114, 0x10000, RZ ;  /* 0x00010000720d7824 */ /* 0x000fe200078e00ff */
[----:B------:R-:W-:Y:S01]  /*3280*/  LOP3.LUT R96, R96, 0xff00, R15, 0xf8, !PT ;  /* 0x0000ff0060607812 */ /* 0x000fe200078ef80f */
[----:B------:R-:W-:Y:S01]  /*3290*/  IMAD.U32 R47, R97, 0x10000, RZ ;  /* 0x00010000612f7824 */ /* 0x000fe200078e00ff */
[----:B------:R-:W-:Y:S02]  /*32a0*/  F2FP.F16.E4M3.UNPACK_B R15, R119.H1 ;  /* 0x00000077ff0f723e */ /* 0x000fe400030006ff */
[-C--:B------:R-:W-:Y:S02]  /*32b0*/  F2FP.F16.E4M3.UNPACK_B R4, R5.reuse ;  /* 0x00000005ff04723e */ /* 0x080fe400020006ff */
[----:B------:R-:W-:Y:S01]  /*32c0*/  F2FP.F16.E4M3.UNPACK_B R5, R5.H1 ;  /* 0x00000005ff05723e */ /* 0x000fe200030006ff */
[--C-:B------:R-:W-:Y:S01]  /*32d0*/  HADD2.F32 R114, -RZ, R15.reuse.H1_H1 ;  /* 0x3000000fff727230 */ /* 0x100fe20000004100 */
[----:B------:R-:W-:Y:S01]  /*32e0*/  LOP3.LUT R97, R46, 0xff0000, R13, 0xf8, !PT ;  /* 0x00ff00002e617812 */ /* 0x000fe200078ef80d */
[----:B------:R-:W-:Y:S01]  /*32f0*/  HADD2.F32 R13, -RZ, R4.H1_H1 ;  /* 0x30000004ff0d7230 */ /* 0x000fe20000004100 */
[----:B------:R-:W-:Y:S01]  /*3300*/  LOP3.LUT R115, R96, 0xff0000, R47, 0xf8, !PT ;  /* 0x00ff000060737812 */ /* 0x000fe200078ef82f */
[----:B------:R-:W-:Y:S01]  /*3310*/  HADD2.F32 R96, -RZ, R15.H0_H0 ;  /* 0x2000000fff607230 */ /* 0x000fe20000004100 */
[----:B------:R-:W-:Y:S01]  /*3320*/  F2FP.F16.E4M3.UNPACK_B R46, R122.H1 ;  /* 0x0000007aff2e723e */ /* 0x000fe200030006ff */
[----:B------:R-:W-:-:S02]  /*3330*/  HADD2.F32 R15, -RZ, R5.H1_H1 ;  /* 0x30000005ff0f7230 */ /* 0x000fc40000004100 */
[----:B------:R-:W-:Y:S02]  /*3340*/  HADD2.F32 R5, -RZ, R5.H0_H0 ;  /* 0x20000005ff057230 */ /* 0x000fe40000004100 */
[----:B------:R-:W-:Y:S01]  /*3350*/  FMUL.FTZ R117, R13, R96 ;  /* 0x000000600d757220 */ /* 0x000fe20000410000 */
[--C-:B------:R-:W-:Y:S02]  /*3360*/  HADD2.F32 R47, -RZ, R46.reuse.H0_H0 ;  /* 0x2000002eff2f7230 */ /* 0x100fe40000004100 */
[-C--:B------:R-:W-:Y:S01]  /*3370*/  FMUL.FTZ R118, R15, R114.reuse ;  /* 0x000000720f767220 */ /* 0x080fe20000410000 */
[----:B------:R-:W-:Y:S02]  /*3380*/  HADD2.F32 R46, -RZ, R46.H1_H1 ;  /* 0x3000002eff2e7230 */ /* 0x000fe40000004100 */
[C---:B------:R-:W-:Y:S01]  /*3390*/  FMUL.FTZ R114, R5.reuse, R114 ;  /* 0x0000007205727220 */ /* 0x040fe20000410000 */
[----:B------:R-:W-:Y:S02]  /*33a0*/  HADD2.F32 R4, -RZ, R4.H0_H0 ;  /* 0x20000004ff047230 */ /* 0x000fe40000004100 */
[----:B------:R-:W-:Y:S01]  /*33b0*/  FFMA.FTZ R120, R5, R46, -R118 ;  /* 0x0000002e05787223 */ /* 0x000fe20000010876 */
[----:B------:R-:W-:-:S02]  /*33c0*/  F2FP.F16.E4M3.UNPACK_B R5, R12.H1 ;  /* 0x0000000cff05723e */ /* 0x000fc400030006ff */
[C---:B------:R-:W-:Y:S01]  /*33d0*/  FMUL.FTZ R116, R4.reuse, R96 ;  /* 0x0000006004747220 */ /* 0x040fe20000410000 */
[----:B------:R-:W-:Y:S01]  /*33e0*/  F2FP.F16.E4M3.UNPACK_B R96, R119 ;  /* 0x00000077ff60723e */ /* 0x000fe200020006ff */
[----:B------:R-:W-:Y:S01]  /*33f0*/  FFMA.FTZ R121, R15, R46, R114 ;  /* 0x0000002e0f797223 */ /* 0x000fe20000010072 */
[----:B------:R-:W-:Y:S01]  /*3400*/  F2FP.F16.E4M3.UNPACK_B R12, R12 ;  /* 0x0000000cff0c723e */ /* 0x000fe200020006ff */
[-C--:B------:R-:W-:Y:S01]  /*3410*/  FFMA.FTZ R119, R13, R47.reuse, R116 ;  /* 0x0000002f0d777223 */ /* 0x080fe20000010074 */
[--C-:B------:R-:W-:Y:S02]  /*3420*/  HADD2.F32 R13, -RZ, R5.reuse.H0_H0 ;  /* 0x20000005ff0d7230 */ /* 0x100fe40000004100 */
[----:B------:R-:W-:Y:S01]  /*3430*/  FFMA.FTZ R4, R4, R47, -R117 ;  /* 0x0000002f04047223 */ /* 0x000fe20000010875 */
[----:B------:R-:W-:Y:S01]  /*3440*/  HADD2.F32 R15, -RZ, R5.H1_H1 ;  /* 0x30000005ff0f7230 */ /* 0x000fe20000004100 */
[----:B------:R-:W-:Y:S01]  /*3450*/  F2FP.F16.E4M3.UNPACK_B R46, R122 ;  /* 0x0000007aff2e723e */ /* 0x000fe200020006ff */
[----:B------:R-:W-:Y:S01]  /*3460*/  HADD2.F32 R114, -RZ, R96.H1_H1 ;  /* 0x30000060ff727230 */ /* 0x000fe20000004100 */
[----:B------:R-:W-:Y:S01]  /*3470*/  F2FP.SATFINITE.E4M3.F32.PACK_AB_MERGE_C R124, R121, R120, RZ ;  /* 0x00000078797c723e */ /* 0x000fe200048070ff */
[----:B------:R-:W-:-:S02]  /*3480*/  HADD2.F32 R5, -RZ, R12.H0_H0 ;  /* 0x2000000cff057230 */ /* 0x000fc40000004100 */
[----:B------:R-:W-:Y:S02]  /*3490*/  HADD2.F32 R47, -RZ, R96.H0_H0 ;  /* 0x20000060ff2f7230 */ /* 0x000fe40000004100 */
[-C--:B------:R-:W-:Y:S01]  /*34a0*/  FMUL.FTZ R116, R15, R114.reuse ;  /* 0x000000720f747220 */ /* 0x080fe20000410000 */
[----:B------:R-:W-:Y:S02]  /*34b0*/  HADD2.F32 R12, -RZ, R12.H1_H1 ;  /* 0x3000000cff0c7230 */ /* 0x000fe40000004100 */
[----:B------:R-:W-:Y:S01]  /*34c0*/  FMUL.FTZ R118, R13, R114 ;  /* 0x000000720d767220 */ /* 0x000fe20000410000 */
[--C-:B------:R-:W-:Y:S02]  /*34d0*/  HADD2.F32 R96, -RZ, R46.reuse.H1_H1 ;  /* 0x3000002eff607230 */ /* 0x100fe40000004100 */
[----:B------:R-:W-:Y:S02]  /*34e0*/  HADD2.F32 R46, -RZ, R46.H0_H0 ;  /* 0x2000002eff2e7230 */ /* 0x000fe40000004100 */
[CC--:B------:R-:W-:Y:S01]  /*34f0*/  FMUL.FTZ R114, R12.reuse, R47.reuse ;  /* 0x0000002f0c727220 */ /* 0x0c0fe20000410000 */
[----:B------:R-:W-:Y:S01]  /*3500*/  FMUL.FTZ R47, R5, R47 ;  /* 0x0000002f052f7220 */ /* 0x000fe20000410000 */
[-C--:B------:R-:W-:Y:S01]  /*3510*/  FFMA.FTZ R15, R15, R96.reuse, R118 ;  /* 0x000000600f0f7223 */ /* 0x080fe20000010076 */
[----:B------:R-:W-:Y:S01]  /*3520*/  FFMA.FTZ R116, R13, R96, -R116 ;  /* 0x000000600d747223 */ /* 0x000fe20000010874 */
[-C--:B------:R-:W-:Y:S01]  /*3530*/  FFMA.FTZ R117, R5, R46.reuse, -R114 ;  /* 0x0000002e05757223 */ /* 0x080fe20000010872 */
[----:B------:R-:W-:Y:S01]  /*3540*/  FFMA.FTZ R118, R12, R46, R47 ;  /* 0x0000002e0c767223 */ /* 0x000fe2000001002f */
[----:B------:R-:W-:-:S02]  /*3550*/  F2FP.F16.E4M3.UNPACK_B R12, R7.H1 ;  /* 0x00000007ff0c723e */ /* 0x000fc400030006ff */
        /* <DEDUP_REMOVED lines=18> */
[-C--:B------:R-:W-:Y:S01]  /*3680*/  FMUL.FTZ R116, R12, R114.reuse ;  /* 0x000000720c747220 */ /* 0x080fe20000410000 */
[----:B------:R-:W-:Y:S01]  /*3690*/  F2FP.F16.E4M3.UNPACK_B R7, R7 ;  /* 0x00000007ff07723e */ /* 0x000fe200020006ff */
[----:B------:R-:W-:Y:S01]  /*36a0*/  FMUL.FTZ R121, R5, R114 ;  /* 0x0000007205797220 */ /* 0x000fe20000410000 */
[----:B------:R-:W-:-:S02]  /*36b0*/  HADD2.F32 R115, -RZ, R115.H0_H0 ;  /* 0x20000073ff737230 */ /* 0x000fc40000004100 */
[-C--:B------:R-:W-:Y:S01]  /*36c0*/  FFMA.FTZ R116, R5, R13.reuse, -R116 ;  /* 0x0000000d05747223 */ /* 0x080fe20000010874 */
[--C-:B------:R-:W-:Y:S02]  /*36d0*/  HADD2.F32 R5, -RZ, R6.reuse.H0_H0 ;  /* 0x20000006ff057230 */ /* 0x100fe40000004100 */
[----:B------:R-:W-:Y:S01]  /*36e0*/  FFMA.FTZ R121, R12, R13, R121 ;  /* 0x0000000d0c797223 */ /* 0x000fe20000010079 */
[--C-:B------:R-:W-:Y:S02]  /*36f0*/  HADD2.F32 R12, -RZ, R7.reuse.H0_H0 ;  /* 0x20000007ff0c7230 */ /* 0x100fe40000004100 */
[----:B------:R-:W-:Y:S01]  /*3700*/  FFMA.FTZ R15, R15, R96, R122 ;  /* 0x000000600f0f7223 */ /* 0x000fe2000001007a */
[----:B------:R-:W-:Y:S02]  /*3710*/  HADD2.F32 R6, -RZ, R6.H1_H1 ;  /* 0x30000006ff067230 */ /* 0x000fe40000004100 */
[----:B------:R-:W-:Y:S01]  /*3720*/  HADD2.F32 R7, -RZ, R7.H1_H1 ;  /* 0x30000007ff077230 */ /* 0x000fe20000004100 */
[----:B------:R-:W-:Y:S01]  /*3730*/  F2FP.SATFINITE.E4M3.F32.PACK_AB_MERGE_C R116, R121, R116, RZ ;  /* 0x000000747974723e */ /* 0x000fe200048070ff */
[----:B------:R-:W-:-:S02]  /*3740*/  HADD2.F32 R47, -RZ, R47.H0_H0 ;  /* 0x2000002fff2f7230 */ /* 0x000fc40000004100 */
[-C--:B------:R-:W-:Y:S01]  /*3750*/  FMUL.FTZ R96, R6, R115.reuse ;  /* 0x0000007306607220 */ /* 0x080fe20000410000 */
[----:B------:R-:W-:Y:S02]  /*3760*/  HADD2.F32 R46, -RZ, R46.H0_H0 ;  /* 0x2000002eff2e7230 */ /* 0x000fe40000004100 */
[----:B------:R-:W-:Y:S01]  /*3770*/  FMUL.FTZ R115, R5, R115 ;  /* 0x0000007305737220 */ /* 0x000fe20000410000 */
[----:B------:R-:W-:Y:S02]  /*3780*/  HADD2.F32 R97, -RZ, R97.H0_H0 ;  /* 0x20000061ff617230 */ /* 0x000fe40000004100 */
[-C--:B------:R-:W-:Y:S01]  /*3790*/  FMUL.FTZ R13, R7, R47.reuse ;  /* 0x0000002f070d7220 */ /* 0x080fe20000410000 */
[C---:B------:R-:W-:Y:S01]  /*37a0*/  FMUL.FTZ R114, R12.reuse, R47 ;  /* 0x0000002f0c727220 */ /* 0x040fe20000410000 */
[----:B------:R-:W-:Y:S02]  /*37b0*/  F2FP.SATFINITE.E4M3.F32.PACK_AB_MERGE_C R15, R15, R120, RZ ;  /* 0x000000780f0f723e */ /* 0x000fe400048070ff */
[-C--:B------:R-:W-:Y:S01]  /*37c0*/  FFMA.FTZ R13, R12, R46.reuse, -R13 ;  /* 0x0000002e0c0d7223 */ /* 0x080fe2000001080d */
[----:B------:R-:W-:Y:S01]  /*37d0*/  FFMA.FTZ R114, R7, R46, R114 ;  /* 0x0000002e07727223 */ /* 0x000fe20000010072 */
[-C--:B------:R-:W-:Y:S01]  /*37e0*/  FFMA.FTZ R96, R5, R97.reuse, -R96 ;  /* 0x0000006105607223 */ /* 0x080fe20000010860 */
[----:B------:R-:W-:Y:S01]  /*37f0*/  FFMA.FTZ R115, R6, R97, R115 ;  /* 0x0000006106737223 */ /* 0x000fe20000010073 */
[----:B------:R-:W-:-:S02]  /*3800*/  F2FP.SATFINITE.E4M3.F32.PACK_AB_MERGE_C R5, R119, R4, R124 ;  /* 0x000000047705723e */ /* 0x000fc4000480707c */
[----:B------:R-:W-:Y:S02]  /*3810*/  F2FP.SATFINITE.E4M3.F32.PACK_AB_MERGE_C R4, R118, R117, R123 ;  /* 0x000000757604723e */ /* 0x000fe4000480707b */
[----:B------:R-:W-:Y:S02]  /*3820*/  F2FP.SATFINITE.E4M3.F32.PACK_AB_MERGE_C R6, R115, R96, R116 ;  /* 0x000000607306723e */ /* 0x000fe40004807074 */
[----:B------:R-:W-:-:S07]  /*3830*/  F2FP.SATFINITE.E4M3.F32.PACK_AB_MERGE_C R7, R114, R13, R15 ;  /* 0x0000000d7207723e */ /* 0x000fce000480700f */
.L_x_1831:
[----:B------:R-:W-:Y:S05]  /*3840*/  BSYNC B3 ;  /* 0x0000000000037941 */ /* 0x000fea0003800000 */
.L_x_1830:
[----:B0-----:R4:W-:Y:S02]  /*3850*/  ST.E.128 desc[UR60][R10.64], R4 ;  /* 0x000000040a007985 */ /* 0x0019e4000c101d3c */
.L_x_1829:
[----:B------:R-:W-:Y:S05]  /*3860*/  BSYNC B2 ;  /* 0x0000000000027941 */ /* 0x000fea0003800000 */
.L_x_1828:
[----:B------:R-:W-:-:S13]  /*3870*/  ISETP.NE.AND P2, PT, R87, RZ, PT ;  /* 0x000000ff5700720c */ /* 0x000fda0003f45270 */
[----:B------:R-:W-:Y:S05]  /*3880*/  @P2 BRA `(.L_x_1827) ;  /* 0x0000000400c42947 */ /* 0x000fea0003800000 */
[----:B----4-:R4:W0:Y:S01]  /*3890*/  LDS.128 R4, [R89+0x18400] ;  /* 0x0184000059047984 */ /* 0x0108220000000c00 */
[----:B---3--:R-:W-:Y:S01]  /*38a0*/  IADD3 R10, P2, R23, R14, RZ ;  /* 0x0000000e170a7210 */ /* 0x008fe20007f5e0ff */
[----:B------:R-:W-:Y:S04]  /*38b0*/  BSSY B2, `(.L_x_1832) ;  /* 0x000006d000027945 */ /* 0x000fe80003800000 */
[----:B--2---:R-:W-:Y:S01]  /*38c0*/  IMAD.X R11, R101, 0x1, R193, P2 ;  /* 0x00000001650b7824 */ /* 0x004fe200010e06c1 */
[----:B------:R-:W-:-:S13]  /*38d0*/  ISETP.GE.AND P2, PT, R196, R103, PT ;  /* 0x00000067c400720c */ /* 0x000fda0003f46270 */
[----:B----4-:R-:W-:Y:S05]  /*38e0*/  @P2 BRA `(.L_x_1833) ;  /* 0x0000000400a42947 */ /* 0x010fea0003800000 */
[----:B------:R-:W-:Y:S01]  /*38f0*/  SHF.R.U32.HI R46, RZ, 0x8, R45 ;  /* 0x00000008ff2e7819 */ /* 0x000fe2000001162d */
[----:B0-----:R-:W-:Y:S01]  /*3900*/  IMAD.MOV.U32 R14, RZ, RZ, R7 ;  /* 0x000000ffff0e7224 */ /* 0x001fe200078e0007 */
[--C-:B------:R-:W-:Y:S01]  /*3910*/  SHF.R.U32.HI R42, RZ, 0x8, R43.reuse ;  /* 0x00000008ff2a7819 */ /* 0x100fe2000001162b */
[----:B------:R-:W-:Y:S01]  /*3920*/  IMAD.MOV.U32 R13, RZ, RZ, R6 ;  /* 0x000000ffff0d7224 */ /* 0x000fe200078e0006 */
[----:B------:R-:W-:Y:S01]  /*3930*/  LOP3.LUT R12, R45, 0xff0000ff, RZ, 0xc0, !PT ;  /* 0xff0000ff2d0c7812 */ /* 0x000fe200078ec0ff */
[----:B------:R-:W-:Y:S01]  /*3940*/  IMAD.SHL.U32 R7, R46, 0x100, RZ ;  /* 0x000001002e077824 */ /* 0x000fe200078e00ff */
[----:B------:R-:W-:Y:S01]  /*3950*/  SHF.R.U32.HI R44, RZ, 0x10, R43 ;  /* 0x00000010ff2c7819 */ /* 0x000fe2000001162b */
[----:B------:R-:W-:Y:S01]  /*3960*/  IMAD.SHL.U32 R6, R42, 0x100, RZ ;  /* 0x000001002a067824 */ /* 0x000fe200078e00ff */
[----:B------:R-:W-:Y:S02]  /*3970*/  SHF.R.U32.HI R45, RZ, 0x10, R45 ;  /* 0x00000010ff2d7819 */ /* 0x000fe4000001162d */
[----:B------:R-:W-:Y:S01]  /*3980*/  LOP3.LUT R15, R43, 0xff0000ff, RZ, 0xc0, !PT ;  /* 0xff0000ff2b0f7812 */ /* 0x000fe200078ec0ff */
[----:B------:R-:W-:Y:S01]  /*3990*/  IMAD.U32 R44, R44, 0x10000, RZ ;  /* 0x000100002c2c7824 */ /* 0x000fe200078e00ff */
[----:B------:R-:W-:Y:S01]  /*39a0*/  LOP3.LUT R7, R12, 0xff00, R7, 0xf8, !PT ;  /* 0x0000ff000c077812 */ /* 0x000fe200078ef807 */
[----:B------:R-:W-:Y:S01]  /*39b0*/  IMAD.U32 R12, R45, 0x10000, RZ ;  /* 0x000100002d0c7824 */ /* 0x000fe200078e00ff */
[----:B------:R-:W-:-:S02]  /*39c0*/  LOP3.LUT R15, R15, 0xff00, R6, 0xf8, !PT ;  /* 0x0000ff000f0f7812 */ /* 0x000fc400078ef806 */
[----:B------:R-:W-:Y:S02]  /*39d0*/  F2FP.F16.E4M3.UNPACK_B R42, R113.H1 ;  /* 0x00000071ff2a723e */ /* 0x000fe400030006ff */
[-C--:B------:R-:W-:Y:S02]  /*39e0*/  F2FP.F16.E4M3.UNPACK_B R6, R5.reuse ;  /* 0x00000005ff06723e */ /* 0x080fe400020006ff */
        /* <DEDUP_REMOVED lines=8> */
[CC--:B------:R-:W-:Y:S01]  /*3a70*/  FMUL.FTZ R47, R7.reuse, R44.reuse ;  /* 0x0000002c072f7220 */ /* 0x0c0fe20000410000 */
        /* <DEDUP_REMOVED lines=19> */
[--C-:B------:R-:W-:Y:S02]  /*3bb0*/  HADD2.F32 R5, -RZ, R4.reuse.H0_H0 ;  /* 0x20000004ff057230 */ /* 0x100fe40000004100 */
[-C--:B------:R-:W-:Y:S01]  /*3bc0*/  FMUL.FTZ R44, R6, R15.reuse ;  /* 0x0000000f062c7220 */ /* 0x080fe20000410000 */
[----:B------:R-:W-:Y:S02]  /*3bd0*/  HADD2.F32 R113, -RZ, R113.H0_H0 ;  /* 0x20000071ff717230 */ /* 0x000fe40000004100 */
[----:B------:R-:W-:Y:S01]  /*3be0*/  FMUL.FTZ R45, R7, R15 ;  /* 0x0000000f072d7220 */ /* 0x000fe20000410000 */
[----:B------:R-:W-:-:S02]  /*3bf0*/  HADD2.F32 R4, -RZ, R4.H1_H1 ;  /* 0x30000004ff047230 */ /* 0x000fc40000004100 */
[--C-:B------:R-:W-:Y:S02]  /*3c00*/  HADD2.F32 R12, -RZ, R110.reuse.H1_H1 ;  /* 0x3000006eff0c7230 */ /* 0x100fe40000004100 */
[----:B------:R-:W-:Y:S02]  /*3c10*/  HADD2.F32 R110, -RZ, R110.H0_H0 ;  /* 0x2000006eff6e7230 */ /* 0x000fe40000004100 */
[-C--:B------:R-:W-:Y:S01]  /*3c20*/  FMUL.FTZ R42, R4, R113.reuse ;  /* 0x00000071042a7220 */ /* 0x080fe20000410000 */
[----:B------:R-:W-:Y:S01]  /*3c30*/  FMUL.FTZ R113, R5, R113 ;  /* 0x0000007105717220 */ /* 0x000fe20000410000 */
[-C--:B------:R-:W-:Y:S01]  /*3c40*/  FFMA.FTZ R45, R6, R12.reuse, -R45 ;  /* 0x0000000c062d7223 */ /* 0x080fe2000001082d */
[----:B------:R-:W-:Y:S01]  /*3c50*/  FFMA.FTZ R44, R7, R12, R44 ;  /* 0x0000000c072c7223 */ /* 0x000fe2000001002c */
[----:B------:R-:W-:Y:S01]  /*3c60*/  FFMA.FTZ R47, R5, R110, -R42 ;  /* 0x0000006e052f7223 */ /* 0x000fe2000001082a */
        /* <DEDUP_REMOVED lines=49> */
.L_x_1833:
[----:B------:R-:W-:Y:S05]  /*3f80*/  BSYNC B2 ;  /* 0x0000000000027941 */ /* 0x000fea0003800000 */
.L_x_1832:
[----:B0-----:R0:W-:Y:S02]  /*3f90*/  ST.E.128 desc[UR60][R10.64], R4 ;  /* 0x000000040a007985 */ /* 0x0011e4000c101d3c */
.L_x_1827:
[----:B------:R-:W-:Y:S05]  /*3fa0*/  BSYNC B1 ;  /* 0x0000000000017941 */ /* 0x000fea0003800000 */
.L_x_1826:
[----:B------:R-:W-:-:S03]  /*3fb0*/  UMOV UR4, 0xffffffff ;  /* 0xffffffff00047882 */ /* 0x000fc60000000000 */
[----:B------:R-:W-:Y:S05]  /*3fc0*/  BRA.DIV UR4, `(.L_x_1834) ;  /* 0x000002a204907947 */ /* 0x000fea000b800000 */
[----:B------:R0:W0:Y:S04]  /*3fd0*/  SHFL.IDX PT, R42, R99, 0x1, 0x1c1f ;  /* 0x003c1f00632a7f89 */ /* 0x00002800000e0000 */
[----:B---3--:R3:W0:Y:S02]  /*3fe0*/  SHFL.IDX PT, R14, R100, 0x1, 0x1c1f ;  /* 0x003c1f00640e7f89 */ /* 0x00862400000e0000 */
.L_x_2209:
[----:B------:R-:W-:Y:S04]  /*3ff0*/  BSSY B1, `(.L_x_1835) ;  /* 0x00000e8000017945 */ /* 0x000fe80003800000 */
[----:B------:R-:W-:Y:S05]  /*4000*/  @P3 BRA `(.L_x_1836) ;  /* 0x0000000c00983947 */ /* 0x000fea0003800000 */
[----:B------:R-:W-:Y:S04]  /*4010*/  BSSY B2, `(.L_x_1837) ;  /* 0x0000072000027945 */ /* 0x000fe80003800000 */
[----:B------:R-:W-:Y:S05]  /*4020*/  @P1 BRA `(.L_x_1838) ;  /* 0x0000000400c01947 */ /* 0x000fea0003800000 */
[----:B0---4-:R0:W4:Y:S01]  /*4030*/  LDS.128 R4, [R90+0x1a400] ;  /* 0x01a400005a047984 */ /* 0x0111220000000c00 */
[----:B------:R-:W-:Y:S01]  /*4040*/  IADD3 R10, P2, R18, R14, RZ ;  /* 0x0000000e120a7210 */ /* 0x000fe20007f5e0ff */
[----:B------:R-:W-:Y:S04]  /*4050*/  BSSY B3, `(.L_x_1839) ;  /* 0x000006c000037945 */ /* 0x000fe80003800000 */
[----:B------:R-:W-:Y:S01]  /*4060*/  IMAD.X R11, R42, 0x1, R19, P2 ;  /* 0x000000012a0b7824 */ /* 0x000fe200010e0613 */
[----:B------:R-:W-:-:S13]  /*4070*/  ISETP.GE.AND P2, PT, R188, R103, PT ;  /* 0x00000067bc00720c */ /* 0x000fda0003f46270 */
[----:B0-----:R-:W-:Y:S05]  /*4080*/  @P2 BRA `(.L_x_1840) ;  /* 0x0000000400a02947 */ /* 0x001fea0003800000 */
[----:B------:R-:W-:Y:S01]  /*4090*/  SHF.R.U32.HI R43, RZ, 0x8, R39 ;  /* 0x00000008ff2b7819 */ /* 0x000fe20000011627 */
[----:B----4-:R-:W-:Y:S01]  /*40a0*/  IMAD.MOV.U32 R15, RZ, RZ, R7 ;  /* 0x000000ffff0f7224 */ /* 0x010fe200078e0007 */
[----:B------:R-:W-:Y:S01]  /*40b0*/  LOP3.LUT R12, R39, 0xff0000ff, RZ, 0xc0, !PT ;  /* 0xff0000ff270c7812 */ /* 0x000fe200078ec0ff */
[----:B------:R-:W-:Y:S01]  /*40c0*/  IMAD.MOV.U32 R13, RZ, RZ, R6 ;  /* 0x000000ffff0d7224 */ /* 0x000fe200078e0006 */
[----:B------:R-:W-:Y:S01]  /*40d0*/  SHF.R.U32.HI R40, RZ, 0x10, R39 ;  /* 0x00000010ff287819 */ /* 0x000fe20000011627 */
[----:B------:R-:W-:Y:S01]  /*40e0*/  IMAD.SHL.U32 R7, R43, 0x100, RZ ;  /* 0x000001002b077824 */ /* 0x000fe200078e00ff */
[--C-:B------:R-:W-:Y:S02]  /*40f0*/  SHF.R.U32.HI R39, RZ, 0x8, R41.reuse ;  /* 0x00000008ff277819 */ /* 0x100fe40000011629 */
[----:B------:R-:W-:Y:S02]  /*4100*/  LOP3.LUT R38, R41, 0xff0000ff, RZ, 0xc0, !PT ;  /* 0xff0000ff29267812 */ /* 0x000fe400078ec0ff */
[----:B------:R-:W-:Y:S01]  /*4110*/  SHF.R.U32.HI R41, RZ, 0x10, R41 ;  /* 0x00000010ff297819 */ /* 0x000fe20000011629 */
[----:B------:R-:W-:Y:S01]  /*4120*/  IMAD.SHL.U32 R39, R39, 0x100, RZ ;  /* 0x0000010027277824 */ /* 0x000fe200078e00ff */
[----:B------:R-:W-:Y:S01]  /*4130*/  LOP3.LUT R7, R12, 0xff00, R7, 0xf8, !PT ;  /* 0x0000ff000c077812 */ /* 0x000fe200078ef807 */
[----:B------:R-:W-:Y:S01]  /*4140*/  IMAD.U32 R12, R40, 0x10000, RZ ;  /* 0x00010000280c7824 */ /* 0x000fe200078e00ff */
[----:B------:R-:W-:Y:S01]  /*4150*/  F2FP.F16.E4M3.UNPACK_B R6, R5 ;  /* 0x00000005ff06723e */ /* 0x000fe200020006ff */
[----:B------:R-:W-:Y:S01]  /*4160*/  IMAD.U32 R41, R41, 0x10000, RZ ;  /* 0x0001000029297824 */ /* 0x000fe200078e00ff */
[----:B------:R-:W-:-:S02]  /*4170*/  LOP3.LUT R38, R38, 0xff00, R39, 0xf8, !PT ;  /* 0x0000ff0026267812 */ /* 0x000fc400078ef827 */
[-C--:B------:R-:W-:Y:S02]  /*4180*/  F2FP.F16.E4M3.UNPACK_B R39, R112.reuse.H1 ;  /* 0x00000070ff27723e */ /* 0x080fe400030006ff */
[----:B------:R-:W-:Y:S02]  /*4190*/  LOP3.LUT R44, R38, 0xff0000, R41, 0xf8, !PT ;  /* 0x00ff0000262c7812 */ /* 0x000fe400078ef829 */
[----:B------:R-:W-:Y:S01]  /*41a0*/  LOP3.LUT R40, R7, 0xff0000, R12, 0xf8, !PT ;  /* 0x00ff000007287812 */ /* 0x000fe200078ef80c */
[--C-:B------:R-:W-:Y:S01]  /*41b0*/  HADD2.F32 R41, -RZ, R39.reuse.H0_H0 ;  /* 0x20000027ff297230 */ /* 0x100fe20000004100 */
[----:B------:R-:W-:Y:S01]  /*41c0*/  F2FP.F16.E4M3.UNPACK_B R38, R111.H1 ;  /* 0x0000006fff26723e */ /* 0x000fe200030006ff */
[--C-:B------:R-:W-:Y:S01]  /*41d0*/  HADD2.F32 R7, -RZ, R6.reuse.H1_H1 ;  /* 0x30000006ff077230 */ /* 0x100fe20000004100 */
[----:B------:R-:W-:Y:S01]  /*41e0*/  F2FP.F16.E4M3.UNPACK_B R5, R5.H1 ;  /* 0x00000005ff05723e */ /* 0x000fe200030006ff */
[----:B------:R-:W-:Y:S01]  /*41f0*/  HADD2.F32 R43, -RZ, R39.H1_H1 ;  /* 0x30000027ff2b7230 */ /* 0x000fe20000004100 */
[----:B------:R-:W-:Y:S01]  /*4200*/  F2FP.F16.E4M3.UNPACK_B R112, R112 ;  /* 0x00000070ff70723e */ /* 0x000fe200020006ff */
[----:B------:R-:W-:-:S02]  /*4210*/  HADD2.F32 R6, -RZ, R6.H0_H0 ;  /* 0x20000006ff067230 */ /* 0x000fc40000004100 */
[C---:B------:R-:W-:Y:S01]  /*4220*/  FMUL.FTZ R45, R7.reuse, R41 ;  /* 0x00000029072d7220 */ /* 0x040fe20000410000 */
[--C-:B------:R-:W-:Y:S01]  /*4230*/  HADD2.F32 R39, -RZ, R38.reuse.H0_H0 ;  /* 0x20000026ff277230 */ /* 0x100fe20000004100 */
[----:B------:R-:W-:Y:S01]  /*4240*/  F2FP.F16.E4M3.UNPACK_B R111, R111 ;  /* 0x0000006fff6f723e */ /* 0x000fe200020006ff */
[--C-:B------:R-:W-:Y:S02]  /*4250*/  HADD2.F32 R12, -RZ, R5.reuse.H1_H1 ;  /* 0x30000005ff0c7230 */ /* 0x100fe40000004100 */
[C---:B------:R-:W-:Y:S01]  /*4260*/  FMUL.FTZ R46, R6.reuse, R41 ;  /* 0x00000029062e7220 */ /* 0x040fe20000410000 */
[----:B------:R-:W-:Y:S02]  /*4270*/  HADD2.F32 R5, -RZ, R5.H0_H0 ;  /* 0x20000005ff057230 */ /* 0x000fe40000004100 */
[----:B------:R-:W-:Y:S01]  /*4280*/  FFMA.FTZ R47, R6, R39, -R45 ;  /* 0x00000027062f7223 */ /* 0x000fe2000001082d */
[----:B------:R-:W-:Y:S02]  /*4290*/  HADD2.F32 R38, -RZ, R38.H1_H1 ;  /* 0x30000026ff267230 */ /* 0x000fe40000004100 */
[----:B------:R-:W-:Y:S01]  /*42a0*/  FMUL.FTZ R6, R12, R43 ;  /* 0x0000002b0c067220 */ /* 0x000fe20000410000 */
[----:B------:R-:W-:Y:S01]  /*42b0*/  FFMA.FTZ R96, R7, R39, R46 ;  /* 0x0000002707607223 */ /* 0x000fe2000001002e */
[----:B------:R-:W-:-:S02]  /*42c0*/  FMUL.FTZ R41, R5, R43 ;  /* 0x0000002b05297220 */ /* 0x000fc40000410000 */
[----:B------:R-:W-:Y:S01]  /*42d0*/  FFMA.FTZ R43, R5, R38, -R6 ;  /* 0x00000026052b7223 */ /* 0x000fe20000010806 */
[----:B------:R-:W-:Y:S01]  /*42e0*/  F2FP.F16.E4M3.UNPACK_B R5, R4.H1 ;  /* 0x00000004ff05723e */ /* 0x000fe200030006ff */
[----:B------:R-:W-:Y:S01]  /*42f0*/  FFMA.FTZ R110, R12, R38, R41 ;  /* 0x000000260c6e7223 */ /* 0x000fe20000010029 */
[----:B------:R-:W-:Y:S01]  /*4300*/  F2FP.F16.E4M3.UNPACK_B R4, R4 ;  /* 0x00000004ff04723e */ /* 0x000fe200020006ff */
[----:B------:R-:W-:Y:S02]  /*4310*/  HADD2.F32 R38, -RZ, R112.H1_H1 ;  /* 0x30000070ff267230 */ /* 0x000fe40000004100 */
[--C-:B------:R-:W-:Y:S02]  /*4320*/  HADD2.F32 R6, -RZ, R5.reuse.H0_H0 ;  /* 0x20000005ff067230 */ /* 0x100fe40000004100 */
[----:B------:R-:W-:Y:S02]  /*4330*/  HADD2.F32 R7, -RZ, R5.H1_H1 ;  /* 0x30000005ff077230 */ /* 0x000fe40000004100 */
[----:B------:R-:W-:-:S02]  /*4340*/  HADD2.F32 R5, -RZ, R4.H0_H0 ;  /* 0x20000004ff057230 */ /* 0x000fc40000004100 */
[-C--:B------:R-:W-:Y:S01]  /*4350*/  FMUL.FTZ R46, R6, R38.reuse ;  /* 0x00000026062e7220 */ /* 0x080fe20000410000 */
[----:B------:R-:W-:Y:S02]  /*4360*/  HADD2.F32 R112, -RZ, R112.H0_H0 ;  /* 0x20000070ff707230 */ /* 0x000fe40000004100 */
[----:B------:R-:W-:Y:S01]  /*4370*/  FMUL.FTZ R41, R7, R38 ;  /* 0x0000002607297220 */ /* 0x000fe20000410000 */
[----:B------:R-:W-:Y:S02]  /*4380*/  HADD2.F32 R4, -RZ, R4.H1_H1 ;  /* 0x30000004ff047230 */ /* 0x000fe40000004100 */
[--C-:B------:R-:W-:Y:S02]  /*4390*/  HADD2.F32 R12, -RZ, R111.reuse.H1_H1 ;  /* 0x3000006fff0c7230 */ /* 0x100fe40000004100 */
[-C--:B------:R-:W-:Y:S01]  /*43a0*/  FMUL.FTZ R39, R5, R112.reuse ;  /* 0x0000007005277220 */ /* 0x080fe20000410000 */
[----:B------:R-:W-:Y:S02]  /*43b0*/  HADD2.F32 R111, -RZ, R111.H0_H0 ;  /* 0x2000006fff6f7230 */ /* 0x000fe40000004100 */
[----:B------:R-:W-:Y:S01]  /*43c0*/  FMUL.FTZ R38, R4, R112 ;  /* 0x0000007004267220 */ /* 0x000fe20000410000 */
[-C--:B------:R-:W-:Y:S01]  /*43d0*/  FFMA.FTZ R41, R6, R12.reuse, -R41 ;  /* 0x0000000c06297223 */ /* 0x080fe20000010829 */
[----:B------:R-:W-:-:S02]  /*43e0*/  FFMA.FTZ R12, R7, R12, R46 ;  /* 0x0000000c070c7223 */ /* 0x000fc4000001002e */
[-C--:B------:R-:W-:Y:S01]  /*43f0*/  FFMA.FTZ R45, R5, R111.reuse, -R38 ;  /* 0x0000006f052d7223 */ /* 0x080fe20000010826 */
[----:B------:R-:W-:Y:S01]  /*4400*/  FFMA.FTZ R46, R4, R111, R39 ;  /* 0x0000006f042e7223 */ /* 0x000fe20000010027 */
[----:B------:R-:W-:Y:S02]  /*4410*/  F2FP.F16.E4M3.UNPACK_B R5, R15.H1 ;  /* 0x0000000fff05723e */ /* 0x000fe400030006ff */
[----:B------:R-:W-:Y:S02]  /*4420*/  F2FP.F16.E4M3.UNPACK_B R39, R44.H1 ;  /* 0x0000002cff27723e */ /* 0x000fe400030006ff */
[----:B--2---:R-:W-:Y:S01]  /*4430*/  F2FP.SATFINITE.E4M3.F32.PACK_AB_MERGE_C R101, R12, R41, RZ ;  /* 0x000000290c65723e */ /* 0x004fe200048070ff */
[----:B------:R-:W-:Y:S01]  /*4440*/  HADD2.F32 R7, -RZ, R5.H1_H1 ;  /* 0x30000005ff077230 */ /* 0x000fe20000004100 */
[----:B------:R-:W-:Y:S01]  /*4450*/  F2FP.SATFINITE.E4M3.F32.PACK_AB_MERGE_C R111, R110, R43, RZ ;  /* 0x0000002b6e6f723e */ /* 0x000fe200048070ff */
[----:B------:R-:W-:Y:S01]  /*4460*/  HADD2.F32 R43, -RZ, R39.H1_H1 ;  /* 0x30000027ff2b7230 */ /* 0x000fe20000004100 */
[----:B------:R-:W-:Y:S01]  /*4470*/  F2FP.F16.E4M3.UNPACK_B R12, R40.H1 ;  /* 0x00000028ff0c723e */ /* 0x000fe200030006ff */
[----:B------:R-:W-:Y:S01]  /*4480*/  HADD2.F32 R6, -RZ, R5.H0_H0 ;  /* 0x20000005ff067230 */ /* 0x000fe20000004100 */
[----:B------:R-:W-:-:S02]  /*4490*/  F2FP.F16.E4M3.UNPACK_B R4, R13.H1 ;  /* 0x0000000dff04723e */ /* 0x000fc400030006ff */
[----:B------:R-:W-:Y:S01]  /*44a0*/  F2FP.F16.E4M3.UNPACK_B R44, R44 ;  /* 0x0000002cff2c723e */ /* 0x000fe200020006ff */
[----:B------:R-:W-:Y:S01]  /*44b0*/  HADD2.F32 R38, -RZ, R12.H1_H1 ;  /* 0x3000000cff267230 */ /* 0x000fe20000004100 */
[----:B------:R-:W-:Y:S01]  /*44c0*/  F2FP.F16.E4M3.UNPACK_B R40, R40 ;  /* 0x00000028ff28723e */ /* 0x000fe200020006ff */
[-C--:B------:R-:W-:Y:S01]  /*44d0*/  FMUL.FTZ R97, R7, R43.reuse ;  /* 0x0000002b07617220 */ /* 0x080fe20000410000 */
[----:B------:R-:W-:Y:S02]  /*44e0*/  HADD2.F32 R5, -RZ, R4.H1_H1 ;  /* 0x30000004ff057230 */ /* 0x000fe40000004100 */
[C---:B------:R-:W-:Y:S01]  /*44f0*/  FMUL.FTZ R112, R6.reuse, R43 ;  /* 0x0000002b06707220 */ /* 0x040fe20000410000 */
[----:B------:R-:W-:Y:S02]  /*4500*/  HADD2.F32 R41, -RZ, R44.H1_H1 ;  /* 0x3000002cff297230 */ /* 0x000fe40000004100 */
[----:B------:R-:W-:Y:S01]  /*4510*/  FFMA.FTZ R97, R6, R38, -R97 ;  /* 0x0000002606617223 */ /* 0x000fe20000010861 */
[----:B------:R-:W-:Y:S01]  /*4520*/  HADD2.F32 R4, -RZ, R4.H0_H0 ;  /* 0x20000004ff047230 */ /* 0x000fe20000004100 */
[----:B------:R-:W-:Y:S01]  /*4530*/  F2FP.F16.E4M3.UNPACK_B R13, R13 ;  /* 0x0000000dff0d723e */ /* 0x000fe200020006ff */
[----:B------:R-:W-:-:S02]  /*4540*/  HADD2.F32 R6, -RZ, R40.H1_H1 ;  /* 0x30000028ff067230 */ /* 0x000fc40000004100 */
[C---:B------:R-:W-:Y:S01]  /*4550*/  FMUL.FTZ R43, R5.reuse, R41 ;  /* 0x00000029052b7220 */ /* 0x040fe20000410000 */
[----:B------:R-:W-:Y:S01]  /*4560*/  F2FP.F16.E4M3.UNPACK_B R15, R15 ;  /* 0x0000000fff0f723e */ /* 0x000fe200020006ff */
[C---:B------:R-:W-:Y:S01]  /*4570*/  FMUL.FTZ R110, R4.reuse, R41 ;  /* 0x00000029046e7220 */ /* 0x040fe20000410000 */
[----:B------:R-:W-:Y:S02]  /*4580*/  HADD2.F32 R44, -RZ, R44.H0_H0 ;  /* 0x2000002cff2c7230 */ /* 0x000fe40000004100 */
[-C--:B------:R-:W-:Y:S01]  /*4590*/  FFMA.FTZ R43, R4, R6.reuse, -R43 ;  /* 0x00000006042b7223 */ /* 0x080fe2000001082b */
[----:B------:R-:W-:Y:S02]  /*45a0*/  HADD2.F32 R4, -RZ, R13.H0_H0 ;  /* 0x2000000dff047230 */ /* 0x000fe40000004100 */
[----:B------:R-:W-:Y:S01]  /*45b0*/  FFMA.FTZ R110, R5, R6, R110 ;  /* 0x00000006056e7223 */ /* 0x000fe2000001006e */
[----:B------:R-:W-:Y:S02]  /*45c0*/  HADD2.F32 R5, -RZ, R15.H0_H0 ;  /* 0x2000000fff057230 */ /* 0x000fe40000004100 */
[----:B------:R-:W-:Y:S01]  /*45d0*/  FFMA.FTZ R112, R7, R38, R112 ;  /* 0x0000002607707223 */ /* 0x000fe20000010070 */
[----:B------:R-:W-:-:S02]  /*45e0*/  HADD2.F32 R13, -RZ, R13.H1_H1 ;  /* 0x3000000dff0d7230 */ /* 0x000fc40000004100 */
[----:B------:R-:W-:Y:S01]  /*45f0*/  HADD2.F32 R15, -RZ, R15.H1_H1 ;  /* 0x3000000fff0f7230 */ /* 0x000fe20000004100 */
[----:B------:R-:W-:Y:S01]  /*4600*/  F2FP.SATFINITE.E4M3.F32.PACK_AB_MERGE_C R43, R110, R43, RZ ;  /* 0x0000002b6e2b723e */ /* 0x000fe200048070ff */
[----:B------:R-:W-:Y:S02]  /*4610*/  HADD2.F32 R6, -RZ, R39.H0_H0 ;  /* 0x20000027ff067230 */ /* 0x000fe40000004100 */
[-C--:B------:R-:W-:Y:S01]  /*4620*/  FMUL.FTZ R7, R13, R44.reuse ;  /* 0x0000002c0d077220 */ /* 0x080fe20000410000 */
[----:B------:R-:W-:Y:S02]  /*4630*/  HADD2.F32 R40, -RZ, R40.H0_H0 ;  /* 0x20000028ff287230 */ /* 0x000fe40000004100 */
[C---:B------:R-:W-:Y:S01]  /*4640*/  FMUL.FTZ R44, R4.reuse, R44 ;  /* 0x0000002c042c7220 */ /* 0x040fe20000410000 */
        /* <DEDUP_REMOVED lines=10> */
[----:B------:R-:W-:Y:S02]  /*46f0*/  F2FP.SATFINITE.E4M3.F32.PACK_AB_MERGE_C R4, R46, R45, R101 ;  /* 0x0000002d2e04723e */ /* 0x000fe40004807065 */
[----:B------:R-:W-:-:S07]  /*4700*/  F2FP.SATFINITE.E4M3.F32.PACK_AB_MERGE_C R7, R15, R38, R97 ;  /* 0x000000260f07723e */ /* 0x000fce0004807061 */
.L_x_1840:
[----:B------:R-:W-:Y:S05]  /*4710*/  BSYNC B3 ;  /* 0x0000000000037941 */ /* 0x000fea0003800000 */
.L_x_1839:
[----:B----4-:R0:W-:Y:S02]  /*4720*/  ST.E.128 desc[UR60][R10.64], R4 ;  /* 0x000000040a007985 */ /* 0x0101e4000c101d3c */
.L_x_1838:
[----:B------:R-:W-:Y:S05]  /*4730*/  BSYNC B2 ;  /* 0x0000000000027941 */ /* 0x000fea0003800000 */
.L_x_1837:
[----:B------:R-:W-:-:S13]  /*4740*/  ISETP.NE.AND P2, PT, R87, RZ, PT ;  /* 0x000000ff5700720c */ /* 0x000fda0003f45270 */
        /* <DEDUP_REMOVED lines=9> */
[----:B------:R-:W-:Y:S01]  /*47e0*/  SHF.R.U32.HI R12, RZ, 0x8, R37 ;  /* 0x00000008ff0c7819 */ /* 0x000fe20000011625 */
[----:B------:R-:W-:Y:S01]  /*47f0*/  IMAD.MOV.U32 R14, RZ, RZ, R7 ;  /* 0x000000ffff0e7224 */ /* 0x000fe200078e0007 */
        /* <DEDUP_REMOVED lines=101> */
.L_x_1842:
[----:B------:R-:W-:Y:S05]  /*4e50*/  BSYNC B2 ;  /* 0x0000000000027941 */ /* 0x000fea0003800000 */
.L_x_1841:
[----:B----4-:R0:W-:Y:S02]  /*4e60*/  ST.E.128 desc[UR60][R10.64], R4 ;  /* 0x000000040a007985 */ /* 0x0101e4000c101d3c */
.L_x_1836:
[----:B------:R-:W-:Y:S05]  /*4e70*/  BSYNC B1 ;  /* 0x0000000000017941 */ /* 0x000fea0003800000 */
.L_x_1835:
[----:B------:R-:W-:-:S03]  /*4e80*/  UMOV UR4, 0xffffffff ;  /* 0xffffffff00047882 */ /* 0x000fc60000000000 */
[----:B------:R-:W-:Y:S05]  /*4e90*/  BRA.DIV UR4, `(.L_x_1843) ;  /* 0x0000029604247947 */ /* 0x000fea000b800000 */
[----:B01----:R-:W0:Y:S04]  /*4ea0*/  SHFL.IDX PT, R99, R99, 0x2, 0x1c1f ;  /* 0x005c1f0063637f89 */ /* 0x003e2800000e0000 */
[----:B------:R1:W0:Y:S02]  /*4eb0*/  SHFL.IDX PT, R14, R100, 0x2, 0x1c1f ;  /* 0x005c1f00640e7f89 */ /* 0x00022400000e0000 */
.L_x_2213:
[----:B------:R-:W-:Y:S05]  /*4ec0*/  @P4 BRA `(.L_x_1844) ;  /* 0x00000044009c4947 */ /* 0x000fea0003800000 */
[----:B------:R-:W-:Y:S04]  /*4ed0*/  BSSY B1, `(.L_x_1845) ;  /* 0x0000072000017945 */ /* 0x000fe80003800000 */
[----:B------:R-:W-:Y:S05]  /*4ee0*/  @P1 BRA `(.L_x_1846) ;  /* 0x0000000400c01947 */ /* 0x000fea0003800000 */
[----:B----4-:R4:W1:Y:S01]  /*4ef0*/  LDS.128 R4, [R90+0x1c400] ;  /* 0x01c400005a047984 */ /* 0x0108620000000c00 */
[----:B0-----:R-:W-:Y:S01]  /*4f00*/  IADD3 R10, P2, R18, R14, RZ ;  /* 0x0000000e120a7210 */ /* 0x001fe20007f5e0ff */
[----:B------:R-:W-:Y:S04]  /*4f10*/  BSSY B2, `(.L_x_1847) ;  /* 0x000006c000027945 */ /* 0x000fe80003800000 */
[----:B------:R-:W-:Y:S01]  /*4f20*/  IMAD.X R11, R99, 0x1, R19, P2 ;  /* 0x00000001630b7824 */ /* 0x000fe200010e0613 */
[----:B------:R-:W-:-:S13]  /*4f30*/  ISETP.GE.AND P2, PT, R188, R103, PT ;  /* 0x00000067bc00720c */ /* 0x000fda0003f46270 */
[----:B----4-:R-:W-:Y:S05]  /*4f40*/  @P2 BRA `(.L_x_1848) ;  /* 0x0000000400a02947 */ /* 0x010fea0003800000 */
[----:B------:R-:W-:Y:S01]  /*4f50*/  SHF.R.U32.HI R12, RZ, 0x8, R33 ;  /* 0x00000008ff0c7819 */ /* 0x000fe20000011621 */
[----:B-1----:R-:W-:Y:S01]  /*4f60*/  IMAD.MOV.U32 R15, RZ, RZ, R7 ;  /* 0x000000ffff0f7224 */ /* 0x002fe200078e0007 */
        /* <DEDUP_REMOVED lines=15> */
[--C-:B------:R-:W-:Y:S01]  /*5060*/  HADD2.F32 R33, -RZ, R31.reuse.H0_H0 ;  /* 0x2000001fff217230 */ /* 0x100fe20000004100 */
[----:B------:R-:W-:Y:S01]  /*5070*/  LOP3.LUT R32, R12, 0xff0000, R7, 0xf8, !PT ;  /* 0x00ff00000c207812 */ /* 0x000fe200078ef807 */
[--C-:B------:R-:W-:Y:S01]  /*5080*/  HADD2.F32 R7, -RZ, R6.reuse.H1_H1 ;  /* 0x30000006ff077230 */ /* 0x100fe20000004100 */
[----:B------:R-:W-:Y:S01]  /*5090*/  F2FP.F16.E4M3.UNPACK_B R30, R106.H1 ;  /* 0x0000006aff1e723e */ /* 0x000fe200030006ff */
[----:B------:R-:W-:Y:S01]  /*50a0*/  HADD2.F32 R34, -RZ, R31.H1_H1 ;  /* 0x3000001fff227230 */ /* 0x000fe20000004100 */
[----:B------:R-:W-:Y:S01]  /*50b0*/  F2FP.F16.E4M3.UNPACK_B R5, R5.H1 ;  /* 0x00000005ff05723e */ /* 0x000fe200030006ff */
[----:B------:R-:W-:-:S02]  /*50c0*/  HADD2.F32 R6, -RZ, R6.H0_H0 ;  /* 0x20000006ff067230 */ /* 0x000fc40000004100 */
[C---:B------:R-:W-:Y:S01]  /*50d0*/  FMUL.FTZ R37, R7.reuse, R33 ;  /* 0x0000002107257220 */ /* 0x040fe20000410000 */
[--C-:B------:R-:W-:Y:S01]  /*50e0*/  HADD2.F32 R31, -RZ, R30.reuse.H0_H0 ;  /* 0x2000001eff1f7230 */ /* 0x100fe20000004100 */
        /* <DEDUP_REMOVED lines=10> */
[----:B------:R-:W-:Y:S01]  /*5190*/  FFMA.FTZ R33, R5, R30, -R6 ;  /* 0x0000001e05217223 */ /* 0x000fe20000010806 */
[----:B------:R-:W-:Y:S01]  /*51a0*/  F2FP.F16.E4M3.UNPACK_B R5, R4.H1 ;  /* 0x00000004ff05723e */ /* 0x000fe200030006ff */
        /* <DEDUP_REMOVED lines=15> */
[-C--:B------:R-:W-:Y:S01]  /*52a0*/  F2FP.F16.E4M3.UNPACK_B R12, R32.reuse.H1 ;  /* 0x00000020ff0c723e */ /* 0x080fe200030006ff */
[-C--:B------:R-:W-:Y:S01]  /*52b0*/  FMUL.FTZ R30, R4, R107.reuse ;  /* 0x0000006b041e7220 */ /* 0x080fe20000410000 */
[C---:B------:R-:W-:Y:S01]  /*52c0*/  FMUL.FTZ R107, R5.reuse, R107 ;  /* 0x0000006b056b7220 */ /* 0x040fe20000410000 */
[----:B------:R-:W-:Y:S02]  /*52d0*/  F2FP.F16.E4M3.UNPACK_B R32, R32 ;  /* 0x00000020ff20723e */ /* 0x000fe400020006ff */
[-C--:B------:R-:W-:Y:S01]  /*52e0*/  FFMA.FTZ R36, R5, R106.reuse, -R30 ;  /* 0x0000006a05247223 */ /* 0x080fe2000001081e */
[----:B------:R-:W-:Y:S01]  /*52f0*/  F2FP.SATFINITE.E4M3.F32.PACK_AB_MERGE_C R43, R34, R31, RZ ;  /* 0x0000001f222b723e */ /* 0x000fe200048070ff */
[----:B------:R-:W-:Y:S01]  /*5300*/  FFMA.FTZ R107, R4, R106, R107 ;  /* 0x0000006a046b7223 */ /* 0x000fe2000001006b */
[----:B------:R-:W-:Y:S01]  /*5310*/  F2FP.F16.E4M3.UNPACK_B R5, R15.H1 ;  /* 0x0000000fff05723e */ /* 0x000fe200030006ff */
[--C-:B------:R-:W-:Y:S01]  /*5320*/  HADD2.F32 R30, -RZ, R12.reuse.H1_H1 ;  /* 0x3000000cff1e7230 */ /* 0x100fe20000004100 */
[----:B------:R-:W-:Y:S01]  /*5330*/  F2FP.F16.E4M3.UNPACK_B R31, R35.H1 ;  /* 0x00000023ff1f723e */ /* 0x000fe200030006ff */
[----:B------:R-:W-:Y:S01]  /*5340*/  HADD2.F32 R12, -RZ, R12.H0_H0 ;  /* 0x2000000cff0c7230 */ /* 0x000fe20000004100 */
        /* <DEDUP_REMOVED lines=15> */
[----:B------:R-:W-:-:S02]  /*5440*/  HADD2.F32 R35, -RZ, R35.H0_H0 ;  /* 0x20000023ff237230 */ /* 0x000fc40000004100 */
[C---:B------:R-:W-:Y:S01]  /*5450*/  FMUL.FTZ R34, R4.reuse, R33 ;  /* 0x0000002104227220 */ /* 0x040fe20000410000 */
[----:B------:R-:W-:Y:S01]  /*5460*/  FFMA.FTZ R42, R7, R30, R40 ;  /* 0x0000001e072a7223 */ /* 0x000fe20000010028 */
[-C--:B------:R-:W-:Y:S01]  /*5470*/  FFMA.FTZ R39, R4, R6.reuse, -R39 ;  /* 0x0000000604277223 */ /* 0x080fe20000010827 */
[----:B------:R-:W-:Y:S02]  /*5480*/  HADD2.F32 R4, -RZ, R13.H0_H0 ;  /* 0x2000000dff047230 */ /* 0x000fe40000004100 */
[----:B------:R-:W-:Y:S01]  /*5490*/  FFMA.FTZ R34, R5, R6, R34 ;  /* 0x0000000605227223 */ /* 0x000fe20000010022 */
[--C-:B------:R-:W-:Y:S01]  /*54a0*/  HADD2.F32 R5, -RZ, R15.reuse.H0_H0 ;  /* 0x2000000fff057230 */ /* 0x100fe20000004100 */
[----:B------:R-:W-:Y:S01]  /*54b0*/  F2FP.SATFINITE.E4M3.F32.PACK_AB_MERGE_C R41, R42, R41, RZ ;  /* 0x000000292a29723e */ /* 0x000fe200048070ff */
[----:B------:R-:W-:Y:S02]  /*54c0*/  HADD2.F32 R15, -RZ, R15.H1_H1 ;  /* 0x3000000fff0f7230 */ /* 0x000fe40000004100 */
[----:B------:R-:W-:Y:S01]  /*54d0*/  HADD2.F32 R6, -RZ, R31.H0_H0 ;  /* 0x2000001fff067230 */ /* 0x000fe20000004100 */
[----:B------:R-:W-:Y:S01]  /*54e0*/  F2FP.SATFINITE.E4M3.F32.PACK_AB_MERGE_C R34, R34, R39, RZ ;  /* 0x000000272222723e */ /* 0x000fe200048070ff */
[----:B------:R-:W-:-:S02]  /*54f0*/  HADD2.F32 R13, -RZ, R13.H1_H1 ;  /* 0x3000000dff0d7230 */ /* 0x000fc40000004100 */
[----:B------:R-:W-:Y:S02]  /*5500*/  HADD2.F32 R32, -RZ, R32.H0_H0 ;  /* 0x20000020ff207230 */ /* 0x000fe40000004100 */
[-C--:B------:R-:W-:Y:S01]  /*5510*/  FMUL.FTZ R30, R15, R6.reuse ;  /* 0x000000060f1e7220 */ /* 0x080fe20000410000 */
[----:B------:R-:W-:Y:S01]  /*5520*/  FMUL.FTZ R40, R5, R6 ;  /* 0x0000000605287220 */ /* 0x000fe20000410000 */
[-C--:B------:R-:W-:Y:S01]  /*5530*/  FMUL.FTZ R7, R13, R35.reuse ;  /* 0x000000230d077220 */ /* 0x080fe20000410000 */
[C---:B------:R-:W-:Y:S01]  /*5540*/  FMUL.FTZ R6, R4.reuse, R35 ;  /* 0x0000002304067220 */ /* 0x040fe20000410000 */
        /* <DEDUP_REMOVED lines=8> */
.L_x_1848:
[----:B------:R-:W-:Y:S05]  /*55d0*/  BSYNC B2 ;  /* 0x0000000000027941 */ /* 0x000fea0003800000 */
.L_x_1847:
[----:B-1----:R0:W-:Y:S02]  /*55e0*/  ST.E.128 desc[UR60][R10.64], R4 ;  /* 0x000000040a007985 */ /* 0x0021e4000c101d3c */
.L_x_1846:
[----:B------:R-:W-:Y:S05]  /*55f0*/  BSYNC B1 ;  /* 0x0000000000017941 */ /* 0x000fea0003800000 */
.L_x_1845:
        /* <DEDUP_REMOVED lines=10> */
[----:B------:R-:W-:Y:S02]  /*56a0*/  SHF.R.U32.HI R12, RZ, 0x8, R29 ;  /* 0x00000008ff0c7819 */ /* 0x000fe4000001161d */
[----:B------:R-:W-:Y:S01]  /*56b0*/  LOP3.LUT R8, R9, 0xff0000ff, RZ, 0xc0, !PT ;  /* 0xff0000ff09087812 */ /* 0x000fe200078ec0ff */
[----:B------:R-:W-:Y:S01]  /*56c0*/  IMAD.SHL.U32 R7, R30, 0x100, RZ ;  /* 0x000001001e077824 */ /* 0x000fe200078e00ff */
[----:B------:R-:W-:Y:S01]  /*56d0*/  SHF.R.U32.HI R13, RZ, 0x10, R9 ;  /* 0x00000010ff0d7819 */ /* 0x000fe20000011609 */
[----:B------:R-:W-:Y:S01]  /*56e0*/  IMAD.MOV.U32 R9, RZ, RZ, R6 ;  /* 0x000000ffff097224 */ /* 0x000fe200078e0006 */
[----:B------:R-:W-:Y:S01]  /*56f0*/  SHF.R.U32.HI R28, RZ, 0x10, R29 ;  /* 0x00000010ff1c7819 */ /* 0x000fe2000001161d */
[----:B------:R-:W-:Y:S01]  /*5700*/  IMAD.SHL.U32 R6, R12, 0x100, RZ ;  /* 0x000001000c067824 */ /* 0x000fe200078e00ff */
        /* <DEDUP_REMOVED lines=96> */
.L_x_1850:
[----:B------:R-:W-:Y:S05]  /*5d10*/  BSYNC B1 ;  /* 0x0000000000017941 */ /* 0x000fea0003800000 */
.L_x_1849:
[----:B----4-:R0:W-:Y:S01]  /*5d20*/  ST.E.128 desc[UR60][R14.64], R4 ;  /* 0x000000040e007985 */ /* 0x0101e2000c101d3c */
[----:B------:R-:W-:Y:S05]  /*5d30*/  BRA `(.L_x_1844) ;  /* 0x0000003800007947 */ /* 0x000fea0003800000 */
.L_x_1815:
[----:B------:R-:W2:Y:S01]  /*5d40*/  LDL R9, [R1+0x4] ;  /* 0x0000040001097983 */ /* 0x000ea20000100800 */
[----:B------:R-:W-:Y:S01]  /*5d50*/  VIADD R8, R194, 0x40 ;  /* 0x00000040c2087836 */ /* 0x000fe20000000000 */
[----:B------:R-:W-:-:S04]  /*5d60*/  CS2R R30, SRZ ;  /* 0x00000000001e7805 */ /* 0x000fc8000001ff00 */
[----:B------:R-:W-:Y:S01]  /*5d70*/  ISETP.GE.AND P3, PT, R8, R95, PT ;  /* 0x0000005f0800720c */ /* 0x000fe20003f66270 */
[----:B------:R-:W-:-:S03]  /*5d80*/  VIADD R8, R194, 0x80 ;  /* 0x00000080c2087836 */ /* 0x000fc60000000000 */
[----:B------:R-:W-:-:S13]  /*5d90*/  ISETP.GE.OR P3, PT, R18, R103, P3 ;  /* 0x000000671200720c */ /* 0x000fda0001f66670 */
[----:B------:R-:W0:Y:S08]  /*5da0*/  @!P3 LDC.64 R12, c[0x0][0x3e8] ;  /* 0x0000fa00ff0cbb82 */ /* 0x000e300000000a00 */
[----:B------:R-:W1:Y:S01]  /*5db0*/  @!P3 LDC.64 R28, c[0x0][0x400] ;  /* 0x00010000ff1cbb82 */ /* 0x000e620000000a00 */
[----:B------:R-:W-:Y:S02]  /*5dc0*/  CS2R R34, SRZ ;  /* 0x0000000000227805 */ /* 0x000fe4000001ff00 */
[----:B------:R-:W-:-:S02]  /*5dd0*/  CS2R R32, SRZ ;  /* 0x0000000000207805 */ /* 0x000fc4000001ff00 */
[----:B------:R-:W-:Y:S02]  /*5de0*/  CS2R R38, SRZ ;  /* 0x0000000000267805 */ /* 0x000fe4000001ff00 */
[----:B------:R-:W-:Y:S02]  /*5df0*/  CS2R R36, SRZ ;  /* 0x0000000000247805 */ /* 0x000fe4000001ff00 */
[----:B------:R-:W-:Y:S02]  /*5e00*/  CS2R R42, SRZ ;  /* 0x00000000002a7805 */ /* 0x000fe4000001ff00 */
[----:B------:R-:W-:Y:S02]  /*5e10*/  CS2R R40, SRZ ;  /* 0x0000000000287805 */ /* 0x000fe4000001ff00 */
[----:B------:R-:W-:Y:S02]  /*5e20*/  CS2R R46, SRZ ;  /* 0x00000000002e7805 */ /* 0x000fe4000001ff00 */
[----:B--2---:R-:W-:-:S02]  /*5e30*/  R2UR UR4, R9 ;  /* 0x00000000090472ca */ /* 0x004fc400000e0000 */
[----:B------:R-:W-:-:S04]  /*5e40*/  @!P3 IADD3 R9, P2, P4, R48, R4, R81 ;  /* 0x000000043009b210 */ /* 0x000fc80007c5e051 */
[----:B------:R-:W-:Y:S02]  /*5e50*/  @!P3 IADD3.X R14, R64, R86, R83, P2, P4 ;  /* 0x00000056400eb210 */ /* 0x000fe400017e8453 */
[----:B------:R-:W-:-:S04]  /*5e60*/  ISETP.GE.AND P4, PT, R194, R95, PT ;  /* 0x0000005fc200720c */ /* 0x000fc80003f86270 */
[----:B------:R-:W-:-:S13]  /*5e70*/  ISETP.GE.OR P4, PT, R18, R103, P4 ;  /* 0x000000671200720c */ /* 0x000fda0002786670 */
[----:B------:R-:W2:Y:S08]  /*5e80*/  @!P4 LDC.64 R44, c[0x0][0x3e8] ;  /* 0x0000fa00ff2ccb82 */ /* 0x000eb00000000a00 */
[----:B------:R-:W3:Y:S01]  /*5e90*/  @!P4 LDC.64 R96, c[0x0][0x400] ;  /* 0x00010000ff60cb82 */ /* 0x000ee20000000a00 */
[----:B--2---:R-:W-:-:S04]  /*5ea0*/  @!P4 IADD3 R44, P2, P5, R48, R44, R4 ;  /* 0x0000002c302cc210 */ /* 0x004fc80007d5e004 */
[----:B------:R-:W-:Y:S02]  /*5eb0*/  @!P4 IADD3.X R45, R64, R45, R86, P2, P5 ;  /* 0x0000002d402dc210 */ /* 0x000fe400017ea456 */
[----:B---3--:R-:W-:-:S04]  /*5ec0*/  @!P4 IADD3 R96, P2, P5, R54, R96, R6 ;  /* 0x000000603660c210 */ /* 0x008fc80007d5e006 */
[----:B------:R-:W-:Y:S02]  /*5ed0*/  @!P4 IADD3.X R97, R62, R97, R98, P2, P5 ;  /* 0x000000613e61c210 */ /* 0x000fe400017ea462 */
[----:B------:R-:W-:-:S04]  /*5ee0*/  ISETP.GE.AND P2, PT, R8, R95, PT ;  /* 0x0000005f0800720c */ /* 0x000fc80003f46270 */
[----:B------:R-:W-:-:S13]  /*5ef0*/  ISETP.GE.OR P2, PT, R18, R103, P2 ;  /* 0x000000671200720c */ /* 0x000fda0001746670 */
[----:B------:R-:W-:-:S04]  /*5f00*/  @!P2 IADD3 R5, P5, P6, R48, R80, R4 ;  /* 0x000000503005a210 */ /* 0x000fc80007ebe004 */
[----:B------:R-:W-:Y:S02]  /*5f10*/  @!P2 IADD3.X R10, R64, R82, R86, P5, P6 ;  /* 0x00000052400aa210 */ /* 0x000fe40002fec456 */
[----:B------:R-:W-:-:S04]  /*5f20*/  @!P3 IADD3 R15, P5, P6, R54, R6, R77 ;  /* 0x00000006360fb210 */ /* 0x000fc80007ebe04d */
[----:B------:R-:W-:Y:S02]  /*5f30*/  @!P3 IADD3.X R8, R62, R98, R79, P5, P6 ;  /* 0x000000623e08b210 */ /* 0x000fe40002fec44f */
[----:B------:R-:W-:-:S04]  /*5f40*/  @!P2 IADD3 R7, P5, P6, R54, R76, R6 ;  /* 0x0000004c3607a210 */ /* 0x000fc80007ebe006 */
[----:B------:R-:W-:Y:S02]  /*5f50*/  @!P2 IADD3.X R4, R62, R78, R98, P5, P6 ;  /* 0x0000004e3e04a210 */ /* 0x000fe40002fec462 */
[----:B0-----:R-:W-:-:S05]  /*5f60*/  @!P3 IADD3 R12, P5, R9, R12, RZ ;  /* 0x0000000c090cb210 */ /* 0x001fca0007fbe0ff */
[----:B------:R-:W-:Y:S01]  /*5f70*/  @!P3 IMAD.X R13, R14, 0x1, R13, P5 ;  /* 0x000000010e0db824 */ /* 0x000fe200028e060d */
[----:B-1----:R-:W-:-:S04]  /*5f80*/  @!P3 IADD3 R14, P5, R15, R28, RZ ;  /* 0x0000001c0f0eb210 */ /* 0x002fc80007fbe0ff */
[----:B------:R-:W2:Y:S01]  /*5f90*/  @!P3 LDG.E.128 R32, desc[UR60][R12.64] ;  /* 0x0000003c0c20b981 */ /* 0x000ea2000c1e1d00 */
[----:B------:R-:W-:Y:S01]  /*5fa0*/  @!P3 IMAD.X R15, R8, 0x1, R29, P5 ;  /* 0x00000001080fb824 */ /* 0x000fe200028e061d */
[----:B------:R-:W-:Y:S01]  /*5fb0*/  CS2R R28, SRZ ;  /* 0x00000000001c7805 */ /* 0x000fe2000001ff00 */
[----:B------:R-:W0:Y:S03]  /*5fc0*/  @!P2 LDC.64 R8, c[0x0][0x3e8] ;  /* 0x0000fa00ff08ab82 */ /* 0x000e260000000a00 */
[----:B------:R-:W3:Y:S04]  /*5fd0*/  @!P3 LDG.E.128 R36, desc[UR60][R14.64] ;  /* 0x0000003c0e24b981 */ /* 0x000ee8000c1e1d00 */
[----:B------:R-:W4:Y:S01]  /*5fe0*/  @!P4 LDG.E.128 R28, desc[UR60][R96.64] ;  /* 0x0000003c601cc981 */ /* 0x000f22000c1e1d00 */
[----:B0-----:R-:W-:-:S05]  /*5ff0*/  @!P2 IADD3 R8, P5, R5, R8, RZ ;  /* 0x000000080508a210 */ /* 0x001fca0007fbe0ff */
[----:B------:R-:W-:Y:S02]  /*6000*/  @!P2 IMAD.X R9, R10, 0x1, R9, P5 ;  /* 0x000000010a09a824 */ /* 0x000fe400028e0609 */
[----:B------:R-:W0:Y:S03]  /*6010*/  @!P2 LDC.64 R10, c[0x0][0x400] ;  /* 0x00010000ff0aab82 */ /* 0x000e260000000a00 */
[----:B------:R-:W5:Y:S01]  /*6020*/  @!P2 LDG.E.128 R40, desc[UR60][R8.64] ;  /* 0x0000003c0828a981 */ /* 0x000f62000c1e1d00 */
[----:B0-----:R-:W-:Y:S02]  /*6030*/  @!P2 IADD3 R10, P5, R7, R10, RZ ;  /* 0x0000000a070aa210 */ /* 0x001fe40007fbe0ff */
[----:B------:R-:W-:-:S03]  /*6040*/  CS2R R6, SRZ ;  /* 0x0000000000067805 */ /* 0x000fc6000001ff00 */
[----:B------:R-:W-:Y:S01]  /*6050*/  @!P2 IMAD.X R11, R4, 0x1, R11, P5 ;  /* 0x00000001040ba824 */ /* 0x000fe200028e060b */
[----:B------:R-:W-:-:S06]  /*6060*/  CS2R R4, SRZ ;  /* 0x0000000000047805 */ /* 0x000fcc000001ff00 */
[----:B------:R0:W5:Y:S02]  /*6070*/  @!P4 LDG.E.128 R4, desc[UR60][R44.64] ;  /* 0x0000003c2c04c981 */ /* 0x000164000c1e1d00 */
[----:B0-----:R-:W-:-:S06]  /*6080*/  CS2R R44, SRZ ;  /* 0x00000000002c7805 */ /* 0x001fcc000001ff00 */
[----:B------:R-:W5:Y:S01]  /*6090*/  @!P2 LDG.E.128 R44, desc[UR60][R10.64] ;  /* 0x0000003c0a2ca981 */ /* 0x000f62000c1e1d00 */
[----:B------:R-:W-:-:S06]  /*60a0*/  UISETP.NE.AND UP0, UPT, UR4, 0x3, UPT ;  /* 0x000000030400788c */ /* 0x000fcc000bf05270 */
[----:B------:R-:W-:Y:S02]  /*60b0*/  PLOP3.LUT P5, PT, PT, PT, UP0, 0x80, 0x0 ;  /* 0x000000000000781c */ /* 0x000fe40003faf008 */
[----:B------:R-:W-:Y:S01]  /*60c0*/  ISETP.GE.AND P2, PT, R18, R103, PT ;  /* 0x000000671200720c */ /* 0x000fe20003f46270 */
[----:B--2---:R-:W-:Y:S02]  /*60d0*/  IMAD.MOV.U32 R110, RZ, RZ, R34 ;  /* 0x000000ffff6e7224 */ /* 0x004fe400078e0022 */
[----:B------:R-:W-:Y:S02]  /*60e0*/  IMAD.MOV.U32 R111, RZ, RZ, R32 ;  /* 0x000000ffff6f7224 */ /* 0x000fe400078e0020 */
[----:B---3--:R-:W-:Y:S02]  /*60f0*/  IMAD.MOV.U32 R112, RZ, RZ, R38 ;  /* 0x000000ffff707224 */ /* 0x008fe400078e0026 */
[----:B------:R-:W-:Y:S02]  /*6100*/  IMAD.MOV.U32 R113, RZ, RZ, R36 ;  /* 0x000000ffff717224 */ /* 0x000fe400078e0024 */
[----:B----4-:R-:W-:-:S02]  /*6110*/  IMAD.MOV.U32 R116, RZ, RZ, R30 ;  /* 0x000000ffff747224 */ /* 0x010fc400078e001e */
[----:B------:R-:W-:Y:S02]  /*6120*/  IMAD.MOV.U32 R118, RZ, RZ, R28 ;  /* 0x000000ffff767224 */ /* 0x000fe400078e001c */
[----:B-----5:R-:W-:Y:S02]  /*6130*/  IMAD.MOV.U32 R107, RZ, RZ, R42 ;  /* 0x000000ffff6b7224 */ /* 0x020fe400078e002a */
[----:B------:R-:W-:Y:S02]  /*6140*/  IMAD.MOV.U32 R108, RZ, RZ, R40 ;  /* 0x000000ffff6c7224 */ /* 0x000fe400078e0028 */
[----:B------:R-:W-:Y:S02]  /*6150*/  IMAD.MOV.U32 R115, RZ, RZ, R6 ;  /* 0x000000ffff737224 */ /* 0x000fe400078e0006 */
[----:B------:R-:W-:Y:S02]  /*6160*/  IMAD.MOV.U32 R117, RZ, RZ, R4 ;  /* 0x000000ffff757224 */ /* 0x000fe400078e0004 */
[----:B------:R-:W-:-:S02]  /*6170*/  IMAD.MOV.U32 R106, RZ, RZ, R46 ;  /* 0x000000ffff6a7224 */ /* 0x000fc400078e002e */
[----:B------:R-:W-:Y:S01]  /*6180*/  IMAD.MOV.U32 R105, RZ, RZ, R44 ;  /* 0x000000ffff697224 */ /* 0x000fe200078e002c */
[----:B------:R-:W-:Y:S06]  /*6190*/  @!P5 BRA `(.L_x_1851) ;  /* 0x000000000004d947 */ /* 0x000fec0003800000 */
[----:B------:R-:W-:Y:S01]  /*61a0*/  BPT.TRAP 0x1 ;  /* 0x000000040000795c */ /* 0x000fe20000300000 */
.L_x_1851:
[----:B------:R-:W-:Y:S01]  /*61b0*/  IMAD R86, R191, 0x8, R17 ;  /* 0x00000008bf567824 */ /* 0x000fe200078e0211 */
[----:B------:R-:W-:Y:S01]  /*61c0*/  SHF.L.U32 R98, R200, 0x1f, RZ ;  /* 0x0000001fc8627819 */ /* 0x000fe200000006ff */
[----:B------:R-:W0:Y:S01]  /*61d0*/  LDC R103, c[0x0][0x2f4] ;  /* 0x0000bd00ff677b82 */ /* 0x000e220000000800 */
[----:B------:R-:W-:Y:S02]  /*61e0*/  BSSY B1, `(.L_x_1852) ;  /* 0x0000003000017945 */ /* 0x000fe40003800000 */
[----:B------:R-:W1:Y:S02]  /*61f0*/  SYNCS.PHASECHK.TRANS64.TRYWAIT P3, [R86+URZ+0x22890], R98 ;  /* 0x02289062560075a7 */ /* 0x000e64000806017f */
[----:B-1----:R-:W-:Y:S05]  /*6200*/  @!P3 BRA `(.L_x_1853) ;  /* 0x000002800090b947 */ /* 0x002fea0003800000 */
.L_x_2214:
[----:B------:R-:W-:Y:S05]  /*6210*/  BSYNC B1 ;  /* 0x0000000000017941 */ /* 0x000fea0003800000 */
.L_x_1852:
[----:B------:R-:W-:Y:S01]  /*6220*/  UMOV UR4, 0xffffffff ;  /* 0xffffffff00047882 */ /* 0x000fe20000000000 */
[----:B0-----:R-:W-:Y:S02]  /*6230*/  IMAD.IADD R109, R103, 0x1, -R70 ;  /* 0x00000001676d7824 */ /* 0x001fe400078e0a46 */
[----:B------:R-:W-:Y:S05]  /*6240*/  BRA.DIV UR4, `(.L_x_1854) ;  /* 0x0000028204947947 */ /* 0x000fea000b800000 */
[----:B------:R0:W2:Y:S04]  /*6250*/  SHFL.IDX PT, R102, R99, RZ, 0x1c1f ;  /* 0x001c1fff63667589 */ /* 0x0000a800000e0000 */
[----:B------:R0:W3:Y:S02]  /*6260*/  SHFL.IDX PT, R101, R100, RZ, 0x1c1f ;  /* 0x001c1fff64657589 */ /* 0x0000e400000e0000 */
.L_x_2218:
[----:B------:R-:W-:Y:S01]  /*6270*/  ISETP.GE.OR P3, PT, R194, R95, P1 ;  /* 0x0000005fc200720c */ /* 0x000fe20000f66670 */
[----:B------:R-:W-:-:S12]  /*6280*/  BSSY B1, `(.L_x_1855) ;  /* 0x00000e8000017945 */ /* 0x000fd80003800000 */
[----:B------:R-:W-:Y:S05]  /*6290*/  @P3 BRA `(.L_x_1856) ;  /* 0x0000000c00983947 */ /* 0x000fea0003800000 */
[----:B------:R-:W-:Y:S01]  /*62a0*/  SEL R8, R70, R109, !P0 ;  /* 0x0000006d46087207 */ /* 0x000fe20004000000 */
[----:B------:R-:W-:Y:S01]  /*62b0*/  BSSY B2, `(.L_x_1857) ;  /* 0x00000df000027945 */ /* 0x000fe20003800000 */
[----:B---3--:R-:W-:Y:S02]  /*62c0*/  IADD3 R96, P3, R60, R101, RZ ;  /* 0x000000653c607210 */ /* 0x008fe40007f7e0ff */
[----:B------:R-:W-:-:S03]  /*62d0*/  SHF.R.S32.HI R9, RZ, 0x1f, R8 ;  /* 0x0000001fff097819 */ /* 0x000fc60000011408 */
[----:B--2---:R-:W-:Y:S01]  /*62e0*/  IMAD.X R97, R102, 0x1, R59, P3 ;  /* 0x0000000166617824 */ /* 0x004fe200018e063b */
        /* <DEDUP_REMOVED lines=20> */
[----:B------:R-:W-:-:S02]  /*6430*/  SHF.R.U32.HI R123, RZ, 0x8, R7 ;  /* 0x00000008ff7b7819 */ /* 0x000fc40000011607 */
[----:B------:R-:W-:Y:S01]  /*6440*/  LOP3.LUT R30, R29, 0xff0000ff, RZ, 0xc0, !PT ;  /* 0xff0000ff1d1e7812 */ /* 0x000fe200078ec0ff */
[----:B------:R-:W-:Y:S01]  /*6450*/  IMAD.SHL.U32 R8, R120, 0x100, RZ ;  /* 0x0000010078087824 */ /* 0x000fe200078e00ff */
[----:B------:R-:W-:Y:S01]  /*6460*/  SHF.R.U32.HI R121, RZ, 0x10, R29 ;  /* 0x00000010ff797819 */ /* 0x000fe2000001161d */
[----:B------:R-:W-:Y:S01]  /*6470*/  IMAD.SHL.U32 R29, R122, 0x100, RZ ;  /* 0x000001007a1d7824 */ /* 0x000fe200078e00ff */
[----:B------:R-:W-:Y:S02]  /*6480*/  LOP3.LUT R6, R7, 0xff0000ff, RZ, 0xc0, !PT ;  /* 0xff0000ff07067812 */ /* 0x000fe400078ec0ff */
[----:B------:R-:W-:Y:S01]  /*6490*/  SHF.R.U32.HI R125, RZ, 0x10, R7 ;  /* 0x00000010ff7d7819 */ /* 0x000fe20000011607 */
[----:B------:R-:W-:Y:S01]  /*64a0*/  IMAD.SHL.U32 R7, R123, 0x100, RZ ;  /* 0x000001007b077824 */ /* 0x000fe200078e00ff */
[----:B------:R-:W-:Y:S02]  /*64b0*/  LOP3.LUT R119, R31, 0xff0000ff, RZ, 0xc0, !PT ;  /* 0xff0000ff1f777812 */ /* 0x000fe400078ec0ff */
[----:B------:R-:W-:Y:S01]  /*64c0*/  SHF.R.U32.HI R124, RZ, 0x10, R31 ;  /* 0x00000010ff7c7819 */ /* 0x000fe2000001161f */
[----:B---3--:R-:W-:Y:S01]  /*64d0*/  IMAD.MOV.U32 R31, RZ, RZ, R12 ;  /* 0x000000ffff1f7224 */ /* 0x008fe200078e000c */
[----:B------:R-:W-:Y:S01]  /*64e0*/  LOP3.LUT R4, R4, 0xff00, R5, 0xf8, !PT ;  /* 0x0000ff0004047812 */ /* 0x000fe200078ef805 */
[----:B------:R-:W-:Y:S01]  /*64f0*/  IMAD.U32 R5, R126, 0x10000, RZ ;  /* 0x000100007e057824 */ /* 0x000fe200078e00ff */
[----:B------:R-:W-:Y:S01]  /*6500*/  LOP3.LUT R120, R30, 0xff00, R29, 0xf8, !PT ;  /* 0x0000ff001e787812 */ /* 0x000fe200078ef81d */
[----:B------:R-:W-:Y:S01]  /*6510*/  IMAD.U32 R124, R124, 0x10000, RZ ;  /* 0x000100007c7c7824 */ /* 0x000fe200078e00ff */
[----:B------:R-:W-:-:S02]  /*6520*/  LOP3.LUT R123, R119, 0xff00, R8, 0xf8, !PT ;  /* 0x0000ff00777b7812 */ /* 0x000fc400078ef808 */
[----:B------:R-:W-:Y:S02]  /*6530*/  LOP3.LUT R7, R6, 0xff00, R7, 0xf8, !PT ;  /* 0x0000ff0006077812 */ /* 0x000fe400078ef807 */
[----:B------:R-:W-:Y:S02]  /*6540*/  F2FP.F16.E4M3.UNPACK_B R122, R118.H1 ;  /* 0x00000076ff7a723e */ /* 0x000fe400030006ff */
[----:B------:R-:W-:Y:S02]  /*6550*/  F2FP.F16.E4M3.UNPACK_B R119, R31.H1 ;  /* 0x0000001fff77723e */ /* 0x000fe400030006ff */
[-C--:B------:R-:W-:Y:S02]  /*6560*/  F2FP.F16.E4M3.UNPACK_B R29, R28.reuse.H1 ;  /* 0x0000001cff1d723e */ /* 0x080fe400030006ff */
[----:B------:R-:W-:Y:S01]  /*6570*/  LOP3.LUT R6, R4, 0xff0000, R5, 0xf8, !PT ;  /* 0x00ff000004067812 */ /* 0x000fe200078ef805 */
[----:B------:R-:W-:Y:S01]  /*6580*/  IMAD.U32 R4, R125, 0x10000, RZ ;  /* 0x000100007d047824 */ /* 0x000fe200078e00ff */
[----:B------:R-:W-:Y:S01]  /*6590*/  F2FP.F16.E4M3.UNPACK_B R30, R117.H1 ;  /* 0x00000075ff1e723e */ /* 0x000fe200030006ff */
[----:B------:R-:W-:Y:S01]  /*65a0*/  HADD2.F32 R5, -RZ, R122.H0_H0 ;  /* 0x2000007aff057230 */ /* 0x000fe20000004100 */
[----:B------:R-:W-:Y:S01]  /*65b0*/  F2FP.F16.E4M3.UNPACK_B R28, R28 ;  /* 0x0000001cff1c723e */ /* 0x000fe200020006ff */
[----:B------:R-:W-:Y:S01]  /*65c0*/  HADD2.F32 R12, -RZ, R119.H0_H0 ;  /* 0x20000077ff0c7230 */ /* 0x000fe20000004100 */
[----:B------:R-:W-:Y:S01]  /*65d0*/  LOP3.LUT R4, R7, 0xff0000, R4, 0xf8, !PT ;  /* 0x00ff000007047812 */ /* 0x000fe200078ef804 */
[----:B------:R-:W-:Y:S01]  /*65e0*/  HADD2.F32 R8, -RZ, R29.H0_H0 ;  /* 0x2000001dff087230 */ /* 0x000fe20000004100 */
[----:B------:R-:W-:Y:S01]  /*65f0*/  F2FP.F16.E4M3.UNPACK_B R31, R31 ;  /* 0x0000001fff1f723e */ /* 0x000fe200020006ff */
[----:B------:R-:W-:-:S02]  /*6600*/  IMAD.U32 R7, R121, 0x10000, RZ ;  /* 0x0001000079077824 */ /* 0x000fc400078e00ff */
[-C--:B------:R-:W-:Y:S01]  /*6610*/  FMUL.FTZ R125, R12, R5.reuse ;  /* 0x000000050c7d7220 */ /* 0x080fe20000410000 */
[----:B------:R-:W-:Y:S02]  /*6620*/  HADD2.F32 R121, -RZ, R30.H0_H0 ;  /* 0x2000001eff797230 */ /* 0x000fe40000004100 */
[----:B------:R-:W-:Y:S01]  /*6630*/  FMUL.FTZ R127, R8, R5 ;  /* 0x00000005087f7220 */ /* 0x000fe20000410000 */
[----:B------:R-:W-:Y:S01]  /*6640*/  LOP3.LUT R5, R123, 0xff0000, R124, 0xf8, !PT ;  /* 0x00ff00007b057812 */ /* 0x000fe200078ef87c */
[----:B------:R-:W-:Y:S01]  /*6650*/  HADD2.F32 R123, -RZ, R122.H1_H1 ;  /* 0x3000007aff7b7230 */ /* 0x000fe20000004100 */
[----:B------:R-:W-:Y:S01]  /*6660*/  LOP3.LUT R7, R120, 0xff0000, R7, 0xf8, !PT ;  /* 0x00ff000078077812 */ /* 0x000fe200078ef807 */
[-C--:B------:R-:W-:Y:S01]  /*6670*/  FFMA.FTZ R8, R8, R121.reuse, -R125 ;  /* 0x0000007908087223 */ /* 0x080fe2000001087d */
[----:B------:R-:W-:Y:S01]  /*6680*/  FFMA.FTZ R12, R12, R121, R127 ;  /* 0x000000790c0c7223 */ /* 0x000fe2000001007f */
[----:B------:R-:W-:Y:S01]  /*6690*/  HADD2.F32 R120, -RZ, R30.H1_H1 ;  /* 0x3000001eff787230 */ /* 0x000fe20000004100 */
[----:B------:R-:W-:Y:S01]  /*66a0*/  F2FP.F16.E4M3.UNPACK_B R121, R118 ;  /* 0x00000076ff79723e */ /* 0x000fe200020006ff */
[----:B------:R-:W-:Y:S01]  /*66b0*/  HADD2.F32 R119, -RZ, R119.H1_H1 ;  /* 0x30000077ff777230 */ /* 0x000fe20000004100 */
[----:B------:R-:W-:Y:S01]  /*66c0*/  F2FP.F16.E4M3.UNPACK_B R118, R117 ;  /* 0x00000075ff76723e */ /* 0x000fe200020006ff */
[----:B------:R-:W-:-:S02]  /*66d0*/  HADD2.F32 R30, -RZ, R29.H1_H1 ;  /* 0x3000001dff1e7230 */ /* 0x000fc40000004100 */
[----:B------:R-:W-:Y:S02]  /*66e0*/  HADD2.F32 R122, -RZ, R121.H0_H0 ;  /* 0x20000079ff7a7230 */ /* 0x000fe40000004100 */
[CC--:B------:R-:W-:Y:S01]  /*66f0*/  FMUL.FTZ R125, R119.reuse, R123.reuse ;  /* 0x0000007b777d7220 */ /* 0x0c0fe20000410000 */
[----:B------:R-:W-:Y:S02]  /*6700*/  HADD2.F32 R29, -RZ, R28.H0_H0 ;  /* 0x2000001cff1d7230 */ /* 0x000fe40000004100 */
[C---:B------:R-:W-:Y:S01]  /*6710*/  FMUL.FTZ R124, R30.reuse, R123 ;  /* 0x0000007b1e7c7220 */ /* 0x040fe20000410000 */
[----:B------:R-:W-:Y:S02]  /*6720*/  HADD2.F32 R117, -RZ, R31.H0_H0 ;  /* 0x2000001fff757230 */ /* 0x000fe40000004100 */
[-C--:B------:R-:W-:Y:S01]  /*6730*/  FFMA.FTZ R125, R30, R120.reuse, -R125 ;  /* 0x000000781e7d7223 */ /* 0x080fe2000001087d */
[----:B------:R-:W-:Y:S02]  /*6740*/  HADD2.F32 R30, -RZ, R118.H0_H0 ;  /* 0x20000076ff1e7230 */ /* 0x000fe40000004100 */
[----:B------:R-:W-:Y:S01]  /*6750*/  FFMA.FTZ R127, R119, R120, R124 ;  /* 0x00000078777f7223 */ /* 0x000fe2000001007c */
[----:B------:R-:W-:Y:S01]  /*6760*/  FMUL.FTZ R124, R29, R122 ;  /* 0x0000007a1d7c7220 */ /* 0x000fe20000410000 */
[----:B------:R-:W-:-:S02]  /*6770*/  HADD2.F32 R121, -RZ, R121.H1_H1 ;  /* 0x30000079ff797230 */ /* 0x000fc40000004100 */
[C---:B------:R-:W-:Y:S01]  /*6780*/  FMUL.FTZ R120, R117.reuse, R122 ;  /* 0x0000007a75787220 */ /* 0x040fe20000410000 */
[----:B------:R-:W-:Y:S02]  /*6790*/  HADD2.F32 R31, -RZ, R31.H1_H1 ;  /* 0x3000001fff1f7230 */ /* 0x000fe40000004100 */
[-C--:B------:R-:W-:Y:S01]  /*67a0*/  FFMA.FTZ R124, R117, R30.reuse, R124 ;  /* 0x0000001e757c7223 */ /* 0x080fe2000001007c */
[----:B------:R-:W-:Y:S02]  /*67b0*/  HADD2.F32 R28, -RZ, R28.H1_H1 ;  /* 0x3000001cff1c7230 */ /* 0x000fe40000004100 */
[----:B------:R-:W-:Y:S01]  /*67c0*/  FFMA.FTZ R122, R29, R30, -R120 ;  /* 0x0000001e1d7a7223 */ /* 0x000fe20000010878 */
[----:B------:R-:W-:Y:S02]  /*67d0*/  HADD2.F32 R118, -RZ, R118.H1_H1 ;  /* 0x30000076ff767230 */ /* 0x000fe40000004100 */
[-C--:B------:R-:W-:Y:S01]  /*67e0*/  FMUL.FTZ R117, R31, R121.reuse ;  /* 0x000000791f757220 */ /* 0x080fe20000410000 */
[----:B------:R-:W-:Y:S01]  /*67f0*/  F2FP.F16.E4M3.UNPACK_B R29, R116.H1 ;  /* 0x00000074ff1d723e */ /* 0x000fe200030006ff */
[C---:B------:R-:W-:Y:S01]  /*6800*/  FMUL.FTZ R126, R28.reuse, R121 ;  /* 0x000000791c7e7220 */ /* 0x040fe20000410000 */
[----:B------:R-:W-:Y:S01]  /*6810*/  F2FP.F16.E4M3.UNPACK_B R30, R14.H1 ;  /* 0x0000000eff1e723e */ /* 0x000fe200030006ff */
[----:B------:R-:W-:Y:S01]  /*6820*/  FFMA.FTZ R121, R28, R118, -R117 ;  /* 0x000000761c797223 */ /* 0x000fe20000010875 */
[----:B------:R-:W-:Y:S01]  /*6830*/  F2FP.F16.E4M3.UNPACK_B R119, R115.H1 ;  /* 0x00000073ff77723e */ /* 0x000fe200030006ff */
[----:B------:R-:W-:Y:S01]  /*6840*/  HADD2.F32 R120, -RZ, R29.H0_H0 ;  /* 0x2000001dff787230 */ /* 0x000fe20000004100 */
[----:B------:R-:W-:Y:S01]  /*6850*/  F2FP.F16.E4M3.UNPACK_B R28, R10.H1 ;  /* 0x0000000aff1c723e */ /* 0x000fe200030006ff */
[----:B------:R-:W-:-:S02]  /*6860*/  HADD2.F32 R117, -RZ, R30.H0_H0 ;  /* 0x2000001eff757230 */ /* 0x000fc40000004100 */
[----:B------:R-:W-:Y:S01]  /*6870*/  FFMA.FTZ R123, R31, R118, R126 ;  /* 0x000000761f7b7223 */ /* 0x000fe2000001007e */
[----:B------:R-:W-:Y:S01]  /*6880*/  HADD2.F32 R31, -RZ, R29.H1_H1 ;  /* 0x3000001dff1f7230 */ /* 0x000fe20000004100 */
[----:B------:R-:W-:Y:S01]  /*6890*/  F2FP.F16.E4M3.UNPACK_B R116, R116 ;  /* 0x00000074ff74723e */ /* 0x000fe200020006ff */
[----:B------:R-:W-:Y:S02]  /*68a0*/  HADD2.F32 R29, -RZ, R28.H0_H0 ;  /* 0x2000001cff1d7230 */ /* 0x000fe40000004100 */
[----:B------:R-:W-:Y:S01]  /*68b0*/  FMUL.FTZ R126, R117, R120 ;  /* 0x00000078757e7220 */ /* 0x000fe20000410000 */
[----:B------:R-:W-:Y:S01]  /*68c0*/  HADD2.F32 R118, -RZ, R119.H0_H0 ;  /* 0x20000077ff767230 */ /* 0x000fe20000004100 */
[----:B------:R-:W-:Y:S01]  /*68d0*/  F2FP.F16.E4M3.UNPACK_B R10, R10 ;  /* 0x0000000aff0a723e */ /* 0x000fe200020006ff */
[----:B------:R-:W-:Y:S02]  /*68e0*/  HADD2.F32 R30, -RZ, R30.H1_H1 ;  /* 0x3000001eff1e7230 */ /* 0x000fe40000004100 */
[----:B------:R-:W-:Y:S01]  /*68f0*/  FMUL.FTZ R120, R29, R120 ;  /* 0x000000781d787220 */ /* 0x000fe20000410000 */
[----:B------:R-:W-:-:S02]  /*6900*/  HADD2.F32 R28, -RZ, R28.H1_H1 ;  /* 0x3000001cff1c7230 */ /* 0x000fc40000004100 */
[-C--:B------:R-:W-:Y:S01]  /*6910*/  FFMA.FTZ R126, R29, R118.reuse, -R126 ;  /* 0x000000761d7e7223 */ /* 0x080fe2000001087e */
[----:B------:R-:W-:Y:S02]  /*6920*/  HADD2.F32 R119, -RZ, R119.H1_H1 ;  /* 0x30000077ff777230 */ /* 0x000fe40000004100 */
[----:B------:R-:W-:Y:S01]  /*6930*/  FMUL.FTZ R29, R30, R31 ;  /* 0x0000001f1e1d7220 */ /* 0x000fe20000410000 */
[----:B------:R-:W-:Y:S01]  /*6940*/  F2FP.F16.E4M3.UNPACK_B R115, R115 ;  /* 0x00000073ff73723e */ /* 0x000fe200020006ff */
[C---:B------:R-:W-:Y:S01]  /*6950*/  FMUL.FTZ R31, R28.reuse, R31 ;  /* 0x0000001f1c1f7220 */ /* 0x040fe20000410000 */
[----:B------:R-:W-:Y:S01]  /*6960*/  FFMA.FTZ R118, R117, R118, R120 ;  /* 0x0000007675767223 */ /* 0x000fe20000010078 */
[-C--:B------:R-:W-:Y:S01]  /*6970*/  FFMA.FTZ R133, R28, R119.reuse, -R29 ;  /* 0x000000771c857223 */ /* 0x080fe2000001081d */
[----:B------:R-:W-:Y:S01]  /*6980*/  F2FP.F16.E4M3.UNPACK_B R28, R14 ;  /* 0x0000000eff1c723e */ /* 0x000fe200020006ff */
[----:B------:R-:W-:Y:S01]  /*6990*/  FFMA.FTZ R135, R30, R119, R31 ;  /* 0x000000771e877223 */ /* 0x000fe2000001001f */
[----:B------:R-:W-:Y:S01]  /*69a0*/  HADD2.F32 R31, -RZ, R116.H0_H0 ;  /* 0x20000074ff1f7230 */ /* 0x000fe20000004100 */
[----:B------:R-:W-:Y:S01]  /*69b0*/  F2FP.SATFINITE.E4M3.F32.PACK_AB_MERGE_C R8, R125, R8, RZ ;  /* 0x000000087d08723e */ /* 0x000fe200048070ff */
[----:B------:R-:W-:Y:S01]  /*69c0*/  HADD2.F32 R14, -RZ, R10.H0_H0 ;  /* 0x2000000aff0e7230 */ /* 0x000fe20000004100 */
[----:B------:R-:W-:Y:S01]  /*69d0*/  F2FP.SATFINITE.E4M3.F32.PACK_AB_MERGE_C R12, R127, R12, RZ ;  /* 0x0000000c7f0c723e */ /* 0x000fe200048070ff */
[----:B------:R-:W-:Y:S01]  /*69e0*/  HADD2.F32 R29, -RZ, R28.H0_H0 ;  /* 0x2000001cff1d7230 */ /* 0x000fe20000004100 */
[----:B------:R-:W-:Y:S01]  /*69f0*/  F2FP.SATFINITE.E4M3.F32.PACK_AB_MERGE_C R135, R135, R118, RZ ;  /* 0x000000768787723e */ /* 0x000fe200048070ff */
[----:B------:R-:W-:-:S02]  /*6a00*/  HADD2.F32 R117, -RZ, R116.H1_H1 ;  /* 0x30000074ff757230 */ /* 0x000fc40000004100 */
[-C--:B------:R-:W-:Y:S01]  /*6a10*/  FMUL.FTZ R116, R14, R31.reuse ;  /* 0x0000001f0e747220 */ /* 0x080fe20000410000 */
[----:B------:R-:W-:Y:S02]  /*6a20*/  HADD2.F32 R10, -RZ, R10.H1_H1 ;  /* 0x3000000aff0a7230 */ /* 0x000fe40000004100 */
[----:B------:R-:W-:Y:S01]  /*6a30*/  FMUL.FTZ R119, R29, R31 ;  /* 0x0000001f1d777220 */ /* 0x000fe20000410000 */
[----:B------:R-:W-:Y:S01]  /*6a40*/  HADD2.F32 R28, -RZ, R28.H1_H1 ;  /* 0x3000001cff1c7230 */ /* 0x000fe20000004100 */
[----:B------:R-:W-:Y:S01]  /*6a50*/  F2FP.F16.E4M3.UNPACK_B R118, R7 ;  /* 0x00000007ff76723e */ /* 0x000fe200020006ff */
[--C-:B------:R-:W-:Y:S02]  /*6a60*/  HADD2.F32 R30, -RZ, R115.reuse.H0_H0 ;  /* 0x20000073ff1e7230 */ /* 0x100fe40000004100 */
[-C--:B------:R-:W-:Y:S01]  /*6a70*/  FMUL.FTZ R131, R10, R117.reuse ;  /* 0x000000750a837220 */ /* 0x080fe20000410000 */
[----:B------:R-:W-:Y:S02]  /*6a80*/  HADD2.F32 R115, -RZ, R115.H1_H1 ;  /* 0x30000073ff737230 */ /* 0x000fe40000004100 */
[----:B------:R-:W-:Y:S01]  /*6a90*/  FMUL.FTZ R31, R28, R117 ;  /* 0x000000751c1f7220 */ /* 0x000fe20000410000 */
[----:B------:R-:W-:Y:S01]  /*6aa0*/  F2FP.SATFINITE.E4M3.F32.PACK_AB_MERGE_C R8, R121, R122, R8 ;  /* 0x0000007a7908723e */ /* 0x000fe20004807008 */
[-C--:B------:R-:W-:Y:S01]  /*6ab0*/  FFMA.FTZ R117, R29, R30.reuse, R116 ;  /* 0x0000001e1d757223 */ /* 0x080fe20000010074 */
[----:B------:R-:W-:Y:S01]  /*6ac0*/  F2FP.F16.E4M3.UNPACK_B R29, R9 ;  /* 0x00000009ff1d723e */ /* 0x000fe200020006ff */
[----:B------:R-:W-:Y:S01]  /*6ad0*/  FFMA.FTZ R14, R14, R30, -R119 ;  /* 0x0000001e0e0e7223 */ /* 0x000fe20000010877 */
[-C--:B------:R-:W-:Y:S01]  /*6ae0*/  FFMA.FTZ R129, R10, R115.reuse, -R31 ;  /* 0x000000730a817223 */ /* 0x080fe2000001081f */
[----:B------:R-:W-:Y:S01]  /*6af0*/  FFMA.FTZ R120, R28, R115, R131 ;  /* 0x000000731c787223 */ /* 0x000fe20000010083 */
[----:B------:R-:W-:Y:S01]  /*6b00*/  F2FP.SATFINITE.E4M3.F32.PACK_AB_MERGE_C R10, R133, R126, RZ ;  /* 0x0000007e850a723e */ /* 0x000fe200048070ff */
[--C-:B------:R-:W-:Y:S01]  /*6b10*/  HADD2.F32 R119, -RZ, R118.reuse.H0_H0 ;  /* 0x20000076ff777230 */ /* 0x100fe20000004100 */
[----:B------:R-:W-:Y:S01]  /*6b20*/  F2FP.F16.E4M3.UNPACK_B R30, R13 ;  /* 0x0000000dff1e723e */ /* 0x000fe200020006ff */
[----:B------:R-:W-:Y:S01]  /*6b30*/  HADD2.F32 R28, -RZ, R29.H0_H0 ;  /* 0x2000001dff1c7230 */ /* 0x000fe20000004100 */
[----:B------:R-:W-:Y:S01]  /*6b40*/  F2FP.F16.E4M3.UNPACK_B R116, R6 ;  /* 0x00000006ff74723e */ /* 0x000fe200020006ff */
[----:B------:R-:W-:Y:S01]  /*6b50*/  HADD2.F32 R118, -RZ, R118.H1_H1 ;  /* 0x30000076ff767230 */ /* 0x000fe20000004100 */
[----:B------:R-:W-:Y:S01]  /*6b60*/  F2FP.SATFINITE.E4M3.F32.PACK_AB_MERGE_C R10, R129, R14, R10 ;  /* 0x0000000e810a723e */ /* 0x000fe2000480700a */
[----:B------:R-:W-:Y:S01]  /*6b70*/  HADD2.F32 R31, -RZ, R30.H0_H0 ;  /* 0x2000001eff1f7230 */ /* 0x000fe20000004100 */
[----:B------:R-:W-:Y:S01]  /*6b80*/  F2FP.SATFINITE.E4M3.F32.PACK_AB_MERGE_C R14, R120, R117, R135 ;  /* 0x00000075780e723e */ /* 0x000fe20004807087 */
[----:B------:R-:W-:-:S02]  /*6b90*/  HADD2.F32 R117, -RZ, R116.H0_H0 ;  /* 0x20000074ff757230 */ /* 0x000fc40000004100 */
[CC--:B------:R-:W-:Y:S01]  /*6ba0*/  FMUL.FTZ R120, R28.reuse, R119.reuse ;  /* 0x000000771c787220 */ /* 0x0c0fe20000410000 */
[----:B------:R-:W-:Y:S02]  /*6bb0*/  HADD2.F32 R115, -RZ, R30.H1_H1 ;  /* 0x3000001eff737230 */ /* 0x000fe40000004100 */
[C---:B------:R-:W-:Y:S01]  /*6bc0*/  FMUL.FTZ R121, R31.reuse, R119 ;  /* 0x000000771f797220 */ /* 0x040fe20000410000 */
[----:B------:R-:W-:Y:S02]  /*6bd0*/  HADD2.F32 R30, -RZ, R29.H1_H1 ;  /* 0x3000001dff1e7230 */ /* 0x000fe40000004100 */
[-C--:B------:R-:W-:Y:S01]  /*6be0*/  FFMA.FTZ R29, R31, R117.reuse, R120 ;  /* 0x000000751f1d7223 */ /* 0x080fe20000010078 */
[----:B------:R-:W-:Y:S02]  /*6bf0*/  HADD2.F32 R116, -RZ, R116.H1_H1 ;  /* 0x30000074ff747230 */ /* 0x000fe40000004100 */
[CC--:B------:R-:W-:Y:S01]  /*6c00*/  FMUL.FTZ R31, R115.reuse, R118.reuse ;  /* 0x00000076731f7220 */ /* 0x0c0fe20000410000 */
[----:B------:R-:W-:Y:S01]  /*6c10*/  FFMA.FTZ R28, R28, R117, -R121 ;  /* 0x000000751c1c7223 */ /* 0x000fe20000010879 */
[C---:B------:R-:W-:Y:S01]  /*6c20*/  FMUL.FTZ R118, R30.reuse, R118 ;  /* 0x000000761e767220 */ /* 0x040fe20000410000 */
[----:B------:R-:W-:Y:S01]  /*6c30*/  F2FP.F16.E4M3.UNPACK_B R13, R13.H1 ;  /* 0x0000000dff0d723e */ /* 0x000fe200030006ff */
[-C--:B------:R-:W-:Y:S01]  /*6c40*/  FFMA.FTZ R121, R30, R116.reuse, -R31 ;  /* 0x000000741e797223 */ /* 0x080fe2000001081f */
[----:B------:R-:W-:Y:S01]  /*6c50*/  F2FP.F16.E4M3.UNPACK_B R31, R7.H1 ;  /* 0x00000007ff1f723e */ /* 0x000fe200030006ff */
[----:B------:R-:W-:Y:S01]  /*6c60*/  FFMA.FTZ R122, R115, R116, R118 ;  /* 0x00000074737a7223 */ /* 0x000fe20000010076 */
[----:B------:R-:W-:Y:S01]  /*6c70*/  F2FP.F16.E4M3.UNPACK_B R9, R9.H1 ;  /* 0x00000009ff09723e */ /* 0x000fe200030006ff */
[----:B------:R-:W-:Y:S01]  /*6c80*/  HADD2.F32 R30, -RZ, R13.H0_H0 ;  /* 0x2000000dff1e7230 */ /* 0x000fe20000004100 */
[----:B------:R-:W-:Y:S01]  /*6c90*/  F2FP.F16.E4M3.UNPACK_B R6, R6.H1 ;  /* 0x00000006ff06723e */ /* 0x000fe200030006ff */
[----:B------:R-:W-:Y:S01]  /*6ca0*/  HADD2.F32 R115, -RZ, R31.H0_H0 ;  /* 0x2000001fff737230 */ /* 0x000fe20000004100 */
[----:B------:R-:W-:Y:S01]  /*6cb0*/  F2FP.SATFINITE.E4M3.F32.PACK_AB_MERGE_C R12, R123, R124, R12 ;  /* 0x0000007c7b0c723e */ /* 0x000fe2000480700c */
[----:B------:R-:W-:Y:S01]  /*6cc0*/  HADD2.F32 R7, -RZ, R9.H0_H0 ;  /* 0x20000009ff077230 */ /* 0x000fe20000004100 */
[----:B------:R-:W-:Y:S01]  /*6cd0*/  F2FP.F16.E4M3.UNPACK_B R117, R5 ;  /* 0x00000005ff75723e */ /* 0x000fe200020006ff */
[----:B------:R-:W-:-:S02]  /*6ce0*/  HADD2.F32 R13, -RZ, R13.H1_H1 ;  /* 0x3000000dff0d7230 */ /* 0x000fc40000004100 */
[CC--:B------:R-:W-:Y:S01]  /*6cf0*/  FMUL.FTZ R120, R30.reuse, R115.reuse ;  /* 0x000000731e787220 */ /* 0x0c0fe20000410000 */
        /* <DEDUP_REMOVED lines=10> */
[----:B------:R-:W-:Y:S01]  /*6da0*/  FFMA.FTZ R125, R13, R116, R118 ;  /* 0x000000740d7d7223 */ /* 0x000fe20000010076 */
[----:B------:R-:W-:Y:S01]  /*6db0*/  F2FP.F16.E4M3.UNPACK_B R6, R11 ;  /* 0x0000000bff06723e */ /* 0x000fe200020006ff */
[----:B------:R-:W-:Y:S01]  /*6dc0*/  FFMA.FTZ R123, R7, R31, -R120 ;  /* 0x0000001f077b7223 */ /* 0x000fe20000010878 */
[----:B------:R-:W-:Y:S01]  /*6dd0*/  F2FP.F16.E4M3.UNPACK_B R15, R15.H1 ;  /* 0x0000000fff0f723e */ /* 0x000fe200030006ff */
[----:B------:R-:W-:Y:S01]  /*6de0*/  HADD2.F32 R13, -RZ, R30.H0_H0 ;  /* 0x2000001eff0d7230 */ /* 0x000fe20000004100 */
[----:B------:R-:W-:Y:S01]  /*6df0*/  F2FP.F16.E4M3.UNPACK_B R118, R5.H1 ;  /* 0x00000005ff76723e */ /* 0x000fe200030006ff */
[----:B------:R-:W-:Y:S01]  /*6e00*/  HADD2.F32 R120, -RZ, R117.H0_H0 ;  /* 0x20000075ff787230 */ /* 0x000fe20000004100 */
[----:B------:R-:W-:Y:S01]  /*6e10*/  F2FP.F16.E4M3.UNPACK_B R11, R11.H1 ;  /* 0x0000000bff0b723e */ /* 0x000fe200030006ff */
[----:B------:R-:W-:Y:S01]  /*6e20*/  HADD2.F32 R7, -RZ, R6.H0_H0 ;  /* 0x20000006ff077230 */ /* 0x000fe20000004100 */
[-C--:B------:R-:W-:Y:S01]  /*6e30*/  F2FP.F16.E4M3.UNPACK_B R5, R4.reuse ;  /* 0x00000004ff05723e */ /* 0x080fe200020006ff */
[----:B------:R-:W-:Y:S01]  /*6e40*/  HADD2.F32 R119, -RZ, R118.H0_H0 ;  /* 0x20000076ff777230 */ /* 0x000fe20000004100 */
[----:B------:R-:W-:Y:S01]  /*6e50*/  F2FP.F16.E4M3.UNPACK_B R31, R4.H1 ;  /* 0x00000004ff1f723e */ /* 0x000fe200030006ff */
[----:B------:R-:W-:-:S02]  /*6e60*/  HADD2.F32 R4, -RZ, R15.H0_H0 ;  /* 0x2000000fff047230 */ /* 0x000fc40000004100 */
[-C--:B------:R-:W-:Y:S01]  /*6e70*/  FMUL.FTZ R128, R13, R120.reuse ;  /* 0x000000780d807220 */ /* 0x080fe20000410000 */
[----:B------:R-:W-:Y:S02]  /*6e80*/  HADD2.F32 R9, -RZ, R11.H0_H0 ;  /* 0x2000000bff097230 */ /* 0x000fe40000004100 */
[----:B------:R-:W-:Y:S01]  /*6e90*/  FMUL.FTZ R120, R7, R120 ;  /* 0x0000007807787220 */ /* 0x000fe20000410000 */
[----:B------:R-:W-:Y:S02]  /*6ea0*/  HADD2.F32 R116, -RZ, R5.H0_H0 ;  /* 0x20000005ff747230 */ /* 0x000fe40000004100 */
[-C--:B------:R-:W-:Y:S01]  /*6eb0*/  FMUL.FTZ R130, R4, R119.reuse ;  /* 0x0000007704827220 */ /* 0x080fe20000410000 */
[----:B------:R-:W-:Y:S02]  /*6ec0*/  HADD2.F32 R115, -RZ, R31.H0_H0 ;  /* 0x2000001fff737230 */ /* 0x000fe40000004100 */
[----:B------:R-:W-:Y:S01]  /*6ed0*/  FMUL.FTZ R119, R9, R119 ;  /* 0x0000007709777220 */ /* 0x000fe20000410000 */
[----:B------:R-:W-:-:S02]  /*6ee0*/  HADD2.F32 R15, -RZ, R15.H1_H1 ;  /* 0x3000000fff0f7230 */ /* 0x000fc40000004100 */
[-C--:B------:R-:W-:Y:S01]  /*6ef0*/  FFMA.FTZ R128, R7, R116.reuse, -R128 ;  /* 0x0000007407807223 */ /* 0x080fe20000010880 */
[----:B------:R-:W-:Y:S02]  /*6f00*/  HADD2.F32 R118, -RZ, R118.H1_H1 ;  /* 0x30000076ff767230 */ /* 0x000fe40000004100 */
[----:B------:R-:W-:Y:S01]  /*6f10*/  FFMA.FTZ R120, R13, R116, R120 ;  /* 0x000000740d787223 */ /* 0x000fe20000010078 */
[----:B------:R-:W-:Y:S02]  /*6f20*/  HADD2.F32 R11, -RZ, R11.H1_H1 ;  /* 0x3000000bff0b7230 */ /* 0x000fe40000004100 */
[----:B------:R-:W-:Y:S01]  /*6f30*/  FFMA.FTZ R119, R4, R115, R119 ;  /* 0x0000007304777223 */ /* 0x000fe20000010077 */
[----:B------:R-:W-:Y:S02]  /*6f40*/  HADD2.F32 R30, -RZ, R30.H1_H1 ;  /* 0x3000001eff1e7230 */ /* 0x000fe40000004100 */
[----:B------:R-:W-:Y:S01]  /*6f50*/  FMUL.FTZ R116, R15, R118 ;  /* 0x000000760f747220 */ /* 0x000fe20000410000 */
[----:B------:R-:W-:-:S02]  /*6f60*/  HADD2.F32 R117, -RZ, R117.H1_H1 ;  /* 0x30000075ff757230 */ /* 0x000fc40000004100 */
[----:B------:R-:W-:Y:S01]  /*6f70*/  FMUL.FTZ R118, R11, R118 ;  /* 0x000000760b767220 */ /* 0x000fe20000410000 */
[----:B------:R-:W-:Y:S02]  /*6f80*/  HADD2.F32 R6, -RZ, R6.H1_H1 ;  /* 0x30000006ff067230 */ /* 0x000fe40000004100 */
[----:B------:R-:W-:Y:S01]  /*6f90*/  FFMA.FTZ R130, R9, R115, -R130 ;  /* 0x0000007309827223 */ /* 0x000fe20000010882 */
[----:B------:R-:W-:Y:S02]  /*6fa0*/  HADD2.F32 R4, -RZ, R31.H1_H1 ;  /* 0x3000001fff047230 */ /* 0x000fe40000004100 */
[-C--:B------:R-:W-:Y:S01]  /*6fb0*/  FMUL.FTZ R7, R30, R117.reuse ;  /* 0x000000751e077220 */ /* 0x080fe20000410000 */
[----:B------:R-:W-:Y:S02]  /*6fc0*/  HADD2.F32 R5, -RZ, R5.H1_H1 ;  /* 0x30000005ff057230 */ /* 0x000fe40000004100 */
[----:B------:R-:W-:Y:S01]  /*6fd0*/  FMUL.FTZ R117, R6, R117 ;  /* 0x0000007506757220 */ /* 0x000fe20000410000 */
[----:B------:R-:W-:Y:S01]  /*6fe0*/  F2FP.SATFINITE.E4M3.F32.PACK_AB_MERGE_C R123, R126, R123, RZ ;  /* 0x0000007b7e7b723e */ /* 0x000fe200048070ff */
[-C--:B------:R-:W-:Y:S01]  /*6ff0*/  FFMA.FTZ R11, R11, R4.reuse, -R116 ;  /* 0x000000040b0b7223 */ /* 0x080fe20000010874 */
[----:B------:R-:W-:Y:S01]  /*7000*/  FFMA.FTZ R118, R15, R4, R118 ;  /* 0x000000040f767223 */ /* 0x000fe20000010076 */
[-C--:B------:R-:W-:Y:S01]  /*7010*/  FFMA.FTZ R7, R6, R5.reuse, -R7 ;  /* 0x0000000506077223 */ /* 0x080fe20000010807 */
[----:B------:R-:W-:Y:S01]  /*7020*/  FFMA.FTZ R117, R30, R5, R117 ;  /* 0x000000051e757223 */ /* 0x000fe20000010075 */
[----:B------:R-:W-:-:S02]  /*7030*/  F2FP.SATFINITE.E4M3.F32.PACK_AB_MERGE_C R124, R125, R124, RZ ;  /* 0x0000007c7d7c723e */ /* 0x000fc400048070ff */
[----:B------:R-:W-:Y:S02]  /*7040*/  F2FP.SATFINITE.E4M3.F32.PACK_AB_MERGE_C R11, R11, R130, RZ ;  /* 0x000000820b0b723e */ /* 0x000fe400048070ff */
[----:B------:R-:W-:Y:S02]  /*7050*/  F2FP.SATFINITE.E4M3.F32.PACK_AB_MERGE_C R118, R118, R119, RZ ;  /* 0x000000777676723e */ /* 0x000fe400048070ff */
[----:B------:R-:W-:Y:S02]  /*7060*/  F2FP.SATFINITE.E4M3.F32.PACK_AB_MERGE_C R9, R121, R28, R123 ;  /* 0x0000001c7909723e */ /* 0x000fe4000480707b */
[----:B------:R-:W-:Y:S02]  /*7070*/  F2FP.SATFINITE.E4M3.F32.PACK_AB_MERGE_C R11, R7, R128, R11 ;  /* 0x00000080070b723e */ /* 0x000fe4000480700b */
[----:B------:R-:W-:Y:S02]  /*7080*/  F2FP.SATFINITE.E4M3.F32.PACK_AB_MERGE_C R13, R122, R29, R124 ;  /* 0x0000001d7a0d723e */ /* 0x000fe4000480707c */
[----:B------:R-:W-:-:S07]  /*7090*/  F2FP.SATFINITE.E4M3.F32.PACK_AB_MERGE_C R15, R117, R120, R118 ;  /* 0x00000078750f723e */ /* 0x000fce0004807076 */
.L_x_1858:
[----:B------:R-:W-:Y:S05]  /*70a0*/  BSYNC B2 ;  /* 0x0000000000027941 */ /* 0x000fea0003800000 */
.L_x_1857:
[----:B------:R-:W-:Y:S01]  /*70b0*/  ISETP.GE.AND P3, PT, R114, R103, PT ;  /* 0x000000677200720c */ /* 0x000fe20003f66270 */
[----:B--2---:R4:W-:-:S12]  /*70c0*/  ST.E.128 desc[UR60][R96.64], R8 ;  /* 0x0000000860007985 */ /* 0x0049d8000c101d3c */
[----:B------:R-:W-:-:S04]  /*70d0*/  @!P3 IADD3 R4, P4, R101, R114, RZ ;  /* 0x000000726504b210 */ /* 0x000fc80007f9e0ff */
[----:B------:R-:W-:-:S05]  /*70e0*/  @!P3 LEA.HI.X.SX32 R5, R114, R102, 0x1, P4 ;  /* 0x000000667205b211 */ /* 0x000fca00020f0eff */
[----:B---3--:R4:W-:Y:S04]  /*70f0*/  @!P3 ST.E.128 desc[UR60][R4.64], R12 ;  /* 0x0000000c0400b985 */ /* 0x0089e8000c101d3c */
.L_x_1856:
[----:B------:R-:W-:Y:S05]  /*7100*/  BSYNC B1 ;  /* 0x0000000000017941 */ /* 0x000fea0003800000 */
.L_x_1855:
[----:B------:R-:W-:-:S03]  /*7110*/  UMOV UR4, 0xffffffff ;  /* 0xffffffff00047882 */ /* 0x000fc60000000000 */
[----:B------:R-:W-:Y:S05]  /*7120*/  BRA.DIV UR4, `(.L_x_1859) ;  /* 0x0000027604287947 */ /* 0x000fea000b800000 */
[----:B------:R0:W0:Y:S04]  /*7130*/  SHFL.IDX PT, R28, R99, 0x1, 0x1c1f ;  /* 0x003c1f00631c7f89 */ /* 0x00002800000e0000 */
[----:B----4-:R4:W0:Y:S02]  /*7140*/  SHFL.IDX PT, R14, R100, 0x1, 0x1c1f ;  /* 0x003c1f00640e7f89 */ /* 0x01082400000e0000 */
.L_x_2222:
        /* <DEDUP_REMOVED lines=9> */
[----:B------:R-:W-:-:S03]  /*71e0*/  LEA.HI R4, R5, R4, RZ, 0x5 ;  /* 0x0000000405047211 */ /* 0x000fc600078f28ff */
[----:B------:R-:W-:Y:S01]  /*71f0*/  IMAD.X R13, R28, 0x1, R59, P3 ;  /* 0x000000011c0d7824 */ /* 0x000fe200018e063b */
        /* <DEDUP_REMOVED lines=9> */
[----:B------:R-:W0:Y:S04]  /*7290*/  LDS.128 R4, [R4+0x18400] ;  /* 0x0184000004047984 */ /* 0x000e280000000c00 */
[----:B------:R-:W0:Y:S01]  /*72a0*/  LDS.128 R8, [R8+0x18400] ;  /* 0x0184000008087984 */ /* 0x000e220000000c00 */
[----:B------:R-:W-:Y:S05]  /*72b0*/  @P2 BRA `(.L_x_1863) ;  /* 0x0000000c00502947 */ /* 0x000fea0003800000 */
[--C-:B------:R-:W-:Y:S01]  /*72c0*/  SHF.R.U32.HI R29, RZ, 0x8, R33.reuse ;  /* 0x00000008ff1d7819 */ /* 0x100fe20000011621 */
[----:B0-----:R-:W-:Y:S01]  /*72d0*/  IMAD.MOV.U32 R31, RZ, RZ, R4 ;  /* 0x000000ffff1f7224 */ /* 0x001fe200078e0004 */
[----:B------:R-:W-:Y:S01]  /*72e0*/  SHF.R.U32.HI R114, RZ, 0x10, R33 ;  /* 0x00000010ff727819 */ /* 0x000fe20000011621 */
[----:B------:R-:W-:Y:S01]  /*72f0*/  IMAD.MOV.U32 R30, RZ, RZ, R10 ;  /* 0x000000ffff1e7224 */ /* 0x000fe200078e000a */
[----:B------:R-:W-:Y:S01]  /*7300*/  LOP3.LUT R33, R33, 0xff0000ff, RZ, 0xc0, !PT ;  /* 0xff0000ff21217812 */ /* 0x000fe200078ec0ff */
[----:B------:R-:W-:Y:S01]  /*7310*/  IMAD.SHL.U32 R4, R29, 0x100, RZ ;  /* 0x000001001d047824 */ /* 0x000fe200078e00ff */
[----:B---3--:R-:W-:Y:S01]  /*7320*/  SHF.R.U32.HI R101, RZ, 0x8, R35 ;  /* 0x00000008ff657819 */ /* 0x008fe20000011623 */
[----:B------:R-:W-:Y:S01]  /*7330*/  IMAD.MOV.U32 R34, RZ, RZ, R8 ;  /* 0x000000ffff227224 */ /* 0x000fe200078e0008 */
[----:B------:R-:W-:Y:S01]  /*7340*/  SHF.R.U32.HI R32, RZ, 0x8, R39 ;  /* 0x00000008ff207819 */ /* 0x000fe20000011627 */
[----:B------:R-:W-:Y:S01]  /*7350*/  IMAD.MOV.U32 R29, RZ, RZ, R6 ;  /* 0x000000ffff1d7224 */ /* 0x000fe200078e0006 */
[----:B------:R-:W-:Y:S01]  /*7360*/  LOP3.LUT R33, R33, 0xff00, R4, 0xf8, !PT ;  /* 0x0000ff0021217812 */ /* 0x000fe200078ef804 */
[----:B------:R-:W-:Y:S01]  /*7370*/  IMAD.SHL.U32 R4, R101, 0x100, RZ ;  /* 0x0000010065047824 */ /* 0x000fe200078e00ff */
[----:B--2---:R-:W-:Y:S01]  /*7380*/  SHF.R.U32.HI R102, RZ, 0x10, R35 ;  /* 0x00000010ff667819 */ /* 0x004fe20000011623 */
[----:B------:R-:W-:Y:S01]  /*7390*/  IMAD.SHL.U32 R10, R32, 0x100, RZ ;  /* 0x00000100200a7824 */ /* 0x000fe200078e00ff */
[----:B------:R-:W-:Y:S01]  /*73a0*/  LOP3.LUT R35, R35, 0xff0000ff, RZ, 0xc0, !PT ;  /* 0xff0000ff23237812 */ /* 0x000fe200078ec0ff */
[----:B------:R-:W-:Y:S01]  /*73b0*/  IMAD.U32 R8, R114, 0x10000, RZ ;  /* 0x0001000072087824 */ /* 0x000fe200078e00ff */
[----:B------:R-:W-:-:S02]  /*73c0*/  SHF.R.U32.HI R36, RZ, 0x8, R37 ;  /* 0x00000008ff247819 */ /* 0x000fc40000011625 */
[----:B------:R-:W-:Y:S02]  /*73d0*/  SHF.R.U32.HI R96, RZ, 0x10, R39 ;  /* 0x00000010ff607819 */ /* 0x000fe40000011627 */
[----:B------:R-:W-:Y:S01]  /*73e0*/  LOP3.LUT R39, R39, 0xff0000ff, RZ, 0xc0, !PT ;  /* 0xff0000ff27277812 */ /* 0x000fe200078ec0ff */
[----:B------:R-:W-:Y:S01]  /*73f0*/  IMAD.SHL.U32 R6, R36, 0x100, RZ ;  /* 0x0000010024067824 */ /* 0x000fe200078e00ff */
[----:B------:R-:W-:Y:S01]  /*7400*/  SHF.R.U32.HI R38, RZ, 0x10, R37 ;  /* 0x00000010ff267819 */ /* 0x000fe20000011625 */
[----:B------:R-:W-:Y:S01]  /*7410*/  IMAD.U32 R96, R96, 0x10000, RZ ;  /* 0x0001000060607824 */ /* 0x000fe200078e00ff */
[----:B------:R-:W-:Y:S02]  /*7420*/  LOP3.LUT R97, R37, 0xff0000ff, RZ, 0xc0, !PT ;  /* 0xff0000ff25617812 */ /* 0x000fe400078ec0ff */
[----:B------:R-:W-:Y:S01]  /*7430*/  LOP3.LUT R37, R35, 0xff00, R4, 0xf8, !PT ;  /* 0x0000ff0023257812 */ /* 0x000fe200078ef804 */
[----:B------:R-:W-:Y:S01]  /*7440*/  IMAD.U32 R4, R102, 0x10000, RZ ;  /* 0x0001000066047824 */ /* 0x000fe200078e00ff */
[----:B------:R-:W-:Y:S01]  /*7450*/  LOP3.LUT R101, R39, 0xff00, R10, 0xf8, !PT ;  /* 0x0000ff0027657812 */ /* 0x000fe200078ef80a */
[----:B------:R-:W-:Y:S01]  /*7460*/  IMAD.U32 R10, R38, 0x10000, RZ ;  /* 0x00010000260a7824 */ /* 0x000fe200078e00ff */
[----:B------:R-:W-:-:S02]  /*7470*/  F2FP.F16.E4M3.UNPACK_B R39, R113.H1 ;  /* 0x00000071ff27723e */ /* 0x000fc400030006ff */
[----:B------:R-:W-:Y:S02]  /*7480*/  F2FP.F16.E4M3.UNPACK_B R32, R31.H1 ;  /* 0x0000001fff20723e */ /* 0x000fe400030006ff */
[----:B------:R-:W-:Y:S02]  /*7490*/  F2FP.F16.E4M3.UNPACK_B R35, R34.H1 ;  /* 0x00000022ff23723e */ /* 0x000fe400030006ff */
[----:B------:R-:W-:Y:S02]  /*74a0*/  LOP3.LUT R4, R37, 0xff0000, R4, 0xf8, !PT ;  /* 0x00ff000025047812 */ /* 0x000fe400078ef804 */
[----:B------:R-:W-:Y:S01]  /*74b0*/  LOP3.LUT R97, R97, 0xff00, R6, 0xf8, !PT ;  /* 0x0000ff0061617812 */ /* 0x000fe200078ef806 */
[----:B------:R-:W-:Y:S01]  /*74c0*/  HADD2.F32 R6, -RZ, R39.H0_H0 ;  /* 0x20000027ff067230 */ /* 0x000fe20000004100 */
[----:B------:R-:W-:Y:S01]  /*74d0*/  LOP3.LUT R8, R33, 0xff0000, R8, 0xf8, !PT ;  /* 0x00ff000021087812 */ /* 0x000fe200078ef808 */
[----:B------:R-:W-:Y:S01]  /*74e0*/  HADD2.F32 R33, -RZ, R32.H0_H0 ;  /* 0x20000020ff217230 */ /* 0x000fe20000004100 */
[----:B------:R-:W-:Y:S01]  /*74f0*/  F2FP.F16.E4M3.UNPACK_B R37, R111.H1 ;  /* 0x0000006fff25723e */ /* 0x000fe200030006ff */
[----:B------:R-:W-:Y:S01]  /*7500*/  HADD2.F32 R36, -RZ, R35.H0_H0 ;  /* 0x20000023ff247230 */ /* 0x000fe20000004100 */
[----:B------:R-:W-:Y:S01]  /*7510*/  LOP3.LUT R10, R97, 0xff0000, R10, 0xf8, !PT ;  /* 0x00ff0000610a7812 */ /* 0x000fe200078ef80a */
[----:B------:R-:W-:-:S02]  /*7520*/  HADD2.F32 R39, -RZ, R39.H1_H1 ;  /* 0x30000027ff277230 */ /* 0x000fc40000004100 */
[CC--:B------:R-:W-:Y:S01]  /*7530*/  FMUL.FTZ R115, R33.reuse, R6.reuse ;  /* 0x0000000621737220 */ /* 0x0c0fe20000410000 */
[--C-:B------:R-:W-:Y:S02]  /*7540*/  HADD2.F32 R38, -RZ, R37.reuse.H0_H0 ;  /* 0x20000025ff267230 */ /* 0x100fe40000004100 */
[C---:B------:R-:W-:Y:S01]  /*7550*/  FMUL.FTZ R102, R36.reuse, R6 ;  /* 0x0000000624667220 */ /* 0x040fe20000410000 */
[----:B------:R-:W-:Y:S01]  /*7560*/  F2FP.F16.E4M3.UNPACK_B R113, R113 ;  /* 0x00000071ff71723e */ /* 0x000fe200020006ff */
[----:B------:R-:W-:Y:S01]  /*7570*/  HADD2.F32 R37, -RZ, R37.H1_H1 ;  /* 0x30000025ff257230 */ /* 0x000fe20000004100 */
[----:B------:R-:W-:Y:S01]  /*7580*/  F2FP.F16.E4M3.UNPACK_B R34, R34 ;  /* 0x00000022ff22723e */ /* 0x000fe200020006ff */
[-C--:B------:R-:W-:Y:S01]  /*7590*/  FFMA.FTZ R115, R36, R38.reuse, R115 ;  /* 0x0000002624737223 */ /* 0x080fe20000010073 */
[----:B------:R-:W-:Y:S01]  /*75a0*/  FFMA.FTZ R97, R33, R38, -R102 ;  /* 0x0000002621617223 */ /* 0x000fe20000010866 */
[----:B------:R-:W-:Y:S01]  /*75b0*/  HADD2.F32 R36, -RZ, R35.H1_H1 ;  /* 0x30000023ff247230 */ /* 0x000fe20000004100 */
[----:B------:R-:W-:Y:S01]  /*75c0*/  F2FP.F16.E4M3.UNPACK_B R31, R31 ;  /* 0x0000001fff1f723e */ /* 0x000fe200020006ff */
[----:B------:R-:W-:Y:S01]  /*75d0*/  HADD2.F32 R33, -RZ, R32.H1_H1 ;  /* 0x30000020ff217230 */ /* 0x000fe20000004100 */
[----:B------:R-:W-:Y:S01]  /*75e0*/  LOP3.LUT R6, R101, 0xff0000, R96, 0xf8, !PT ;  /* 0x00ff000065067812 */ /* 0x000fe200078ef860 */
[----:B------:R-:W-:-:S02]  /*75f0*/  HADD2.F32 R38, -RZ, R113.H0_H0 ;  /* 0x20000071ff267230 */ /* 0x000fc40000004100 */
        /* <DEDUP_REMOVED lines=35> */
[----:B------:R-:W-:Y:S01]  /*7830*/  FFMA.FTZ R111, R32, R34, -R101 ;  /* 0x00000022206f7223 */ /* 0x000fe20000010865 */
[----:B------:R-:W-:Y:S02]  /*7840*/  HADD2.F32 R36, -RZ, R36.H1_H1 ;  /* 0x30000024ff247230 */ /* 0x000fe40000004100 */
[----:B------:R-:W-:Y:S01]  /*7850*/  FMUL.FTZ R32, R33, R38 ;  /* 0x0000002621207220 */ /* 0x000fe20000410000 */
[----:B------:R-:W-:Y:S01]  /*7860*/  FFMA.FTZ R118, R35, R34, R118 ;  /* 0x0000002223767223 */ /* 0x000fe20000010076 */
[C---:B------:R-:W-:Y:S01]  /*7870*/  FMUL.FTZ R120, R31.reuse, R38 ;  /* 0x000000261f787220 */ /* 0x040fe20000410000 */
[--C-:B------:R-:W-:Y:S02]  /*7880*/  HADD2.F32 R35, -RZ, R112.reuse.H0_H0 ;  /* 0x20000070ff237230 */ /* 0x100fe40000004100 */
[----:B------:R-:W-:Y:S01]  /*7890*/  FFMA.FTZ R38, R31, R36, -R32 ;  /* 0x000000241f267223 */ /* 0x000fe20000010820 */
[----:B------:R-:W-:Y:S01]  /*78a0*/  F2FP.F16.E4M3.UNPACK_B R31, R30 ;  /* 0x0000001eff1f723e */ /* 0x000fe200020006ff */
[----:B------:R-:W-:Y:S01]  /*78b0*/  HADD2.F32 R30, -RZ, R29.H0_H0 ;  /* 0x2000001dff1e7230 */ /* 0x000fe20000004100 */
[----:B------:R-:W-:Y:S01]  /*78c0*/  F2FP.F16.E4M3.UNPACK_B R110, R110 ;  /* 0x0000006eff6e723e */ /* 0x000fe200020006ff */
[----:B------:R-:W-:Y:S01]  /*78d0*/  FFMA.FTZ R117, R33, R36, R120 ;  /* 0x0000002421757223 */ /* 0x000fe20000010078 */
        /* <DEDUP_REMOVED lines=11> */
[-C--:B------:R-:W-:Y:S01]  /*7990*/  FMUL.FTZ R34, R31, R112.reuse ;  /* 0x000000701f227220 */ /* 0x080fe20000410000 */
[-C--:B------:R-:W-:Y:S01]  /*79a0*/  FFMA.FTZ R30, R30, R33.reuse, -R37 ;  /* 0x000000211e1e7223 */ /* 0x080fe20000010825 */
[----:B------:R-:W-:Y:S01]  /*79b0*/  FFMA.FTZ R101, R32, R33, R35 ;  /* 0x0000002120657223 */ /* 0x000fe20000010023 */
[C---:B------:R-:W-:Y:S01]  /*79c0*/  FMUL.FTZ R112, R29.reuse, R112 ;  /* 0x000000701d707220 */ /* 0x040fe20000410000 */
[----:B------:R-:W-:Y:S01]  /*79d0*/  F2FP.F16.E4M3.UNPACK_B R35, R9 ;  /* 0x00000009ff23723e */ /* 0x000fe200020006ff */
[-C--:B------:R-:W-:Y:S01]  /*79e0*/  FFMA.FTZ R29, R29, R110.reuse, -R34 ;  /* 0x0000006e1d1d7223 */ /* 0x080fe20000010822 */
[----:B------:R-:W-:Y:S01]  /*79f0*/  F2FP.F16.E4M3.UNPACK_B R33, R5 ;  /* 0x00000005ff21723e */ /* 0x000fe200020006ff */
[----:B------:R-:W-:Y:S01]  /*7a00*/  FFMA.FTZ R112, R31, R110, R112 ;  /* 0x0000006e1f707223 */ /* 0x000fe20000010070 */
[----:B------:R-:W-:Y:S01]  /*7a10*/  F2FP.SATFINITE.E4M3.F32.PACK_AB_MERGE_C R32, R114, R97, RZ ;  /* 0x000000617220723e */ /* 0x000fe200048070ff */
[----:B------:R-:W-:Y:S01]  /*7a20*/  HADD2.F32 R36, -RZ, R35.H0_H0 ;  /* 0x20000023ff247230 */ /* 0x000fe20000004100 */
[----:B------:R-:W-:Y:S01]  /*7a30*/  F2FP.F16.E4M3.UNPACK_B R37, R8 ;  /* 0x00000008ff25723e */ /* 0x000fe200020006ff */
[----:B------:R-:W-:Y:S01]  /*7a40*/  HADD2.F32 R97, -RZ, R38.H0_H0 ;  /* 0x20000026ff617230 */ /* 0x000fe20000004100 */
[----:B------:R-:W-:Y:S01]  /*7a50*/  F2FP.SATFINITE.E4M3.F32.PACK_AB_MERGE_C R30, R29, R30, R111 ;  /* 0x0000001e1d1e723e */ /* 0x000fe2000480706f */
[----:B------:R-:W-:Y:S01]  /*7a60*/  HADD2.F32 R34, -RZ, R33.H0_H0 ;  /* 0x20000021ff227230 */ /* 0x000fe20000004100 */
[----:B------:R-:W-:Y:S01]  /*7a70*/  F2FP.SATFINITE.E4M3.F32.PACK_AB_MERGE_C R32, R102, R39, R32 ;  /* 0x000000276620723e */ /* 0x000fe20004807020 */
[----:B------:R-:W-:Y:S01]  /*7a80*/  HADD2.F32 R39, -RZ, R37.H0_H0 ;  /* 0x20000025ff277230 */ /* 0x000fe20000004100 */
[----:B------:R-:W-:Y:S01]  /*7a90*/  F2FP.SATFINITE.E4M3.F32.PACK_AB_MERGE_C R29, R112, R101, R117 ;  /* 0x00000065701d723e */ /* 0x000fe20004807075 */
[-C--:B------:R-:W-:Y:S01]  /*7aa0*/  FMUL.FTZ R101, R36, R97.reuse ;  /* 0x0000006124657220 */ /* 0x080fe20000410000 */
[----:B------:R-:W-:Y:S01]  /*7ab0*/  FMUL.FTZ R97, R34, R97 ;  /* 0x0000006122617220 */ /* 0x000fe20000410000 */
[----:B------:R-:W-:Y:S01]  /*7ac0*/  F2FP.SATFINITE.E4M3.F32.PACK_AB_MERGE_C R31, R116, R115, RZ ;  /* 0x00000073741f723e */ /* 0x000fe200048070ff */
[----:B------:R-:W-:-:S02]  /*7ad0*/  HADD2.F32 R35, -RZ, R35.H1_H1 ;  /* 0x30000023ff237230 */ /* 0x000fc40000004100 */
[-C--:B------:R-:W-:Y:S01]  /*7ae0*/  FFMA.FTZ R101, R34, R39.reuse, -R101 ;  /* 0x0000002722657223 */ /* 0x080fe20000010865 */
[----:B------:R-:W-:Y:S02]  /*7af0*/  HADD2.F32 R38, -RZ, R38.H1_H1 ;  /* 0x30000026ff267230 */ /* 0x000fe40000004100 */
[----:B------:R-:W-:Y:S01]  /*7b00*/  FFMA.FTZ R97, R36, R39, R97 ;  /* 0x0000002724617223 */ /* 0x000fe20000010061 */
[----:B------:R-:W-:Y:S01]  /*7b10*/  F2FP.SATFINITE.E4M3.F32.PACK_AB_MERGE_C R31, R113, R96, R31 ;  /* 0x00000060711f723e */ /* 0x000fe2000480701f */
[----:B------:R-:W-:Y:S01]  /*7b20*/  HADD2.F32 R33, -RZ, R33.H1_H1 ;  /* 0x30000021ff217230 */ /* 0x000fe20000004100 */
[----:B------:R-:W-:Y:S01]  /*7b30*/  F2FP.F16.E4M3.UNPACK_B R34, R9.H1 ;  /* 0x00000009ff22723e */ /* 0x000fe200030006ff */
[----:B------:R-:W-:Y:S02]  /*7b40*/  HADD2.F32 R36, -RZ, R37.H1_H1 ;  /* 0x30000025ff247230 */ /* 0x000fe40000004100 */
[-C--:B------:R-:W-:Y:S01]  /*7b50*/  FMUL.FTZ R96, R35, R38.reuse ;  /* 0x0000002623607220 */ /* 0x080fe20000410000 */
[----:B------:R-:W-:Y:S01]  /*7b60*/  F2FP.F16.E4M3.UNPACK_B R5, R5.H1 ;  /* 0x00000005ff05723e */ /* 0x000fe200030006ff */
[C---:B------:R-:W-:Y:S01]  /*7b70*/  FMUL.FTZ R38, R33.reuse, R38 ;  /* 0x0000002621267220 */ /* 0x040fe20000410000 */
[----:B------:R-:W-:Y:S01]  /*7b80*/  F2FP.F16.E4M3.UNPACK_B R8, R8.H1 ;  /* 0x00000008ff08723e */ /* 0x000fe200030006ff */
[----:B------:R-:W-:Y:S01]  /*7b90*/  FFMA.FTZ R102, R33, R36, -R96 ;  /* 0x0000002421667223 */ /* 0x000fe20000010860 */
[----:B------:R-:W-:Y:S01]  /*7ba0*/  F2FP.F16.E4M3.UNPACK_B R33, R10.H1 ;  /* 0x0000000aff21723e */ /* 0x000fe200030006ff */
[----:B------:R-:W-:Y:S01]  /*7bb0*/  FFMA.FTZ R110, R35, R36, R38 ;  /* 0x00000024236e7223 */ /* 0x000fe20000010026 */
[----:B------:R-:W-:Y:S01]  /*7bc0*/  HADD2.F32 R10, -RZ, R34.H0_H0 ;  /* 0x20000022ff0a7230 */ /* 0x000fe20000004100 */
[----:B------:R-:W-:Y:S01]  /*7bd0*/  F2FP.F16.E4M3.UNPACK_B R37, R6 ;  /* 0x00000006ff25723e */ /* 0x000fe200020006ff */
[----:B------:R-:W-:-:S02]  /*7be0*/  HADD2.F32 R9, -RZ, R5.H0_H0 ;  /* 0x20000005ff097230 */ /* 0x000fc40000004100 */
[--C-:B------:R-:W-:Y:S02]  /*7bf0*/  HADD2.F32 R35, -RZ, R33.reuse.H0_H0 ;  /* 0x20000021ff237230 */ /* 0x100fe40000004100 */
[----:B------:R-:W-:Y:S02]  /*7c00*/  HADD2.F32 R34, -RZ, R34.H1_H1 ;  /* 0x30000022ff227230 */ /* 0x000fe40000004100 */
[----:B------:R-:W-:Y:S02]  /*7c10*/  HADD2.F32 R36, -RZ, R33.H1_H1 ;  /* 0x30000021ff247230 */ /* 0x000fe40000004100 */
[-C--:B------:R-:W-:Y:S01]  /*7c20*/  FMUL.FTZ R38, R10, R35.reuse ;  /* 0x000000230a267220 */ /* 0x080fe20000410000 */
[----:B------:R-:W-:Y:S02]  /*7c30*/  HADD2.F32 R33, -RZ, R8.H0_H0 ;  /* 0x20000008ff217230 */ /* 0x000fe40000004100 */
[----:B------:R-:W-:Y:S01]  /*7c40*/  FMUL.FTZ R35, R9, R35 ;  /* 0x0000002309237220 */ /* 0x000fe20000410000 */
[----:B------:R-:W-:-:S02]  /*7c50*/  HADD2.F32 R5, -RZ, R5.H1_H1 ;  /* 0x30000005ff057230 */ /* 0x000fc40000004100 */
[-C--:B------:R-:W-:Y:S01]  /*7c60*/  FMUL.FTZ R96, R34, R36.reuse ;  /* 0x0000002422607220 */ /* 0x080fe20000410000 */
[----:B------:R-:W-:Y:S02]  /*7c70*/  HADD2.F32 R8, -RZ, R8.H1_H1 ;  /* 0x30000008ff087230 */ /* 0x000fe40000004100 */
[----:B------:R-:W-:Y:S01]  /*7c80*/  FFMA.FTZ R112, R10, R33, R35 ;  /* 0x000000210a707223 */ /* 0x000fe20000010023 */
[----:B------:R-:W-:Y:S01]  /*7c90*/  F2FP.F16.E4M3.UNPACK_B R10, R11 ;  /* 0x0000000bff0a723e */ /* 0x000fe200020006ff */
[----:B------:R-:W-:Y:S01]  /*7ca0*/  FFMA.FTZ R111, R9, R33, -R38 ;  /* 0x00000021096f7223 */ /* 0x000fe20000010826 */
[C---:B------:R-:W-:Y:S01]  /*7cb0*/  FMUL.FTZ R9, R5.reuse, R36 ;  /* 0x0000002405097220 */ /* 0x040fe20000410000 */
[----:B------:R-:W-:Y:S01]  /*7cc0*/  FFMA.FTZ R114, R5, R8, -R96 ;  /* 0x0000000805727223 */ /* 0x000fe20000010860 */
[-C--:B------:R-:W-:Y:S01]  /*7cd0*/  F2FP.F16.E4M3.UNPACK_B R5, R7.reuse ;  /* 0x00000007ff05723e */ /* 0x080fe200020006ff */
[----:B------:R-:W-:Y:S01]  /*7ce0*/  HADD2.F32 R33, -RZ, R10.H0_H0 ;  /* 0x2000000aff217230 */ /* 0x000fe20000004100 */
[----:B------:R-:W-:Y:S01]  /*7cf0*/  F2FP.F16.E4M3.UNPACK_B R38, R6.H1 ;  /* 0x00000006ff26723e */ /* 0x000fe200030006ff */
[----:B------:R-:W-:Y:S01]  /*7d00*/  HADD2.F32 R39, -RZ, R37.H0_H0 ;  /* 0x20000025ff277230 */ /* 0x000fe20000004100 */
[----:B------:R-:W-:Y:S01]  /*7d10*/  F2FP.F16.E4M3.UNPACK_B R7, R7.H1 ;  /* 0x00000007ff07723e */ /* 0x000fe200030006ff */
[----:B------:R-:W-:Y:S01]  /*7d20*/  FFMA.FTZ R113, R34, R8, R9 ;  /* 0x0000000822717223 */ /* 0x000fe20000010009 */
        /* <DEDUP_REMOVED lines=11> */
[----:B------:R-:W-:Y:S02]  /*7de0*/  HADD2.F32 R11, -RZ, R11.H1_H1 ;  /* 0x3000000bff0b7230 */ /* 0x000fe40000004100 */
[----:B------:R-:W-:Y:S01]  /*7df0*/  FMUL.FTZ R39, R9, R96 ;  /* 0x0000006009277220 */ /* 0x000fe20000410000 */
[----:B------:R-:W-:Y:S02]  /*7e00*/  HADD2.F32 R38, -RZ, R38.H1_H1 ;  /* 0x30000026ff267230 */ /* 0x000fe40000004100 */
[----:B------:R-:W-:Y:S01]  /*7e10*/  FFMA.FTZ R115, R8, R35, -R115 ;  /* 0x0000002308737223 */ /* 0x000fe20000010873 */
[----:B------:R-:W-:-:S02]  /*7e20*/  HADD2.F32 R7, -RZ, R7.H1_H1 ;  /* 0x30000007ff077230 */ /* 0x000fc40000004100 */
[C---:B------:R-:W-:Y:S01]  /*7e30*/  FMUL.FTZ R118, R4.reuse, R96 ;  /* 0x0000006004767220 */ /* 0x040fe20000410000 */
[----:B------:R-:W-:Y:S02]  /*7e40*/  HADD2.F32 R36, -RZ, R34.H0_H0 ;  /* 0x20000022ff247230 */ /* 0x000fe40000004100 */
[-C--:B------:R-:W-:Y:S01]  /*7e50*/  FMUL.FTZ R8, R11, R38.reuse ;  /* 0x000000260b087220 */ /* 0x080fe20000410000 */
[----:B------:R-:W-:Y:S02]  /*7e60*/  HADD2.F32 R10, -RZ, R10.H1_H1 ;  /* 0x3000000aff0a7230 */ /* 0x000fe40000004100 */
[----:B------:R-:W-:Y:S01]  /*7e70*/  FMUL.FTZ R38, R7, R38 ;  /* 0x0000002607267220 */ /* 0x000fe20000410000 */
[----:B------:R-:W-:Y:S02]  /*7e80*/  HADD2.F32 R37, -RZ, R37.H1_H1 ;  /* 0x30000025ff257230 */ /* 0x000fe40000004100 */
[----:B------:R-:W-:Y:S01]  /*7e90*/  FFMA.FTZ R39, R4, R36, R39 ;  /* 0x0000002404277223 */ /* 0x000fe20000010027 */
[----:B------:R-:W-:-:S02]  /*7ea0*/  HADD2.F32 R34, -RZ, R34.H1_H1 ;  /* 0x30000022ff227230 */ /* 0x000fc40000004100 */
[----:B------:R-:W-:Y:S01]  /*7eb0*/  FFMA.FTZ R118, R9, R36, -R118 ;  /* 0x0000002409767223 */ /* 0x000fe20000010876 */
[----:B------:R-:W-:Y:S02]  /*7ec0*/  HADD2.F32 R5, -RZ, R5.H1_H1 ;  /* 0x30000005ff057230 */ /* 0x000fe40000004100 */
[CC--:B------:R-:W-:Y:S01]  /*7ed0*/  FMUL.FTZ R4, R10.reuse, R37.reuse ;  /* 0x000000250a047220 */ /* 0x0c0fe20000410000 */
[----:B------:R-:W-:Y:S02]  /*7ee0*/  HADD2.F32 R6, -RZ, R6.H1_H1 ;  /* 0x30000006ff067230 */ /* 0x000fe40000004100 */
[-C--:B------:R-:W-:Y:S01]  /*7ef0*/  FFMA.FTZ R7, R7, R34.reuse, -R8 ;  /* 0x0000002207077223 */ /* 0x080fe20000010808 */
[----:B------:R-:W-:Y:S01]  /*7f00*/  FFMA.FTZ R38, R11, R34, R38 ;  /* 0x000000220b267223 */ /* 0x000fe20000010026 */
[----:B------:R-:W-:Y:S01]  /*7f10*/  FMUL.FTZ R37, R5, R37 ;  /* 0x0000002505257220 */ /* 0x000fe20000410000 */
        /* <DEDUP_REMOVED lines=8> */
[----:B------:R-:W-:Y:S01]  /*7fa0*/  F2FP.SATFINITE.E4M3.F32.PACK_AB_MERGE_C R7, R4, R115, R7 ;  /* 0x000000730407723e */ /* 0x000fe20004807007 */
[----:B------:R-:W-:Y:S01]  /*7fb0*/  IMAD.MOV.U32 R4, RZ, RZ, R32 ;  /* 0x000000ffff047224 */ /* 0x000fe200078e0020 */
[----:B------:R-:W-:Y:S01]  /*7fc0*/  F2FP.SATFINITE.E4M3.F32.PACK_AB_MERGE_C R5, R102, R101, R111 ;  /* 0x000000656605723e */ /* 0x000fe2000480706f */
[----:B------:R-:W-:Y:S01]  /*7fd0*/  IMAD.MOV.U32 R10, RZ, RZ, R29 ;  /* 0x000000ffff0a7224 */ /* 0x000fe200078e001d */
[----:B------:R-:W-:-:S02]  /*7fe0*/  F2FP.SATFINITE.E4M3.F32.PACK_AB_MERGE_C R9, R110, R97, R112 ;  /* 0x000000616e09723e */ /* 0x000fc40004807070 */
[----:B------:R-:W-:-:S07]  /*7ff0*/  F2FP.SATFINITE.E4M3.F32.PACK_AB_MERGE_C R11, R37, R116, R38 ;  /* 0x00000074250b723e */ /* 0x000fce0004807026 */
.L_x_1863:
[----:B------:R-:W-:Y:S05]  /*8000*/  BSYNC B2 ;  /* 0x0000000000027941 */ /* 0x000fea0003800000 */
.L_x_1862:
[----:B------:R-:W-:Y:S01]  /*8010*/  ISETP.GE.AND P3, PT, R15, R103, PT ;  /* 0x000000670f00720c */ /* 0x000fe20003f66270 */
[----:B0-----:R0:W-:-:S12]  /*8020*/  ST.E.128 desc[UR60][R12.64], R4 ;  /* 0x000000040c007985 */ /* 0x0011d8000c101d3c */
[----:B------:R-:W-:-:S04]  /*8030*/  @!P3 IADD3 R14, P4, R15, R14, RZ ;  /* 0x0000000e0f0eb210 */ /* 0x000fc80007f9e0ff */
[----:B------:R-:W-:-:S05]  /*8040*/  @!P3 LEA.HI.X.SX32 R15, R15, R28, 0x1, P4 ;  /* 0x0000001c0f0fb211 */ /* 0x000fca00020f0eff */
[----:B------:R0:W-:Y:S04]  /*8050*/  @!P3 ST.E.128 desc[UR60][R14.64], R8 ;  /* 0x000000080e00b985 */ /* 0x0001e8000c101d3c */
.L_x_1861:
[----:B------:R-:W-:Y:S05]  /*8060*/  BSYNC B1 ;  /* 0x0000000000017941 */ /* 0x000fea0003800000 */
.L_x_1860:
[----:B------:R-:W-:-:S03]  /*8070*/  UMOV UR4, 0xffffffff ;  /* 0xffffffff00047882 */ /* 0x000fc60000000000 */
[----:B------:R-:W-:Y:S05]  /*8080*/  BRA.DIV UR4, `(.L_x_1864) ;  /* 0x0000026604987947 */ /* 0x000fea000b800000 */
[----:B0-----:R0:W0:Y:S04]  /*8090*/  SHFL.IDX PT, R28, R99, 0x2, 0x1c1f ;  /* 0x005c1f00631c7f89 */ /* 0x00102800000e0000 */
[----:B------:R0:W0:Y:S02]  /*80a0*/  SHFL.IDX PT, R14, R100, 0x2, 0x1c1f ;  /* 0x005c1f00640e7f89 */ /* 0x00002400000e0000 */
.L_x_2226:
[----:B------:R-:W-:-:S05]  /*80b0*/  VIADD R4, R194, 0x80 ;  /* 0x00000080c2047836 */ /* 0x000fca0000000000 */
        /* <DEDUP_REMOVED lines=22> */
[----:B------:R-:W-:Y:S01]  /*8220*/  LOP3.LUT R30, R41, 0xff0000ff, RZ, 0xc0, !PT ;  /* 0xff0000ff291e7812 */ /* 0x000fe200078ec0ff */
[----:B------:R-:W-:Y:S01]  /*8230*/  IMAD.MOV.U32 R29, RZ, RZ, R4 ;  /* 0x000000ffff1d7224 */ /* 0x000fe200078e0004 */
[----:B------:R-:W-:Y:S01]  /*8240*/  SHF.R.U32.HI R44, RZ, 0x10, R41 ;  /* 0x00000010ff2c7819 */ /* 0x000fe20000011629 */
[----:B------:R-:W-:Y:S01]  /*8250*/  IMAD.SHL.U32 R31, R31, 0x100, RZ ;  /* 0x000001001f1f7824 */ /* 0x000fe200078e00ff */
[----:B------:R-:W-:Y:S01]  /*8260*/  SHF.R.U32.HI R39, RZ, 0x8, R47 ;  /* 0x00000008ff277819 */ /* 0x000fe2000001162f */
[----:B------:R-:W-:Y:S01]  /*8270*/  IMAD.MOV.U32 R32, RZ, RZ, R6 ;  /* 0x000000ffff207224 */ /* 0x000fe200078e0006 */
[----:B------:R-:W-:Y:S01]  /*8280*/  SHF.R.U32.HI R35, RZ, 0x8, R43 ;  /* 0x00000008ff237819 */ /* 0x000fe2000001162b */
[----:B------:R-:W-:Y:S01]  /*8290*/  IMAD.MOV.U32 R36, RZ, RZ, R10 ;  /* 0x000000ffff247224 */ /* 0x000fe200078e000a */
[----:B------:R-:W-:Y:S01]  /*82a0*/  LOP3.LUT R8, R30, 0xff00, R31, 0xf8, !PT ;  /* 0x0000ff001e087812 */ /* 0x000fe200078ef81f */
[----:B------:R-:W-:Y:S01]  /*82b0*/  IMAD.U32 R31, R44, 0x10000, RZ ;  /* 0x000100002c1f7824 */ /* 0x000fe200078e00ff */
[----:B------:R-:W-:Y:S01]  /*82c0*/  SHF.R.U32.HI R40, RZ, 0x8, R45 ;  /* 0x00000008ff287819 */ /* 0x000fe2000001162d */
[----:B------:R-:W-:Y:S01]  /*82d0*/  IMAD.SHL.U32 R39, R39, 0x100, RZ ;  /* 0x0000010027277824 */ /* 0x000fe200078e00ff */
[----:B------:R-:W-:Y:S01]  /*82e0*/  SHF.R.U32.HI R42, RZ, 0x10, R43 ;  /* 0x00000010ff2a7819 */ /* 0x000fe2000001162b */
[----:B------:R-:W-:Y:S01]  /*82f0*/  IMAD.SHL.U32 R35, R35, 0x100, RZ ;  /* 0x0000010023237824 */ /* 0x000fe200078e00ff */
[----:B------:R-:W-:Y:S01]  /*8300*/  LOP3.LUT R38, R47, 0xff0000ff, RZ, 0xc0, !PT ;  /* 0xff0000ff2f267812 */ /* 0x000fe200078ec0ff */
[----:B------:R-:W-:Y:S01]  /*8310*/  IMAD.SHL.U32 R6, R40, 0x100, RZ ;  /* 0x0000010028067824 */ /* 0x000fe200078e00ff */
[----:B------:R-:W-:-:S02]  /*8320*/  LOP3.LUT R34, R43, 0xff0000ff, RZ, 0xc0, !PT ;  /* 0xff0000ff2b227812 */ /* 0x000fc400078ec0ff */
[----:B------:R-:W-:Y:S01]  /*8330*/  LOP3.LUT R8, R8, 0xff0000, R31, 0xf8, !PT ;  /* 0x00ff000008087812 */ /* 0x000fe200078ef81f */
[----:B------:R-:W-:Y:S01]  /*8340*/  IMAD.U32 R31, R42, 0x10000, RZ ;  /* 0x000100002a1f7824 */ /* 0x000fe200078e00ff */
[----:B------:R-:W-:Y:S02]  /*8350*/  LOP3.LUT R37, R45, 0xff0000ff, RZ, 0xc0, !PT ;  /* 0xff0000ff2d257812 */ /* 0x000fe400078ec0ff */
[----:B------:R-:W-:Y:S02]  /*8360*/  LOP3.LUT R40, R38, 0xff00, R39, 0xf8, !PT ;  /* 0x0000ff0026287812 */ /* 0x000fe400078ef827 */
[----:B------:R-:W-:Y:S02]  /*8370*/  LOP3.LUT R4, R34, 0xff00, R35, 0xf8, !PT ;  /* 0x0000ff0022047812 */ /* 0x000fe400078ef823 */
[----:B------:R-:W-:Y:S02]  /*8380*/  F2FP.F16.E4M3.UNPACK_B R39, R105.H1 ;  /* 0x00000069ff27723e */ /* 0x000fe400030006ff */
[----:B------:R-:W-:-:S02]  /*8390*/  F2FP.F16.E4M3.UNPACK_B R30, R29.H1 ;  /* 0x0000001dff1e723e */ /* 0x000fc400030006ff */
[----:B------:R-:W-:Y:S02]  /*83a0*/  F2FP.F16.E4M3.UNPACK_B R34, R33.H1 ;  /* 0x00000021ff22723e */ /* 0x000fe400030006ff */
[----:B------:R-:W-:Y:S01]  /*83b0*/  LOP3.LUT R10, R37, 0xff00, R6, 0xf8, !PT ;  /* 0x0000ff00250a7812 */ /* 0x000fe200078ef806 */
[----:B------:R-:W-:Y:S01]  /*83c0*/  HADD2.F32 R6, -RZ, R39.H0_H0 ;  /* 0x20000027ff067230 */ /* 0x000fe20000004100 */
[----:B------:R-:W-:Y:S01]  /*83d0*/  SHF.R.U32.HI R43, RZ, 0x10, R47 ;  /* 0x00000010ff2b7819 */ /* 0x000fe2000001162f */
[----:B------:R-:W-:Y:S01]  /*83e0*/  HADD2.F32 R35, -RZ, R34.H0_H0 ;  /* 0x20000022ff237230 */ /* 0x000fe20000004100 */
[----:B------:R-:W-:Y:S01]  /*83f0*/  LOP3.LUT R4, R4, 0xff0000, R31, 0xf8, !PT ;  /* 0x00ff000004047812 */ /* 0x000fe200078ef81f */
[----:B------:R-:W-:Y:S01]  /*8400*/  HADD2.F32 R31, -RZ, R30.H0_H0 ;  /* 0x2000001eff1f7230 */ /* 0x000fe20000004100 */
[----:B------:R-:W-:Y:S01]  /*8410*/  F2FP.F16.E4M3.UNPACK_B R37, R108.H1 ;  /* 0x0000006cff25723e */ /* 0x000fe200030006ff */
[----:B------:R-:W-:Y:S02]  /*8420*/  IMAD.U32 R43, R43, 0x10000, RZ ;  /* 0x000100002b2b7824 */ /* 0x000fe400078e00ff */
[-C--:B------:R-:W-:Y:S01]  /*8430*/  FMUL.FTZ R42, R35, R6.reuse ;  /* 0x00000006232a7220 */ /* 0x080fe20000410000 */
[----:B------:R-:W-:Y:S01]  /*8440*/  F2FP.F16.E4M3.UNPACK_B R105, R105 ;  /* 0x00000069ff69723e */ /* 0x000fe200020006ff */
[----:B------:R-:W-:Y:S01]  /*8450*/  FMUL.FTZ R44, R31, R6 ;  /* 0x000000061f2c7220 */ /* 0x000fe20000410000 */
[----:B------:R-:W-:Y:S01]  /*8460*/  HADD2.F32 R38, -RZ, R37.H0_H0 ;  /* 0x20000025ff267230 */ /* 0x000fe20000004100 */
[----:B------:R-:W-:Y:S01]  /*8470*/  LOP3.LUT R6, R40, 0xff0000, R43, 0xf8, !PT ;  /* 0x00ff000028067812 */ /* 0x000fe200078ef82b */
[----:B------:R-:W-:Y:S01]  /*8480*/  HADD2.F32 R40, -RZ, R39.H1_H1 ;  /* 0x30000027ff287230 */ /* 0x000fe20000004100 */
[----:B------:R-:W-:-:S02]  /*8490*/  F2FP.F16.E4M3.UNPACK_B R33, R33 ;  /* 0x00000021ff21723e */ /* 0x000fc400020006ff */
[-C--:B------:R-:W-:Y:S01]  /*84a0*/  FFMA.FTZ R44, R35, R38.reuse, R44 ;  /* 0x00000026232c7223 */ /* 0x080fe2000001002c */
[----:B------:R-:W-:Y:S01]  /*84b0*/  FFMA.FTZ R43, R31, R38, -R42 ;  /* 0x000000261f2b7223 */ /* 0x000fe2000001082a */
[----:B------:R-:W-:Y:S01]  /*84c0*/  HADD2.F32 R35, -RZ, R34.H1_H1 ;  /* 0x30000022ff237230 */ /* 0x000fe20000004100 */
[----:B------:R-:W-:Y:S01]  /*84d0*/  F2FP.F16.E4M3.UNPACK_B R29, R29 ;  /* 0x0000001dff1d723e */ /* 0x000fe200020006ff */
[----:B------:R-:W-:Y:S01]  /*84e0*/  HADD2.F32 R31, -RZ, R30.H1_H1 ;  /* 0x3000001eff1f7230 */ /* 0x000fe20000004100 */
[----:B------:R-:W-:Y:S01]  /*84f0*/  F2FP.F16.E4M3.UNPACK_B R108, R108 ;  /* 0x0000006cff6c723e */ /* 0x000fe200020006ff */
[----:B------:R-:W-:Y:S02]  /*8500*/  HADD2.F32 R38, -RZ, R37.H1_H1 ;  /* 0x30000025ff267230 */ /* 0x000fe40000004100 */
[-C--:B------:R-:W-:Y:S01]  /*8510*/  FMUL.FTZ R42, R35, R40.reuse ;  /* 0x00000028232a7220 */ /* 0x080fe20000410000 */
[----:B------:R-:W-:Y:S02]  /*8520*/  HADD2.F32 R37, -RZ, R105.H0_H0 ;  /* 0x20000069ff257230 */ /* 0x000fe40000004100 */
[----:B------:R-:W-:Y:S01]  /*8530*/  FMUL.FTZ R40, R31, R40 ;  /* 0x000000281f287220 */ /* 0x000fe20000410000 */
[----:B------:R-:W-:Y:S01]  /*8540*/  HADD2.F32 R34, -RZ, R33.H0_H0 ;  /* 0x20000021ff227230 */ /* 0x000fe20000004100 */
[----:B------:R-:W-:Y:S01]  /*8550*/  SHF.R.U32.HI R41, RZ, 0x10, R45 ;  /* 0x00000010ff297819 */ /* 0x000fe2000001162d */
[----:B------:R-:W-:-:S02]  /*8560*/  HADD2.F32 R30, -RZ, R29.H0_H0 ;  /* 0x2000001dff1e7230 */ /* 0x000fc40000004100 */
[-C--:B------:R-:W-:Y:S01]  /*8570*/  FFMA.FTZ R46, R31, R38.reuse, -R42 ;  /* 0x000000261f2e7223 */ /* 0x080fe2000001082a */
[----:B------:R-:W-:Y:S01]  /*8580*/  FFMA.FTZ R45, R35, R38, R40 ;  /* 0x00000026232d7223 */ /* 0x000fe20000010028 */
[----:B------:R-:W-:Y:S02]  /*8590*/  HADD2.F32 R31, -RZ, R108.H0_H0 ;  /* 0x2000006cff1f7230 */ /* 0x000fe40000004100 */
[-C--:B------:R-:W-:Y:S01]  /*85a0*/  FMUL.FTZ R35, R34, R37.reuse ;  /* 0x0000002522237220 */ /* 0x080fe20000410000 */
[----:B------:R-:W-:Y:S01]  /*85b0*/  FMUL.FTZ R37, R30, R37 ;  /* 0x000000251e257220 */ /* 0x000fe20000410000 */
[----:B------:R-:W-:Y:S01]  /*85c0*/  HADD2.F32 R38, -RZ, R105.H1_H1 ;  /* 0x30000069ff267230 */ /* 0x000fe20000004100 */
[----:B------:R-:W-:Y:S01]  /*85d0*/  F2FP.SATFINITE.E4M3.F32.PACK_AB_MERGE_C R43, R46, R43, RZ ;  /* 0x0000002b2e2b723e */ /* 0x000fe200048070ff */
[----:B------:R-:W-:Y:S02]  /*85e0*/  HADD2.F32 R33, -RZ, R33.H1_H1 ;  /* 0x30000021ff217230 */ /* 0x000fe40000004100 */
[----:B------:R-:W-:Y:S01]  /*85f0*/  FFMA.FTZ R40, R34, R31, R37 ;  /* 0x0000001f22287223 */ /* 0x000fe20000010025 */
[----:B------:R-:W-:-:S02]  /*8600*/  HADD2.F32 R29, -RZ, R29.H1_H1 ;  /* 0x3000001dff1d7230 */ /* 0x000fc40000004100 */
[----:B------:R-:W-:Y:S01]  /*8610*/  FFMA.FTZ R39, R30, R31, -R35 ;  /* 0x0000001f1e277223 */ /* 0x000fe20000010823 */
[----:B------:R-:W-:Y:S02]  /*8620*/  HADD2.F32 R108, -RZ, R108.H1_H1 ;  /* 0x3000006cff6c7230 */ /* 0x000fe40000004100 */
[----:B------:R-:W-:Y:S01]  /*8630*/  FMUL.FTZ R34, R33, R38 ;  /* 0x0000002621227220 */ /* 0x000fe20000410000 */
[----:B------:R-:W-:Y:S01]  /*8640*/  F2FP.F16.E4M3.UNPACK_B R30, R106.H1 ;  /* 0x0000006aff1e723e */ /* 0x000fe200030006ff */
[----:B------:R-:W-:Y:S01]  /*8650*/  IMAD.U32 R41, R41, 0x10000, RZ ;  /* 0x0001000029297824 */ /* 0x000fe200078e00ff */
[----:B------:R-:W-:Y:S01]  /*8660*/  F2FP.F16.E4M3.UNPACK_B R31, R36.H1 ;  /* 0x00000024ff1f723e */ /* 0x000fe200030006ff */
[C---:B------:R-:W-:Y:S01]  /*8670*/  FMUL.FTZ R38, R29.reuse, R38 ;  /* 0x000000261d267220 */ /* 0x040fe20000410000 */
[----:B------:R-:W-:Y:S01]  /*8680*/  FFMA.FTZ R42, R29, R108, -R34 ;  /* 0x0000006c1d2a7223 */ /* 0x000fe20000010822 */
[----:B------:R-:W-:Y:S01]  /*8690*/  F2FP.F16.E4M3.UNPACK_B R35, R107.H1 ;  /* 0x0000006bff23723e */ /* 0x000fe200030006ff */
[--C-:B------:R-:W-:Y:S01]  /*86a0*/  HADD2.F32 R37, -RZ, R30.reuse.H0_H0 ;  /* 0x2000001eff257230 */ /* 0x100fe20000004100 */
[----:B------:R-:W-:Y:S01]  /*86b0*/  F2FP.F16.E4M3.UNPACK_B R29, R32.H1 ;  /* 0x00000020ff1d723e */ /* 0x000fe200030006ff */
[----:B------:R-:W-:Y:S01]  /*86c0*/  HADD2.F32 R34, -RZ, R31.H0_H0 ;  /* 0x2000001fff227230 */ /* 0x000fe20000004100 */
[----:B------:R-:W-:Y:S01]  /*86d0*/  LOP3.LUT R10, R10, 0xff0000, R41, 0xf8, !PT ;  /* 0x00ff00000a0a7812 */ /* 0x000fe200078ef829 */
[----:B------:R-:W-:Y:S01]  /*86e0*/  FFMA.FTZ R41, R33, R108, R38 ;  /* 0x0000006c21297223 */ /* 0x000fe20000010026 */
[----:B------:R-:W-:Y:S01]  /*86f0*/  HADD2.F32 R38, -RZ, R30.H1_H1 ;  /* 0x3000001eff267230 */ /* 0x000fe20000004100 */
[----:B------:R-:W-:Y:S01]  /*8700*/  F2FP.F16.E4M3.UNPACK_B R106, R106 ;  /* 0x0000006aff6a723e */ /* 0x000fe200020006ff */
[----:B------:R-:W-:-:S02]  /*8710*/  HADD2.F32 R30, -RZ, R29.H0_H0 ;  /* 0x2000001dff1e7230 */ /* 0x000fc40000004100 */
[-C--:B------:R-:W-:Y:S01]  /*8720*/  FMUL.FTZ R47, R34, R37.reuse ;  /* 0x00000025222f7220 */ /* 0x080fe20000410000 */
[----:B------:R-:W-:Y:S01]  /*8730*/  HADD2.F32 R33, -RZ, R35.H0_H0 ;  /* 0x20000023ff217230 */ /* 0x000fe20000004100 */
[----:B------:R-:W-:Y:S01]  /*8740*/  F2FP.F16.E4M3.UNPACK_B R36, R36 ;  /* 0x00000024ff24723e */ /* 0x000fe200020006ff */
[----:B------:R-:W-:Y:S02]  /*8750*/  HADD2.F32 R31, -RZ, R31.H1_H1 ;  /* 0x3000001fff1f7230 */ /* 0x000fe40000004100 */
[C---:B------:R-:W-:Y:S01]  /*8760*/  FMUL.FTZ R37, R30.reuse, R37 ;  /* 0x000000251e257220 */ /* 0x040fe20000410000 */
[----:B------:R-:W-:Y:S02]  /*8770*/  HADD2.F32 R29, -RZ, R29.H1_H1 ;  /* 0x3000001dff1d7230 */ /* 0x000fe40000004100 */
[-C--:B------:R-:W-:Y:S01]  /*8780*/  FFMA.FTZ R96, R30, R33.reuse, -R47 ;  /* 0x000000211e607223 */ /* 0x080fe2000001082f */
[----:B------:R-:W-:Y:S02]  /*8790*/  HADD2.F32 R30, -RZ, R35.H1_H1 ;  /* 0x30000023ff1e7230 */ /* 0x000fe40000004100 */
[----:B----4-:R-:W-:Y:S01]  /*87a0*/  FMUL.FTZ R100, R31, R38 ;  /* 0x000000261f647220 */ /* 0x010fe20000410000 */
[----:B------:R-:W-:Y:S01]  /*87b0*/  F2FP.F16.E4M3.UNPACK_B R32, R32 ;  /* 0x00000020ff20723e */ /* 0x000fe200020006ff */
[C---:B------:R-:W-:Y:S01]  /*87c0*/  FMUL.FTZ R38, R29.reuse, R38 ;  /* 0x000000261d267220 */ /* 0x040fe20000410000 */
[----:B------:R-:W-:Y:S01]  /*87d0*/  FFMA.FTZ R97, R34, R33, R37 ;  /* 0x0000002122617223 */ /* 0x000fe20000010025 */
[----:B------:R-:W-:Y:S01]  /*87e0*/  FFMA.FTZ R99, R29, R30, -R100 ;  /* 0x0000001e1d637223 */ /* 0x000fe20000010864 */
[----:B------:R-:W-:-:S02]  /*87f0*/  HADD2.F32 R33, -RZ, R106.H0_H0 ;  /* 0x2000006aff217230 */ /* 0x000fc40000004100 */
[----:B------:R-:W-:Y:S01]  /*8800*/  FFMA.FTZ R100, R31, R30, R38 ;  /* 0x0000001e1f647223 */ /* 0x000fe20000010026 */
[----:B------:R-:W-:Y:S01]  /*8810*/  F2FP.F16.E4M3.UNPACK_B R107, R107 ;  /* 0x0000006bff6b723e */ /* 0x000fe200020006ff */
[----:B------:R-:W-:Y:S01]  /*8820*/  HADD2.F32 R30, -RZ, R36.H0_H0 ;  /* 0x20000024ff1e7230 */ /* 0x000fe20000004100 */
[----:B------:R-:W-:Y:S01]  /*8830*/  F2FP.SATFINITE.E4M3.F32.PACK_AB_MERGE_C R96, R99, R96, RZ ;  /* 0x000000606360723e */ /* 0x000fe200048070ff */
[----:B------:R-:W-:Y:S01]  /*8840*/  HADD2.F32 R29, -RZ, R32.H0_H0 ;  /* 0x20000020ff1d7230 */ /* 0x000fe20000004100 */
[----:B------:R-:W-:Y:S01]  /*8850*/  F2FP.SATFINITE.E4M3.F32.PACK_AB_MERGE_C R44, R45, R44, RZ ;  /* 0x0000002c2d2c723e */ /* 0x000fe200048070ff */
[----:B------:R-:W-:Y:S02]  /*8860*/  HADD2.F32 R35, -RZ, R106.H1_H1 ;  /* 0x3000006aff237230 */ /* 0x000fe40000004100 */
[-C--:B------:R-:W-:Y:S01]  /*8870*/  FMUL.FTZ R34, R30, R33.reuse ;  /* 0x000000211e227220 */ /* 0x080fe20000410000 */
[----:B------:R-:W-:Y:S02]  /*8880*/  HADD2.F32 R36, -RZ, R36.H1_H1 ;  /* 0x30000024ff247230 */ /* 0x000fe40000004100 */
[----:B------:R-:W-:Y:S01]  /*8890*/  FMUL.FTZ R33, R29, R33 ;  /* 0x000000211d217220 */ /* 0x000fe20000410000 */
[----:B------:R-:W-:-:S02]  /*88a0*/  HADD2.F32 R32, -RZ, R32.H1_H1 ;  /* 0x30000020ff207230 */ /* 0x000fc40000004100 */
[--C-:B------:R-:W-:Y:S02]  /*88b0*/  HADD2.F32 R31, -RZ, R107.reuse.H0_H0 ;  /* 0x2000006bff1f7230 */ /* 0x100fe40000004100 */
[-C--:B------:R-:W-:Y:S01]  /*88c0*/  FMUL.FTZ R37, R36, R35.reuse ;  /* 0x0000002324257220 */ /* 0x080fe20000410000 */
[----:B------:R-:W-:Y:S02]  /*88d0*/  HADD2.F32 R107, -RZ, R107.H1_H1 ;  /* 0x3000006bff6b7230 */ /* 0x000fe40000004100 */
[----:B------:R-:W-:Y:S01]  /*88e0*/  FMUL.FTZ R47, R32, R35 ;  /* 0x00000023202f7220 */ /* 0x000fe20000410000 */
[-C--:B------:R-:W-:Y:S01]  /*88f0*/  FFMA.FTZ R35, R29, R31.reuse, -R34 ;  /* 0x0000001f1d237223 */ /* 0x080fe20000010822 */
[----:B------:R-:W-:Y:S01]  /*8900*/  FFMA.FTZ R38, R30, R31, R33 ;  /* 0x0000001f1e267223 */ /* 0x000fe20000010021 */
[----:B------:R-:W-:Y:S01]  /*8910*/  FFMA.FTZ R30, R32, R107, -R37 ;  /* 0x0000006b201e7223 */ /* 0x000fe20000010825 */
[----:B------:R-:W-:Y:S01]  /*8920*/  F2FP.F16.E4M3.UNPACK_B R31, R9 ;  /* 0x00000009ff1f723e */ /* 0x000fe200020006ff */
[----:B------:R-:W-:Y:S01]  /*8930*/  FFMA.FTZ R47, R36, R107, R47 ;  /* 0x0000006b242f7223 */ /* 0x000fe2000001002f */
[----:B------:R-:W-:-:S02]  /*8940*/  F2FP.F16.E4M3.UNPACK_B R34, R10 ;  /* 0x0000000aff22723e */ /* 0x000fc400020006ff */
[----:B------:R-:W-:Y:S01]  /*8950*/  F2FP.F16.E4M3.UNPACK_B R29, R5 ;  /* 0x00000005ff1d723e */ /* 0x000fe200020006ff */
[----:B------:R-:W-:Y:S01]  /*8960*/  HADD2.F32 R32, -RZ, R31.H0_H0 ;  /* 0x2000001fff207230 */ /* 0x000fe20000004100 */
[----:B------:R-:W-:Y:S01]  /*8970*/  F2FP.F16.E4M3.UNPACK_B R33, R8 ;  /* 0x00000008ff21723e */ /* 0x000fe200020006ff */
[--C-:B------:R-:W-:Y:S01]  /*8980*/  HADD2.F32 R37, -RZ, R34.reuse.H0_H0 ;  /* 0x20000022ff257230 */ /* 0x100fe20000004100 */
[----:B------:R-:W-:Y:S01]  /*8990*/  F2FP.SATFINITE.E4M3.F32.PACK_AB_MERGE_C R99, R30, R35, R96 ;  /* 0x000000231e63723e */ /* 0x000fe20004807060 */
[----:B------:R-:W-:Y:S01]  /*89a0*/  HADD2.F32 R30, -RZ, R29.H0_H0 ;  /* 0x2000001dff1e7230 */ /* 0x000fe20000004100 */
[----:B------:R-:W-:Y:S01]  /*89b0*/  F2FP.SATFINITE.E4M3.F32.PACK_AB_MERGE_C R36, R100, R97, RZ ;  /* 0x000000616424723e */ /* 0x000fe200048070ff */
[----:B------:R-:W-:Y:S01]  /*89c0*/  HADD2.F32 R35, -RZ, R33.H0_H0 ;  /* 0x20000021ff237230 */ /* 0x000fe20000004100 */
[----:B------:R-:W-:Y:S01]  /*89d0*/  F2FP.SATFINITE.E4M3.F32.PACK_AB_MERGE_C R97, R42, R39, R43 ;  /* 0x000000272a61723e */ /* 0x000fe2000480702b */
[-C--:B------:R-:W-:Y:S01]  /*89e0*/  FMUL.FTZ R39, R32, R37.reuse ;  /* 0x0000002520277220 */ /* 0x080fe20000410000 */
[----:B------:R-:W-:Y:S01]  /*89f0*/  FMUL.FTZ R37, R30, R37 ;  /* 0x000000251e257220 */ /* 0x000fe20000410000 */
[----:B------:R-:W-:Y:S01]  /*8a00*/  HADD2.F32 R31, -RZ, R31.H1_H1 ;  /* 0x3000001fff1f7230 */ /* 0x000fe20000004100 */
[----:B------:R-:W-:Y:S01]  /*8a10*/  F2FP.SATFINITE.E4M3.F32.PACK_AB_MERGE_C R47, R47, R38, R36 ;  /* 0x000000262f2f723e */ /* 0x000fe20004807024 */
[----:B------:R-:W-:-:S02]  /*8a20*/  HADD2.F32 R34, -RZ, R34.H1_H1 ;  /* 0x30000022ff227230 */ /* 0x000fc40000004100 */
        /* <DEDUP_REMOVED lines=11> */
[----:B------:R-:W-:Y:S01]  /*8ae0*/  F2FP.SATFINITE.E4M3.F32.PACK_AB_MERGE_C R100, R41, R40, R44 ;  /* 0x000000282964723e */ /* 0x000fe2000480702c */
[----:B------:R-:W-:Y:S01]  /*8af0*/  FFMA.FTZ R40, R31, R32, R34 ;  /* 0x000000201f287223 */ /* 0x000fe20000010022 */
[----:B------:R-:W-:Y:S01]  /*8b00*/  F2FP.F16.E4M3.UNPACK_B R8, R8.H1 ;  /* 0x00000008ff08723e */ /* 0x000fe200030006ff */
[----:B------:R-:W-:Y:S01]  /*8b10*/  HADD2.F32 R31, -RZ, R29.H0_H0 ;  /* 0x2000001dff1f7230 */ /* 0x000fe20000004100 */
[----:B------:R-:W-:Y:S01]  /*8b20*/  F2FP.F16.E4M3.UNPACK_B R33, R6 ;  /* 0x00000006ff21723e */ /* 0x000fe200020006ff */
[----:B------:R-:W-:-:S02]  /*8b30*/  HADD2.F32 R9, -RZ, R5.H0_H0 ;  /* 0x20000005ff097230 */ /* 0x000fc40000004100 */
[----:B------:R-:W-:Y:S02]  /*8b40*/  HADD2.F32 R30, -RZ, R30.H1_H1 ;  /* 0x3000001eff1e7230 */ /* 0x000fe40000004100 */
[-C--:B------:R-:W-:Y:S01]  /*8b50*/  FMUL.FTZ R34, R10, R31.reuse ;  /* 0x0000001f0a227220 */ /* 0x080fe20000410000 */
[----:B------:R-:W-:Y:S02]  /*8b60*/  HADD2.F32 R32, -RZ, R29.H1_H1 ;  /* 0x3000001dff207230 */ /* 0x000fe40000004100 */
[----:B------:R-:W-:Y:S01]  /*8b70*/  FMUL.FTZ R31, R9, R31 ;  /* 0x0000001f091f7220 */ /* 0x000fe20000410000 */
[--C-:B------:R-:W-:Y:S02]  /*8b80*/  HADD2.F32 R29, -RZ, R8.reuse.H0_H0 ;  /* 0x20000008ff1d7230 */ /* 0x100fe40000004100 */
[----:B------:R-:W-:Y:S02]  /*8b90*/  HADD2.F32 R5, -RZ, R5.H1_H1 ;  /* 0x30000005ff057230 */ /* 0x000fe40000004100 */
[----:B------:R-:W-:Y:S01]  /*8ba0*/  FMUL.FTZ R36, R30, R32 ;  /* 0x000000201e247220 */ /* 0x000fe20000410000 */
[----:B------:R-:W-:-:S02]  /*8bb0*/  HADD2.F32 R8, -RZ, R8.H1_H1 ;  /* 0x30000008ff087230 */ /* 0x000fc40000004100 */
        /* <DEDUP_REMOVED lines=56> */
.L_x_1866:
[----:B------:R-:W-:Y:S05]  /*8f40*/  BSYNC B1 ;  /* 0x0000000000017941 */ /* 0x000fea0003800000 */
.L_x_1865:
[----:B0-----:R0:W-:Y:S01]  /*8f50*/  ST.E.128 desc[UR60][R12.64], R4 ;  /* 0x000000040c007985 */ /* 0x0011e2000c101d3c */
[----:B------:R-:W-:-:S13]  /*8f60*/  ISETP.GE.AND P2, PT, R15, R103, PT ;  /* 0x000000670f00720c */ /* 0x000fda0003f46270 */
[----:B------:R-:W-:Y:S05]  /*8f70*/  @P2 BRA `(.L_x_1844) ;  /* 0x0000000400702947 */ /* 0x000fea0003800000 */
[----:B------:R-:W-:-:S04]  /*8f80*/  IADD3 R14, P2, R15, R14, RZ ;  /* 0x0000000e0f0e7210 */ /* 0x000fc80007f5e0ff */
[----:B------:R-:W-:-:S05]  /*8f90*/  LEA.HI.X.SX32 R15, R15, R28, 0x1, P2 ;  /* 0x0000001c0f0f7211 */ /* 0x000fca00010f0eff */
[----:B------:R0:W-:Y:S01]  /*8fa0*/  ST.E.128 desc[UR60][R14.64], R8 ;  /* 0x000000080e007985 */ /* 0x0001e2000c101d3c */
[----:B------:R-:W-:Y:S05]  /*8fb0*/  BRA `(.L_x_1844) ;  /* 0x0000000400607947 */ /* 0x000fea0003800000 */
.L_x_1814:
[----:B------:R-:W2:Y:S02]  /*8fc0*/  LDL R4, [R1+0x4] ;  /* 0x0000040001047983 */ /* 0x000ea40000100800 */
[----:B--2---:R-:W-:-:S13]  /*8fd0*/  R2UR UR4, R4 ;  /* 0x00000000040472ca */ /* 0x004fda00000e0000 */
[----:B------:R-:W-:-:S06]  /*8fe0*/  UISETP.NE.AND UP0, UPT, UR4, 0x3, UPT ;  /* 0x000000030400788c */ /* 0x000fcc000bf05270 */
[----:B------:R-:W-:-:S13]  /*8ff0*/  PLOP3.LUT P5, PT, PT, PT, UP0, 0x80, 0x0 ;  /* 0x000000000000781c */ /* 0x000fda0003faf008 */
[----:B------:R-:W-:Y:S05]  /*9000*/  @!P5 BRA `(.L_x_1867) ;  /* 0x000000000004d947 */ /* 0x000fea0003800000 */
[----:B------:R-:W-:Y:S01]  /*9010*/  BPT.TRAP 0x1 ;  /* 0x000000040000795c */ /* 0x000fe20000300000 */
.L_x_1867:
[----:B------:R-:W-:Y:S01]  /*9020*/  IMAD R86, R191, 0x8, R17 ;  /* 0x00000008bf567824 */ /* 0x000fe200078e0211 */
[----:B------:R-:W-:Y:S01]  /*9030*/  SHF.L.U32 R98, R200, 0x1f, RZ ;  /* 0x0000001fc8627819 */ /* 0x000fe200000006ff */
[----:B------:R-:W-:Y:S01]  /*9040*/  BSSY B1, `(.L_x_1868) ;  /* 0x0000004000017945 */ /* 0x000fe20003800000 */
[----:B------:R-:W-:Y:S02]  /*9050*/  SHF.R.S32.HI R93, RZ, 0x1f, R92 ;  /* 0x0000001fff5d7819 */ /* 0x000fe4000001145c */
[----:B------:R-:W0:Y:S02]  /*9060*/  SYNCS.PHASECHK.TRANS64.TRYWAIT P2, [R86+URZ+0x22890], R98 ;  /* 0x02289062560075a7 */ /* 0x000e24000804017f */
[----:B0-----:R-:W-:Y:S05]  /*9070*/  @!P2 BRA `(.L_x_1869) ;  /* 0x0000025400e4a947 */ /* 0x001fea0003800000 */
.L_x_2227:
[----:B------:R-:W-:Y:S05]  /*9080*/  BSYNC B1 ;  /* 0x0000000000017941 */ /* 0x000fea0003800000 */
.L_x_1868:
        /* <DEDUP_REMOVED lines=14> */
[----:B------:R-:W-:Y:S02]  /*9170*/  IMAD.IADD R5, R5, 0x1, R7 ;  /* 0x0000000105057824 */ /* 0x000fe400078e0207 */
[----:B------:R-:W-:Y:S02]  /*9180*/  IMAD.IADD R28, R95, 0x1, -R194 ;  /* 0x000000015f1c7824 */ /* 0x000fe400078e0ac2 */
        /* <DEDUP_REMOVED lines=9> */
.L_x_2231:
        /* <DEDUP_REMOVED lines=13> */
.L_x_1872:
[----:B------:R-:W-:Y:S05]  /*92f0*/  BSYNC B1 ;  /* 0x0000000000017941 */ /* 0x000fea0003800000 */
.L_x_1871:
[----:B------:R-:W-:-:S03]  /*9300*/  UMOV UR4, 0xffffffff ;  /* 0xffffffff00047882 */ /* 0x000fc60000000000 */
[----:B------:R-:W-:Y:S05]  /*9310*/  BRA.DIV UR4, `(.L_x_1873) ;  /* 0x0000025604987947 */ /* 0x000fea000b800000 */
[----:B--2-4-:R2:W4:Y:S04]  /*9320*/  SHFL.IDX PT, R4, R9, 0x1, 0x1c1f ;  /* 0x003c1f0009047f89 */ /* 0x01452800000e0000 */
[----:B---3--:R2:W3:Y:S02]  /*9330*/  SHFL.IDX PT, R14, R8, 0x1, 0x1c1f ;  /* 0x003c1f00080e7f89 */ /* 0x0084e400000e0000 */
.L_x_2235:
        /* <DEDUP_REMOVED lines=14> */
.L_x_1875:
[----:B------:R-:W-:Y:S05]  /*9420*/  BSYNC B1 ;  /* 0x0000000000017941 */ /* 0x000fea0003800000 */
.L_x_1874:
[----:B------:R-:W-:-:S03]  /*9430*/  UMOV UR4, 0xffffffff ;  /* 0xffffffff00047882 */ /* 0x000fc60000000000 */
[----:B------:R-:W-:Y:S05]  /*9440*/  BRA.DIV UR4, `(.L_x_1876) ;  /* 0x0000025604947947 */ /* 0x000fea000b800000 */
[----:B---34-:R3:W4:Y:S04]  /*9450*/  SHFL.IDX PT, R4, R9, 0x2, 0x1c1f ;  /* 0x005c1f0009047f89 */ /* 0x01872800000e0000 */
[----:B------:R3:W0:Y:S02]  /*9460*/  SHFL.IDX PT, R14, R8, 0x2, 0x1c1f ;  /* 0x005c1f00080e7f89 */ /* 0x00062400000e0000 */
.L_x_2239:
[----:B------:R-:W-:-:S13]  /*9470*/  ISETP.GE.AND P2, PT, R28, 0x81, PT ;  /* 0x000000811c00780c */ /* 0x000fda0003f46270 */
[----:B------:R-:W-:Y:S05]  /*9480*/  @!P2 BRA `(.L_x_1844) ;  /* 0x00000000002ca947 */ /* 0x000fea0003800000 */
[----:B------:R-:W-:Y:S02]  /*9490*/  ULDC UR4, c[0x0][0x2f4] ;  /* 0x0000bd0000047ab9 */ /* 0x000fe40000000800 */
[----:B------:R-:W-:-:S13]  /*94a0*/  ISETP.GE.AND P2, PT, R18, UR4, PT ;  /* 0x0000000412007c0c */ /* 0x000fda000bf46270 */
[----:B0123--:R-:W-:-:S05]  /*94b0*/  @!P2 IADD3 R8, P3, R18, R14, RZ ;  /* 0x0000000e1208a210 */ /* 0x00ffca0007f7e0ff */
[----:B----4-:R-:W-:Y:S01]  /*94c0*/  @!P2 IMAD.X R9, R4, 0x1, R19, P3 ;  /* 0x000000010409a824 */ /* 0x010fe200018e0613 */
[----:B------:R-:W-:-:S13]  /*94d0*/  ISETP.GE.AND P3, PT, R23, UR4, PT ;  /* 0x0000000417007c0c */ /* 0x000fda000bf66270 */
[----:B------:R-:W-:-:S05]  /*94e0*/  @!P3 IADD3 R14, P4, R23, R14, RZ ;  /* 0x0000000e170eb210 */ /* 0x000fca0007f9e0ff */
[----:B------:R-:W-:Y:S02]  /*94f0*/  @!P3 IMAD.X R15, R4, 0x1, R193, P4 ;  /* 0x00000001040fb824 */ /* 0x000fe400020e06c1 */
[----:B------:R-:W0:Y:S04]  /*9500*/  @!P2 LDS.128 R4, [R90+0x1c400] ;  /* 0x01c400005a04a984 */ /* 0x000e280000000c00 */
[----:B0-----:R-:W-:Y:S04]  /*9510*/  @!P2 ST.E.128 desc[UR60][R8.64], R4 ;  /* 0x000000040800a985 */ /* 0x001fe8000c101d3c */
[----:B------:R-:W0:Y:S04]  /*9520*/  @!P3 LDS.128 R4, [R89+0x1c400] ;  /* 0x01c400005904b984 */ /* 0x000e280000000c00 */
[----:B0-----:R0:W-:Y:S02]  /*9530*/  @!P3 ST.E.128 desc[UR60][R14.64], R4 ;  /* 0x000000040e00b985 */ /* 0x0011e4000c101d3c */
.L_x_1844:
[----:B------:R-:W-:Y:S05]  /*9540*/  BSYNC B0 ;  /* 0x0000000000007941 */ /* 0x000fea0003800000 */
.L_x_1813:
        /* <DEDUP_REMOVED lines=16> */
.L_x_1878:
[----:B------:R-:W-:Y:S05]  /*9650*/  BSYNC B0 ;  /* 0x0000000000007941 */ /* 0x000fea0003800000 */
.L_x_1877:
[----:B------:R-:W0:Y:S01]  /*9660*/  SYNCS.PHASECHK.TRANS64.TRYWAIT P3, [R86+URZ+0x228b0], R98 ;  /* 0x0228b062560075a7 */ /* 0x000e22000806017f */
[----:B------:R-:W-:Y:S04]  /*9670*/  BSSY B0, `(.L_x_1879) ;  /* 0x0000002000007945 */ /* 0x000fe80003800000 */
[----:B0-----:R-:W-:Y:S05]  /*9680*/  @!P3 BRA `(.L_x_1880) ;  /* 0x00000254004cb947 */ /* 0x001fea0003800000 */
.L_x_2240:
[----:B------:R-:W-:Y:S05]  /*9690*/  BSYNC B0 ;  /* 0x0000000000007941 */ /* 0x000fea0003800000 */
.L_x_1879:
        /* <DEDUP_REMOVED lines=22> */
[----:B------:R-:W-:Y:S02]  /*9800*/  ULDC UR4, c[0x0][0x2f4] ;  /* 0x0000bd0000047ab9 */ /* 0x000fe40000000800 */
[----:B------:R-:W-:-:S13]  /*9810*/  ISETP.GE.AND P3, PT, R18, UR4, PT ;  /* 0x0000000412007c0c */ /* 0x000fda000bf66270 */
[----:B-1234-:R-:W-:-:S05]  /*9820*/  @!P3 IADD3 R8, P4, R18, R10, RZ ;  /* 0x0000000a1208b210 */ /* 0x01efca0007f9e0ff */
[----:B0-----:R-:W-:Y:S01]  /*9830*/  @!P3 IMAD.X R9, R4, 0x1, R19, P4 ;  /* 0x000000010409b824 */ /* 0x001fe200020e0613 */
[----:B------:R-:W-:-:S13]  /*9840*/  ISETP.GE.AND P4, PT, R23, UR4, PT ;  /* 0x0000000417007c0c */ /* 0x000fda000bf86270 */
[----:B------:R-:W-:-:S05]  /*9850*/  @!P4 IADD3 R10, P5, R23, R10, RZ ;  /* 0x0000000a170ac210 */ /* 0x000fca0007fbe0ff */
[----:B------:R-:W-:Y:S02]  /*9860*/  @!P4 IMAD.X R11, R4, 0x1, R193, P5 ;  /* 0x00000001040bc824 */ /* 0x000fe400028e06c1 */
[----:B------:R-:W0:Y:S04]  /*9870*/  @!P3 LDS.128 R4, [R90+0xa400] ;  /* 0x00a400005a04b984 */ /* 0x000e280000000c00 */
[----:B0-----:R-:W-:Y:S04]  /*9880*/  @!P3 ST.E.128 desc[UR60][R8.64], R4 ;  /* 0x000000040800b985 */ /* 0x001fe8000c101d3c */
[----:B------:R-:W0:Y:S04]  /*9890*/  @!P4 LDS.128 R4, [R89+0xa400] ;  /* 0x00a400005904c984 */ /* 0x000e280000000c00 */
[----:B0-----:R0:W-:Y:S02]  /*98a0*/  @!P4 ST.E.128 desc[UR60][R10.64], R4 ;  /* 0x000000040a00c985 */ /* 0x0011e4000c101d3c */
.L_x_1882:
[----:B------:R-:W-:Y:S05]  /*98b0*/  BSYNC B0 ;  /* 0x0000000000007941 */ /* 0x000fea0003800000 */
.L_x_1881:
[----:B------:R-:W-:Y:S01]  /*98c0*/  ISETP.GE.AND P3, PT, R95, 0x41, PT ;  /* 0x000000415f00780c */ /* 0x000fe20003f66270 */
[----:B0-----:R0:W0:Y:S01]  /*98d0*/  SHFL.IDX PT, R4, R13, 0x1, 0x1c1f ;  /* 0x003c1f000d047f89 */ /* 0x00102200000e0000 */
[----:B------:R-:W-:Y:S03]  /*98e0*/  BSSY B0, `(.L_x_1883) ;  /* 0x000000e000007945 */ /* 0x000fe60003800000 */
[----:B----4-:R4:W0:Y:S08]  /*98f0*/  SHFL.IDX PT, R10, R12, 0x1, 0x1c1f ;  /* 0x003c1f000c0a7f89 */ /* 0x01083000000e0000 */
[----:B----4-:R-:W-:Y:S05]  /*9900*/  @!P3 BRA `(.L_x_1884) ;  /* 0x00000000002cb947 */ /* 0x010fea0003800000 */
[----:B------:R-:W-:Y:S02]  /*9910*/  ULDC UR4, c[0x0][0x2f4] ;  /* 0x0000bd0000047ab9 */ /* 0x000fe40000000800 */
[----:B------:R-:W-:-:S13]  /*9920*/  ISETP.GE.AND P3, PT, R18, UR4, PT ;  /* 0x0000000412007c0c */ /* 0x000fda000bf66270 */
[----:B0123--:R-:W-:-:S05]  /*9930*/  @!P3 IADD3 R8, P4, R18, R10, RZ ;  /* 0x0000000a1208b210 */ /* 0x00ffca0007f9e0ff */
        /* <DEDUP_REMOVED lines=8> */
.L_x_1884:
[----:B------:R-:W-:Y:S05]  /*99c0*/  BSYNC B0 ;  /* 0x0000000000007941 */ /* 0x000fea0003800000 */
.L_x_1883:
[----:B------:R-:W-:Y:S01]  /*99d0*/  ISETP.GE.AND P3, PT, R95, 0x81, PT ;  /* 0x000000815f00780c */ /* 0x000fe20003f66270 */
[----:B0-----:R-:W0:Y:S01]  /*99e0*/  SHFL.IDX PT, R13, R13, 0x2, 0x1c1f ;  /* 0x005c1f000d0d7f89 */ /* 0x001e2200000e0000 */
[----:B------:R-:W-:Y:S03]  /*99f0*/  BSSY B0, `(.L_x_1885) ;  /* 0x000000e000007945 */ /* 0x000fe60003800000 */
[----:B----4-:R4:W0:Y:S08]  /*9a00*/  SHFL.IDX PT, R10, R12, 0x2, 0x1c1f ;  /* 0x005c1f000c0a7f89 */ /* 0x01083000000e0000 */
[----:B----4-:R-:W-:Y:S05]  /*9a10*/  @!P3 BRA `(.L_x_1886) ;  /* 0x00000000002cb947 */ /* 0x010fea0003800000 */
[----:B------:R-:W-:Y:S02]  /*9a20*/  ULDC UR4, c[0x0][0x2f4] ;  /* 0x0000bd0000047ab9 */ /* 0x000fe40000000800 */
[----:B------:R-:W-:-:S13]  /*9a30*/  ISETP.GE.AND P3, PT, R18, UR4, PT ;  /* 0x0000000412007c0c */ /* 0x000fda000bf66270 */
[----:B------:R-:W4:Y:S01]  /*9a40*/  @!P3 LDS.128 R4, [R90+0xe400] ;  /* 0x00e400005a04b984 */ /* 0x000f220000000c00 */
[----:B0123--:R-:W-:-:S05]  /*9a50*/  @!P3 IADD3 R8, P4, R18, R10, RZ ;  /* 0x0000000a1208b210 */ /* 0x00ffca0007f9e0ff */
[----:B------:R-:W-:Y:S01]  /*9a60*/  @!P3 IMAD.X R9, R13, 0x1, R19, P4 ;  /* 0x000000010d09b824 */ /* 0x000fe200020e0613 */
[----:B------:R-:W-:-:S13]  /*9a70*/  ISETP.GE.AND P4, PT, R23, UR4, PT ;  /* 0x0000000417007c0c */ /* 0x000fda000bf86270 */
[----:B------:R-:W-:-:S05]  /*9a80*/  @!P4 IADD3 R10, P5, R23, R10, RZ ;  /* 0x0000000a170ac210 */ /* 0x000fca0007fbe0ff */
[----:B------:R-:W-:Y:S01]  /*9a90*/  @!P4 IMAD.X R11, R13, 0x1, R193, P5 ;  /* 0x000000010d0bc824 */ /* 0x000fe200028e06c1 */
[----:B----4-:R-:W-:Y:S04]  /*9aa0*/  @!P3 ST.E.128 desc[UR60][R8.64], R4 ;  /* 0x000000040800b985 */ /* 0x010fe8000c101d3c */
[----:B------:R-:W0:Y:S04]  /*9ab0*/  @!P4 LDS.128 R4, [R89+0xe400] ;  /* 0x00e400005904c984 */ /* 0x000e280000000c00 */
[----:B0-----:R4:W-:Y:S02]  /*9ac0*/  @!P4 ST.E.128 desc[UR60][R10.64], R4 ;  /* 0x000000040a00c985 */ /* 0x0019e4000c101d3c */
.L_x_1886:
[----:B------:R-:W-:Y:S05]  /*9ad0*/  BSYNC B0 ;  /* 0x0000000000007941 */ /* 0x000fea0003800000 */
.L_x_1885:
[----:B------:R-:W-:Y:S01]  /*9ae0*/  @!PT LDS RZ, [RZ] ;  /* 0x00000000fffff984 */ /* 0x000fe20000000800 */
[----:B------:R-:W-:Y:S01]  /*9af0*/  @!PT LDS RZ, [RZ] ;  /* 0x00000000fffff984 */ /* 0x000fe20000000800 */
[----:B------:R-:W-:Y:S01]  /*9b00*/  @!PT LDS RZ, [RZ] ;  /* 0x00000000fffff984 */ /* 0x000fe20000000800 */
[----:B------:R-:W-:Y:S01]  /*9b10*/  @!PT LDS RZ, [RZ] ;  /* 0x00000000fffff984 */ /* 0x000fe20000000800 */
[----:B------:R5:W-:Y:S06]  /*9b20*/  MEMBAR.ALL.CTA ;  /* 0x0000000000007992 */ /* 0x000bec0000008000 */
[----:B-----5:R-:W5:Y:S01]  /*9b30*/  FENCE.VIEW.ASYNC.S ;  /* 0x00000000000073c6 */ /* 0x020f620000000000 */
[----:B-1----:R-:W-:Y:S01]  /*9b40*/  @!P2 VIADD R86, R86, 0x228c0 ;  /* 0x000228c05656a836 */ /* 0x002fe20000000000 */
[----:B-----5:R1:W-:Y:S01]  /*9b50*/  BAR.SYNC.DEFER_BLOCKING R73, 0x80 ;  /* 0x000200490000751d */ /* 0x0203e20000010000 */
[----:B------:R-:W-:Y:S01]  /*9b60*/  ISETP.NE.AND P3, PT, R88, RZ, PT ;  /* 0x000000ff5800720c */ /* 0x000fe20003f65270 */
[----:B------:R-:W-:-:S02]  /*9b70*/  VIADD R191, R191, 0x1 ;  /* 0x00000001bfbf7836 */ /* 0x000fc40000000000 */
        /* <DEDUP_REMOVED lines=12> */
.L_x_1808:
[----:B------:R-:W-:Y:S05]  /*9c40*/  @P0 BRA `(.L_x_1888) ;  /* 0x00000000000c0947 */ /* 0x000fea0003800000 */
[----:B------:R-:W1:Y:S01]  /*9c50*/  FENCE.VIEW.ASYNC.G ;  /* 0x00000000000073c6 */ /* 0x000e620000000100 */
[----:B------:R-:W-:Y:S05]  /*9c60*/  WARPSYNC.ALL ;  /* 0x0000000000007948 */ /* 0x000fea0003800000 */
[----:B-1----:R-:W-:Y:S06]  /*9c70*/  BAR.ARV 0xc, 0x180 ;  /* 0x0306000000007b1d */ /* 0x002fec0000002000 */
.L_x_1888:
[----:B------:R-:W-:Y:S01]  /*9c80*/  ULDC.64 UR6, c[0x0][0x998] ;  /* 0x0002660000067ab9 */ /* 0x000fe20000000a00 */
[----:B------:R-:W-:Y:S01]  /*9c90*/  ULDC.64 UR4, c[0x0][0x990] ;  /* 0x0002640000047ab9 */ /* 0x000fe20000000a00 */
[----:B------:R-:W-:Y:S02]  /*9ca0*/  ISETP.NE.U32.AND P1, PT, RZ, UR6, PT ;  /* 0x00000006ff007c0c */ /* 0x000fe4000bf25070 */
[----:B------:R-:W-:Y:S02]  /*9cb0*/  ISETP.NE.U32.AND P0, PT, RZ, UR4, PT ;  /* 0x00000004ff007c0c */ /* 0x000fe4000bf05070 */
[----:B------:R-:W-:Y:S02]  /*9cc0*/  ISETP.NE.AND.EX P1, PT, RZ, UR7, PT, P1 ;  /* 0x00000007ff007c0c */ /* 0x000fe4000bf25310 */
[----:B------:R-:W-:-:S11]  /*9cd0*/  ISETP.NE.AND.EX P0, PT, RZ, UR5, PT, P0 ;  /* 0x00000005ff007c0c */ /* 0x000fd6000bf05300 */
[----:B--23--:R-:W1:Y:S01]  /*9ce0*/  @P1 LDC.64 R8, c[0x0][0x9b8] ;  /* 0x00026e00ff081b82 */ /* 0x00ce620000000a00 */
[--C-:B------:R-:W-:Y:S02]  /*9cf0*/  @P1 SHF.R.S32.HI R5, RZ, 0x1f, R207.reuse ;  /* 0x0000001fff051819 */ /* 0x100fe400000114cf */
[----:B------:R-:W-:-:S05]  /*9d00*/  @P0 SHF.R.S32.HI R3, RZ, 0x1f, R207 ;  /* 0x0000001fff030819 */ /* 0x000fca00000114cf */
[----:B------:R-:W2:Y:S08]  /*9d10*/  @P0 LDC.64 R6, c[0x0][0x9a8] ;  /* 0x00026a00ff060b82 */ /* 0x000eb00000000a00 */
[----:B0-----:R-:W0:Y:S08]  /*9d20*/  @P1 LDC.64 R12, c[0x0][0x9c0] ;  /* 0x00027000ff0c1b82 */ /* 0x001e300000000a00 */
[----:B------:R-:W3:Y:S01]  /*9d30*/  @P0 LDC.64 R10, c[0x0][0x9b0] ;  /* 0x00026c00ff0a0b82 */ /* 0x000ee20000000a00 */
[----:B-1----:R-:W-:-:S02]  /*9d40*/  @P1 IMAD R2, R5, R8, RZ ;  /* 0x0000000805021224 */ /* 0x002fc400078e02ff */
[----:B------:R-:W-:-:S04]  /*9d50*/  @P1 IMAD.WIDE.U32 R4, R207, R8, RZ ;  /* 0x00000008cf041225 */ /* 0x000fc800078e00ff */
[----:B------:R-:W-:Y:S02]  /*9d60*/  @P1 IMAD R9, R207, R9, R2 ;  /* 0x00000009cf091224 */ /* 0x000fe400078e0202 */
[-C--:B--2---:R-:W-:Y:S02]  /*9d70*/  @P0 IMAD R0, R3, R6.reuse, RZ ;  /* 0x0000000603000224 */ /* 0x084fe400078e02ff */
[----:B------:R-:W-:-:S04]  /*9d80*/  @P0 IMAD.WIDE.U32 R2, R207, R6, RZ ;  /* 0x00000006cf020225 */ /* 0x000fc800078e00ff */
[----:B------:R-:W-:Y:S02]  /*9d90*/  @P0 IMAD R7, R207, R7, R0 ;  /* 0x00000007cf070224 */ /* 0x000fe400078e0200 */
[----:B------:R-:W-:Y:S02]  /*9da0*/  @P1 IMAD.IADD R5, R5, 0x1, R9 ;  /* 0x0000000105051824 */ /* 0x000fe400078e0209 */
[----:B------:R-:W-:Y:S02]  /*9db0*/  @P0 IMAD.IADD R3, R3, 0x1, R7 ;  /* 0x0000000103030824 */ /* 0x000fe400078e0207 */
[----:B0-----:R-:W-:-:S04]  /*9dc0*/  @P1 IMAD.WIDE.U32 R6, R195, R12, R4 ;  /* 0x0000000cc3061225 */ /* 0x001fc800078e0004 */
[----:B---3--:R-:W-:Y:S01]  /*9dd0*/  @P0 IMAD.WIDE.U32 R2, R195, R10, R2 ;  /* 0x0000000ac3020225 */ /* 0x008fe200078e0002 */
[----:B------:R-:W-:-:S03]  /*9de0*/  @P1 LEA R8, P3, R6, UR6, 0x2 ;  /* 0x0000000606081c11 */ /* 0x000fc6000f8610ff */
[C---:B------:R-:W-:Y:S01]  /*9df0*/  @P1 IMAD R5, R195.reuse, R13, R7 ;  /* 0x0000000dc3051224 */ /* 0x040fe200078e0207 */
[----:B------:R-:W-:Y:S01]  /*9e00*/  @P0 LEA R4, P2, R2, UR4, 0x2 ;  /* 0x0000000402040c11 */ /* 0x000fe2000f8410ff */
[----:B------:R-:W-:Y:S01]  /*9e10*/  @P0 IMAD R3, R195, R11, R3 ;  /* 0x0000000bc3030224 */ /* 0x000fe200078e0203 */
[----:B------:R-:W-:Y:S01]  /*9e20*/  ULDC UR4, c[0x0][0x988] ;  /* 0x0002620000047ab9 */ /* 0x000fe20000000800 */
[----:B------:R-:W-:Y:S01]  /*9e30*/  IMAD.MOV.U32 R0, RZ, RZ, 0x3f800000 ;  /* 0x3f800000ff007424 */ /* 0x000fe200078e00ff */
[----:B------:R-:W-:Y:S01]  /*9e40*/  @P1 LEA.HI.X R9, R6, UR7, R5, 0x2, P3 ;  /* 0x0000000706091c11 */ /* 0x000fe200098f1405 */
[----:B------:R-:W0:Y:S01]  /*9e50*/  LDC.64 R10, c[0x0][0x9e0] ;  /* 0x00027800ff0a7b82 */ /* 0x000e220000000a00 */
[----:B------:R-:W-:Y:S01]  /*9e60*/  @P0 LEA.HI.X R5, R2, UR5, R3, 0x2, P2 ;  /* 0x0000000502050c11 */ /* 0x000fe200090f1403 */
[----:B------:R-:W-:Y:S02]  /*9e70*/  IMAD.MOV.U32 R3, RZ, RZ, 0x3f800000 ;  /* 0x3f800000ff037424 */ /* 0x000fe400078e00ff */
[----:B------:R-:W2:Y:S04]  /*9e80*/  @P1 LDG.E R0, desc[UR60][R8.64] ;  /* 0x0000003c08001981 */ /* 0x000ea8000c1e1900 */
[----:B------:R1:W2:Y:S01]  /*9e90*/  @P0 LDG.E R3, desc[UR60][R4.64] ;  /* 0x0000003c04030981 */ /* 0x0002a2000c1e1900 */
[----:B------:R-:W3:Y:S01]  /*9ea0*/  LDC R2, c[0x0][0x448] ;  /* 0x00011200ff027b82 */ /* 0x000ee20000000800 */
[----:B0-----:R-:W-:-:S02]  /*9eb0*/  ISETP.GE.AND P2, PT, R11, 0x1, PT ;  /* 0x000000010b00780c */ /* 0x001fc40003f46270 */
[----:B---3--:R-:W-:Y:S01]  /*9ec0*/  ISETP.NE.AND P1, PT, R2, 0x1, PT ;  /* 0x000000010200780c */ /* 0x008fe20003f25270 */
[----:B------:R-:W-:-:S12]  /*9ed0*/  VIADD R2, R201, 0x7f ;  /* 0x0000007fc9027836 */ /* 0x000fd80000000000 */
[----:B------:R-:W0:Y:S08]  /*9ee0*/  @P1 LDC R7, c[0x0][0x44c] ;  /* 0x00011300ff071b82 */ /* 0x000e300000000800 */
[----:B------:R-:W3:Y:S01]  /*9ef0*/  @P1 LDC R6, c[0x0][0x450] ;  /* 0x00011400ff061b82 */ /* 0x000ee20000000800 */
[----:B0-----:R-:W-:-:S05]  /*9f00*/  @P1 IMAD.HI.U32 R7, R2, R7, RZ ;  /* 0x0000000702071227 */ /* 0x001fca00078e00ff */
[----:B---3--:R-:W-:Y:S02]  /*9f10*/  @P1 SHF.R.U32.HI R2, RZ, R6, R7 ;  /* 0x00000006ff021219 */ /* 0x008fe40000011607 */
[----:B------:R-:W-:-:S05]  /*9f20*/  IADD3 R7, R198, 0x1, -R197 ;  /* 0x00000001c6077810 */ /* 0x000fca0007ffe8c5 */
[----:B-1----:R-:W-:Y:S02]  /*9f30*/  IMAD.IADD R5, R7, 0x1, R2 ;  /* 0x0000000107057824 */ /* 0x002fe400078e0202 */
[----:B--2---:R-:W-:Y:S02]  /*9f40*/  FMUL.FTZ R0, R3, R0 ;  /* 0x0000000003007220 */ /* 0x004fe40000410000 */
[----:B------:R-:W-:Y:S02]  /*9f50*/  IMAD.IADD R3, R5, 0x1, R10 ;  /* 0x0000000105037824 */ /* 0x000fe400078e020a */
[----:B------:R-:W-:Y:S01]  /*9f60*/  FMUL.FTZ R2, R0, UR4 ;  /* 0x0000000400027c20 */ /* 0x000fe20008410000 */
        /* <DEDUP_REMOVED lines=12> */
.L_x_1891:
[----:B------:R-:W-:-:S13]  /*a030*/  ISETP.NE.AND P0, PT, R11, 0x1, PT ;  /* 0x000000010b00780c */ /* 0x000fda0003f05270 */
[----:B------:R-:W0:Y:S02]  /*a040*/  @P0 LDC.64 R4, c[0x0][0x9e8] ;  /* 0x00027a00ff040b82 */ /* 0x000e240000000a00 */
[----:B0-----:R-:W-:-:S05]  /*a050*/  @P0 IMAD.HI.U32 R4, R0, R4, RZ ;  /* 0x0000000400040227 */ /* 0x001fca00078e00ff */
[----:B------:R-:W-:-:S07]  /*a060*/  @P0 SHF.R.U32.HI R0, RZ, R5, R4 ;  /* 0x00000005ff000219 */ /* 0x000fce0000011604 */
.L_x_1892:
[----:B------:R-:W-:Y:S05]  /*a070*/  BSYNC B0 ;  /* 0x0000000000007941 */ /* 0x000fea0003800000 */
.L_x_1890:
[----:B------:R-:W-:-:S05]  /*a080*/  IMAD R0, R0, R11, R11 ;  /* 0x0000000b00007224 */ /* 0x000fca00078e020b */
[----:B------:R-:W-:-:S07]  /*a090*/  VIMNMX R3, R3, R0, PT ;  /* 0x0000000003037248 */ /* 0x000fce0003fe0100 */
.L_x_1889:
[----:B------:R-:W0:Y:S01]  /*a0a0*/  @P1 LDC R0, c[0x0][0x44c] ;  /* 0x00011300ff001b82 */ /* 0x000e220000000800 */
[----:B------:R-:W-:Y:S01]  /*a0b0*/  VIADD R3, R3, 0x9f ;  /* 0x0000009f03037836 */ /* 0x000fe20000000000 */
[----:B------:R-:W-:Y:S01]  /*a0c0*/  ULDC UR4, c[0x0][0x9dc] ;  /* 0x0002770000047ab9 */ /* 0x000fe20000000800 */
[----:B------:R-:W-:Y:S02]  /*a0d0*/  IMAD.MOV.U32 R5, RZ, RZ, R201 ;  /* 0x000000ffff057224 */ /* 0x000fe400078e00c9 */
[----:B------:R-:W-:-:S03]  /*a0e0*/  IMAD.HI R3, R3, 0x66666667, RZ ;  /* 0x6666666703037827 */ /* 0x000fc600078e02ff */
[----:B------:R-:W1:Y:S01]  /*a0f0*/  @P1 LDC R7, c[0x0][0x450] ;  /* 0x00011400ff071b82 */ /* 0x000e620000000800 */
[----:B0-----:R-:W-:Y:S01]  /*a100*/  @P1 IMAD.HI.U32 R4, R201, R0, RZ ;  /* 0x00000000c9041227 */ /* 0x001fe200078e00ff */
[----:B------:R-:W-:-:S04]  /*a110*/  SHF.R.U32.HI R0, RZ, 0x1f, R3 ;  /* 0x0000001fff007819 */ /* 0x000fc80000011603 */
[----:B------:R-:W-:Y:S02]  /*a120*/  LEA.HI.SX32 R0, R3, R0, 0x1a ;  /* 0x0000000003007211 */ /* 0x000fe400078fd2ff */
[----:B-1----:R-:W-:Y:S02]  /*a130*/  @P1 SHF.R.U32.HI R5, RZ, R7, R4 ;  /* 0x00000007ff051219 */ /* 0x002fe40000011604 */
[----:B------:R-:W-:-:S03]  /*a140*/  VIMNMX R25, R25, R0, PT ;  /* 0x0000000019197248 */ /* 0x000fc60003fe0100 */
        /* <DEDUP_REMOVED lines=13> */
.L_x_1895:
[----:B------:R-:W-:-:S13]  /*a220*/  ISETP.NE.AND P0, PT, R11, 0x1, PT ;  /* 0x000000010b00780c */ /* 0x000fda0003f05270 */
[----:B------:R-:W0:Y:S02]  /*a230*/  @P0 LDC.64 R4, c[0x0][0x9e8] ;  /* 0x00027a00ff040b82 */ /* 0x000e240000000a00 */
[----:B0-----:R-:W-:-:S05]  /*a240*/  @P0 IMAD.HI.U32 R4, R3, R4, RZ ;  /* 0x0000000403040227 */ /* 0x001fca00078e00ff */
[----:B------:R-:W-:-:S07]  /*a250*/  @P0 SHF.R.U32.HI R3, RZ, R5, R4 ;  /* 0x00000005ff030219 */ /* 0x000fce0000011604 */
.L_x_1896:
[----:B------:R-:W-:Y:S05]  /*a260*/  BSYNC B0 ;  /* 0x0000000000007941 */ /* 0x000fea0003800000 */
.L_x_1894:
[----:B------:R-:W-:-:S05]  /*a270*/  IMAD R3, R3, R11, RZ ;  /* 0x0000000b03037224 */ /* 0x000fca00078e02ff */
[----:B------:R-:W-:-:S07]  /*a280*/  VIMNMX R0, R0, R3, !PT ;  /* 0x0000000300007248 */ /* 0x000fce0007fe0100 */
.L_x_1893:
[----:B------:R-:W-:Y:S01]  /*a290*/  IMAD.HI R0, R0, 0x66666667, RZ ;  /* 0x6666666700007827 */ /* 0x000fe200078e02ff */
[----:B------:R-:W-:Y:S03]  /*a2a0*/  BSSY B0, `(.L_x_1897) ;  /* 0x0000026000007945 */ /* 0x000fe60003800000 */
[----:B------:R-:W-:Y:S01]  /*a2b0*/  IMAD.MOV.U32 R105, RZ, RZ, RZ ;  /* 0x000000ffff697224 */ /* 0x000fe200078e00ff */
[----:B------:R-:W-:-:S04]  /*a2c0*/  SHF.R.U32.HI R3, RZ, 0x1f, R0 ;  /* 0x0000001fff037819 */ /* 0x000fc80000011600 */
[----:B------:R-:W-:-:S04]  /*a2d0*/  LEA.HI.SX32 R3, R0, R3, 0x1a ;  /* 0x0000000300037211 */ /* 0x000fc800078fd2ff */
[----:B------:R-:W-:-:S04]  /*a2e0*/  VIMNMX R204, RZ, R3, !PT ;  /* 0x00000003ffcc7248 */ /* 0x000fc80007fe0100 */
        /* <DEDUP_REMOVED lines=31> */
[----:B------:R-:W-:-:S05]  /*a4e0*/  @!P1 LOP3.LUT R5, RZ, R8, RZ, 0x33, !PT ;  /* 0x00000008ff059212 */ /* 0x000fca00078e33ff */
[----:B------:R-:W-:-:S07]  /*a4f0*/  IMAD.MOV.U32 R105, RZ, RZ, R5 ;  /* 0x000000ffff697224 */ /* 0x000fce00078e0005 */
.L_x_1898:
[----:B------:R-:W-:Y:S05]  /*a500*/  BSYNC B0 ;  /* 0x0000000000007941 */ /* 0x000fea0003800000 */
.L_x_1897:
[-C--:B------:R-:W-:Y:S01]  /*a510*/  IMAD R204, R226, R105.reuse, R204 ;  /* 0x00000069e2cc7224 */ /* 0x080fe200078e02cc */
[----:B------:R-:W-:Y:S02]  /*a520*/  PLOP3.LUT P0, PT, PT, PT, PT, 0x80, 0x0 ;  /* 0x000000000000781c */ /* 0x000fe40003f0f070 */
[----:B------:R-:W-:Y:S02]  /*a530*/  CS2R R4, SRZ ;  /* 0x0000000000047805 */ /* 0x000fe4000001ff00 */
[----:B------:R-:W-:Y:S01]  /*a540*/  CS2R R88, SRZ ;  /* 0x0000000000587805 */ /* 0x000fe2000001ff00 */
[----:B------:R-:W-:Y:S01]  /*a550*/  IMAD.MOV.U32 R3, RZ, RZ, RZ ;  /* 0x000000ffff037224 */ /* 0x000fe200078e00ff */
[----:B------:R-:W-:Y:S01]  /*a560*/  VIADDMNMX R105, R204, R105, R25, PT ;  /* 0x00000069cc697246 */ /* 0x000fe20003800119 */
[----:B------:R-:W-:Y:S01]  /*a570*/  IMAD.MOV.U32 R58, RZ, RZ, RZ ;  /* 0x000000ffff3a7224 */ /* 0x000fe200078e00ff */
[----:B------:R-:W-:Y:S01]  /*a580*/  CS2R R90, SRZ ;  /* 0x00000000005a7805 */ /* 0x000fe2000001ff00 */
[----:B------:R-:W-:Y:S01]  /*a590*/  IMAD.MOV.U32 R26, RZ, RZ, RZ ;  /* 0x000000ffff1a7224 */ /* 0x000fe200078e00ff */
[----:B------:R-:W-:Y:S01]  /*a5a0*/  ISETP.GT.AND P1, PT, R105, R204, PT ;  /* 0x000000cc6900720c */ /* 0x000fe20003f24270 */
[----:B------:R-:W-:Y:S01]  /*a5b0*/  IMAD.MOV.U32 R80, RZ, RZ, RZ ;  /* 0x000000ffff507224 */ /* 0x000fe200078e00ff */
[----:B------:R-:W-:Y:S01]  /*a5c0*/  CS2R R46, SRZ ;  /* 0x00000000002e7805 */ /* 0x000fe2000001ff00 */
[----:B------:R-:W-:Y:S01]  /*a5d0*/  IMAD.MOV.U32 R113, RZ, RZ, RZ ;  /* 0x000000ffff717224 */ /* 0x000fe200078e00ff */
[----:B------:R-:W-:-:S02]  /*a5e0*/  CS2R R40, SRZ ;  /* 0x0000000000287805 */ /* 0x000fc4000001ff00 */
[----:B------:R-:W-:Y:S01]  /*a5f0*/  CS2R R14, SRZ ;  /* 0x00000000000e7805 */ /* 0x000fe2000001ff00 */
[----:B------:R-:W-:Y:S01]  /*a600*/  IMAD.MOV.U32 R42, RZ, RZ, RZ ;  /* 0x000000ffff2a7224 */ /* 0x000fe200078e00ff */
[----:B------:R-:W-:Y:S01]  /*a610*/  CS2R R36, SRZ ;  /* 0x0000000000247805 */ /* 0x000fe2000001ff00 */
[----:B------:R-:W-:Y:S01]  /*a620*/  IMAD.MOV.U32 R95, RZ, RZ, RZ ;  /* 0x000000ffff5f7224 */ /* 0x000fe200078e00ff */
[----:B------:R-:W-:Y:S01]  /*a630*/  CS2R R72, SRZ ;  /* 0x0000000000487805 */ /* 0x000fe2000001ff00 */
[----:B------:R-:W-:Y:S01]  /*a640*/  IMAD.MOV.U32 R117, RZ, RZ, RZ ;  /* 0x000000ffff757224 */ /* 0x000fe200078e00ff */
[----:B------:R-:W-:Y:S02]  /*a650*/  CS2R R52, SRZ ;  /* 0x0000000000347805 */ /* 0x000fe4000001ff00 */
[----:B------:R-:W-:Y:S02]  /*a660*/  CS2R R70, SRZ ;  /* 0x0000000000467805 */ /* 0x000fe4000001ff00 */
[----:B------:R-:W-:-:S02]  /*a670*/  CS2R R56, SRZ ;  /* 0x0000000000387805 */ /* 0x000fc4000001ff00 */
[----:B------:R-:W-:Y:S02]  /*a680*/  CS2R R8, SRZ ;  /* 0x0000000000087805 */ /* 0x000fe4000001ff00 */
        /* <DEDUP_REMOVED lines=19> */
[----:B------:R-:W-:-:S02]  /*a7c0*/  IMAD.MOV.U32 R20, RZ, RZ, RZ ;  /* 0x000000ffff147224 */ /* 0x000fc400078e00ff */
[----:B------:R-:W-:Y:S02]  /*a7d0*/  IMAD.MOV.U32 R111, RZ, RZ, RZ ;  /* 0x000000ffff6f7224 */ /* 0x000fe400078e00ff */
[----:B------:R-:W-:Y:S02]  /*a7e0*/  IMAD.MOV.U32 R86, RZ, RZ, RZ ;  /* 0x000000ffff567224 */ /* 0x000fe400078e00ff */
[----:B------:R-:W-:Y:S02]  /*a7f0*/  IMAD.MOV.U32 R109, RZ, RZ, RZ ;  /* 0x000000ffff6d7224 */ /* 0x000fe400078e00ff */
[----:B------:R-:W-:Y:S01]  /*a800*/  IMAD.MOV.U32 R25, RZ, RZ, RZ ;  /* 0x000000ffff197224 */ /* 0x000fe200078e00ff */
[----:B------:R-:W-:Y:S06]  /*a810*/  @!P1 BRA `(.L_x_1899) ;  /* 0x0000016800689947 */ /* 0x000fec0003800000 */
[----:B------:R-:W-:-:S03]  /*a820*/  UMOV UR4, 0xffffffff ;  /* 0xffffffff00047882 */ /* 0x000fc60000000000 */
[----:B------:R-:W-:Y:S05]  /*a830*/  BRA.DIV UR4, `(.L_x_1900) ;  /* 0x0000024204f47947 */ /* 0x000fea000b800000 */
[----:B------:R-:W0:Y:S02]  /*a840*/  S2R R0, SR_TID.X ;  /* 0x0000000000007919 */ /* 0x000e240000002100 */
[----:B0-----:R-:W-:-:S05]  /*a850*/  VIADD R3, R0, 0xffffff80 ;  /* 0xffffff8000037836 */ /* 0x001fca0000000000 */
[----:B------:R-:W-:-:S04]  /*a860*/  SHF.R.S32.HI R0, RZ, 0x1f, R3 ;  /* 0x0000001fff007819 */ /* 0x000fc80000011403 */
[----:B------:R-:W-:-:S04]  /*a870*/  LEA.HI R0, R0, R3, RZ, 0x7 ;  /* 0x0000000300007211 */ /* 0x000fc800078f38ff */
[----:B------:R-:W-:-:S05]  /*a880*/  SHF.R.S32.HI R0, RZ, 0x7, R0 ;  /* 0x00000007ff007819 */ /* 0x000fca0000011400 */
[----:B------:R0:W1:Y:S02]  /*a890*/  SHFL.IDX PT, R202, R0, RZ, 0x1f ;  /* 0x00001fff00ca7589 */ /* 0x00006400000e0000 */
.L_x_2243:
        /* <DEDUP_REMOVED lines=26> */
.L_x_1902:
[----:B------:R-:W-:Y:S05]  /*aa40*/  BSYNC B6 ;  /* 0x0000000000067941 */ /* 0x000fea0003800000 */
.L_x_1901:
[----:B------:R-:W-:Y:S02]  /*aa50*/  ULDC UR4, c[0x0][0x3f4] ;  /* 0x0000fd0000047ab9 */ /* 0x000fe40000000800 */
[----:B------:R-:W-:-:S13]  /*aa60*/  ISETP.LT.AND P0, PT, RZ, UR4, PT ;  /* 0x00000004ff007c0c */ /* 0x000fda000bf01270 */
[----:B------:R-:W-:Y:S05]  /*aa70*/  @P0 BRA `(.L_x_1903) ;  /* 0x0000000000480947 */ /* 0x000fea0003800000 */
[----:B------:R-:W2:Y:S02]  /*aa80*/  LDL R20, [R1+0xc] ;  /* 0x00000c0001147983 */ /* 0x000ea40000100800 */
[----:B--2---:R-:W-:-:S13]  /*aa90*/  R2UR UR5, R20 ;  /* 0x00000000140572ca */ /* 0x004fda00000e0000 */
        /* <DEDUP_REMOVED lines=10> */
.L_x_1906:
[----:B-1----:R1:W2:Y:S02]  /*ab40*/  SYNCS.PHASECHK.TRANS64.TRYWAIT P0, [R17+URZ+0x22800], R0 ;  /* 0x02280000110075a7 */ /* 0x0022a4000800017f */
[----:B--2---:R-:W-:Y:S05]  /*ab50*/  @!P0 NANOSLEEP.SYNCS 0x989680 ;  /* 0x009896800000895d */ /* 0x004fea0003900000 */
[----:B------:R-:W2:Y:S02]  /*ab60*/  @!P0 SYNCS.PHASECHK.TRANS64 P0, [R17+URZ+0x22800], R0 ;  /* 0x02280000110085a7 */ /* 0x000ea4000800007f */
[----:B--2---:R-:W-:Y:S05]  /*ab70*/  @!P0 BRA `(.L_x_1906) ;  /* 0xfffffffc00f08947 */ /* 0x004fea000383ffff */
.L_x_1905:
[----:B------:R-:W-:Y:S05]  /*ab80*/  BSYNC B0 ;  /* 0x0000000000007941 */ /* 0x000fea0003800000 */
.L_x_1904:
[----:B------:R-:W-:Y:S05]  /*ab90*/  BRA `(.L_x_1907) ;  /* 0x0000004c00b47947 */ /* 0x000fea0003800000 */
.L_x_1903:
[----:B------:R-:W-:Y:S01]  /*aba0*/  LOP3.LUT P0, RZ, R26, 0x3ff, RZ, 0xc0, !PT ;  /* 0x000003ff1aff7812 */ /* 0x000fe2000780c0ff */
[----:B------:R-:W-:Y:S01]  /*abb0*/  ULDC.64 UR4, c[0x0][0x3f8] ;  /* 0x0000fe0000047ab9 */ /* 0x000fe20000000a00 */
[----:B-----5:R-:W-:Y:S01]  /*abc0*/  SHF.R.S32.HI R0, RZ, 0x1f, R24 ;  /* 0x0000001fff007819 */ /* 0x020fe20000011418 */
[----:B------:R-:W-:Y:S01]  /*abd0*/  ULDC.64 UR6, c[0x0][0x408] ;  /* 0x0001020000067ab9 */ /* 0x000fe20000000a00 */
[----:B------:R-:W-:Y:S01]  /*abe0*/  IMAD.WIDE.U32 R26, R24, UR4, RZ ;  /* 0x00000004181a7c25 */ /* 0x000fe2000f8e00ff */
[----:B------:R-:W-:Y:S03]  /*abf0*/  BSSY B6, `(.L_x_1908) ;  /* 0x0000019000067945 */ /* 0x000fe60003800000 */
[C---:B------:R-:W-:Y:S02]  /*ac00*/  IMAD R3, R0.reuse, UR4, RZ ;  /* 0x0000000400037c24 */ /* 0x040fe4000f8e02ff */
[----:B------:R-:W-:-:S02]  /*ac10*/  IMAD R5, R0, UR6, RZ ;  /* 0x0000000600057c24 */ /* 0x000fc4000f8e02ff */
[C---:B------:R-:W-:Y:S02]  /*ac20*/  IMAD R3, R24.reuse, UR5, R3 ;  /* 0x0000000518037c24 */ /* 0x040fe4000f8e0203 */
[C---:B------:R-:W-:Y:S02]  /*ac30*/  IMAD R5, R24.reuse, UR7, R5 ;  /* 0x0000000718057c24 */ /* 0x040fe4000f8e0205 */
[----:B------:R-:W-:-:S04]  /*ac40*/  IMAD.WIDE.U32 R24, R24, UR6, RZ ;  /* 0x0000000618187c25 */ /* 0x000fc8000f8e00ff */
        /* <DEDUP_REMOVED lines=19> */
.L_x_1909:
[----:B------:R-:W-:Y:S05]  /*ad80*/  BSYNC B6 ;  /* 0x0000000000067941 */ /* 0x000fea0003800000 */
.L_x_1908:
[----:B------:R-:W-:Y:S01]  /*ad90*/  ULDC.U8 UR4, c[0x0][0x410] ;  /* 0x0001040000047ab9 */ /* 0x000fe20000000000 */
[----:B------:R-:W-:Y:S01]  /*ada0*/  BSSY B0, `(.L_x_1910) ;  /* 0x00004c4000007945 */ /* 0x000fe20003800000 */
[----:B------:R-:W-:Y:S01]  /*adb0*/  ISETP.NE.AND P0, PT, RZ, UR4, PT ;  /* 0x00000004ff007c0c */ /* 0x000fe2000bf05270 */
[----:B------:R-:W-:-:S12]  /*adc0*/  IMAD.IADD R41, R194, 0x1, R201 ;  /* 0x00000001c2297824 */ /* 0x000fd800078e02c9 */
[----:B------:R-:W-:Y:S05]  /*add0*/  @!P0 BRA `(.L_x_1911) ;  /* 0x0000002400b48947 */ /* 0x000fea0003800000 */
[----:B------:R-:W0:Y:S01]  /*ade0*/  LDC R38, c[0x0][0x448] ;  /* 0x00011200ff267b82 */ /* 0x000e220000000800 */
[----:B------:R-:W-:Y:S01]  /*adf0*/  IMAD R3, R228, 0x40, R41 ;  /* 0x00000040e4037824 */ /* 0x000fe200078e0229 */
[----:B------:R-:W-:Y:S01]  /*ae00*/  ULDC.64 UR4, c[0x0][0x3f8] ;  /* 0x0000fe0000047ab9 */ /* 0x000fe20000000a00 */
[----:B------:R-:W-:Y:S01]  /*ae10*/  IMAD.MOV.U32 R8, RZ, RZ, R26 ;  /* 0x000000ffff087224 */ /* 0x000fe200078e001a */
[----:B------:R-:W-:Y:S01]  /*ae20*/  ULDC.64 UR6, c[0x0][0x408] ;  /* 0x0001020000067ab9 */ /* 0x000fe20000000a00 */
[----:B------:R-:W-:Y:S01]  /*ae30*/  IMAD.MOV.U32 R9, RZ, RZ, R29 ;  /* 0x000000ffff097224 */ /* 0x000fe200078e001d */
[----:B------:R-:W-:Y:S01]  /*ae40*/  ULDC.64 UR8, c[0x0][0x400] ;  /* 0x0001000000087ab9 */ /* 0x000fe20000000a00 */
[----:B------:R-:W-:Y:S01]  /*ae50*/  IMAD.MOV.U32 R10, RZ, RZ, R24 ;  /* 0x000000ffff0a7224 */ /* 0x000fe200078e0018 */
[----:B------:R-:W-:Y:S01]  /*ae60*/  SHF.R.S32.HI R37, RZ, 0x1f, R196 ;  /* 0x0000001fff257819 */ /* 0x000fe200000114c4 */
[----:B------:R-:W-:Y:S01]  /*ae70*/  IMAD.MOV.U32 R11, RZ, RZ, R31 ;  /* 0x000000ffff0b7224 */ /* 0x000fe200078e001f */
[----:B0-----:R-:W-:-:S13]  /*ae80*/  ISETP.NE.AND P0, PT, R38, 0x1, PT ;  /* 0x000000012600780c */ /* 0x001fda0003f05270 */
[----:B------:R-:W0:Y:S08]  /*ae90*/  @P0 LDC R0, c[0x0][0x44c] ;  /* 0x00011300ff000b82 */ /* 0x000e300000000800 */
[----:B------:R-:W1:Y:S01]  /*aea0*/  @P0 LDC R5, c[0x0][0x450] ;  /* 0x00011400ff050b82 */ /* 0x000e620000000800 */
[----:B0-----:R-:W-:-:S05]  /*aeb0*/  @P0 IMAD.HI.U32 R0, R3, R0, RZ ;  /* 0x0000000003000227 */ /* 0x001fca00078e00ff */
[----:B-1----:R-:W-:-:S04]  /*aec0*/  @P0 SHF.R.U32.HI R3, RZ, R5, R0 ;  /* 0x00000005ff030219 */ /* 0x002fc80000011600 */
[----:B------:R-:W-:Y:S01]  /*aed0*/  SHF.R.S32.HI R0, RZ, 0x1f, R3 ;  /* 0x0000001fff007819 */ /* 0x000fe20000011403 */
[----:B------:R-:W-:-:S04]  /*aee0*/  IMAD.WIDE.U32 R8, R3, UR4, R8 ;  /* 0x0000000403087c25 */ /* 0x000fc8000f8e0008 */
[----:B------:R-:W-:Y:S02]  /*aef0*/  IMAD R4, R0, UR4, RZ ;  /* 0x0000000400047c24 */ /* 0x000fe4000f8e02ff */
[----:B------:R-:W-:-:S04]  /*af00*/  IMAD.WIDE.U32 R10, R3, UR6, R10 ;  /* 0x00000006030a7c25 */ /* 0x000fc8000f8e000a */
[----:B------:R-:W-:Y:S01]  /*af10*/  IMAD R0, R0, UR6, RZ ;  /* 0x0000000600007c24 */ /* 0x000fe2000f8e02ff */
[----:B------:R-:W-:Y:S01]  /*af20*/  IADD3 R7, P1, R10, UR8, RZ ;  /* 0x000000080a077c10 */ /* 0x000fe2000ff3e0ff */
[C---:B------:R-:W-:Y:S01]  /*af30*/  IMAD R13, R3.reuse, UR5, R4 ;  /* 0x00000005030d7c24 */ /* 0x040fe2000f8e0204 */
[----:B------:R-:W-:Y:S01]  /*af40*/  ULDC.64 UR4, c[0x0][0x3e8] ;  /* 0x0000fa0000047ab9 */ /* 0x000fe20000000a00 */
[----:B------:R-:W-:Y:S01]  /*af50*/  IMAD R3, R3, UR7, R0 ;  /* 0x0000000703037c24 */ /* 0x000fe2000f8e0200 */
[----:B------:R-:W-:Y:S01]  /*af60*/  IADD3 R5, P0, R8, UR4, RZ ;  /* 0x0000000408057c10 */ /* 0x000fe2000ff1e0ff */
[----:B------:R-:W-:-:S03]  /*af70*/  UMOV UR4, 0xffffffff ;  /* 0xffffffff00047882 */ /* 0x000fc60000000000 */
[----:B------:R-:W-:Y:S02]  /*af80*/  IADD3.X R6, R9, UR5, R13, P0, !PT ;  /* 0x0000000509067c10 */ /* 0x000fe400087fe40d */
[----:B------:R-:W-:Y:S01]  /*af90*/  IADD3.X R8, R11, UR9, R3, P1, !PT ;  /* 0x000000090b087c10 */ /* 0x000fe20008ffe403 */
[----:B------:R-:W-:Y:S06]  /*afa0*/  BRA.DIV UR4, `(.L_x_1912) ;  /* 0x0000023e04587947 */ /* 0x000fec000b800000 */
[----:B------:R0:W1:Y:S04]  /*afb0*/  SHFL.IDX PT, R0, R6, RZ, 0x1c1f ;  /* 0x001c1fff06007589 */ /* 0x00006800000e0000 */
[----:B------:R0:W2:Y:S04]  /*afc0*/  SHFL.IDX PT, R3, R5, RZ, 0x1c1f ;  /* 0x001c1fff05037589 */ /* 0x0000a800000e0000 */
[----:B------:R0:W3:Y:S04]  /*afd0*/  SHFL.IDX PT, R4, R8, RZ, 0x1c1f ;  /* 0x001c1fff08047589 */ /* 0x0000e800000e0000 */
[----:B------:R0:W4:Y:S02]  /*afe0*/  SHFL.IDX PT, R14, R7, RZ, 0x1c1f ;  /* 0x001c1fff070e7589 */ /* 0x00012400000e0000 */
.L_x_2249:
[----:B------:R-:W-:Y:S01]  /*aff0*/  IMAD R38, R197, R38, RZ ;  /* 0x00000026c5267224 */ /* 0x000fe200078e02ff */
[----:B------:R-:W-:Y:S01]  /*b000*/  BSSY B1, `(.L_x_1913) ;  /* 0x000001b000017945 */ /* 0x000fe20003800000 */
[----:B------:R-:W-:Y:S02]  /*b010*/  CS2R R20, SRZ ;  /* 0x0000000000147805 */ /* 0x000fe4000001ff00 */
[----:B------:R-:W-:Y:S02]  /*b020*/  CS2R R30, SRZ ;  /* 0x00000000001e7805 */ /* 0x000fe4000001ff00 */
[----:B------:R-:W-:Y:S02]  /*b030*/  CS2R R26, SRZ ;  /* 0x00000000001a7805 */ /* 0x000fe4000001ff00 */
[----:B------:R-:W-:Y:S02]  /*b040*/  ISETP.GE.AND P0, PT, R41, R38, PT ;  /* 0x000000262900720c */ /* 0x000fe40003f06270 */
[----:B------:R-:W-:-:S11]  /*b050*/  CS2R R28, SRZ ;  /* 0x00000000001c7805 */ /* 0x000fd6000001ff00 */
[----:B------:R-:W-:Y:S05]  /*b060*/  @P0 BRA `(.L_x_1914) ;  /* 0x0000000000500947 */ /* 0x000fea0003800000 */
[----:B------:R-:W-:Y:S01]  /*b070*/  ULDC UR4, c[0x0][0x3f4] ;  /* 0x0000fd0000047ab9 */ /* 0x000fe20000000800 */
[----:B------:R-:W-:Y:S02]  /*b080*/  CS2R R20, SRZ ;  /* 0x0000000000147805 */ /* 0x000fe4000001ff00 */
[----:B------:R-:W-:Y:S02]  /*b090*/  ISETP.GE.AND P4, PT, R196, UR4, PT ;  /* 0x00000004c4007c0c */ /* 0x000fe4000bf86270 */
[----:B------:R-:W-:-:S11]  /*b0a0*/  ISETP.GE.AND P3, PT, R188, UR4, PT ;  /* 0x00000004bc007c0c */ /* 0x000fd6000bf66270 */
[----:B--2---:R-:W-:Y:S02]  /*b0b0*/  @!P4 IADD3 R24, P0, R196, R3, RZ ;  /* 0x00000003c418c210 */ /* 0x004fe40007f1e0ff */
[----:B----4-:R-:W-:-:S03]  /*b0c0*/  @!P3 IADD3 R12, P1, R188, R14, RZ ;  /* 0x0000000ebc0cb210 */ /* 0x010fc60007f3e0ff */
[----:B-1----:R-:W-:Y:S01]  /*b0d0*/  @!P4 IMAD.X R25, R0, 0x1, R37, P0 ;  /* 0x000000010019c824 */ /* 0x002fe200000e0625 */
[----:B------:R-:W-:Y:S02]  /*b0e0*/  @!P3 IADD3 R10, P0, R188, R3, RZ ;  /* 0x00000003bc0ab210 */ /* 0x000fe40007f1e0ff */
[----:B------:R-:W-:Y:S02]  /*b0f0*/  @!P3 SHF.R.S32.HI R3, RZ, 0x1f, R188 ;  /* 0x0000001fff03b819 */ /* 0x000fe400000114bc */
[----:B------:R-:W-:Y:S02]  /*b100*/  @!P4 IADD3 R14, P2, R196, R14, RZ ;  /* 0x0000000ec40ec210 */ /* 0x000fe40007f5e0ff */
[----:B------:R-:W-:Y:S02]  /*b110*/  CS2R R30, SRZ ;  /* 0x00000000001e7805 */ /* 0x000fe4000001ff00 */
[----:B------:R-:W-:Y:S02]  /*b120*/  CS2R R28, SRZ ;  /* 0x00000000001c7805 */ /* 0x000fe4000001ff00 */
[----:B------:R-:W-:Y:S01]  /*b130*/  CS2R R26, SRZ ;  /* 0x00000000001a7805 */ /* 0x000fe2000001ff00 */
[--C-:B------:R-:W-:Y:S01]  /*b140*/  @!P3 IMAD.X R11, R0, 0x1, R3.reuse, P0 ;  /* 0x00000001000bb824 */ /* 0x100fe200000e0603 */
[----:B------:R1:W5:Y:S01]  /*b150*/  @!P4 LD.E.64 R20, desc[UR60][R24.64] ;  /* 0x0000003c1814c980 */ /* 0x000362000c101b00 */
[----:B---3--:R-:W-:-:S02]  /*b160*/  @!P3 IMAD.X R13, R4, 0x1, R3, P1 ;  /* 0x00000001040db824 */ /* 0x008fc400008e0603 */
[----:B------:R-:W-:Y:S01]  /*b170*/  @!P4 IMAD.X R15, R4, 0x1, R37, P2 ;  /* 0x00000001040fc824 */ /* 0x000fe200010e0625 */
[----:B------:R1:W5:Y:S04]  /*b180*/  @!P3 LD.E.64 R30, desc[UR60][R10.64] ;  /* 0x0000003c0a1eb980 */ /* 0x000368000c101b00 */
[----:B------:R1:W5:Y:S04]  /*b190*/  @!P3 LD.E.64 R28, desc[UR60][R12.64] ;  /* 0x0000003c0c1cb980 */ /* 0x000368000c101b00 */
[----:B------:R1:W5:Y:S02]  /*b1a0*/  @!P4 LD.E.64 R26, desc[UR60][R14.64] ;  /* 0x0000003c0e1ac980 */ /* 0x000364000c101b00 */
.L_x_1914:
[----:B------:R-:W-:Y:S05]  /*b1b0*/  BSYNC B1 ;  /* 0x0000000000017941 */ /* 0x000fea0003800000 */
.L_x_1913:
[----:B------:R-:W-:Y:S01]  /*b1c0*/  UMOV UR4, 0xffffffff ;  /* 0xffffffff00047882 */ /* 0x000fe20000000000 */
[----:B-1----:R-:W-:Y:S02]  /*b1d0*/  CS2R R24, SRZ ;  /* 0x0000000000187805 */ /* 0x002fe4000001ff00 */
[----:B------:R-:W-:Y:S05]  /*b1e0*/  BRA.DIV UR4, `(.L_x_1915) ;  /* 0x0000023e04387947 */ /* 0x000fea000b800000 */
[----:B------:R1:W0:Y:S04]  /*b1f0*/  SHFL.IDX PT, R0, R6, 0x1, 0x1c1f ;  /* 0x003c1f0006007f89 */ /* 0x00022800000e0000 */
[----:B--2---:R1:W2:Y:S04]  /*b200*/  SHFL.IDX PT, R3, R5, 0x1, 0x1c1f ;  /* 0x003c1f0005037f89 */ /* 0x0042a800000e0000 */
[----:B---3--:R1:W3:Y:S04]  /*b210*/  SHFL.IDX PT, R4, R8, 0x1, 0x1c1f ;  /* 0x003c1f0008047f89 */ /* 0x0082e800000e0000 */
[----:B----4-:R1:W4:Y:S02]  /*b220*/  SHFL.IDX PT, R14, R7, 0x1, 0x1c1f ;  /* 0x003c1f00070e7f89 */ /* 0x01032400000e0000 */
.L_x_2255:
[----:B01----:R-:W-:Y:S01]  /*b230*/  VIADD R5, R41, 0x40 ;  /* 0x0000004029057836 */ /* 0x003fe20000000000 */
[----:B------:R-:W-:Y:S01]  /*b240*/  BSSY B1, `(.L_x_1916) ;  /* 0x000001a000017945 */ /* 0x000fe20003800000 */
[----:B------:R-:W-:Y:S02]  /*b250*/  CS2R R10, SRZ ;  /* 0x00000000000a7805 */ /* 0x000fe4000001ff00 */
[----:B------:R-:W-:Y:S02]  /*b260*/  CS2R R8, SRZ ;  /* 0x0000000000087805 */ /* 0x000fe4000001ff00 */
[----:B------:R-:W-:Y:S02]  /*b270*/  CS2R R12, SRZ ;  /* 0x00000000000c7805 */ /* 0x000fe4000001ff00 */
[----:B------:R-:W-:-:S13]  /*b280*/  ISETP.GE.AND P0, PT, R5, R38, PT ;  /* 0x000000260500720c */ /* 0x000fda0003f06270 */
[----:B------:R-:W-:Y:S05]  /*b290*/  @P0 BRA `(.L_x_1917) ;  /* 0x0000000000500947 */ /* 0x000fea0003800000 */
[----:B------:R-:W-:Y:S01]  /*b2a0*/  ULDC UR4, c[0x0][0x3f4] ;  /* 0x0000fd0000047ab9 */ /* 0x000fe20000000800 */
[----:B------:R-:W-:Y:S02]  /*b2b0*/  CS2R R24, SRZ ;  /* 0x0000000000187805 */ /* 0x000fe4000001ff00 */
[----:B------:R-:W-:Y:S02]  /*b2c0*/  ISETP.GE.AND P4, PT, R188, UR4, PT ;  /* 0x00000004bc007c0c */ /* 0x000fe4000bf86270 */
[----:B------:R-:W-:Y:S02]  /*b2d0*/  CS2R R10, SRZ ;  /* 0x00000000000a7805 */ /* 0x000fe4000001ff00 */
[----:B------:R-:W-:Y:S02]  /*b2e0*/  ISETP.GE.AND P5, PT, R196, UR4, PT ;  /* 0x00000004c4007c0c */ /* 0x000fe4000bfa6270 */
[----:B------:R-:W-:Y:S02]  /*b2f0*/  CS2R R12, SRZ ;  /* 0x00000000000c7805 */ /* 0x000fe4000001ff00 */
[----:B------:R-:W-:-:S05]  /*b300*/  CS2R R8, SRZ ;  /* 0x0000000000087805 */ /* 0x000fca000001ff00 */
[----:B--2---:R-:W-:-:S04]  /*b310*/  @!P4 IADD3 R6, P0, R188, R3, RZ ;  /* 0x00000003bc06c210 */ /* 0x004fc80007f1e0ff */
[----:B------:R-:W-:Y:S02]  /*b320*/  @!P5 IADD3 R34, P2, R196, R3, RZ ;  /* 0x00000003c422d210 */ /* 0x000fe40007f5e0ff */
[-C--:B----4-:R-:W-:Y:S02]  /*b330*/  @!P4 IADD3 R32, P1, R188, R14.reuse, RZ ;  /* 0x0000000ebc20c210 */ /* 0x090fe40007f3e0ff */
[----:B------:R-:W-:Y:S01]  /*b340*/  @!P4 SHF.R.S32.HI R3, RZ, 0x1f, R188 ;  /* 0x0000001fff03c819 */ /* 0x000fe200000114bc */
[----:B------:R-:W-:Y:S01]  /*b350*/  @!P5 IMAD.X R35, R0, 0x1, R37, P2 ;  /* 0x000000010023d824 */ /* 0x000fe200010e0625 */
[----:B------:R-:W-:-:S03]  /*b360*/  @!P5 IADD3 R14, P3, R196, R14, RZ ;  /* 0x0000000ec40ed210 */ /* 0x000fc60007f7e0ff */
[--C-:B------:R-:W-:Y:S01]  /*b370*/  @!P4 IMAD.X R7, R0, 0x1, R3.reuse, P0 ;  /* 0x000000010007c824 */ /* 0x100fe200000e0603 */
[----:B------:R0:W5:Y:S01]  /*b380*/  @!P5 LD.E.64 R24, desc[UR60][R34.64] ;  /* 0x0000003c2218d980 */ /* 0x000162000c101b00 */
[C---:B---3--:R-:W-:Y:S02]  /*b390*/  @!P4 IMAD.X R33, R4.reuse, 0x1, R3, P1 ;  /* 0x000000010421c824 */ /* 0x048fe400008e0603 */
[----:B------:R-:W-:Y:S01]  /*b3a0*/  @!P5 IMAD.X R15, R4, 0x1, R37, P3 ;  /* 0x00000001040fd824 */ /* 0x000fe200018e0625 */
[----:B------:R0:W5:Y:S04]  /*b3b0*/  @!P4 LD.E.64 R10, desc[UR60][R6.64] ;  /* 0x0000003c060ac980 */ /* 0x000168000c101b00 */
[----:B------:R0:W5:Y:S04]  /*b3c0*/  @!P4 LD.E.64 R12, desc[UR60][R32.64] ;  /* 0x0000003c200cc980 */ /* 0x000168000c101b00 */
[----:B------:R0:W5:Y:S02]  /*b3d0*/  @!P5 LD.E.64 R8, desc[UR60][R14.64] ;  /* 0x0000003c0e08d980 */ /* 0x000164000c101b00 */
.L_x_1917:
[----:B------:R-:W-:Y:S05]  /*b3e0*/  BSYNC B1 ;  /* 0x0000000000017941 */ /* 0x000fea0003800000 */
.L_x_1916:
[----:B------:R-:W2:Y:S01]  /*b3f0*/  LDL R0, [R1+0xc] ;  /* 0x00000c0001007983 */ /* 0x000ea20000100800 */
[----:B0-----:R-:W-:Y:S01]  /*b400*/  VIADDMNMX R15, R38, -R201, 0x80, PT ;  /* 0x00000080260f7446 */ /* 0x001fe200038009c9 */
[----:B------:R-:W-:Y:S01]  /*b410*/  BSSY B1, `(.L_x_1918) ;  /* 0x0000013000017945 */ /* 0x000fe20003800000 */
[C---:B------:R-:W-:Y:S02]  /*b420*/  LOP3.LUT P2, RZ, R213.reuse, 0x4, RZ, 0xc0, !PT ;  /* 0x00000004d5ff7812 */ /* 0x040fe4000784c0ff */
[----:B------:R-:W-:Y:S02]  /*b430*/  ISETP.GE.AND P1, PT, R194, R15, PT ;  /* 0x0000000fc200720c */ /* 0x000fe40003f26270 */
[----:B--2---:R-:W-:Y:S01]  /*b440*/  R2UR UR5, R0 ;  /* 0x00000000000572ca */ /* 0x004fe200000e0000 */
[----:B------:R-:W-:-:S05]  /*b450*/  IMAD.SHL.U32 R0, R213, 0x80, RZ ;  /* 0x00000080d5007824 */ /* 0x000fca00078e00ff */
[----:B------:R-:W-:-:S04]  /*b460*/  LOP3.LUT R3, R0, 0x380, RZ, 0xc0, !PT ;  /* 0x0000038000037812 */ /* 0x000fc800078ec0ff */
[----:B------:R-:W-:Y:S02]  /*b470*/  LOP3.LUT R0, R3, 0x30, R18, 0xf8, !PT ;  /* 0x0000003003007812 */ /* 0x000fe400078ef812 */
[----:B------:R-:W-:Y:S01]  /*b480*/  SHF.R.U32.HI R3, RZ, 0x3, R3 ;  /* 0x00000003ff037819 */ /* 0x000fe20000011603 */
[----:B------:R-:W-:-:S03]  /*b490*/  ULEA.HI UR4, UR5, UR5, URZ, 0x1 ;  /* 0x0000000505047291 */ /* 0x000fc6000f8f083f */
[----:B------:R-:W-:Y:S01]  /*b4a0*/  LOP3.LUT R3, R0, R3, RZ, 0x3c, !PT ;  /* 0x0000000300037212 */ /* 0x000fe200078e3cff */
[----:B------:R-:W-:-:S03]  /*b4b0*/  ULOP3.LUT UR4, UR4, 0xfffffffe, URZ, 0xc0, !UPT ;  /* 0xfffffffe04047892 */ /* 0x000fc6000f8ec03f */
[----:B------:R-:W-:Y:S01]  /*b4c0*/  IADD3 R3, R17, R3, R212 ;  /* 0x0000000311037210 */ /* 0x000fe20007ffe0d4 */
[----:B------:R-:W-:-:S04]  /*b4d0*/  UIADD3 UR4, UR5, -UR4, URZ ;  /* 0x8000000405047290 */ /* 0x000fc8000fffe03f */
[C---:B---3--:R-:W-:Y:S02]  /*b4e0*/  VIADD R4, R3.reuse, 0x14400 ;  /* 0x0001440003047836 */ /* 0x048fe40000000000 */
[----:B------:R-:W-:Y:S02]  /*b4f0*/  IMAD.U32 R6, RZ, RZ, UR4 ;  /* 0x00000004ff067e24 */ /* 0x000fe4000f8e00ff */
[----:B------:R-:W-:-:S03]  /*b500*/  VIADD R0, R3, 0x14440 ;  /* 0x0001444003007836 */ /* 0x000fc60000000000 */
[----:B------:R-:W-:-:S04]  /*b510*/  SHF.L.U32 R6, R6, 0x1f, RZ ;  /* 0x0000001f06067819 */ /* 0x000fc800000006ff */
[----:B------:R-:W0:Y:S02]  /*b520*/  SYNCS.PHASECHK.TRANS64.TRYWAIT P0, [R17+URZ+0x22800], R6 ;  /* 0x02280006110075a7 */ /* 0x000e24000800017f */
[----:B0-----:R-:W-:Y:S05]  /*b530*/  @!P0 BRA `(.L_x_1919) ;  /* 0x0000023800d48947 */ /* 0x001fea0003800000 */
.L_x_2256:
[----:B------:R-:W-:Y:S05]  /*b540*/  BSYNC B1 ;  /* 0x0000000000017941 */ /* 0x000fea0003800000 */
.L_x_1918:
[----:B------:R-:W-:Y:S01]  /*b550*/  BSSY B1, `(.L_x_1920) ;  /* 0x00000fa000017945 */ /* 0x000fe20003800000 */
[----:B------:R-:W-:-:S03]  /*b560*/  @P2 VIADD R0, R4, 0xffffffc0 ;  /* 0xffffffc004002836 */ /* 0x000fc60000000000 */
[----:B------:R-:W-:Y:S05]  /*b570*/  @P1 BRA `(.L_x_1921) ;  /* 0x0000000c00dc1947 */ /* 0x000fea0003800000 */
[----:B------:R-:W1:Y:S01]  /*b580*/  LDC R5, c[0x0][0x3f4] ;  /* 0x0000fd00ff057b82 */ /* 0x000e620000000800 */
[----:B------:R-:W-:Y:S01]  /*b590*/  BSSY B2, `(.L_x_1922) ;  /* 0x000007a000027945 */ /* 0x000fe20003800000 */
[-C--:B-1----:R-:W-:Y:S02]  /*b5a0*/  ISETP.GE.AND P0, PT, R188, R5.reuse, PT ;  /* 0x00000005bc00720c */ /* 0x082fe40003f06270 */
[----:B------:R-:W-:-:S11]  /*b5b0*/  ISETP.GE.AND P1, PT, R196, R5, PT ;  /* 0x00000005c400720c */ /* 0x000fd60003f26270 */
[----:B------:R-:W-:Y:S05]  /*b5c0*/  @P0 BRA `(.L_x_1923) ;  /* 0x0000000400d80947 */ /* 0x000fea0003800000 */
[----:B0-----:R-:W0:Y:S01]  /*b5d0*/  LDS.128 R4, [R3+0x14400] ;  /* 0x0144000003047984 */ /* 0x001e220000000c00 */
[----:B-----5:R-:W-:Y:S02]  /*b5e0*/  SHF.R.U32.HI R35, RZ, 0x8, R31 ;  /* 0x00000008ff237819 */ /* 0x020fe4000001161f */
[----:B------:R-:W-:Y:S02]  /*b5f0*/  LOP3.LUT R34, R31, 0xff, RZ, 0xc0, !PT ;  /* 0x000000ff1f227812 */ /* 0x000fe400078ec0ff */
[----:B------:R-:W-:Y:S02]  /*b600*/  LOP3.LUT R35, R35, 0xff, RZ, 0xc0, !PT ;  /* 0x000000ff23237812 */ /* 0x000fe400078ec0ff */
[----:B------:R-:W-:Y:S02]  /*b610*/  SHF.R.U32.HI R39, RZ, 0x8, R29 ;  /* 0x00000008ff277819 */ /* 0x000fe4000001161d */
[----:B------:R-:W-:Y:S02]  /*b620*/  PRMT R34, R35, 0x7604, R34 ;  /* 0x0000760423227816 */ /* 0x000fe40000000022 */
[----:B------:R-:W-:-:S02]  /*b630*/  SHF.R.U32.HI R35, RZ, 0x10, R31 ;  /* 0x00000010ff237819 */ /* 0x000fc4000001161f */
[----:B------:R-:W-:Y:S02]  /*b640*/  LOP3.LUT R38, R29, 0xff, RZ, 0xc0, !PT ;  /* 0x000000ff1d267812 */ /* 0x000fe400078ec0ff */
[----:B------:R-:W-:Y:S01]  /*b650*/  LOP3.LUT R39, R39, 0xff, RZ, 0xc0, !PT ;  /* 0x000000ff27277812 */ /* 0x000fe200078ec0ff */
[----:B------:R-:W-:Y:S01]  /*b660*/  IMAD.U32 R35, R35, 0x10000, RZ ;  /* 0x0001000023237824 */ /* 0x000fe200078e00ff */
[----:B------:R-:W-:Y:S02]  /*b670*/  SHF.R.U32.HI R40, RZ, 0x10, R29 ;  /* 0x00000010ff287819 */ /* 0x000fe4000001161d */
[----:B------:R-:W-:Y:S02]  /*b680*/  SHF.R.U32.HI R32, RZ, 0x8, R30 ;  /* 0x00000008ff207819 */ /* 0x000fe4000001161e */
[----:B------:R-:W-:Y:S01]  /*b690*/  PRMT R38, R39, 0x7604, R38 ;  /* 0x0000760427267816 */ /* 0x000fe20000000026 */
[----:B------:R-:W-:Y:S01]  /*b6a0*/  IMAD.U32 R39, R40, 0x10000, RZ ;  /* 0x0001000028277824 */ /* 0x000fe200078e00ff */
[----:B----4-:R-:W-:-:S02]  /*b6b0*/  LOP3.LUT R14, R30, 0xff, RZ, 0xc0, !PT ;  /* 0x000000ff1e0e7812 */ /* 0x010fc400078ec0ff */
[----:B------:R-:W-:Y:S02]  /*b6c0*/  LOP3.LUT R33, R32, 0xff, RZ, 0xc0, !PT ;  /* 0x000000ff20217812 */ /* 0x000fe400078ec0ff */
[----:B------:R-:W-:Y:S02]  /*b6d0*/  SHF.R.U32.HI R32, RZ, 0x8, R28 ;  /* 0x00000008ff207819 */ /* 0x000fe4000001161c */
[----:B------:R-:W-:Y:S02]  /*b6e0*/  PRMT R33, R33, 0x7604, R14 ;  /* 0x0000760421217816 */ /* 0x000fe4000000000e */
[----:B------:R-:W-:Y:S02]  /*b6f0*/  LOP3.LUT R14, R28, 0xff, RZ, 0xc0, !PT ;  /* 0x000000ff1c0e7812 */ /* 0x000fe400078ec0ff */
[----:B------:R-:W-:Y:S02]  /*b700*/  LOP3.LUT R37, R32, 0xff, RZ, 0xc0, !PT ;  /* 0x000000ff20257812 */ /* 0x000fe400078ec0ff */
[----:B------:R-:W-:-:S02]  /*b710*/  LOP3.LUT R35, R34, 0xff0000, R35, 0xf8, !PT ;  /* 0x00ff000022237812 */ /* 0x000fc400078ef823 */
[----:B------:R-:W-:Y:S02]  /*b720*/  LOP3.LUT R39, R38, 0xff0000, R39, 0xf8, !PT ;  /* 0x00ff000026277812 */ /* 0x000fe400078ef827 */
[----:B------:R-:W-:Y:S02]  /*b730*/  PRMT R37, R37, 0x7604, R14 ;  /* 0x0000760425257816 */ /* 0x000fe4000000000e */
[----:B------:R-:W-:Y:S02]  /*b740*/  LOP3.LUT R39, R39, 0xff000000, R29, 0xf8, !PT ;  /* 0xff00000027277812 */ /* 0x000fe400078ef81d */
[----:B------:R-:W-:Y:S02]  /*b750*/  LOP3.LUT R35, R35, 0xff000000, R31, 0xf8, !PT ;  /* 0xff00000023237812 */ /* 0x000fe400078ef81f */
[----:B------:R-:W-:Y:S02]  /*b760*/  LOP3.LUT R33, R33, 0xff0000, R30, 0xf8, !PT ;  /* 0x00ff000021217812 */ /* 0x000fe400078ef81e */
[----:B0-----:R-:W-:-:S02]  /*b770*/  F2FP.F16.E4M3.UNPACK_B R14, R6.H1 ;  /* 0x00000006ff0e723e */ /* 0x001fc400030006ff */
[----:B------:R-:W-:Y:S02]  /*b780*/  LOP3.LUT R37, R37, 0xff0000, R28, 0xf8, !PT ;  /* 0x00ff000025257812 */ /* 0x000fe400078ef81c */
[----:B------:R-:W-:Y:S02]  /*b790*/  F2FP.F16.E4M3.UNPACK_B R38, R39 ;  /* 0x00000027ff26723e */ /* 0x000fe400020006ff */
[----:B------:R-:W-:Y:S02]  /*b7a0*/  F2FP.F16.E4M3.UNPACK_B R32, R35 ;  /* 0x00000023ff20723e */ /* 0x000fe400020006ff */
[----:B------:R-:W-:Y:S01]  /*b7b0*/  LOP3.LUT R33, R33, 0xff000000, R30, 0xf8, !PT ;  /* 0xff00000021217812 */ /* 0x000fe200078ef81e */
[--C-:B------:R-:W-:Y:S01]  /*b7c0*/  HADD2.F32 R30, -RZ, R14.reuse.H0_H0 ;  /* 0x2000000eff1e7230 */ /* 0x100fe20000004100 */
[----:B------:R-:W-:Y:S01]  /*b7d0*/  LOP3.LUT R34, R37, 0xff000000, R28, 0xf8, !PT ;  /* 0xff00000025227812 */ /* 0x000fe200078ef81c */
[----:B------:R-:W-:Y:S01]  /*b7e0*/  HADD2.F32 R14, -RZ, R14.H1_H1 ;  /* 0x3000000eff0e7230 */ /* 0x000fe20000004100 */
[----:B------:R-:W-:Y:S01]  /*b7f0*/  F2FP.F16.E4M3.UNPACK_B R29, R6 ;  /* 0x00000006ff1d723e */ /* 0x000fe200020006ff */
[----:B------:R-:W-:Y:S01]  /*b800*/  HADD2.F32 R41, -RZ, R38.H1_H1 ;  /* 0x30000026ff297230 */ /* 0x000fe20000004100 */
[----:B------:R-:W-:Y:S01]  /*b810*/  F2FP.F16.E4M3.UNPACK_B R28, R5.H1 ;  /* 0x00000005ff1c723e */ /* 0x000fe200030006ff */
[----:B------:R-:W-:Y:S01]  /*b820*/  HADD2.F32 R37, -RZ, R32.H1_H1 ;  /* 0x30000020ff257230 */ /* 0x000fe20000004100 */
[----:B------:R-:W-:Y:S01]  /*b830*/  F2FP.F16.E4M3.UNPACK_B R31, R7 ;  /* 0x00000007ff1f723e */ /* 0x000fe200020006ff */
[----:B------:R-:W-:-:S02]  /*b840*/  HADD2.F32 R38, -RZ, R38.H0_H0 ;  /* 0x20000026ff267230 */ /* 0x000fc40000004100 */
[C---:B------:R-:W-:Y:S01]  /*b850*/  FMUL.FTZ R43, R14.reuse, R41 ;  /* 0x000000290e2b7220 */ /* 0x040fe20000410000 */
[----:B------:R-:W-:Y:S02]  /*b860*/  HADD2.F32 R32, -RZ, R32.H0_H0 ;  /* 0x20000020ff207230 */ /* 0x000fe40000004100 */
[----:B------:R-:W-:Y:S01]  /*b870*/  FMUL.FTZ R40, R14, R37 ;  /* 0x000000250e287220 */ /* 0x000fe20000410000 */
[----:B------:R-:W-:Y:S01]  /*b880*/  F2FP.F16.E4M3.UNPACK_B R14, R5 ;  /* 0x00000005ff0e723e */ /* 0x000fe200020006ff */
[--C-:B------:R-:W-:Y:S01]  /*b890*/  HADD2.F32 R5, -RZ, R29.reuse.H1_H1 ;  /* 0x3000001dff057230 */ /* 0x100fe20000004100 */
[----:B------:R-:W-:Y:S01]  /*b8a0*/  F2FP.F16.E4M3.UNPACK_B R39, R39.H1 ;  /* 0x00000027ff27723e */ /* 0x000fe200030006ff */
[C---:B------:R-:W-:Y:S01]  /*b8b0*/  FFMA.FTZ R43, R30.reuse, R37, -R43 ;  /* 0x000000251e2b7223 */ /* 0x040fe2000001082b */
[----:B------:R-:W-:Y:S01]  /*b8c0*/  FFMA.FTZ R44, R30, R41, R40 ;  /* 0x000000291e2c7223 */ /* 0x000fe20000010028 */
[----:B------:R-:W-:Y:S01]  /*b8d0*/  HADD2.F32 R29, -RZ, R29.H0_H0 ;  /* 0x2000001dff1d7230 */ /* 0x000fe20000004100 */
[----:B------:R-:W-:Y:S01]  /*b8e0*/  F2FP.F16.E4M3.UNPACK_B R35, R35.H1 ;  /* 0x00000023ff23723e */ /* 0x000fe200030006ff */
[C---:B------:R-:W-:Y:S01]  /*b8f0*/  FMUL.FTZ R30, R5.reuse, R38 ;  /* 0x00000026051e7220 */ /* 0x040fe20000410000 */
[----:B------:R-:W-:Y:S01]  /*b900*/  FMUL.FTZ R37, R5, R32 ;  /* 0x0000002005257220 */ /* 0x000fe20000410000 */
[----:B------:R-:W-:Y:S01]  /*b910*/  HADD2.F32 R5, -RZ, R31.H1_H1 ;  /* 0x3000001fff057230 */ /* 0x000fe20000004100 */
[----:B------:R-:W-:Y:S01]  /*b920*/  F2FP.F16.E4M3.UNPACK_B R7, R7.H1 ;  /* 0x00000007ff07723e */ /* 0x000fe200030006ff */
[----:B------:R-:W-:-:S02]  /*b930*/  HADD2.F32 R40, -RZ, R39.H0_H0 ;  /* 0x20000027ff287230 */ /* 0x000fc40000004100 */
[C---:B------:R-:W-:Y:S01]  /*b940*/  FFMA.FTZ R41, R29.reuse, R32, -R30 ;  /* 0x000000201d297223 */ /* 0x040fe2000001081e */
[----:B------:R-:W-:Y:S02]  /*b950*/  HADD2.F32 R30, -RZ, R35.H0_H0 ;  /* 0x20000023ff1e7230 */ /* 0x000fe40000004100 */
[----:B------:R-:W-:Y:S01]  /*b960*/  FFMA.FTZ R42, R29, R38, R37 ;  /* 0x000000261d2a7223 */ /* 0x000fe20000010025 */
[----:B------:R-:W-:Y:S02]  /*b970*/  HADD2.F32 R31, -RZ, R31.H0_H0 ;  /* 0x2000001fff1f7230 */ /* 0x000fe40000004100 */
[C---:B------:R-:W-:Y:S01]  /*b980*/  FMUL.FTZ R32, R5.reuse, R40 ;  /* 0x0000002805207220 */ /* 0x040fe20000410000 */
[----:B------:R-:W-:Y:S02]  /*b990*/  HADD2.F32 R38, -RZ, R39.H1_H1 ;  /* 0x30000027ff267230 */ /* 0x000fe40000004100 */
[----:B------:R-:W-:Y:S01]  /*b9a0*/  FMUL.FTZ R46, R5, R30 ;  /* 0x0000001e052e7220 */ /* 0x000fe20000410000 */
[----:B------:R-:W-:-:S02]  /*b9b0*/  HADD2.F32 R29, -RZ, R7.H1_H1 ;  /* 0x30000007ff1d7230 */ /* 0x000fc40000004100 */
[C---:B------:R-:W-:Y:S01]  /*b9c0*/  FFMA.FTZ R39, R31.reuse, R30, -R32 ;  /* 0x0000001e1f277223 */ /* 0x040fe20000010820 */
[----:B------:R-:W-:Y:S02]  /*b9d0*/  HADD2.F32 R30, -RZ, R35.H1_H1 ;  /* 0x30000023ff1e7230 */ /* 0x000fe40000004100 */
[----:B------:R-:W-:Y:S01]  /*b9e0*/  FFMA.FTZ R46, R31, R40, R46 ;  /* 0x000000281f2e7223 */ /* 0x000fe2000001002e */
[----:B------:R-:W-:Y:S01]  /*b9f0*/  F2FP.F16.E4M3.UNPACK_B R6, R4 ;  /* 0x00000004ff06723e */ /* 0x000fe200020006ff */
[----:B------:R-:W-:Y:S02]  /*ba00*/  HADD2.F32 R5, -RZ, R7.H0_H0 ;  /* 0x20000007ff057230 */ /* 0x000fe40000004100 */
[C---:B------:R-:W-:Y:S01]  /*ba10*/  FMUL.FTZ R32, R29.reuse, R38 ;  /* 0x000000261d207220 */ /* 0x040fe20000410000 */
[----:B------:R-:W-:Y:S01]  /*ba20*/  FMUL.FTZ R40, R29, R30 ;  /* 0x0000001e1d287220 */ /* 0x000fe20000410000 */
[----:B------:R-:W-:Y:S02]  /*ba30*/  F2FP.F16.E4M3.UNPACK_B R4, R4.H1 ;  /* 0x00000004ff04723e */ /* 0x000fe400030006ff */
[----:B------:R-:W-:Y:S01]  /*ba40*/  F2FP.F16.E4M3.UNPACK_B R31, R34 ;  /* 0x00000022ff1f723e */ /* 0x000fe200020006ff */
[C---:B------:R-:W-:Y:S01]  /*ba50*/  FFMA.FTZ R45, R5.reuse, R30, -R32 ;  /* 0x0000001e052d7223 */ /* 0x040fe20000010820 */
[-C--:B------:R-:W-:Y:S01]  /*ba60*/  F2FP.F16.E4M3.UNPACK_B R29, R33.reuse ;  /* 0x00000021ff1d723e */ /* 0x080fe200020006ff */
[----:B------:R-:W-:Y:S01]  /*ba70*/  FFMA.FTZ R48, R5, R38, R40 ;  /* 0x0000002605307223 */ /* 0x000fe20000010028 */
[----:B------:R-:W-:Y:S01]  /*ba80*/  HADD2.F32 R7, -RZ, R4.H1_H1 ;  /* 0x30000004ff077230 */ /* 0x000fe20000004100 */
[----:B------:R-:W-:Y:S01]  /*ba90*/  F2FP.F16.E4M3.UNPACK_B R33, R33.H1 ;  /* 0x00000021ff21723e */ /* 0x000fe200030006ff */
[----:B------:R-:W-:Y:S01]  /*baa0*/  HADD2.F32 R32, -RZ, R31.H1_H1 ;  /* 0x3000001fff207230 */ /* 0x000fe20000004100 */
[----:B------:R-:W-:Y:S01]  /*bab0*/  F2FP.F16.E4M3.UNPACK_B R34, R34.H1 ;  /* 0x00000022ff22723e */ /* 0x000fe200030006ff */
[----:B------:R-:W-:-:S02]  /*bac0*/  HADD2.F32 R30, -RZ, R29.H1_H1 ;  /* 0x3000001dff1e7230 */ /* 0x000fc40000004100 */
[----:B------:R-:W-:Y:S02]  /*bad0*/  HADD2.F32 R5, -RZ, R4.H0_H0 ;  /* 0x20000004ff057230 */ /* 0x000fe40000004100 */
[C---:B------:R-:W-:Y:S01]  /*bae0*/  FMUL.FTZ R38, R7.reuse, R32 ;  /* 0x0000002007267220 */ /* 0x040fe20000410000 */
[----:B------:R-:W-:Y:S02]  /*baf0*/  HADD2.F32 R31, -RZ, R31.H0_H0 ;  /* 0x2000001fff1f7230 */ /* 0x000fe40000004100 */
[-C--:B------:R-:W-:Y:S01]  /*bb00*/  FMUL.FTZ R40, R7, R30.reuse ;  /* 0x0000001e07287220 */ /* 0x080fe20000410000 */
[--C-:B------:R-:W-:Y:S02]  /*bb10*/  HADD2.F32 R4, -RZ, R6.reuse.H1_H1 ;  /* 0x30000006ff047230 */ /* 0x100fe40000004100 */
[C---:B------:R-:W-:Y:S01]  /*bb20*/  FFMA.FTZ R38, R5.reuse, R30, -R38 ;  /* 0x0000001e05267223 */ /* 0x040fe20000010826 */
[----:B------:R-:W-:Y:S02]  /*bb30*/  HADD2.F32 R29, -RZ, R29.H0_H0 ;  /* 0x2000001dff1d7230 */ /* 0x000fe40000004100 */
[----:B------:R-:W-:Y:S01]  /*bb40*/  FFMA.FTZ R35, R5, R32, R40 ;  /* 0x0000002005237223 */ /* 0x000fe20000010028 */
[----:B------:R-:W-:-:S02]  /*bb50*/  HADD2.F32 R6, -RZ, R6.H0_H0 ;  /* 0x20000006ff067230 */ /* 0x000fc40000004100 */
[C---:B------:R-:W-:Y:S01]  /*bb60*/  FMUL.FTZ R7, R4.reuse, R31 ;  /* 0x0000001f04077220 */ /* 0x040fe20000410000 */
[--C-:B------:R-:W-:Y:S02]  /*bb70*/  HADD2.F32 R5, -RZ, R28.reuse.H1_H1 ;  /* 0x3000001cff057230 */ /* 0x100fe40000004100 */
[-C--:B------:R-:W-:Y:S01]  /*bb80*/  FMUL.FTZ R4, R4, R29.reuse ;  /* 0x0000001d04047220 */ /* 0x080fe20000410000 */
[----:B------:R-:W-:Y:S02]  /*bb90*/  HADD2.F32 R28, -RZ, R28.H0_H0 ;  /* 0x2000001cff1c7230 */ /* 0x000fe40000004100 */
[C---:B------:R-:W-:Y:S01]  /*bba0*/  FFMA.FTZ R30, R6.reuse, R29, -R7 ;  /* 0x0000001d061e7223 */ /* 0x040fe20000010807 */
[----:B------:R-:W-:Y:S02]  /*bbb0*/  HADD2.F32 R29, -RZ, R34.H1_H1 ;  /* 0x30000022ff1d7230 */ /* 0x000fe40000004100 */
[----:B------:R-:W-:Y:S01]  /*bbc0*/  FFMA.FTZ R31, R6, R31, R4 ;  /* 0x0000001f061f7223 */ /* 0x000fe20000010004 */
[----:B------:R-:W-:-:S02]  /*bbd0*/  HADD2.F32 R6, -RZ, R33.H1_H1 ;  /* 0x30000021ff067230 */ /* 0x000fc40000004100 */
[----:B------:R-:W-:Y:S02]  /*bbe0*/  HADD2.F32 R7, -RZ, R34.H0_H0 ;  /* 0x20000022ff077230 */ /* 0x000fe40000004100 */
[C---:B------:R-:W-:Y:S01]  /*bbf0*/  FMUL.FTZ R37, R5.reuse, R29 ;  /* 0x0000001d05257220 */ /* 0x040fe20000410000 */
[--C-:B------:R-:W-:Y:S02]  /*bc00*/  HADD2.F32 R4, -RZ, R14.reuse.H1_H1 ;  /* 0x3000000eff047230 */ /* 0x100fe40000004100 */
[-C--:B------:R-:W-:Y:S01]  /*bc10*/  FMUL.FTZ R32, R5, R6.reuse ;  /* 0x0000000605207220 */ /* 0x080fe20000410000 */
[----:B------:R-:W-:Y:S02]  /*bc20*/  HADD2.F32 R33, -RZ, R33.H0_H0 ;  /* 0x20000021ff217230 */ /* 0x000fe40000004100 */
[----:B------:R-:W-:Y:S01]  /*bc30*/  FFMA.FTZ R37, R28, R6, -R37 ;  /* 0x000000061c257223 */ /* 0x000fe20000010825 */
[----:B------:R-:W-:Y:S02]  /*bc40*/  HADD2.F32 R14, -RZ, R14.H0_H0 ;  /* 0x2000000eff0e7230 */ /* 0x000fe40000004100 */
[----:B------:R-:W-:Y:S01]  /*bc50*/  FMUL.FTZ R5, R4, R7 ;  /* 0x0000000704057220 */ /* 0x000fe20000410000 */
[----:B------:R-:W-:Y:S01]  /*bc60*/  FFMA.FTZ R32, R28, R29, R32 ;  /* 0x0000001d1c207223 */ /* 0x000fe20000010020 */
[----:B------:R-:W-:Y:S01]  /*bc70*/  FMUL.FTZ R4, R4, R33 ;  /* 0x0000002104047220 */ /* 0x000fe20000410000 */
[----:B------:R-:W-:Y:S01]  /*bc80*/  F2FP.SATFINITE.E4M3.F32.PACK_AB_MERGE_C R6, R44, R43, RZ ;  /* 0x0000002b2c06723e */ /* 0x000fe200048070ff */
[----:B------:R-:W-:-:S02]  /*bc90*/  FFMA.FTZ R5, R14, R33, -R5 ;  /* 0x000000210e057223 */ /* 0x000fc40000010805 */
[----:B------:R-:W-:Y:S01]  /*bca0*/  FFMA.FTZ R14, R14, R7, R4 ;  /* 0x000000070e0e7223 */ /* 0x000fe20000010004 */
[----:B------:R-:W-:Y:S02]  /*bcb0*/  F2FP.SATFINITE.E4M3.F32.PACK_AB_MERGE_C R7, R48, R45, RZ ;  /* 0x0000002d3007723e */ /* 0x000fe400048070ff */
[----:B------:R-:W-:Y:S02]  /*bcc0*/  F2FP.SATFINITE.E4M3.F32.PACK_AB_MERGE_C R4, R35, R38, RZ ;  /* 0x000000262304723e */ /* 0x000fe400048070ff */
[----:B------:R-:W-:Y:S02]  /*bcd0*/  F2FP.SATFINITE.E4M3.F32.PACK_AB_MERGE_C R32, R32, R37, RZ ;  /* 0x000000252020723e */ /* 0x000fe400048070ff */
[----:B------:R-:W-:Y:S02]  /*bce0*/  F2FP.SATFINITE.E4M3.F32.PACK_AB_MERGE_C R6, R42, R41, R6 ;  /* 0x000000292a06723e */ /* 0x000fe40004807006 */
[----:B------:R-:W-:Y:S02]  /*bcf0*/  F2FP.SATFINITE.E4M3.F32.PACK_AB_MERGE_C R7, R46, R39, R7 ;  /* 0x000000272e07723e */ /* 0x000fe40004807007 */
[----:B------:R-:W-:-:S02]  /*bd00*/  F2FP.SATFINITE.E4M3.F32.PACK_AB_MERGE_C R4, R31, R30, R4 ;  /* 0x0000001e1f04723e */ /* 0x000fc40004807004 */
[----:B------:R-:W-:-:S05]  /*bd10*/  F2FP.SATFINITE.E4M3.F32.PACK_AB_MERGE_C R5, R14, R5, R32 ;  /* 0x000000050e05723e */ /* 0x000fca0004807020 */
[----:B------:R1:W-:Y:S02]  /*bd20*/  STS.128 [R3+0x14400], R4 ;  /* 0x0144000403007388 */ /* 0x0003e40000000c00 */
.L_x_1923:
[----:B------:R-:W-:Y:S05]  /*bd30*/  BSYNC B2 ;  /* 0x0000000000027941 */ /* 0x000fea0003800000 */
.L_x_1922:
[----:B------:R-:W-:Y:S05]  /*bd40*/  @P1 BRA `(.L_x_1921) ;  /* 0x0000000400e81947 */ /* 0x000fea0003800000 */
[----:B01----:R-:W0:Y:S01]  /*bd50*/  LDS.128 R4, [R0] ;  /* 0x0000000000047984 */ /* 0x003e220000000c00 */
[----:B-----5:R-:W-:Y:S02]  /*bd60*/  SHF.R.U32.HI R28, RZ, 0x8, R21 ;  /* 0x00000008ff1c7819 */ /* 0x020fe40000011615 */
[----:B------:R-:W-:Y:S02]  /*bd70*/  SHF.R.U32.HI R32, RZ, 0x8, R27 ;  /* 0x00000008ff207819 */ /* 0x000fe4000001161b */
[----:B------:R-:W-:Y:S02]  /*bd80*/  LOP3.LUT R31, R21, 0xff, RZ, 0xc0, !PT ;  /* 0x000000ff151f7812 */ /* 0x000fe400078ec0ff */
[----:B------:R-:W-:Y:S02]  /*bd90*/  LOP3.LUT R35, R27, 0xff, RZ, 0xc0, !PT ;  /* 0x000000ff1b237812 */ /* 0x000fe400078ec0ff */
[----:B------:R-:W-:Y:S02]  /*bda0*/  LOP3.LUT R28, R28, 0xff, RZ, 0xc0, !PT ;  /* 0x000000ff1c1c7812 */ /* 0x000fe400078ec0ff */
[----:B------:R-:W-:-:S02]  /*bdb0*/  LOP3.LUT R32, R32, 0xff, RZ, 0xc0, !PT ;  /* 0x000000ff20207812 */ /* 0x000fc400078ec0ff */
[----:B----4-:R-:W-:Y:S02]  /*bdc0*/  SHF.R.U32.HI R14, RZ, 0x8, R20 ;  /* 0x00000008ff0e7819 */ /* 0x010fe40000011614 */
[----:B------:R-:W-:Y:S02]  /*bdd0*/  SHF.R.U32.HI R30, RZ, 0x8, R26 ;  /* 0x00000008ff1e7819 */ /* 0x000fe4000001161a */
[----:B------:R-:W-:Y:S02]  /*bde0*/  PRMT R31, R28, 0x7604, R31 ;  /* 0x000076041c1f7816 */ /* 0x000fe4000000001f */
[----:B------:R-:W-:Y:S02]  /*bdf0*/  PRMT R35, R32, 0x7604, R35 ;  /* 0x0000760420237816 */ /* 0x000fe40000000023 */
[----:B------:R-:W-:Y:S02]  /*be00*/  SHF.R.U32.HI R28, RZ, 0x10, R21 ;  /* 0x00000010ff1c7819 */ /* 0x000fe40000011615 */
[----:B------:R-:W-:-:S02]  /*be10*/  SHF.R.U32.HI R32, RZ, 0x10, R27 ;  /* 0x00000010ff207819 */ /* 0x000fc4000001161b */
[----:B------:R-:W-:Y:S02]  /*be20*/  LOP3.LUT R29, R20, 0xff, RZ, 0xc0, !PT ;  /* 0x000000ff141d7812 */ /* 0x000fe400078ec0ff */
[----:B------:R-:W-:Y:S02]  /*be30*/  LOP3.LUT R14, R14, 0xff, RZ, 0xc0, !PT ;  /* 0x000000ff0e0e7812 */ /* 0x000fe400078ec0ff */
[----:B------:R-:W-:Y:S02]  /*be40*/  LOP3.LUT R33, R26, 0xff, RZ, 0xc0, !PT ;  /* 0x000000ff1a217812 */ /* 0x000fe400078ec0ff */
[----:B------:R-:W-:Y:S02]  /*be50*/  LOP3.LUT R30, R30, 0xff, RZ, 0xc0, !PT ;  /* 0x000000ff1e1e7812 */ /* 0x000fe400078ec0ff */
[----:B------:R-:W-:Y:S02]  /*be60*/  LOP3.LUT R28, R28, 0xff, RZ, 0xc0, !PT ;  /* 0x000000ff1c1c7812 */ /* 0x000fe400078ec0ff */
[----:B------:R-:W-:-:S02]  /*be70*/  LOP3.LUT R32, R32, 0xff, RZ, 0xc0, !PT ;  /* 0x000000ff20207812 */ /* 0x000fc400078ec0ff */
[----:B------:R-:W-:Y:S02]  /*be80*/  PRMT R29, R14, 0x7604, R29 ;  /* 0x000076040e1d7816 */ /* 0x000fe4000000001d */
[----:B------:R-:W-:Y:S02]  /*be90*/  PRMT R33, R30, 0x7604, R33 ;  /* 0x000076041e217816 */ /* 0x000fe40000000021 */
[----:B------:R-:W-:Y:S02]  /*bea0*/  SHF.R.U32.HI R14, RZ, 0x10, R20 ;  /* 0x00000010ff0e7819 */ /* 0x000fe40000011614 */
[----:B------:R-:W-:Y:S02]  /*beb0*/  SHF.R.U32.HI R30, RZ, 0x10, R26 ;  /* 0x00000010ff1e7819 */ /* 0x000fe4000001161a */
[----:B------:R-:W-:Y:S02]  /*bec0*/  PRMT R31, R28, 0x7054, R31 ;  /* 0x000070541c1f7816 */ /* 0x000fe4000000001f */
[----:B------:R-:W-:-:S02]  /*bed0*/  PRMT R35, R32, 0x7054, R35 ;  /* 0x0000705420237816 */ /* 0x000fc40000000023 */
[----:B------:R-:W-:Y:S02]  /*bee0*/  LOP3.LUT R14, R14, 0xff, RZ, 0xc0, !PT ;  /* 0x000000ff0e0e7812 */ /* 0x000fe400078ec0ff */
[----:B------:R-:W-:Y:S02]  /*bef0*/  LOP3.LUT R30, R30, 0xff, RZ, 0xc0, !PT ;  /* 0x000000ff1e1e7812 */ /* 0x000fe400078ec0ff */
[----:B------:R-:W-:Y:S02]  /*bf00*/  LOP3.LUT R35, R35, 0xff000000, R27, 0xf8, !PT ;  /* 0xff00000023237812 */ /* 0x000fe400078ef81b */
[----:B------:R-:W-:Y:S02]  /*bf10*/  LOP3.LUT R31, R31, 0xff000000, R21, 0xf8, !PT ;  /* 0xff0000001f1f7812 */ /* 0x000fe400078ef815 */
[----:B------:R-:W-:Y:S02]  /*bf20*/  PRMT R29, R14, 0x7054, R29 ;  /* 0x000070540e1d7816 */ /* 0x000fe4000000001d */
[----:B------:R-:W-:-:S02]  /*bf30*/  PRMT R33, R30, 0x7054, R33 ;  /* 0x000070541e217816 */ /* 0x000fc40000000021 */
[-C--:B0-----:R-:W-:Y:S02]  /*bf40*/  F2FP.F16.E4M3.UNPACK_B R14, R6.reuse.H1 ;  /* 0x00000006ff0e723e */ /* 0x081fe400030006ff */
[----:B------:R-:W-:Y:S02]  /*bf50*/  F2FP.F16.E4M3.UNPACK_B R32, R35 ;  /* 0x00000023ff20723e */ /* 0x000fe400020006ff */
[----:B------:R-:W-:Y:S02]  /*bf60*/  F2FP.F16.E4M3.UNPACK_B R28, R31 ;  /* 0x0000001fff1c723e */ /* 0x000fe400020006ff */
[----:B------:R-:W-:Y:S01]  /*bf70*/  LOP3.LUT R30, R33, 0xff000000, R26, 0xf8, !PT ;  /* 0xff000000211e7812 */ /* 0x000fe200078ef81a */
[--C-:B------:R-:W-:Y:S01]  /*bf80*/  HADD2.F32 R26, -RZ, R14.reuse.H0_H0 ;  /* 0x2000000eff1a7230 */ /* 0x100fe20000004100 */
[----:B------:R-:W-:Y:S01]  /*bf90*/  F2FP.F16.E4M3.UNPACK_B R21, R6 ;  /* 0x00000006ff15723e */ /* 0x000fe200020006ff */
[----:B------:R-:W-:Y:S01]  /*bfa0*/  HADD2.F32 R14, -RZ, R14.H1_H1 ;  /* 0x3000000eff0e7230 */ /* 0x000fe20000004100 */
[----:B------:R-:W-:Y:S01]  /*bfb0*/  LOP3.LUT R29, R29, 0xff000000, R20, 0xf8, !PT ;  /* 0xff0000001d1d7812 */ /* 0x000fe200078ef814 */
        /* <DEDUP_REMOVED lines=82> */
[----:B------:R2:W-:Y:S02]  /*c4e0*/  STS.128 [R0], R4 ;  /* 0x0000000400007388 */ /* 0x0005e40000000c00 */
.L_x_1921:
[----:B------:R-:W-:Y:S05]  /*c4f0*/  BSYNC B1 ;  /* 0x0000000000017941 */ /* 0x000fea0003800000 */
.L_x_1920:
        /* <DEDUP_REMOVED lines=20> */
[----:B------:R-:W-:-:S02]  /*c640*/  LOP3.LUT R15, R10, 0xff, RZ, 0xc0, !PT ;  /* 0x000000ff0a0f7812 */ /* 0x000fc400078ec0ff */
[----:B------:R-:W-:Y:S02]  /*c650*/  LOP3.LUT R14, R14, 0xff, RZ, 0xc0, !PT ;  /* 0x000000ff0e0e7812 */ /* 0x000fe400078ec0ff */
[----:B------:R-:W-:Y:S02]  /*c660*/  SHF.R.U32.HI R20, RZ, 0x10, R11 ;  /* 0x00000010ff147819 */ /* 0x000fe4000001160b */
[----:B------:R-:W-:Y:S02]  /*c670*/  LOP3.LUT R27, R12, 0xff, RZ, 0xc0, !PT ;  /* 0x000000ff0c1b7812 */ /* 0x000fe400078ec0ff */
[----:B------:R-:W-:Y:S02]  /*c680*/  LOP3.LUT R26, R26, 0xff, RZ, 0xc0, !PT ;  /* 0x000000ff1a1a7812 */ /* 0x000fe400078ec0ff */
[----:B------:R-:W-:Y:S02]  /*c690*/  LOP3.LUT R28, R28, 0xff, RZ, 0xc0, !PT ;  /* 0x000000ff1c1c7812 */ /* 0x000fe400078ec0ff */
[----:B------:R-:W-:-:S02]  /*c6a0*/  PRMT R15, R14, 0x7604, R15 ;  /* 0x000076040e0f7816 */ /* 0x000fc4000000000f */
[----:B------:R-:W-:Y:S02]  /*c6b0*/  LOP3.LUT R20, R20, 0xff, RZ, 0xc0, !PT ;  /* 0x000000ff14147812 */ /* 0x000fe400078ec0ff */
[----:B------:R-:W-:Y:S02]  /*c6c0*/  SHF.R.U32.HI R14, RZ, 0x10, R10 ;  /* 0x00000010ff0e7819 */ /* 0x000fe4000001160a */
[----:B------:R-:W-:Y:S02]  /*c6d0*/  PRMT R27, R26, 0x7604, R27 ;  /* 0x000076041a1b7816 */ /* 0x000fe4000000001b */
        /* <DEDUP_REMOVED lines=8> */
[----:B0-----:R-:W-:-:S02]  /*c760*/  F2FP.F16.E4M3.UNPACK_B R14, R6.H1 ;  /* 0x00000006ff0e723e */ /* 0x001fc400030006ff */
[----:B------:R-:W-:Y:S02]  /*c770*/  PRMT R27, R26, 0x7054, R27 ;  /* 0x000070541a1b7816 */ /* 0x000fe4000000001b */
[----:B------:R-:W-:Y:S01]  /*c780*/  F2FP.F16.E4M3.UNPACK_B R30, R29 ;  /* 0x0000001dff1e723e */ /* 0x000fe200020006ff */
[--C-:B------:R-:W-:Y:S01]  /*c790*/  HADD2.F32 R13, -RZ, R14.reuse.H0_H0 ;  /* 0x2000000eff0d7230 */ /* 0x100fe20000004100 */
[----:B------:R-:W-:Y:S01]  /*c7a0*/  F2FP.F16.E4M3.UNPACK_B R26, R21 ;  /* 0x00000015ff1a723e */ /* 0x000fe200020006ff */
[----:B------:R-:W-:Y:S01]  /*c7b0*/  HADD2.F32 R14, -RZ, R14.H1_H1 ;  /* 0x3000000eff0e7230 */ /* 0x000fe20000004100 */
[----:B------:R-:W-:Y:S01]  /*c7c0*/  LOP3.LUT R28, R27, 0xff000000, R12, 0xf8, !PT ;  /* 0xff0000001b1c7812 */ /* 0x000fe200078ef80c */
[----:B------:R-:W-:Y:S01]  /*c7d0*/  HADD2.F32 R31, -RZ, R30.H1_H1 ;  /* 0x3000001eff1f7230 */ /* 0x000fe20000004100 */
[----:B------:R-:W-:Y:S01]  /*c7e0*/  F2FP.F16.E4M3.UNPACK_B R12, R6 ;  /* 0x00000006ff0c723e */ /* 0x000fe200020006ff */
[----:B------:R-:W-:Y:S01]  /*c7f0*/  HADD2.F32 R27, -RZ, R26.H1_H1 ;  /* 0x3000001aff1b7230 */ /* 0x000fe20000004100 */
[----:B------:R-:W-:Y:S01]  /*c800*/  LOP3.LUT R20, R15, 0xff000000, R10, 0xf8, !PT ;  /* 0xff0000000f147812 */ /* 0x000fe200078ef80a */
[----:B------:R-:W-:-:S02]  /*c810*/  HADD2.F32 R30, -RZ, R30.H0_H0 ;  /* 0x2000001eff1e7230 */ /* 0x000fc40000004100 */
[C---:B------:R-:W-:Y:S01]  /*c820*/  FMUL.FTZ R32, R14.reuse, R31 ;  /* 0x0000001f0e207220 */ /* 0x040fe20000410000 */
[----:B------:R-:W-:Y:S01]  /*c830*/  F2FP.F16.E4M3.UNPACK_B R10, R5 ;  /* 0x00000005ff0a723e */ /* 0x000fe200020006ff */
[----:B------:R-:W-:Y:S01]  /*c840*/  FMUL.FTZ R14, R14, R27 ;  /* 0x0000001b0e0e7220 */ /* 0x000fe20000410000 */
[----:B------:R-:W-:Y:S01]  /*c850*/  F2FP.F16.E4M3.UNPACK_B R11, R5.H1 ;  /* 0x00000005ff0b723e */ /* 0x000fe200030006ff */
[----:B------:R-:W-:Y:S01]  /*c860*/  HADD2.F32 R5, -RZ, R12.H1_H1 ;  /* 0x3000000cff057230 */ /* 0x000fe20000004100 */
[----:B------:R-:W-:Y:S01]  /*c870*/  F2FP.F16.E4M3.UNPACK_B R15, R7 ;  /* 0x00000007ff0f723e */ /* 0x000fe200020006ff */
[----:B------:R-:W-:Y:S01]  /*c880*/  HADD2.F32 R26, -RZ, R26.H0_H0 ;  /* 0x2000001aff1a7230 */ /* 0x000fe20000004100 */
[----:B------:R-:W-:Y:S01]  /*c890*/  F2FP.F16.E4M3.UNPACK_B R29, R29.H1 ;  /* 0x0000001dff1d723e */ /* 0x000fe200030006ff */
[C---:B------:R-:W-:Y:S01]  /*c8a0*/  FFMA.FTZ R33, R13.reuse, R27, -R32 ;  /* 0x0000001b0d217223 */ /* 0x040fe20000010820 */
[----:B------:R-:W-:Y:S01]  /*c8b0*/  F2FP.F16.E4M3.UNPACK_B R21, R21.H1 ;  /* 0x00000015ff15723e */ /* 0x000fe200030006ff */
[----:B------:R-:W-:Y:S01]  /*c8c0*/  FFMA.FTZ R38, R13, R31, R14 ;  /* 0x0000001f0d267223 */ /* 0x000fe2000001000e */
[----:B------:R-:W-:-:S02]  /*c8d0*/  HADD2.F32 R12, -RZ, R12.H0_H0 ;  /* 0x2000000cff0c7230 */ /* 0x000fc40000004100 */
[C---:B------:R-:W-:Y:S01]  /*c8e0*/  FMUL.FTZ R13, R5.reuse, R30 ;  /* 0x0000001e050d7220 */ /* 0x040fe20000410000 */
[-C--:B------:R-:W-:Y:S01]  /*c8f0*/  FMUL.FTZ R27, R5, R26.reuse ;  /* 0x0000001a051b7220 */ /* 0x080fe20000410000 */
[----:B------:R-:W-:Y:S01]  /*c900*/  F2FP.F16.E4M3.UNPACK_B R7, R7.H1 ;  /* 0x00000007ff07723e */ /* 0x000fe200030006ff */
[----:B------:R-:W-:Y:S02]  /*c910*/  HADD2.F32 R5, -RZ, R15.H1_H1 ;  /* 0x3000000fff057230 */ /* 0x000fe40000004100 */
[C---:B------:R-:W-:Y:S01]  /*c920*/  FFMA.FTZ R31, R12.reuse, R26, -R13 ;  /* 0x0000001a0c1f7223 */ /* 0x040fe2000001080d */
[----:B------:R-:W-:Y:S02]  /*c930*/  HADD2.F32 R32, -RZ, R29.H0_H0 ;  /* 0x2000001dff207230 */ /* 0x000fe40000004100 */
[----:B------:R-:W-:Y:S01]  /*c940*/  FFMA.FTZ R34, R12, R30, R27 ;  /* 0x0000001e0c227223 */ /* 0x000fe2000001001b */
[----:B------:R-:W-:Y:S01]  /*c950*/  HADD2.F32 R14, -RZ, R21.H0_H0 ;  /* 0x20000015ff0e7230 */ /* 0x000fe20000004100 */
[----:B------:R-:W-:Y:S01]  /*c960*/  F2FP.F16.E4M3.UNPACK_B R6, R4 ;  /* 0x00000004ff06723e */ /* 0x000fe200020006ff */
[----:B------:R-:W-:-:S02]  /*c970*/  HADD2.F32 R15, -RZ, R15.H0_H0 ;  /* 0x2000000fff0f7230 */ /* 0x000fc40000004100 */
[C---:B------:R-:W-:Y:S01]  /*c980*/  FMUL.FTZ R26, R5.reuse, R32 ;  /* 0x00000020051a7220 */ /* 0x040fe20000410000 */
[----:B------:R-:W-:Y:S02]  /*c990*/  HADD2.F32 R29, -RZ, R29.H1_H1 ;  /* 0x3000001dff1d7230 */ /* 0x000fe40000004100 */
[-C--:B------:R-:W-:Y:S01]  /*c9a0*/  FMUL.FTZ R30, R5, R14.reuse ;  /* 0x0000000e051e7220 */ /* 0x080fe20000410000 */
[----:B------:R-:W-:Y:S02]  /*c9b0*/  HADD2.F32 R12, -RZ, R7.H1_H1 ;  /* 0x30000007ff0c7230 */ /* 0x000fe40000004100 */
[C---:B------:R-:W-:Y:S01]  /*c9c0*/  FFMA.FTZ R35, R15.reuse, R14, -R26 ;  /* 0x0000000e0f237223 */ /* 0x040fe2000001081a */
[----:B------:R-:W-:Y:S02]  /*c9d0*/  HADD2.F32 R21, -RZ, R21.H1_H1 ;  /* 0x30000015ff157230 */ /* 0x000fe40000004100 */
[----:B------:R-:W-:Y:S01]  /*c9e0*/  FFMA.FTZ R32, R15, R32, R30 ;  /* 0x000000200f207223 */ /* 0x000fe2000001001e */
[----:B------:R-:W-:-:S02]  /*c9f0*/  HADD2.F32 R5, -RZ, R7.H0_H0 ;  /* 0x20000007ff057230 */ /* 0x000fc40000004100 */
[C---:B------:R-:W-:Y:S01]  /*ca00*/  FMUL.FTZ R14, R12.reuse, R29 ;  /* 0x0000001d0c0e7220 */ /* 0x040fe20000410000 */
[----:B------:R-:W-:Y:S01]  /*ca10*/  F2FP.F16.E4M3.UNPACK_B R4, R4.H1 ;  /* 0x00000004ff04723e */ /* 0x000fe200030006ff */
[-C--:B------:R-:W-:Y:S01]  /*ca20*/  FMUL.FTZ R30, R12, R21.reuse ;  /* 0x000000150c1e7220 */ /* 0x080fe20000410000 */
        /* <DEDUP_REMOVED lines=10> */
[----:B------:R-:W-:Y:S01]  /*cad0*/  FMUL.FTZ R30, R7, R26 ;  /* 0x0000001a071e7220 */ /* 0x000fe20000410000 */
[----:B------:R-:W-:Y:S02]  /*cae0*/  HADD2.F32 R15, -RZ, R13.H0_H0 ;  /* 0x2000000dff0f7230 */ /* 0x000fe40000004100 */
[----:B------:R-:W-:Y:S02]  /*caf0*/  HADD2.F32 R4, -RZ, R6.H1_H1 ;  /* 0x30000006ff047230 */ /* 0x000fe40000004100 */
[-C--:B------:R-:W-:Y:S01]  /*cb00*/  FFMA.FTZ R30, R5, R14.reuse, -R30 ;  /* 0x0000000e051e7223 */ /* 0x080fe2000001081e */
[----:B------:R-:W-:Y:S02]  /*cb10*/  HADD2.F32 R13, -RZ, R12.H0_H0 ;  /* 0x2000000cff0d7230 */ /* 0x000fe40000004100 */
[----:B------:R-:W-:Y:S01]  /*cb20*/  FMUL.FTZ R12, R7, R14 ;  /* 0x0000000e070c7220 */ /* 0x000fe20000410000 */
[----:B------:R-:W-:-:S02]  /*cb30*/  HADD2.F32 R6, -RZ, R6.H0_H0 ;  /* 0x20000006ff067230 */ /* 0x000fc40000004100 */
[C---:B------:R-:W-:Y:S01]  /*cb40*/  FMUL.FTZ R7, R4.reuse, R15 ;  /* 0x0000000f04077220 */ /* 0x040fe20000410000 */
[-C--:B------:R-:W-:Y:S01]  /*cb50*/  FMUL.FTZ R4, R4, R13.reuse ;  /* 0x0000000d04047220 */ /* 0x080fe20000410000 */
[----:B------:R-:W-:Y:S02]  /*cb60*/  FFMA.FTZ R21, R5, R26, R12 ;  /* 0x0000001a05157223 */ /* 0x000fe4000001000c */
[C---:B------:R-:W-:Y:S01]  /*cb70*/  FFMA.FTZ R14, R6.reuse, R13, -R7 ;  /* 0x0000000d060e7223 */ /* 0x040fe20000010807 */
[----:B------:R-:W-:Y:S02]  /*cb80*/  HADD2.F32 R5, -RZ, R11.H1_H1 ;  /* 0x3000000bff057230 */ /* 0x000fe40000004100 */
[----:B------:R-:W-:Y:S01]  /*cb90*/  FFMA.FTZ R15, R6, R15, R4 ;  /* 0x0000000f060f7223 */ /* 0x000fe20000010004 */
[----:B------:R-:W-:Y:S02]  /*cba0*/  HADD2.F32 R6, -RZ, R20.H1_H1 ;  /* 0x30000014ff067230 */ /* 0x000fe40000004100 */
[----:B------:R-:W-:-:S02]  /*cbb0*/  HADD2.F32 R12, -RZ, R28.H1_H1 ;  /* 0x3000001cff0c7230 */ /* 0x000fc40000004100 */
[----:B------:R-:W-:Y:S02]  /*cbc0*/  HADD2.F32 R13, -RZ, R28.H0_H0 ;  /* 0x2000001cff0d7230 */ /* 0x000fe40000004100 */
[C---:B------:R-:W-:Y:S01]  /*cbd0*/  FMUL.FTZ R27, R5.reuse, R6 ;  /* 0x00000006051b7220 */ /* 0x040fe20000410000 */
[----:B------:R-:W-:Y:S02]  /*cbe0*/  HADD2.F32 R4, -RZ, R10.H1_H1 ;  /* 0x3000000aff047230 */ /* 0x000fe40000004100 */
[----:B------:R-:W-:Y:S02]  /*cbf0*/  HADD2.F32 R7, -RZ, R20.H0_H0 ;  /* 0x20000014ff077230 */ /* 0x000fe40000004100 */
[----:B------:R-:W-:Y:S01]  /*cc00*/  FMUL.FTZ R20, R5, R12 ;  /* 0x0000000c05147220 */ /* 0x000fe20000410000 */
[----:B------:R-:W-:Y:S02]  /*cc10*/  HADD2.F32 R11, -RZ, R11.H0_H0 ;  /* 0x2000000bff0b7230 */ /* 0x000fe40000004100 */
[----:B------:R-:W-:Y:S01]  /*cc20*/  FMUL.FTZ R5, R4, R13 ;  /* 0x0000000d04057220 */ /* 0x000fe20000410000 */
[----:B------:R-:W-:-:S02]  /*cc30*/  HADD2.F32 R10, -RZ, R10.H0_H0 ;  /* 0x2000000aff0a7230 */ /* 0x000fc40000004100 */
[-C--:B------:R-:W-:Y:S01]  /*cc40*/  FMUL.FTZ R4, R4, R7.reuse ;  /* 0x0000000704047220 */ /* 0x080fe20000410000 */
[C---:B------:R-:W-:Y:S01]  /*cc50*/  FFMA.FTZ R20, R11.reuse, R6, -R20 ;  /* 0x000000060b147223 */ /* 0x040fe20000010814 */
[----:B------:R-:W-:Y:S01]  /*cc60*/  FFMA.FTZ R27, R11, R12, R27 ;  /* 0x0000000c0b1b7223 */ /* 0x000fe2000001001b */
[C---:B------:R-:W-:Y:S01]  /*cc70*/  FFMA.FTZ R5, R10.reuse, R7, -R5 ;  /* 0x000000070a057223 */ /* 0x040fe20000010805 */
[----:B------:R-:W-:Y:S01]  /*cc80*/  FFMA.FTZ R10, R10, R13, R4 ;  /* 0x0000000d0a0a7223 */ /* 0x000fe20000010004 */
[----:B------:R-:W-:Y:S02]  /*cc90*/  F2FP.SATFINITE.E4M3.F32.PACK_AB_MERGE_C R6, R38, R33, RZ ;  /* 0x000000212606723e */ /* 0x000fe400048070ff */
        /* <DEDUP_REMOVED lines=8> */
.L_x_1926:
[----:B------:R-:W-:Y:S05]  /*cd20*/  BSYNC B1 ;  /* 0x0000000000017941 */ /* 0x000fea0003800000 */
.L_x_1925:
[----:B------:R-:W-:Y:S05]  /*cd30*/  @P1 BRA `(.L_x_1924) ;  /* 0x0000002c00281947 */ /* 0x000fea0003800000 */
[----:B01----:R-:W0:Y:S01]  /*cd40*/  LDS.128 R4, [R0+0x2000] ;  /* 0x0020000000047984 */ /* 0x003e220000000c00 */
[----:B-----5:R-:W-:Y:S02]  /*cd50*/  SHF.R.U32.HI R10, RZ, 0x8, R24 ;  /* 0x00000008ff0a7819 */ /* 0x020fe40000011618 */
[----:B------:R-:W-:Y:S02]  /*cd60*/  LOP3.LUT R3, R24, 0xff, RZ, 0xc0, !PT ;  /* 0x000000ff18037812 */ /* 0x000fe400078ec0ff */
[----:B------:R-:W-:Y:S02]  /*cd70*/  LOP3.LUT R10, R10, 0xff, RZ, 0xc0, !PT ;  /* 0x000000ff0a0a7812 */ /* 0x000fe400078ec0ff */
[----:B------:R-:W-:Y:S02]  /*cd80*/  SHF.R.U32.HI R12, RZ, 0x8, R25 ;  /* 0x00000008ff0c7819 */ /* 0x000fe40000011619 */
[----:B------:R-:W-:Y:S02]  /*cd90*/  SHF.R.U32.HI R15, RZ, 0x8, R9 ;  /* 0x00000008ff0f7819 */ /* 0x000fe40000011609 */
[----:B------:R-:W-:-:S02]  /*cda0*/  PRMT R3, R10, 0x7604, R3 ;  /* 0x000076040a037816 */ /* 0x000fc40000000003 */
[----:B------:R-:W-:Y:S02]  /*cdb0*/  LOP3.LUT R11, R25, 0xff, RZ, 0xc0, !PT ;  /* 0x000000ff190b7812 */ /* 0x000fe400078ec0ff */
[----:B------:R-:W-:Y:S02]  /*cdc0*/  LOP3.LUT R12, R12, 0xff, RZ, 0xc0, !PT ;  /* 0x000000ff0c0c7812 */ /* 0x000fe400078ec0ff */
[----:B------:R-:W-:Y:S02]  /*cdd0*/  SHF.R.U32.HI R20, RZ, 0x10, R25 ;  /* 0x00000010ff147819 */ /* 0x000fe40000011619 */
[----:B------:R-:W-:Y:S02]  /*cde0*/  SHF.R.U32.HI R10, RZ, 0x8, R8 ;  /* 0x00000008ff0a7819 */ /* 0x000fe40000011608 */
[----:B------:R-:W-:Y:S02]  /*cdf0*/  SHF.R.U32.HI R21, RZ, 0x10, R9 ;  /* 0x00000010ff157819 */ /* 0x000fe40000011609 */
[----:B----4-:R-:W-:-:S02]  /*ce00*/  LOP3.LUT R14, R9, 0xff, RZ, 0xc0, !PT ;  /* 0x000000ff090e7812 */ /* 0x010fc400078ec0ff */
[----:B------:R-:W-:Y:S01]  /*ce10*/  LOP3.LUT R15, R15, 0xff, RZ, 0xc0, !PT ;  /* 0x000000ff0f0f7812 */ /* 0x000fe200078ec0ff */
[----:B------:R-:W-:Y:S01]  /*ce20*/  IMAD.U32 R21, R21, 0x10000, RZ ;  /* 0x0001000015157824 */ /* 0x000fe200078e00ff */
[----:B------:R-:W-:Y:S02]  /*ce30*/  PRMT R11, R12, 0x7604, R11 ;  /* 0x000076040c0b7816 */ /* 0x000fe4000000000b */
[----:B------:R-:W-:Y:S01]  /*ce40*/  LOP3.LUT R13, R10, 0xff, RZ, 0xc0, !PT ;  /* 0x000000ff0a0d7812 */ /* 0x000fe200078ec0ff */
[----:B------:R-:W-:Y:S01]  /*ce50*/  IMAD.U32 R10, R20, 0x10000, RZ ;  /* 0x00010000140a7824 */ /* 0x000fe200078e00ff */
[----:B------:R-:W-:Y:S02]  /*ce60*/  LOP3.LUT R12, R8, 0xff, RZ, 0xc0, !PT ;  /* 0x000000ff080c7812 */ /* 0x000fe400078ec0ff */
[----:B------:R-:W-:Y:S02]  /*ce70*/  PRMT R14, R15, 0x7604, R14 ;  /* 0x000076040f0e7816 */ /* 0x000fe4000000000e */
[----:B------:R-:W-:-:S02]  /*ce80*/  PRMT R15, R13, 0x7604, R12 ;  /* 0x000076040d0f7816 */ /* 0x000fc4000000000c */
[----:B------:R-:W-:Y:S02]  /*ce90*/  LOP3.LUT R13, R11, 0xff0000, R10, 0xf8, !PT ;  /* 0x00ff00000b0d7812 */ /* 0x000fe400078ef80a */
[----:B------:R-:W-:Y:S02]  /*cea0*/  LOP3.LUT R21, R14, 0xff0000, R21, 0xf8, !PT ;  /* 0x00ff00000e157812 */ /* 0x000fe400078ef815 */
[--C-:B------:R-:W-:Y:S02]  /*ceb0*/  LOP3.LUT R11, R3, 0xff0000, R24.reuse, 0xf8, !PT ;  /* 0x00ff0000030b7812 */ /* 0x100fe400078ef818 */
[----:B------:R-:W-:Y:S02]  /*cec0*/  LOP3.LUT R21, R21, 0xff000000, R9, 0xf8, !PT ;  /* 0xff00000015157812 */ /* 0x000fe400078ef809 */
[----:B------:R-:W-:Y:S02]  /*ced0*/  LOP3.LUT R13, R13, 0xff000000, R25, 0xf8, !PT ;  /* 0xff0000000d0d7812 */ /* 0x000fe400078ef819 */
[----:B------:R-:W-:-:S02]  /*cee0*/  LOP3.LUT R12, R11, 0xff000000, R24, 0xf8, !PT ;  /* 0xff0000000b0c7812 */ /* 0x000fc400078ef818 */
[-C--:B0-----:R-:W-:Y:S02]  /*cef0*/  F2FP.F16.E4M3.UNPACK_B R3, R6.reuse.H1 ;  /* 0x00000006ff03723e */ /* 0x081fe400030006ff */
[--C-:B------:R-:W-:Y:S02]  /*cf00*/  LOP3.LUT R15, R15, 0xff0000, R8.reuse, 0xf8, !PT ;  /* 0x00ff00000f0f7812 */ /* 0x100fe400078ef808 */
[----:B------:R-:W-:Y:S01]  /*cf10*/  F2FP.F16.E4M3.UNPACK_B R24, R21 ;  /* 0x00000015ff18723e */ /* 0x000fe200020006ff */
[--C-:B------:R-:W-:Y:S01]  /*cf20*/  HADD2.F32 R9, -RZ, R3.reuse.H0_H0 ;  /* 0x20000003ff097230 */ /* 0x100fe20000004100 */
[----:B------:R-:W-:Y:S02]  /*cf30*/  F2FP.F16.E4M3.UNPACK_B R14, R13 ;  /* 0x0000000dff0e723e */ /* 0x000fe400020006ff */
[----:B------:R-:W-:Y:S01]  /*cf40*/  LOP3.LUT R20, R15, 0xff000000, R8, 0xf8, !PT ;  /* 0xff0000000f147812 */ /* 0x000fe200078ef808 */
[----:B------:R-:W-:Y:S01]  /*cf50*/  HADD2.F32 R8, -RZ, R3.H1_H1 ;  /* 0x30000003ff087230 */ /* 0x000fe20000004100 */
[----:B------:R-:W-:Y:S01]  /*cf60*/  F2FP.F16.E4M3.UNPACK_B R6, R6 ;  /* 0x00000006ff06723e */ /* 0x000fe200020006ff */
[----:B------:R-:W-:Y:S01]  /*cf70*/  HADD2.F32 R25, -RZ, R24.H1_H1 ;  /* 0x30000018ff197230 */ /* 0x000fe20000004100 */
[-C--:B------:R-:W-:Y:S01]  /*cf80*/  F2FP.F16.E4M3.UNPACK_B R10, R7.reuse ;  /* 0x00000007ff0a723e */ /* 0x080fe200020006ff */
[----:B------:R-:W-:Y:S01]  /*cf90*/  HADD2.F32 R15, -RZ, R14.H1_H1 ;  /* 0x3000000eff0f7230 */ /* 0x000fe20000004100 */
[----:B------:R-:W-:Y:S01]  /*cfa0*/  F2FP.F16.E4M3.UNPACK_B R11, R7.H1 ;  /* 0x00000007ff0b723e */ /* 0x000fe200030006ff */
[----:B------:R-:W-:-:S02]  /*cfb0*/  HADD2.F32 R24, -RZ, R24.H0_H0 ;  /* 0x20000018ff187230 */ /* 0x000fc40000004100 */
[C---:B------:R-:W-:Y:S01]  /*cfc0*/  FMUL.FTZ R26, R8.reuse, R25 ;  /* 0x00000019081a7220 */ /* 0x040fe20000410000 */
[----:B------:R-:W-:Y:S01]  /*cfd0*/  F2FP.F16.E4M3.UNPACK_B R7, R5 ;  /* 0x00000005ff07723e */ /* 0x000fe200020006ff */
[----:B------:R-:W-:Y:S01]  /*cfe0*/  FMUL.FTZ R30, R8, R15 ;  /* 0x0000000f081e7220 */ /* 0x000fe20000410000 */
[----:B------:R-:W-:Y:S01]  /*cff0*/  F2FP.F16.E4M3.UNPACK_B R8, R5.H1 ;  /* 0x00000005ff08723e */ /* 0x000fe200030006ff */
[----:B------:R-:W-:Y:S02]  /*d000*/  HADD2.F32 R5, -RZ, R6.H1_H1 ;  /* 0x30000006ff057230 */ /* 0x000fe40000004100 */
[C---:B------:R-:W-:Y:S01]  /*d010*/  FFMA.FTZ R28, R9.reuse, R15, -R26 ;  /* 0x0000000f091c7223 */ /* 0x040fe2000001081a */
[----:B------:R-:W-:Y:S02]  /*d020*/  HADD2.F32 R14, -RZ, R14.H0_H0 ;  /* 0x2000000eff0e7230 */ /* 0x000fe40000004100 */
[----:B------:R-:W-:Y:S01]  /*d030*/  FFMA.FTZ R29, R9, R25, R30 ;  /* 0x00000019091d7223 */ /* 0x000fe2000001001e */
[----:B------:R-:W-:Y:S01]  /*d040*/  HADD2.F32 R6, -RZ, R6.H0_H0 ;  /* 0x20000006ff067230 */ /* 0x000fe20000004100 */
[----:B------:R-:W-:Y:S01]  /*d050*/  F2FP.F16.E4M3.UNPACK_B R21, R21.H1 ;  /* 0x00000015ff15723e */ /* 0x000fe200030006ff */
[C---:B------:R-:W-:Y:S01]  /*d060*/  FMUL.FTZ R9, R5.reuse, R24 ;  /* 0x0000001805097220 */ /* 0x040fe20000410000 */
[----:B------:R-:W-:Y:S01]  /*d070*/  F2FP.F16.E4M3.UNPACK_B R13, R13.H1 ;  /* 0x0000000dff0d723e */ /* 0x000fe200030006ff */
[----:B------:R-:W-:Y:S01]  /*d080*/  FMUL.FTZ R27, R5, R14 ;  /* 0x0000000e051b7220 */ /* 0x000fe20000410000 */
[----:B------:R-:W-:-:S02]  /*d090*/  HADD2.F32 R5, -RZ, R10.H1_H1 ;  /* 0x3000000aff057230 */ /* 0x000fc40000004100 */
[C---:B------:R-:W-:Y:S01]  /*d0a0*/  FFMA.FTZ R25, R6.reuse, R14, -R9 ;  /* 0x0000000e06197223 */ /* 0x040fe20000010809 */
[----:B------:R-:W-:Y:S02]  /*d0b0*/  HADD2.F32 R15, -RZ, R21.H0_H0 ;  /* 0x20000015ff0f7230 */ /* 0x000fe40000004100 */
[----:B------:R-:W-:Y:S01]  /*d0c0*/  FFMA.FTZ R26, R6, R24, R27 ;  /* 0x00000018061a7223 */ /* 0x000fe2000001001b */
[----:B------:R-:W-:Y:S01]  /*d0d0*/  HADD2.F32 R9, -RZ, R13.H0_H0 ;  /* 0x2000000dff097230 */ /* 0x000fe20000004100 */
[----:B------:R-:W-:Y:S01]  /*d0e0*/  F2FP.F16.E4M3.UNPACK_B R3, R4 ;  /* 0x00000004ff03723e */ /* 0x000fe200020006ff */
        /* <DEDUP_REMOVED lines=8> */
[----:B------:R-:W-:Y:S02]  /*d170*/  HADD2.F32 R11, -RZ, R11.H0_H0 ;  /* 0x2000000bff0b7230 */ /* 0x000fe40000004100 */
[C---:B------:R-:W-:Y:S01]  /*d180*/  FMUL.FTZ R14, R6.reuse, R21 ;  /* 0x00000015060e7220 */ /* 0x040fe20000410000 */
[----:B------:R-:W-:Y:S01]  /*d190*/  F2FP.F16.E4M3.UNPACK_B R5, R20 ;  /* 0x00000014ff05723e */ /* 0x000fe200020006ff */
[-C--:B------:R-:W-:Y:S01]  /*d1a0*/  FMUL.FTZ R10, R6, R13.reuse ;  /* 0x0000000d060a7220 */ /* 0x080fe20000410000 */
[----:B------:R-:W-:Y:S01]  /*d1b0*/  F2FP.F16.E4M3.UNPACK_B R4, R4.H1 ;  /* 0x00000004ff04723e */ /* 0x000fe200030006ff */
[C---:B------:R-:W-:Y:S01]  /*d1c0*/  FFMA.FTZ R31, R11.reuse, R13, -R14 ;  /* 0x0000000d0b1f7223 */ /* 0x040fe2000001080e */
[-C--:B------:R-:W-:Y:S01]  /*d1d0*/  F2FP.F16.E4M3.UNPACK_B R9, R12.reuse ;  /* 0x0000000cff09723e */ /* 0x080fe200020006ff */
[----:B------:R-:W-:Y:S01]  /*d1e0*/  FFMA.FTZ R32, R11, R21, R10 ;  /* 0x000000150b207223 */ /* 0x000fe2000001000a */
[--C-:B------:R-:W-:Y:S01]  /*d1f0*/  HADD2.F32 R13, -RZ, R5.reuse.H1_H1 ;  /* 0x30000005ff0d7230 */ /* 0x100fe20000004100 */
[----:B------:R-:W-:Y:S01]  /*d200*/  F2FP.F16.E4M3.UNPACK_B R12, R12.H1 ;  /* 0x0000000cff0c723e */ /* 0x000fe200030006ff */
[----:B------:R-:W-:Y:S01]  /*d210*/  HADD2.F32 R11, -RZ, R5.H0_H0 ;  /* 0x20000005ff0b7230 */ /* 0x000fe20000004100 */
[----:B------:R-:W-:Y:S01]  /*d220*/  F2FP.F16.E4M3.UNPACK_B R20, R20.H1 ;  /* 0x00000014ff14723e */ /* 0x000fe200030006ff */
[----:B------:R-:W-:Y:S01]  /*d230*/  HADD2.F32 R6, -RZ, R4.H1_H1 ;  /* 0x30000004ff067230 */ /* 0x000fe20000004100 */
[----:B------:R-:W-:Y:S01]  /*d240*/  F2FP.SATFINITE.E4M3.F32.PACK_AB_MERGE_C R28, R29, R28, RZ ;  /* 0x0000001c1d1c723e */ /* 0x000fe200048070ff */
[----:B------:R-:W-:-:S02]  /*d250*/  HADD2.F32 R10, -RZ, R9.H1_H1 ;  /* 0x30000009ff0a7230 */ /* 0x000fc40000004100 */
[----:B------:R-:W-:Y:S02]  /*d260*/  HADD2.F32 R5, -RZ, R4.H0_H0 ;  /* 0x20000004ff057230 */ /* 0x000fe40000004100 */
[C---:B------:R-:W-:Y:S01]  /*d270*/  FMUL.FTZ R14, R6.reuse, R13 ;  /* 0x0000000d060e7220 */ /* 0x040fe20000410000 */
[----:B------:R-:W-:Y:S02]  /*d280*/  HADD2.F32 R4, -RZ, R3.H1_H1 ;  /* 0x30000003ff047230 */ /* 0x000fe40000004100 */
[-C--:B------:R-:W-:Y:S01]  /*d290*/  FMUL.FTZ R24, R6, R10.reuse ;  /* 0x0000000a06187220 */ /* 0x080fe20000410000 */
[----:B------:R-:W-:Y:S02]  /*d2a0*/  HADD2.F32 R9, -RZ, R9.H0_H0 ;  /* 0x20000009ff097230 */ /* 0x000fe40000004100 */
[C---:B------:R-:W-:Y:S01]  /*d2b0*/  FFMA.FTZ R14, R5.reuse, R10, -R14 ;  /* 0x0000000a050e7223 */ /* 0x040fe2000001080e */
        /* <DEDUP_REMOVED lines=8> */
[----:B------:R-:W-:Y:S02]  /*d340*/  HADD2.F32 R4, -RZ, R8.H1_H1 ;  /* 0x30000008ff047230 */ /* 0x000fe40000004100 */
[----:B------:R-:W-:Y:S02]  /*d350*/  HADD2.F32 R20, -RZ, R20.H0_H0 ;  /* 0x20000014ff147230 */ /* 0x000fe40000004100 */
[----:B------:R-:W-:Y:S02]  /*d360*/  HADD2.F32 R3, -RZ, R7.H1_H1 ;  /* 0x30000007ff037230 */ /* 0x000fe40000004100 */
[----:B------:R-:W-:Y:S01]  /*d370*/  FMUL.FTZ R15, R4, R9 ;  /* 0x00000009040f7220 */ /* 0x000fe20000410000 */
[----:B------:R-:W-:-:S02]  /*d380*/  HADD2.F32 R12, -RZ, R12.H0_H0 ;  /* 0x2000000cff0c7230 */ /* 0x000fc40000004100 */
[-C--:B------:R-:W-:Y:S01]  /*d390*/  FMUL.FTZ R6, R4, R5.reuse ;  /* 0x0000000504067220 */ /* 0x080fe20000410000 */
[----:B------:R-:W-:Y:S02]  /*d3a0*/  HADD2.F32 R8, -RZ, R8.H0_H0 ;  /* 0x20000008ff087230 */ /* 0x000fe40000004100 */
[C---:B------:R-:W-:Y:S01]  /*d3b0*/  FMUL.FTZ R4, R3.reuse, R20 ;  /* 0x0000001403047220 */ /* 0x040fe20000410000 */
[----:B------:R-:W-:Y:S02]  /*d3c0*/  HADD2.F32 R7, -RZ, R7.H0_H0 ;  /* 0x20000007ff077230 */ /* 0x000fe40000004100 */
[-C--:B------:R-:W-:Y:S01]  /*d3d0*/  FMUL.FTZ R3, R3, R12.reuse ;  /* 0x0000000c03037220 */ /* 0x080fe20000410000 */
[C---:B------:R-:W-:Y:S01]  /*d3e0*/  FFMA.FTZ R15, R8.reuse, R5, -R15 ;  /* 0x00000005080f7223 */ /* 0x040fe2000001080f */
[----:B------:R-:W-:Y:S01]  /*d3f0*/  FFMA.FTZ R6, R8, R9, R6 ;  /* 0x0000000908067223 */ /* 0x000fe20000010006 */
[C---:B------:R-:W-:Y:S01]  /*d400*/  FFMA.FTZ R5, R7.reuse, R12, -R4 ;  /* 0x0000000c07057223 */ /* 0x040fe20000010804 */
[----:B------:R-:W-:Y:S01]  /*d410*/  FFMA.FTZ R20, R7, R20, R3 ;  /* 0x0000001407147223 */ /* 0x000fe20000010003 */
[----:B------:R-:W-:-:S02]  /*d420*/  F2FP.SATFINITE.E4M3.F32.PACK_AB_MERGE_C R7, R32, R31, RZ ;  /* 0x0000001f2007723e */ /* 0x000fc400048070ff */
[----:B------:R-:W-:Y:S02]  /*d430*/  F2FP.SATFINITE.E4M3.F32.PACK_AB_MERGE_C R4, R13, R14, RZ ;  /* 0x0000000e0d04723e */ /* 0x000fe400048070ff */
[----:B------:R-:W-:Y:S02]  /*d440*/  F2FP.SATFINITE.E4M3.F32.PACK_AB_MERGE_C R15, R6, R15, RZ ;  /* 0x0000000f060f723e */ /* 0x000fe400048070ff */
[----:B------:R-:W-:Y:S02]  /*d450*/  F2FP.SATFINITE.E4M3.F32.PACK_AB_MERGE_C R6, R26, R25, R28 ;  /* 0x000000191a06723e */ /* 0x000fe4000480701c */
[----:B------:R-:W-:Y:S02]  /*d460*/  F2FP.SATFINITE.E4M3.F32.PACK_AB_MERGE_C R7, R30, R27, R7 ;  /* 0x0000001b1e07723e */ /* 0x000fe40004807007 */
[----:B------:R-:W-:Y:S02]  /*d470*/  F2FP.SATFINITE.E4M3.F32.PACK_AB_MERGE_C R4, R11, R10, R4 ;  /* 0x0000000a0b04723e */ /* 0x000fe40004807004 */
[----:B------:R-:W-:-:S05]  /*d480*/  F2FP.SATFINITE.E4M3.F32.PACK_AB_MERGE_C R5, R20, R5, R15 ;  /* 0x000000051405723e */ /* 0x000fca000480700f */
[----:B------:R2:W-:Y:S01]  /*d490*/  STS.128 [R0+0x2000], R4 ;  /* 0x0020000400007388 */ /* 0x0005e20000000c00 */
[----:B------:R-:W-:Y:S05]  /*d4a0*/  BRA `(.L_x_1924) ;  /* 0x00000024004c7947 */ /* 0x000fea0003800000 */
.L_x_1911:
        /* <DEDUP_REMOVED lines=8> */
[----:B0-----:R-:W-:-:S13]  /*d530*/  ISETP.NE.AND P0, PT, R34, 0x1, PT ;  /* 0x000000012200780c */ /* 0x001fda0003f05270 */
[----:B------:R-:W0:Y:S08]  /*d540*/  @P0 LDC R0, c[0x0][0x44c] ;  /* 0x00011300ff000b82 */ /* 0x000e300000000800 */
[----:B------:R-:W1:Y:S01]  /*d550*/  @P0 LDC R5, c[0x0][0x450] ;  /* 0x00011400ff050b82 */ /* 0x000e620000000800 */
[----:B0-----:R-:W-:-:S05]  /*d560*/  @P0 IMAD.HI.U32 R0, R3, R0, RZ ;  /* 0x0000000003000227 */ /* 0x001fca00078e00ff */
[----:B-1----:R-:W-:Y:S01]  /*d570*/  @P0 SHF.R.U32.HI R3, RZ, R5, R0 ;  /* 0x00000005ff030219 */ /* 0x002fe20000011600 */
[----:B------:R-:W-:-:S03]  /*d580*/  IMAD.MOV.U32 R5, RZ, RZ, R29 ;  /* 0x000000ffff057224 */ /* 0x000fc600078e001d */
        /* <DEDUP_REMOVED lines=14> */
[----:B------:R-:W0:Y:S01]  /*d670*/  LDC R39, c[0x0][0x3f4] ;  /* 0x0000fd00ff277b82 */ /* 0x000e220000000800 */
[----:B------:R-:W1:Y:S01]  /*d680*/  SHFL.IDX PT, R5, R35, RZ, 0x1c1f ;  /* 0x001c1fff23057589 */ /* 0x000e6200000e0000 */
[----:B------:R-:W-:-:S03]  /*d690*/  IMAD R34, R197, R34, RZ ;  /* 0x00000022c5227224 */ /* 0x000fc600078e02ff */
[----:B------:R-:W2:Y:S04]  /*d6a0*/  SHFL.IDX PT, R14, R9, RZ, 0x1c1f ;  /* 0x001c1fff090e7589 */ /* 0x000ea800000e0000 */
[----:B------:R-:W3:Y:S04]  /*d6b0*/  SHFL.IDX PT, R3, R8, RZ, 0x1c1f ;  /* 0x001c1fff08037589 */ /* 0x000ee800000e0000 */
[----:B------:R-:W4:Y:S01]  /*d6c0*/  SHFL.IDX PT, R7, R37, RZ, 0x1c1f ;  /* 0x001c1fff25077589 */ /* 0x000f2200000e0000 */
[----:B0-----:R-:W-:-:S04]  /*d6d0*/  ISETP.GE.AND P0, PT, R18, R39, PT ;  /* 0x000000271200720c */ /* 0x001fc80003f06270 */
[----:B------:R-:W-:-:S13]  /*d6e0*/  ISETP.GE.OR P1, PT, R41, R34, P0 ;  /* 0x000000222900720c */ /* 0x000fda0000726670 */
[C---:B-1----:R-:W-:Y:S02]  /*d6f0*/  @!P1 IADD3 R0, P2, R18.reuse, R5, RZ ;  /* 0x0000000512009210 */ /* 0x042fe40007f5e0ff */
[----:B--2---:R-:W-:-:S03]  /*d700*/  @!P1 IADD3 R14, P3, R18, R14, RZ ;  /* 0x0000000e120e9210 */ /* 0x004fc60007f7e0ff */
[--C-:B---3--:R-:W-:Y:S02]  /*d710*/  @!P1 IMAD.X R5, R3, 0x1, R19.reuse, P2 ;  /* 0x0000000103059824 */ /* 0x108fe400010e0613 */
[----:B----4-:R-:W-:Y:S02]  /*d720*/  @!P1 IMAD.X R3, R7, 0x1, R19, P3 ;  /* 0x0000000107039824 */ /* 0x010fe400018e0613 */
[----:B------:R-:W-:Y:S02]  /*d730*/  @!P1 IMAD.MOV.U32 R4, RZ, RZ, R0 ;  /* 0x000000ffff049224 */ /* 0x000fe400078e0000 */
[----:B------:R-:W-:Y:S02]  /*d740*/  @!P1 IMAD.MOV.U32 R24, RZ, RZ, R14 ;  /* 0x000000ffff189224 */ /* 0x000fe400078e000e */
[----:B------:R-:W-:Y:S02]  /*d750*/  @!P1 IMAD.MOV.U32 R25, RZ, RZ, R3 ;  /* 0x000000ffff199224 */ /* 0x000fe400078e0003 */
[----:B------:R-:W2:Y:S04]  /*d760*/  @!P1 LD.E.128 R4, desc[UR60][R4.64] ;  /* 0x0000003c04049980 */ /* 0x000ea8000c101d00 */
[----:B------:R-:W3:Y:S01]  /*d770*/  @!P1 LD.E.128 R24, desc[UR60][R24.64] ;  /* 0x0000003c18189980 */ /* 0x000ee2000c101d00 */
[----:B------:R-:W-:-:S02]  /*d780*/  CS2R R32, SRZ ;  /* 0x0000000000207805 */ /* 0x000fc4000001ff00 */
[----:B------:R-:W-:Y:S02]  /*d790*/  CS2R R30, SRZ ;  /* 0x00000000001e7805 */ /* 0x000fe4000001ff00 */
[----:B------:R-:W-:Y:S01]  /*d7a0*/  CS2R R28, SRZ ;  /* 0x00000000001c7805 */ /* 0x000fe2000001ff00 */
[----:B------:R-:W0:Y:S01]  /*d7b0*/  SHFL.IDX PT, R35, R35, 0x1, 0x1c1f ;  /* 0x003c1f0023237f89 */ /* 0x000e2200000e0000 */
[----:B------:R-:W-:-:S03]  /*d7c0*/  CS2R R20, SRZ ;  /* 0x0000000000147805 */ /* 0x000fc6000001ff00 */
[----:B------:R1:W4:Y:S04]  /*d7d0*/  SHFL.IDX PT, R3, R8, 0x1, 0x1c1f ;  /* 0x003c1f0008037f89 */ /* 0x00032800000e0000 */
[----:B------:R1:W0:Y:S04]  /*d7e0*/  SHFL.IDX PT, R14, R9, 0x1, 0x1c1f ;  /* 0x003c1f00090e7f89 */ /* 0x00022800000e0000 */
[----:B------:R-:W0:Y:S01]  /*d7f0*/  SHFL.IDX PT, R37, R37, 0x1, 0x1c1f ;  /* 0x003c1f0025257f89 */ /* 0x000e2200000e0000 */
[----:B--2---:R-:W-:Y:S02]  /*d800*/  @!P1 IMAD.MOV.U32 R32, RZ, RZ, R4 ;  /* 0x000000ffff209224 */ /* 0x004fe400078e0004 */
[----:B------:R-:W-:Y:S01]  /*d810*/  @!P1 IMAD.MOV.U32 R33, RZ, RZ, R5 ;  /* 0x000000ffff219224 */ /* 0x000fe200078e0005 */
[----:B------:R-:W-:Y:S01]  /*d820*/  CS2R R4, SRZ ;  /* 0x0000000000047805 */ /* 0x000fe2000001ff00 */
[----:B------:R-:W-:-:S02]  /*d830*/  @!P1 IMAD.MOV.U32 R30, RZ, RZ, R6 ;  /* 0x000000ffff1e9224 */ /* 0x000fc400078e0006 */
[----:B------:R-:W-:Y:S02]  /*d840*/  @!P1 IMAD.MOV.U32 R31, RZ, RZ, R7 ;  /* 0x000000ffff1f9224 */ /* 0x000fe400078e0007 */
[----:B---3--:R-:W-:Y:S02]  /*d850*/  @!P1 IMAD.MOV.U32 R28, RZ, RZ, R24 ;  /* 0x000000ffff1c9224 */ /* 0x008fe400078e0018 */
[----:B------:R-:W-:Y:S02]  /*d860*/  @!P1 IMAD.MOV.U32 R29, RZ, RZ, R25 ;  /* 0x000000ffff1d9224 */ /* 0x000fe400078e0019 */
[----:B------:R-:W-:Y:S02]  /*d870*/  @!P1 IMAD.MOV.U32 R20, RZ, RZ, R26 ;  /* 0x000000ffff149224 */ /* 0x000fe400078e001a */
[----:B01--4-:R-:W-:-:S07]  /*d880*/  @!P1 IMAD.MOV.U32 R21, RZ, RZ, R27 ;  /* 0x000000ffff159224 */ /* 0x013fce00078e001b */
.L_x_2266:
[----:B------:R-:W-:Y:S01]  /*d890*/  VIADD R41, R41, 0x40 ;  /* 0x0000004029297836 */ /* 0x000fe20000000000 */
[----:B------:R-:W-:Y:S01]  /*d8a0*/  BSSY B1, `(.L_x_1928) ;  /* 0x0000010000017945 */ /* 0x000fe20003800000 */
[----:B------:R-:W-:Y:S02]  /*d8b0*/  CS2R R6, SRZ ;  /* 0x0000000000067805 */ /* 0x000fe4000001ff00 */
[----:B------:R-:W-:Y:S02]  /*d8c0*/  CS2R R8, SRZ ;  /* 0x0000000000087805 */ /* 0x000fe4000001ff00 */
[----:B------:R-:W-:Y:S02]  /*d8d0*/  CS2R R10, SRZ ;  /* 0x00000000000a7805 */ /* 0x000fe4000001ff00 */
[----:B------:R-:W-:-:S13]  /*d8e0*/  ISETP.GE.AND P1, PT, R41, R34, PT ;  /* 0x000000222900720c */ /* 0x000fda0003f26270 */
[----:B------:R-:W-:Y:S05]  /*d8f0*/  @P1 BRA `(.L_x_1929) ;  /* 0x0000000000281947 */ /* 0x000fea0003800000 */
[----:B------:R-:W-:Y:S02]  /*d900*/  CS2R R6, SRZ ;  /* 0x0000000000067805 */ /* 0x000fe4000001ff00 */
[----:B------:R-:W-:Y:S02]  /*d910*/  CS2R R8, SRZ ;  /* 0x0000000000087805 */ /* 0x000fe4000001ff00 */
[----:B------:R-:W-:Y:S01]  /*d920*/  CS2R R10, SRZ ;  /* 0x00000000000a7805 */ /* 0x000fe2000001ff00 */
[----:B------:R-:W-:Y:S06]  /*d930*/  @P0 BRA `(.L_x_1929) ;  /* 0x0000000000180947 */ /* 0x000fec0003800000 */
[C---:B------:R-:W-:Y:S02]  /*d940*/  IADD3 R8, P1, R18.reuse, R35, RZ ;  /* 0x0000002312087210 */ /* 0x040fe40007f3e0ff */
[----:B------:R-:W-:-:S03]  /*d950*/  IADD3 R4, P2, R18, R14, RZ ;  /* 0x0000000e12047210 */ /* 0x000fc60007f5e0ff */
[--C-:B------:R-:W-:Y:S02]  /*d960*/  IMAD.X R9, R3, 0x1, R19.reuse, P1 ;  /* 0x0000000103097824 */ /* 0x100fe400008e0613 */
[----:B------:R-:W-:-:S04]  /*d970*/  IMAD.X R5, R37, 0x1, R19, P2 ;  /* 0x0000000125057824 */ /* 0x000fc800010e0613 */
[----:B------:R-:W5:Y:S04]  /*d980*/  LD.E.128 R8, desc[UR60][R8.64] ;  /* 0x0000003c08087980 */ /* 0x000f68000c101d00 */
[----:B------:R-:W5:Y:S02]  /*d990*/  LD.E.128 R4, desc[UR60][R4.64] ;  /* 0x0000003c04047980 */ /* 0x000f64000c101d00 */
.L_x_1929:
[----:B------:R-:W-:Y:S05]  /*d9a0*/  BSYNC B1 ;  /* 0x0000000000017941 */ /* 0x000fea0003800000 */
.L_x_1928:
[----:B------:R-:W2:Y:S01]  /*d9b0*/  LDL R0, [R1+0xc] ;  /* 0x00000c0001007983 */ /* 0x000ea20000100800 */
[----:B------:R-:W-:Y:S01]  /*d9c0*/  VIADD R12, R194, 0x40 ;  /* 0x00000040c20c7836 */ /* 0x000fe20000000000 */
[----:B------:R-:W-:Y:S01]  /*d9d0*/  VIADDMNMX R3, R34, -R201, 0x80, PT ;  /* 0x0000008022037446 */ /* 0x000fe200038009c9 */
[----:B------:R-:W-:Y:S03]  /*d9e0*/  BSSY B1, `(.L_x_1930) ;  /* 0x000000b000017945 */ /* 0x000fe60003800000 */
[-C--:B------:R-:W-:Y:S02]  /*d9f0*/  ISETP.GE.OR P2, PT, R194, R3.reuse, P0 ;  /* 0x00000003c200720c */ /* 0x080fe40000746670 */
[----:B------:R-:W-:Y:S02]  /*da00*/  ISETP.GE.OR P0, PT, R12, R3, P0 ;  /* 0x000000030c00720c */ /* 0x000fe40000706670 */
[----:B--2---:R-:W-:-:S13]  /*da10*/  R2UR UR5, R0 ;  /* 0x00000000000572ca */ /* 0x004fda00000e0000 */
[----:B------:R-:W-:-:S04]  /*da20*/  ULEA.HI UR4, UR5, UR5, URZ, 0x1 ;  /* 0x0000000505047291 */ /* 0x000fc8000f8f083f */
[----:B------:R-:W-:-:S04]  /*da30*/  ULOP3.LUT UR4, UR4, 0xfffffffe, URZ, 0xc0, !UPT ;  /* 0xfffffffe04047892 */ /* 0x000fc8000f8ec03f */
[----:B------:R-:W-:-:S06]  /*da40*/  UIADD3 UR4, UR5, -UR4, URZ ;  /* 0x8000000405047290 */ /* 0x000fcc000fffe03f */
[----:B------:R-:W-:-:S05]  /*da50*/  IMAD.U32 R0, RZ, RZ, UR4 ;  /* 0x00000004ff007e24 */ /* 0x000fca000f8e00ff */
[----:B------:R-:W-:-:S04]  /*da60*/  SHF.L.U32 R0, R0, 0x1f, RZ ;  /* 0x0000001f00007819 */ /* 0x000fc800000006ff */
[----:B------:R-:W0:Y:S02]  /*da70*/  SYNCS.PHASECHK.TRANS64.TRYWAIT P1, [R17+URZ+0x22800], R0 ;  /* 0x02280000110075a7 */ /* 0x000e24000802017f */
[----:B0-----:R-:W-:Y:S05]  /*da80*/  @!P1 BRA `(.L_x_1931) ;  /* 0x0000021800bc9947 */ /* 0x001fea0003800000 */
.L_x_2267:
[----:B------:R-:W-:Y:S05]  /*da90*/  BSYNC B1 ;  /* 0x0000000000017941 */ /* 0x000fea0003800000 */
.L_x_1930:
[----:B------:R-:W-:Y:S04]  /*daa0*/  BSSY B1, `(.L_x_1932) ;  /* 0x0000100000017945 */ /* 0x000fe80003800000 */
[----:B------:R-:W-:Y:S05]  /*dab0*/  @P2 BRA `(.L_x_1933) ;  /* 0x0000000c00f82947 */ /* 0x000fea0003800000 */
[----:B0-----:R-:W-:Y:S02]  /*dac0*/  SHF.R.U32.HI R0, RZ, 0x8, R32 ;  /* 0x00000008ff007819 */ /* 0x001fe40000011620 */
[----:B------:R-:W-:Y:S02]  /*dad0*/  LOP3.LUT R3, R32, 0xff, RZ, 0xc0, !PT ;  /* 0x000000ff20037812 */ /* 0x000fe400078ec0ff */
[----:B------:R-:W-:Y:S02]  /*dae0*/  LOP3.LUT R0, R0, 0xff, RZ, 0xc0, !PT ;  /* 0x000000ff00007812 */ /* 0x000fe400078ec0ff */
[----:B------:R-:W-:Y:S02]  /*daf0*/  SHF.R.U32.HI R12, RZ, 0x8, R33 ;  /* 0x00000008ff0c7819 */ /* 0x000fe40000011621 */
[----:B------:R-:W-:Y:S01]  /*db00*/  PRMT R35, R0, 0x7604, R3 ;  /* 0x0000760400237816 */ /* 0x000fe20000000003 */
[----:B------:R-:W-:Y:S01]  /*db10*/  IMAD.SHL.U32 R3, R213, 0x80, RZ ;  /* 0x00000080d5037824 */ /* 0x000fe200078e00ff */
[----:B------:R-:W-:-:S02]  /*db20*/  LOP3.LUT R13, R33, 0xff, RZ, 0xc0, !PT ;  /* 0x000000ff210d7812 */ /* 0x000fc400078ec0ff */
[----:B------:R-:W-:Y:S02]  /*db30*/  LOP3.LUT R12, R12, 0xff, RZ, 0xc0, !PT ;  /* 0x000000ff0c0c7812 */ /* 0x000fe400078ec0ff */
[----:B------:R-:W-:Y:S02]  /*db40*/  SHF.R.U32.HI R14, RZ, 0x8, R30 ;  /* 0x00000008ff0e7819 */ /* 0x000fe4000001161e */
[----:B------:R-:W-:Y:S02]  /*db50*/  PRMT R38, R12, 0x7604, R13 ;  /* 0x000076040c267816 */ /* 0x000fe4000000000d */
[----:B------:R-:W-:Y:S02]  /*db60*/  SHF.R.U32.HI R12, RZ, 0x8, R31 ;  /* 0x00000008ff0c7819 */ /* 0x000fe4000001161f */
[----:B------:R-:W-:Y:S01]  /*db70*/  LOP3.LUT R24, R3, 0x380, RZ, 0xc0, !PT ;  /* 0x0000038003187812 */ /* 0x000fe200078ec0ff */
[----:B------:R-:W-:Y:S01]  /*db80*/  IMAD.IADD R3, R18, 0x1, R39 ;  /* 0x0000000112037824 */ /* 0x000fe200078e0227 */
[----:B------:R-:W-:-:S02]  /*db90*/  LOP3.LUT R15, R30, 0xff, RZ, 0xc0, !PT ;  /* 0x000000ff1e0f7812 */ /* 0x000fc400078ec0ff */
[----:B------:R-:W-:Y:S02]  /*dba0*/  LOP3.LUT R14, R14, 0xff, RZ, 0xc0, !PT ;  /* 0x000000ff0e0e7812 */ /* 0x000fe400078ec0ff */
[----:B------:R-:W-:Y:S02]  /*dbb0*/  SHF.R.U32.HI R0, RZ, 0x8, R28 ;  /* 0x00000008ff007819 */ /* 0x000fe4000001161c */
[----:B------:R-:W-:Y:S02]  /*dbc0*/  LOP3.LUT R13, R31, 0xff, RZ, 0xc0, !PT ;  /* 0x000000ff1f0d7812 */ /* 0x000fe400078ec0ff */
[----:B------:R-:W-:Y:S02]  /*dbd0*/  LOP3.LUT R12, R12, 0xff, RZ, 0xc0, !PT ;  /* 0x000000ff0c0c7812 */ /* 0x000fe400078ec0ff */
[----:B------:R-:W-:Y:S02]  /*dbe0*/  PRMT R41, R14, 0x7604, R15 ;  /* 0x000076040e297816 */ /* 0x000fe4000000000f */
[----:B------:R-:W-:-:S02]  /*dbf0*/  SHF.R.U32.HI R25, RZ, 0x3, R24 ;  /* 0x00000003ff197819 */ /* 0x000fc40000011618 */
[----:B------:R-:W-:Y:S02]  /*dc00*/  LOP3.LUT R3, R24, 0x70, R3, 0xf8, !PT ;  /* 0x0000007018037812 */ /* 0x000fe400078ef803 */
[----:B------:R-:W-:Y:S02]  /*dc10*/  LOP3.LUT R14, R0, 0xff, RZ, 0xc0, !PT ;  /* 0x000000ff000e7812 */ /* 0x000fe400078ec0ff */
[----:B------:R-:W-:Y:S02]  /*dc20*/  LOP3.LUT R0, R24, 0x70, R18, 0xf8, !PT ;  /* 0x0000007018007812 */ /* 0x000fe400078ef812 */
[----:B------:R-:W-:Y:S02]  /*dc30*/  PRMT R45, R12, 0x7604, R13 ;  /* 0x000076040c2d7816 */ /* 0x000fe4000000000d */
[----:B------:R-:W-:Y:S02]  /*dc40*/  SHF.R.U32.HI R24, RZ, 0x8, R29 ;  /* 0x00000008ff187819 */ /* 0x000fe4000001161d */
[----:B------:R-:W-:-:S02]  /*dc50*/  SHF.R.U32.HI R12, RZ, 0x8, R20 ;  /* 0x00000008ff0c7819 */ /* 0x000fc40000011614 */
[-C--:B------:R-:W-:Y:S02]  /*dc60*/  LOP3.LUT R3, R3, R25.reuse, RZ, 0x3c, !PT ;  /* 0x0000001903037212 */ /* 0x080fe400078e3cff */
[----:B------:R-:W-:Y:S02]  /*dc70*/  LOP3.LUT R0, R0, R25, RZ, 0x3c, !PT ;  /* 0x0000001900007212 */ /* 0x000fe400078e3cff */
[----:B------:R-:W-:Y:S02]  /*dc80*/  LOP3.LUT R25, R29, 0xff, RZ, 0xc0, !PT ;  /* 0x000000ff1d197812 */ /* 0x000fe400078ec0ff */
[----:B------:R-:W-:Y:S02]  /*dc90*/  LOP3.LUT R27, R20, 0xff, RZ, 0xc0, !PT ;  /* 0x000000ff141b7812 */ /* 0x000fe400078ec0ff */
[----:B------:R-:W-:Y:S02]  /*dca0*/  LOP3.LUT R24, R24, 0xff, RZ, 0xc0, !PT ;  /* 0x000000ff18187812 */ /* 0x000fe400078ec0ff */
[----:B------:R-:W-:-:S02]  /*dcb0*/  LOP3.LUT R26, R12, 0xff, RZ, 0xc0, !PT ;  /* 0x000000ff0c1a7812 */ /* 0x000fc400078ec0ff */
[C-C-:B------:R-:W-:Y:S02]  /*dcc0*/  IADD3 R3, R17.reuse, R3, R212.reuse ;  /* 0x0000000311037210 */ /* 0x140fe40007ffe0d4 */
[----:B------:R-:W-:Y:S02]  /*dcd0*/  LOP3.LUT R15, R28, 0xff, RZ, 0xc0, !PT ;  /* 0x000000ff1c0f7812 */ /* 0x000fe400078ec0ff */
[----:B------:R-:W-:Y:S02]  /*dce0*/  IADD3 R0, R17, R0, R212 ;  /* 0x0000000011007210 */ /* 0x000fe40007ffe0d4 */
[----:B------:R-:W-:Y:S02]  /*dcf0*/  PRMT R49, R24, 0x7604, R25 ;  /* 0x0000760418317816 */ /* 0x000fe40000000019 */
[----:B------:R-:W-:Y:S02]  /*dd00*/  PRMT R51, R26, 0x7604, R27 ;  /* 0x000076041a337816 */ /* 0x000fe4000000001b */
[----:B------:R-:W0:Y:S01]  /*dd10*/  LDS.128 R24, [R3+0x14400] ;  /* 0x0144000003187984 */ /* 0x000e220000000c00 */
[----:B------:R-:W-:-:S02]  /*dd20*/  PRMT R47, R14, 0x7604, R15 ;  /* 0x000076040e2f7816 */ /* 0x000fc4000000000f */
[----:B------:R-:W-:Y:S01]  /*dd30*/  SHF.R.U32.HI R34, RZ, 0x8, R21 ;  /* 0x00000008ff227819 */ /* 0x000fe20000011615 */
[----:B------:R-:W1:Y:S01]  /*dd40*/  LDS.128 R12, [R0+0x14400] ;  /* 0x01440000000c7984 */ /* 0x000e620000000c00 */
[----:B------:R-:W-:Y:S02]  /*dd50*/  LOP3.LUT R37, R21, 0xff, RZ, 0xc0, !PT ;  /* 0x000000ff15257812 */ /* 0x000fe400078ec0ff */
[----:B------:R-:W-:Y:S02]  /*dd60*/  LOP3.LUT R34, R34, 0xff, RZ, 0xc0, !PT ;  /* 0x000000ff22227812 */ /* 0x000fe400078ec0ff */
[----:B------:R-:W-:Y:S02]  /*dd70*/  SHF.R.U32.HI R40, RZ, 0x10, R30 ;  /* 0x00000010ff287819 */ /* 0x000fe4000001161e */
[----:B------:R-:W-:Y:S02]  /*dd80*/  PRMT R44, R34, 0x7604, R37 ;  /* 0x00007604222c7816 */ /* 0x000fe40000000025 */
[----:B------:R-:W-:-:S02]  /*dd90*/  SHF.R.U32.HI R37, RZ, 0x10, R33 ;  /* 0x00000010ff257819 */ /* 0x000fc40000011621 */
[----:B------:R-:W-:Y:S02]  /*dda0*/  SHF.R.U32.HI R34, RZ, 0x10, R32 ;  /* 0x00000010ff227819 */ /* 0x000fe40000011620 */
[----:B------:R-:W-:Y:S02]  /*ddb0*/  LOP3.LUT R37, R37, 0xff, RZ, 0xc0, !PT ;  /* 0x000000ff25257812 */ /* 0x000fe400078ec0ff */
[----:B------:R-:W-:Y:S02]  /*ddc0*/  LOP3.LUT R34, R34, 0xff, RZ, 0xc0, !PT ;  /* 0x000000ff22227812 */ /* 0x000fe400078ec0ff */
[----:B------:R-:W-:Y:S02]  /*ddd0*/  PRMT R37, R37, 0x7054, R38 ;  /* 0x0000705425257816 */ /* 0x000fe40000000026 */
[----:B------:R-:W-:Y:S02]  /*dde0*/  SHF.R.U32.HI R38, RZ, 0x10, R29 ;  /* 0x00000010ff267819 */ /* 0x000fe4000001161d */
[----:B------:R-:W-:-:S02]  /*ddf0*/  LOP3.LUT R40, R40, 0xff, RZ, 0xc0, !PT ;  /* 0x000000ff28287812 */ /* 0x000fc400078ec0ff */
[----:B------:R-:W-:Y:S02]  /*de00*/  LOP3.LUT R38, R38, 0xff, RZ, 0xc0, !PT ;  /* 0x000000ff26267812 */ /* 0x000fe400078ec0ff */
[----:B------:R-:W-:Y:S02]  /*de10*/  SHF.R.U32.HI R42, RZ, 0x10, R31 ;  /* 0x00000010ff2a7819 */ /* 0x000fe4000001161f */
[----:B------:R-:W-:Y:S02]  /*de20*/  PRMT R35, R34, 0x7054, R35 ;  /* 0x0000705422237816 */ /* 0x000fe40000000023 */
[----:B------:R-:W-:Y:S02]  /*de30*/  PRMT R43, R40, 0x7054, R41 ;  /* 0x00007054282b7816 */ /* 0x000fe40000000029 */
[----:B------:R-:W-:Y:S02]  /*de40*/  SHF.R.U32.HI R34, RZ, 0x10, R28 ;  /* 0x00000010ff227819 */ /* 0x000fe4000001161c */
[----:B------:R-:W-:-:S02]  /*de50*/  SHF.R.U32.HI R40, RZ, 0x10, R20 ;  /* 0x00000010ff287819 */ /* 0x000fc40000011614 */
[----:B------:R-:W-:Y:S02]  /*de60*/  PRMT R49, R38, 0x7054, R49 ;  /* 0x0000705426317816 */ /* 0x000fe40000000031 */
[----:B------:R-:W-:Y:S02]  /*de70*/  SHF.R.U32.HI R41, RZ, 0x10, R21 ;  /* 0x00000010ff297819 */ /* 0x000fe40000011615 */
[----:B------:R-:W-:Y:S02]  /*de80*/  LOP3.LUT R42, R42, 0xff, RZ, 0xc0, !PT ;  /* 0x000000ff2a2a7812 */ /* 0x000fe400078ec0ff */
[----:B------:R-:W-:Y:S02]  /*de90*/  LOP3.LUT R34, R34, 0xff, RZ, 0xc0, !PT ;  /* 0x000000ff22227812 */ /* 0x000fe400078ec0ff */
[----:B------:R-:W-:Y:S02]  /*dea0*/  LOP3.LUT R40, R40, 0xff, RZ, 0xc0, !PT ;  /* 0x000000ff28287812 */ /* 0x000fe400078ec0ff */
[----:B------:R-:W-:-:S02]  /*deb0*/  LOP3.LUT R49, R49, 0xff000000, R29, 0xf8, !PT ;  /* 0xff00000031317812 */ /* 0x000fc400078ef81d */
[----:B------:R-:W-:Y:S02]  /*dec0*/  LOP3.LUT R41, R41, 0xff, RZ, 0xc0, !PT ;  /* 0x000000ff29297812 */ /* 0x000fe400078ec0ff */
[----:B------:R-:W-:Y:S02]  /*ded0*/  PRMT R45, R42, 0x7054, R45 ;  /* 0x000070542a2d7816 */ /* 0x000fe4000000002d */
[----:B------:R-:W-:Y:S02]  /*dee0*/  PRMT R47, R34, 0x7054, R47 ;  /* 0x00007054222f7816 */ /* 0x000fe4000000002f */
[----:B------:R-:W-:Y:S02]  /*def0*/  PRMT R51, R40, 0x7054, R51 ;  /* 0x0000705428337816 */ /* 0x000fe40000000033 */
[----:B------:R-:W-:Y:S02]  /*df00*/  LOP3.LUT R42, R37, 0xff000000, R33, 0xf8, !PT ;  /* 0xff000000252a7812 */ /* 0x000fe400078ef821 */
[----:B------:R-:W-:-:S02]  /*df10*/  F2FP.F16.E4M3.UNPACK_B R46, R49.H1 ;  /* 0x00000031ff2e723e */ /* 0x000fc400030006ff */
[----:B0-----:R-:W-:Y:S02]  /*df20*/  F2FP.F16.E4M3.UNPACK_B R34, R25.H1 ;  /* 0x00000019ff22723e */ /* 0x001fe400030006ff */
[----:B------:R-:W-:Y:S02]  /*df30*/  PRMT R53, R41, 0x7054, R44 ;  /* 0x0000705429357816 */ /* 0x000fe4000000002c */
[----:B------:R-:W-:Y:S02]  /*df40*/  LOP3.LUT R41, R35, 0xff000000, R32, 0xf8, !PT ;  /* 0xff00000023297812 */ /* 0x000fe400078ef820 */
[----:B------:R-:W-:Y:S02]  /*df50*/  LOP3.LUT R30, R43, 0xff000000, R30, 0xf8, !PT ;  /* 0xff0000002b1e7812 */ /* 0x000fe400078ef81e */
[----:B------:R-:W-:Y:S02]  /*df60*/  LOP3.LUT R44, R45, 0xff000000, R31, 0xf8, !PT ;  /* 0xff0000002d2c7812 */ /* 0x000fe400078ef81f */
[----:B------:R-:W-:-:S02]  /*df70*/  LOP3.LUT R47, R47, 0xff000000, R28, 0xf8, !PT ;  /* 0xff0000002f2f7812 */ /* 0x000fc400078ef81c */
[----:B------:R-:W-:Y:S01]  /*df80*/  LOP3.LUT R48, R51, 0xff000000, R20, 0xf8, !PT ;  /* 0xff00000033307812 */ /* 0x000fe200078ef814 */
[----:B------:R-:W-:Y:S01]  /*df90*/  HADD2.F32 R51, -RZ, R46.H0_H0 ;  /* 0x2000002eff337230 */ /* 0x000fe20000004100 */
[----:B------:R-:W-:Y:S02]  /*dfa0*/  F2FP.F16.E4M3.UNPACK_B R43, R42.H1 ;  /* 0x0000002aff2b723e */ /* 0x000fe400030006ff */
[-C--:B-1----:R-:W-:Y:S02]  /*dfb0*/  F2FP.F16.E4M3.UNPACK_B R31, R15.reuse ;  /* 0x0000000fff1f723e */ /* 0x082fe400020006ff */
[----:B------:R-:W-:Y:S01]  /*dfc0*/  F2FP.F16.E4M3.UNPACK_B R32, R15.H1 ;  /* 0x0000000fff20723e */ /* 0x000fe200030006ff */
[----:B------:R-:W-:Y:S01]  /*dfd0*/  HADD2.F32 R45, -RZ, R43.H0_H0 ;  /* 0x2000002bff2d7230 */ /* 0x000fe20000004100 */
[----:B------:R-:W-:Y:S02]  /*dfe0*/  F2FP.F16.E4M3.UNPACK_B R28, R13.H1 ;  /* 0x0000000dff1c723e */ /* 0x000fe400030006ff */
[----:B------:R-:W-:-:S02]  /*dff0*/  F2FP.F16.E4M3.UNPACK_B R15, R12 ;  /* 0x0000000cff0f723e */ /* 0x000fc400020006ff */
[----:B------:R-:W-:Y:S01]  /*e000*/  F2FP.F16.E4M3.UNPACK_B R20, R12.H1 ;  /* 0x0000000cff14723e */ /* 0x000fe200030006ff */
[--C-:B------:R-:W-:Y:S01]  /*e010*/  HADD2.F32 R12, -RZ, R34.reuse.H0_H0 ;  /* 0x20000022ff0c7230 */ /* 0x100fe20000004100 */
[----:B------:R-:W-:Y:S01]  /*e020*/  LOP3.LUT R50, R53, 0xff000000, R21, 0xf8, !PT ;  /* 0xff00000035327812 */ /* 0x000fe200078ef815 */
[----:B------:R-:W-:Y:S01]  /*e030*/  HADD2.F32 R34, -RZ, R34.H1_H1 ;  /* 0x30000022ff227230 */ /* 0x000fe20000004100 */
[----:B------:R-:W-:Y:S02]  /*e040*/  F2FP.F16.E4M3.UNPACK_B R21, R13 ;  /* 0x0000000dff15723e */ /* 0x000fe400020006ff */
[-C--:B------:R-:W-:Y:S01]  /*e050*/  F2FP.F16.E4M3.UNPACK_B R13, R14.reuse ;  /* 0x0000000eff0d723e */ /* 0x080fe200020006ff */
[----:B------:R-:W-:Y:S01]  /*e060*/  FMUL.FTZ R53, R12, R51 ;  /* 0x000000330c357220 */ /* 0x000fe20000410000 */
[----:B------:R-:W-:Y:S01]  /*e070*/  F2FP.F16.E4M3.UNPACK_B R29, R14.H1 ;  /* 0x0000000eff1d723e */ /* 0x000fe200030006ff */
[--C-:B------:R-:W-:Y:S01]  /*e080*/  HADD2.F32 R14, -RZ, R28.reuse.H0_H0 ;  /* 0x2000001cff0e7230 */ /* 0x100fe20000004100 */
[----:B------:R-:W-:Y:S01]  /*e090*/  F2FP.F16.E4M3.UNPACK_B R33, R25 ;  /* 0x00000019ff21723e */ /* 0x000fe200020006ff */
[----:B------:R-:W-:Y:S01]  /*e0a0*/  HADD2.F32 R28, -RZ, R28.H1_H1 ;  /* 0x3000001cff1c7230 */ /* 0x000fe20000004100 */
[----:B------:R-:W-:-:S02]  /*e0b0*/  F2FP.F16.E4M3.UNPACK_B R38, R27 ;  /* 0x0000001bff26723e */ /* 0x000fc400020006ff */
[----:B------:R-:W-:Y:S02]  /*e0c0*/  F2FP.F16.E4M3.UNPACK_B R40, R27.H1 ;  /* 0x0000001bff28723e */ /* 0x000fe400030006ff */
[-C--:B------:R-:W-:Y:S02]  /*e0d0*/  F2FP.F16.E4M3.UNPACK_B R25, R24.reuse ;  /* 0x00000018ff19723e */ /* 0x080fe400020006ff */
[----:B------:R-:W-:Y:S01]  /*e0e0*/  F2FP.F16.E4M3.UNPACK_B R27, R24.H1 ;  /* 0x00000018ff1b723e */ /* 0x000fe200030006ff */
[-C--:B------:R-:W-:Y:S01]  /*e0f0*/  FMUL.FTZ R24, R12, R45.reuse ;  /* 0x0000002d0c187220 */ /* 0x080fe20000410000 */
[C---:B------:R-:W-:Y:S01]  /*e100*/  FFMA.FTZ R12, R14.reuse, R45, -R53 ;  /* 0x0000002d0e0c7223 */ /* 0x040fe20000010835 */
[----:B------:R-:W-:Y:S01]  /*e110*/  F2FP.F16.E4M3.UNPACK_B R49, R49 ;  /* 0x00000031ff31723e */ /* 0x000fe200020006ff */
[----:B------:R-:W-:Y:S01]  /*e120*/  HADD2.F32 R53, -RZ, R46.H1_H1 ;  /* 0x3000002eff357230 */ /* 0x000fe20000004100 */
[----:B------:R-:W-:Y:S01]  /*e130*/  F2FP.F16.E4M3.UNPACK_B R42, R42 ;  /* 0x0000002aff2a723e */ /* 0x000fe200020006ff */
[----:B------:R-:W-:Y:S01]  /*e140*/  HADD2.F32 R45, -RZ, R43.H1_H1 ;  /* 0x3000002bff2d7230 */ /* 0x000fe20000004100 */
[-C--:B------:R-:W-:Y:S01]  /*e150*/  F2FP.F16.E4M3.UNPACK_B R35, R26.reuse ;  /* 0x0000001aff23723e */ /* 0x080fe200020006ff */
[----:B------:R-:W-:Y:S01]  /*e160*/  FFMA.FTZ R14, R14, R51, R24 ;  /* 0x000000330e0e7223 */ /* 0x000fe20000010018 */
[----:B------:R-:W-:Y:S01]  /*e170*/  F2FP.F16.E4M3.UNPACK_B R37, R26.H1 ;  /* 0x0000001aff25723e */ /* 0x000fe200030006ff */
[----:B------:R-:W-:-:S02]  /*e180*/  HADD2.F32 R51, -RZ, R49.H0_H0 ;  /* 0x20000031ff337230 */ /* 0x000fc40000004100 */
[C---:B------:R-:W-:Y:S01]  /*e190*/  FMUL.FTZ R57, R34.reuse, R53 ;  /* 0x0000003522397220 */ /* 0x040fe20000410000 */
[----:B------:R-:W-:Y:S02]  /*e1a0*/  HADD2.F32 R26, -RZ, R33.H0_H0 ;  /* 0x20000021ff1a7230 */ /* 0x000fe40000004100 */
[-C--:B------:R-:W-:Y:S01]  /*e1b0*/  FMUL.FTZ R34, R34, R45.reuse ;  /* 0x0000002d22227220 */ /* 0x080fe20000410000 */
[----:B------:R-:W-:Y:S02]  /*e1c0*/  HADD2.F32 R43, -RZ, R42.H0_H0 ;  /* 0x2000002aff2b7230 */ /* 0x000fe40000004100 */
[----:B------:R-:W-:Y:S01]  /*e1d0*/  FFMA.FTZ R57, R28, R45, -R57 ;  /* 0x0000002d1c397223 */ /* 0x000fe20000010839 */
[----:B------:R-:W-:Y:S02]  /*e1e0*/  HADD2.F32 R24, -RZ, R21.H0_H0 ;  /* 0x20000015ff187230 */ /* 0x000fe40000004100 */
[----:B------:R-:W-:Y:S01]  /*e1f0*/  FMUL.FTZ R55, R26, R51 ;  /* 0x000000331a377220 */ /* 0x000fe20000410000 */
[----:B------:R-:W-:Y:S01]  /*e200*/  FFMA.FTZ R53, R28, R53, R34 ;  /* 0x000000351c357223 */ /* 0x000fe20000010022 */
[----:B------:R-:W-:Y:S01]  /*e210*/  FMUL.FTZ R26, R26, R43 ;  /* 0x0000002b1a1a7220 */ /* 0x000fe20000410000 */
[----:B------:R-:W-:Y:S01]  /*e220*/  F2FP.F16.E4M3.UNPACK_B R45, R50.H1 ;  /* 0x00000032ff2d723e */ /* 0x000fe200030006ff */
[----:B------:R-:W-:Y:S01]  /*e230*/  HADD2.F32 R34, -RZ, R49.H1_H1 ;  /* 0x30000031ff227230 */ /* 0x000fe20000004100 */
[----:B------:R-:W-:Y:S01]  /*e240*/  F2FP.F16.E4M3.UNPACK_B R28, R44.H1 ;  /* 0x0000002cff1c723e */ /* 0x000fe200030006ff */
[----:B------:R-:W-:Y:S01]  /*e250*/  FFMA.FTZ R51, R24, R51, R26 ;  /* 0x0000003318337223 */ /* 0x000fe2000001001a */
[----:B------:R-:W-:-:S02]  /*e260*/  HADD2.F32 R33, -RZ, R33.H1_H1 ;  /* 0x30000021ff217230 */ /* 0x000fc40000004100 */
[----:B------:R-:W-:Y:S01]  /*e270*/  FFMA.FTZ R55, R24, R43, -R55 ;  /* 0x0000002b18377223 */ /* 0x000fe20000010837 */
[----:B------:R-:W-:Y:S01]  /*e280*/  HADD2.F32 R42, -RZ, R42.H1_H1 ;  /* 0x3000002aff2a7230 */ /* 0x000fe20000004100 */
[----:B------:R-:W-:Y:S01]  /*e290*/  F2FP.F16.E4M3.UNPACK_B R50, R50 ;  /* 0x00000032ff32723e */ /* 0x000fe200020006ff */
[----:B------:R-:W-:Y:S02]  /*e2a0*/  HADD2.F32 R49, -RZ, R45.H0_H0 ;  /* 0x2000002dff317230 */ /* 0x000fe40000004100 */
[C---:B------:R-:W-:Y:S01]  /*e2b0*/  FMUL.FTZ R46, R33.reuse, R34 ;  /* 0x00000022212e7220 */ /* 0x040fe20000410000 */
[----:B------:R-:W-:Y:S02]  /*e2c0*/  HADD2.F32 R26, -RZ, R40.H0_H0 ;  /* 0x20000028ff1a7230 */ /* 0x000fe40000004100 */
[----:B------:R-:W-:Y:S01]  /*e2d0*/  FMUL.FTZ R33, R33, R42 ;  /* 0x0000002a21217220 */ /* 0x000fe20000410000 */
[----:B------:R-:W-:Y:S01]  /*e2e0*/  HADD2.F32 R43, -RZ, R28.H0_H0 ;  /* 0x2000001cff2b7230 */ /* 0x000fe20000004100 */
[----:B------:R-:W-:Y:S01]  /*e2f0*/  F2FP.F16.E4M3.UNPACK_B R44, R44 ;  /* 0x0000002cff2c723e */ /* 0x000fe200020006ff */
[----:B------:R-:W-:-:S02]  /*e300*/  HADD2.F32 R21, -RZ, R21.H1_H1 ;  /* 0x30000015ff157230 */ /* 0x000fc40000004100 */
[C---:B------:R-:W-:Y:S01]  /*e310*/  FMUL.FTZ R59, R26.reuse, R49 ;  /* 0x000000311a3b7220 */ /* 0x040fe20000410000 */
[----:B------:R-:W-:Y:S02]  /*e320*/  HADD2.F32 R24, -RZ, R32.H0_H0 ;  /* 0x20000020ff187230 */ /* 0x000fe40000004100 */
[-C--:B------:R-:W-:Y:S01]  /*e330*/  FMUL.FTZ R26, R26, R43.reuse ;  /* 0x0000002b1a1a7220 */ /* 0x080fe20000410000 */
[----:B------:R-:W-:Y:S02]  /*e340*/  HADD2.F32 R45, -RZ, R45.H1_H1 ;  /* 0x3000002dff2d7230 */ /* 0x000fe40000004100 */
[C---:B------:R-:W-:Y:S01]  /*e350*/  FFMA.FTZ R46, R21.reuse, R42, -R46 ;  /* 0x0000002a152e7223 */ /* 0x040fe2000001082e */
[----:B------:R-:W-:Y:S01]  /*e360*/  FFMA.FTZ R42, R21, R34, R33 ;  /* 0x00000022152a7223 */ /* 0x000fe20000010021 */
[----:B------:R-:W-:Y:S02]  /*e370*/  HADD2.F32 R40, -RZ, R40.H1_H1 ;  /* 0x30000028ff287230 */ /* 0x000fe40000004100 */
[C---:B------:R-:W-:Y:S01]  /*e380*/  FFMA.FTZ R56, R24.reuse, R43, -R59 ;  /* 0x0000002b18387223 */ /* 0x040fe2000001083b */
[----:B------:R-:W-:Y:S01]  /*e390*/  FFMA.FTZ R58, R24, R49, R26 ;  /* 0x00000031183a7223 */ /* 0x000fe2000001001a */
[----:B------:R-:W-:-:S02]  /*e3a0*/  HADD2.F32 R33, -RZ, R28.H1_H1 ;  /* 0x3000001cff217230 */ /* 0x000fc40000004100 */
[----:B------:R-:W-:Y:S02]  /*e3b0*/  HADD2.F32 R28, -RZ, R50.H0_H0 ;  /* 0x20000032ff1c7230 */ /* 0x000fe40000004100 */
[C---:B------:R-:W-:Y:S01]  /*e3c0*/  FMUL.FTZ R49, R40.reuse, R45 ;  /* 0x0000002d28317220 */ /* 0x040fe20000410000 */
[----:B------:R-:W-:Y:S02]  /*e3d0*/  HADD2.F32 R24, -RZ, R38.H0_H0 ;  /* 0x20000026ff187230 */ /* 0x000fe40000004100 */
[----:B------:R-:W-:Y:S01]  /*e3e0*/  FMUL.FTZ R40, R40, R33 ;  /* 0x0000002128287220 */ /* 0x000fe20000410000 */
[----:B------:R-:W-:Y:S02]  /*e3f0*/  HADD2.F32 R32, -RZ, R32.H1_H1 ;  /* 0x30000020ff207230 */ /* 0x000fe40000004100 */
[----:B------:R-:W-:Y:S02]  /*e400*/  HADD2.F32 R26, -RZ, R44.H0_H0 ;  /* 0x2000002cff1a7230 */ /* 0x000fe40000004100 */
[----:B------:R-:W-:Y:S01]  /*e410*/  FMUL.FTZ R34, R24, R28 ;  /* 0x0000001c18227220 */ /* 0x000fe20000410000 */
[----:B------:R-:W-:-:S02]  /*e420*/  HADD2.F32 R21, -RZ, R31.H0_H0 ;  /* 0x2000001fff157230 */ /* 0x000fc40000004100 */
[C---:B------:R-:W-:Y:S01]  /*e430*/  FFMA.FTZ R61, R32.reuse, R33, -R49 ;  /* 0x00000021203d7223 */ /* 0x040fe20000010831 */
[----:B------:R-:W-:Y:S01]  /*e440*/  FFMA.FTZ R63, R32, R45, R40 ;  /* 0x0000002d203f7223 */ /* 0x000fe20000010028 */
[-C--:B------:R-:W-:Y:S01]  /*e450*/  FMUL.FTZ R43, R24, R26.reuse ;  /* 0x0000001a182b7220 */ /* 0x080fe20000410000 */
[----:B------:R-:W-:Y:S01]  /*e460*/  F2FP.F16.E4M3.UNPACK_B R32, R47.H1 ;  /* 0x0000002fff20723e */ /* 0x000fe200030006ff */
[C---:B------:R-:W-:Y:S01]  /*e470*/  FFMA.FTZ R49, R21.reuse, R26, -R34 ;  /* 0x0000001a15317223 */ /* 0x040fe20000010822 */
[----:B------:R-:W-:Y:S01]  /*e480*/  F2FP.F16.E4M3.UNPACK_B R26, R41.H1 ;  /* 0x00000029ff1a723e */ /* 0x000fe200030006ff */
[----:B------:R-:W-:Y:S01]  /*e490*/  FFMA.FTZ R52, R21, R28, R43 ;  /* 0x0000001c15347223 */ /* 0x000fe2000001002b */
[----:B------:R-:W-:Y:S01]  /*e4a0*/  HADD2.F32 R50, -RZ, R50.H1_H1 ;  /* 0x30000032ff327230 */ /* 0x000fe20000004100 */
[----:B------:R-:W-:Y:S01]  /*e4b0*/  F2FP.F16.E4M3.UNPACK_B R47, R47 ;  /* 0x0000002fff2f723e */ /* 0x000fe200020006ff */
[----:B------:R-:W-:Y:S01]  /*e4c0*/  HADD2.F32 R38, -RZ, R38.H1_H1 ;  /* 0x30000026ff267230 */ /* 0x000fe20000004100 */
[----:B------:R-:W-:Y:S01]  /*e4d0*/  F2FP.F16.E4M3.UNPACK_B R41, R41 ;  /* 0x00000029ff29723e */ /* 0x000fe200020006ff */
[----:B------:R-:W-:Y:S01]  /*e4e0*/  HADD2.F32 R33, -RZ, R32.H0_H0 ;  /* 0x20000020ff217230 */ /* 0x000fe20000004100 */
[----:B------:R-:W-:Y:S01]  /*e4f0*/  F2FP.SATFINITE.E4M3.F32.PACK_AB_MERGE_C R58, R63, R58, RZ ;  /* 0x0000003a3f3a723e */ /* 0x000fe200048070ff */
[----:B------:R-:W-:-:S02]  /*e500*/  HADD2.F32 R24, -RZ, R27.H0_H0 ;  /* 0x2000001bff187230 */ /* 0x000fc40000004100 */
[----:B------:R-:W-:Y:S01]  /*e510*/  FMUL.FTZ R40, R38, R50 ;  /* 0x0000003226287220 */ /* 0x000fe20000410000 */
[----:B------:R-:W-:Y:S02]  /*e520*/  HADD2.F32 R44, -RZ, R44.H1_H1 ;  /* 0x3000002cff2c7230 */ /* 0x000fe40000004100 */
[----:B------:R-:W-:Y:S02]  /*e530*/  HADD2.F32 R28, -RZ, R26.H0_H0 ;  /* 0x2000001aff1c7230 */ /* 0x000fe40000004100 */
[----:B------:R-:W-:Y:S01]  /*e540*/  FMUL.FTZ R34, R24, R33 ;  /* 0x0000002118227220 */ /* 0x000fe20000410000 */
[----:B------:R-:W-:Y:S02]  /*e550*/  HADD2.F32 R31, -RZ, R31.H1_H1 ;  /* 0x3000001fff1f7230 */ /* 0x000fe40000004100 */
[----:B------:R-:W-:Y:S01]  /*e560*/  FMUL.FTZ R43, R38, R44 ;  /* 0x0000002c262b7220 */ /* 0x000fe20000410000 */
[----:B------:R-:W-:Y:S02]  /*e570*/  HADD2.F32 R21, -RZ, R20.H0_H0 ;  /* 0x20000014ff157230 */ /* 0x000fe40000004100 */
[----:B------:R-:W-:Y:S01]  /*e580*/  FMUL.FTZ R24, R24, R28 ;  /* 0x0000001c18187220 */ /* 0x000fe20000410000 */
[----:B------:R-:W-:-:S02]  /*e590*/  HADD2.F32 R32, -RZ, R32.H1_H1 ;  /* 0x30000020ff207230 */ /* 0x000fc40000004100 */
[C---:B------:R-:W-:Y:S01]  /*e5a0*/  FFMA.FTZ R54, R31.reuse, R44, -R40 ;  /* 0x0000002c1f367223 */ /* 0x040fe20000010828 */
[----:B------:R-:W-:Y:S02]  /*e5b0*/  HADD2.F32 R27, -RZ, R27.H1_H1 ;  /* 0x3000001bff1b7230 */ /* 0x000fe40000004100 */
[----:B------:R-:W-:Y:S01]  /*e5c0*/  FFMA.FTZ R59, R31, R50, R43 ;  /* 0x000000321f3b7223 */ /* 0x000fe2000001002b */
[----:B------:R-:W-:Y:S02]  /*e5d0*/  HADD2.F32 R26, -RZ, R26.H1_H1 ;  /* 0x3000001aff1a7230 */ /* 0x000fe40000004100 */
[C---:B------:R-:W-:Y:S01]  /*e5e0*/  FFMA.FTZ R40, R21.reuse, R33, R24 ;  /* 0x0000002115287223 */ /* 0x040fe20000010018 */
[----:B------:R-:W-:Y:S02]  /*e5f0*/  HADD2.F32 R20, -RZ, R20.H1_H1 ;  /* 0x30000014ff147230 */ /* 0x000fe40000004100 */
[----:B------:R-:W-:Y:S01]  /*e600*/  FFMA.FTZ R38, R21, R28, -R34 ;  /* 0x0000001c15267223 */ /* 0x000fe20000010822 */
[C---:B------:R-:W-:Y:S01]  /*e610*/  FMUL.FTZ R31, R27.reuse, R32 ;  /* 0x000000201b1f7220 */ /* 0x040fe20000410000 */
[----:B------:R-:W-:Y:S01]  /*e620*/  FMUL.FTZ R33, R27, R26 ;  /* 0x0000001a1b217220 */ /* 0x000fe20000410000 */
[----:B------:R-:W-:Y:S01]  /*e630*/  HADD2.F32 R27, -RZ, R47.H0_H0 ;  /* 0x2000002fff1b7230 */ /* 0x000fe20000004100 */
[----:B------:R-:W-:Y:S01]  /*e640*/  F2FP.F16.E4M3.UNPACK_B R28, R48.H1 ;  /* 0x00000030ff1c723e */ /* 0x000fe200030006ff */
[----:B------:R-:W-:-:S02]  /*e650*/  HADD2.F32 R21, -RZ, R25.H0_H0 ;  /* 0x20000019ff157230 */ /* 0x000fc40000004100 */
[C---:B------:R-:W-:Y:S01]  /*e660*/  FFMA.FTZ R43, R20.reuse, R26, -R31 ;  /* 0x0000001a142b7223 */ /* 0x040fe2000001081f */
        /* <DEDUP_REMOVED lines=11> */
[----:B------:R-:W-:Y:S02]  /*e720*/  HADD2.F32 R15, -RZ, R15.H1_H1 ;  /* 0x3000000fff0f7230 */ /* 0x000fe40000004100 */
[C---:B------:R-:W-:Y:S01]  /*e730*/  FMUL.FTZ R34, R25.reuse, R26 ;  /* 0x0000001a19227220 */ /* 0x040fe20000410000 */
[----:B------:R-:W-:Y:S01]  /*e740*/  F2FP.F16.E4M3.UNPACK_B R21, R30.H1 ;  /* 0x0000001eff15723e */ /* 0x000fe200030006ff */
[-C--:B------:R-:W-:Y:S01]  /*e750*/  FMUL.FTZ R27, R25, R24.reuse ;  /* 0x00000018191b7220 */ /* 0x080fe20000410000 */
[----:B------:R-:W-:Y:S02]  /*e760*/  HADD2.F32 R25, -RZ, R28.H0_H0 ;  /* 0x2000001cff197230 */ /* 0x000fe40000004100 */
[----:B------:R-:W-:Y:S01]  /*e770*/  FFMA.FTZ R34, R15, R24, -R34 ;  /* 0x000000180f227223 */ /* 0x000fe20000010822 */
[----:B------:R-:W-:-:S02]  /*e780*/  HADD2.F32 R20, -RZ, R37.H0_H0 ;  /* 0x20000025ff147230 */ /* 0x000fc40000004100 */
[----:B------:R-:W-:Y:S01]  /*e790*/  FFMA.FTZ R33, R15, R26, R27 ;  /* 0x0000001a0f217223 */ /* 0x000fe2000001001b */
[----:B------:R-:W-:Y:S01]  /*e7a0*/  HADD2.F32 R24, -RZ, R21.H0_H0 ;  /* 0x20000015ff187230 */ /* 0x000fe20000004100 */
[----:B------:R-:W-:Y:S01]  /*e7b0*/  F2FP.F16.E4M3.UNPACK_B R30, R30 ;  /* 0x0000001eff1e723e */ /* 0x000fe200020006ff */
[----:B------:R-:W-:Y:S02]  /*e7c0*/  HADD2.F32 R15, -RZ, R29.H0_H0 ;  /* 0x2000001dff0f7230 */ /* 0x000fe40000004100 */
[C---:B------:R-:W-:Y:S01]  /*e7d0*/  FMUL.FTZ R44, R20.reuse, R25 ;  /* 0x00000019142c7220 */ /* 0x040fe20000410000 */
[----:B------:R-:W-:Y:S02]  /*e7e0*/  HADD2.F32 R28, -RZ, R28.H1_H1 ;  /* 0x3000001cff1c7230 */ /* 0x000fe40000004100 */
[-C--:B------:R-:W-:Y:S01]  /*e7f0*/  FMUL.FTZ R20, R20, R24.reuse ;  /* 0x0000001814147220 */ /* 0x080fe20000410000 */
[----:B------:R-:W-:Y:S02]  /*e800*/  HADD2.F32 R37, -RZ, R37.H1_H1 ;  /* 0x30000025ff257230 */ /* 0x000fe40000004100 */
[----:B------:R-:W-:Y:S01]  /*e810*/  FFMA.FTZ R44, R15, R24, -R44 ;  /* 0x000000180f2c7223 */ /* 0x000fe2000001082c */
[----:B------:R-:W-:-:S02]  /*e820*/  HADD2.F32 R26, -RZ, R21.H1_H1 ;  /* 0x30000015ff1a7230 */ /* 0x000fc40000004100 */
[----:B------:R-:W-:Y:S01]  /*e830*/  FFMA.FTZ R27, R15, R25, R20 ;  /* 0x000000190f1b7223 */ /* 0x000fe20000010014 */
[----:B------:R-:W-:Y:S02]  /*e840*/  HADD2.F32 R29, -RZ, R29.H1_H1 ;  /* 0x3000001dff1d7230 */ /* 0x000fe40000004100 */
[C---:B------:R-:W-:Y:S01]  /*e850*/  FMUL.FTZ R24, R37.reuse, R28 ;  /* 0x0000001c25187220 */ /* 0x040fe20000410000 */
[--C-:B------:R-:W-:Y:S02]  /*e860*/  HADD2.F32 R20, -RZ, R35.reuse.H0_H0 ;  /* 0x20000023ff147230 */ /* 0x100fe40000004100 */
[-C--:B------:R-:W-:Y:S01]  /*e870*/  FMUL.FTZ R21, R37, R26.reuse ;  /* 0x0000001a25157220 */ /* 0x080fe20000410000 */
[----:B------:R-:W-:Y:S02]  /*e880*/  HADD2.F32 R35, -RZ, R35.H1_H1 ;  /* 0x30000023ff237230 */ /* 0x000fe40000004100 */
[----:B------:R-:W-:Y:S01]  /*e890*/  FFMA.FTZ R37, R29, R26, -R24 ;  /* 0x0000001a1d257223 */ /* 0x000fe20000010818 */
[----:B------:R-:W-:-:S02]  /*e8a0*/  HADD2.F32 R24, -RZ, R48.H0_H0 ;  /* 0x20000030ff187230 */ /* 0x000fc40000004100 */
[----:B------:R-:W-:Y:S01]  /*e8b0*/  FFMA.FTZ R50, R29, R28, R21 ;  /* 0x0000001c1d327223 */ /* 0x000fe20000010015 */
[----:B------:R-:W-:Y:S02]  /*e8c0*/  HADD2.F32 R21, -RZ, R30.H0_H0 ;  /* 0x2000001eff157230 */ /* 0x000fe40000004100 */
[----:B------:R-:W-:Y:S02]  /*e8d0*/  HADD2.F32 R48, -RZ, R48.H1_H1 ;  /* 0x30000030ff307230 */ /* 0x000fe40000004100 */
[C---:B------:R-:W-:Y:S01]  /*e8e0*/  FMUL.FTZ R26, R20.reuse, R24 ;  /* 0x00000018141a7220 */ /* 0x040fe20000410000 */
[----:B------:R-:W-:Y:S02]  /*e8f0*/  HADD2.F32 R30, -RZ, R30.H1_H1 ;  /* 0x3000001eff1e7230 */ /* 0x000fe40000004100 */
[----:B------:R-:W-:Y:S01]  /*e900*/  FMUL.FTZ R25, R20, R21 ;  /* 0x0000001514197220 */ /* 0x000fe20000410000 */
[--C-:B------:R-:W-:Y:S02]  /*e910*/  HADD2.F32 R15, -RZ, R13.reuse.H0_H0 ;  /* 0x2000000dff0f7230 */ /* 0x100fe40000004100 */
[----:B------:R-:W-:Y:S01]  /*e920*/  FMUL.FTZ R28, R35, R48 ;  /* 0x00000030231c7220 */ /* 0x000fe20000410000 */
[----:B------:R-:W-:-:S02]  /*e930*/  HADD2.F32 R13, -RZ, R13.H1_H1 ;  /* 0x3000000dff0d7230 */ /* 0x000fc40000004100 */
[----:B------:R-:W-:Y:S01]  /*e940*/  FMUL.FTZ R35, R35, R30 ;  /* 0x0000001e23237220 */ /* 0x000fe20000410000 */
[----:B------:R-:W-:Y:S01]  /*e950*/  F2FP.SATFINITE.E4M3.F32.PACK_AB_MERGE_C R50, R50, R27, RZ ;  /* 0x0000001b3232723e */ /* 0x000fe200048070ff */
[C---:B------:R-:W-:Y:S01]  /*e960*/  FFMA.FTZ R26, R15.reuse, R21, -R26 ;  /* 0x000000150f1a7223 */ /* 0x040fe2000001081a */
[----:B------:R-:W-:Y:S01]  /*e970*/  FFMA.FTZ R20, R15, R24, R25 ;  /* 0x000000180f147223 */ /* 0x000fe20000010019 */
[C---:B------:R-:W-:Y:S01]  /*e980*/  FFMA.FTZ R21, R13.reuse, R30, -R28 ;  /* 0x0000001e0d157223 */ /* 0x040fe2000001081c */
[----:B------:R-:W-:Y:S01]  /*e990*/  FFMA.FTZ R35, R13, R48, R35 ;  /* 0x000000300d237223 */ /* 0x000fe20000010023 */
[----:B------:R-:W-:Y:S02]  /*e9a0*/  F2FP.SATFINITE.E4M3.F32.PACK_AB_MERGE_C R13, R57, R12, RZ ;  /* 0x0000000c390d723e */ /* 0x000fe400048070ff */
[----:B------:R-:W-:Y:S02]  /*e9b0*/  F2FP.SATFINITE.E4M3.F32.PACK_AB_MERGE_C R25, R53, R14, RZ ;  /* 0x0000000e3519723e */ /* 0x000fe400048070ff */
[----:B------:R-:W-:-:S02]  /*e9c0*/  F2FP.SATFINITE.E4M3.F32.PACK_AB_MERGE_C R15, R61, R56, RZ ;  /* 0x000000383d0f723e */ /* 0x000fc400048070ff */
[----:B------:R-:W-:Y:S02]  /*e9d0*/  F2FP.SATFINITE.E4M3.F32.PACK_AB_MERGE_C R12, R43, R38, RZ ;  /* 0x000000262b0c723e */ /* 0x000fe400048070ff */
[----:B------:R-:W-:Y:S02]  /*e9e0*/  F2FP.SATFINITE.E4M3.F32.PACK_AB_MERGE_C R14, R37, R44, RZ ;  /* 0x0000002c250e723e */ /* 0x000fe400048070ff */
[----:B------:R-:W-:Y:S02]  /*e9f0*/  F2FP.SATFINITE.E4M3.F32.PACK_AB_MERGE_C R24, R45, R40, RZ ;  /* 0x000000282d18723e */ /* 0x000fe400048070ff */
[----:B------:R-:W-:Y:S02]  /*ea00*/  F2FP.SATFINITE.E4M3.F32.PACK_AB_MERGE_C R13, R46, R55, R13 ;  /* 0x000000372e0d723e */ /* 0x000fe4000480700d */
[----:B------:R-:W-:Y:S02]  /*ea10*/  F2FP.SATFINITE.E4M3.F32.PACK_AB_MERGE_C R15, R54, R49, R15 ;  /* 0x00000031360f723e */ /* 0x000fe4000480700f */
[----:B------:R-:W-:-:S02]  /*ea20*/  F2FP.SATFINITE.E4M3.F32.PACK_AB_MERGE_C R12, R34, R31, R12 ;  /* 0x0000001f220c723e */ /* 0x000fc4000480700c */
[----:B------:R-:W-:Y:S02]  /*ea30*/  F2FP.SATFINITE.E4M3.F32.PACK_AB_MERGE_C R14, R21, R26, R14 ;  /* 0x0000001a150e723e */ /* 0x000fe4000480700e */
[----:B------:R-:W-:Y:S02]  /*ea40*/  F2FP.SATFINITE.E4M3.F32.PACK_AB_MERGE_C R25, R42, R51, R25 ;  /* 0x000000332a19723e */ /* 0x000fe40004807019 */
[----:B------:R-:W-:Y:S01]  /*ea50*/  F2FP.SATFINITE.E4M3.F32.PACK_AB_MERGE_C R27, R59, R52, R58 ;  /* 0x000000343b1b723e */ /* 0x000fe2000480703a */
[----:B------:R1:W-:Y:S01]  /*ea60*/  STS.128 [R0+0x14400], R12 ;  /* 0x0144000c00007388 */ /* 0x0003e20000000c00 */
[----:B------:R-:W-:Y:S02]  /*ea70*/  F2FP.SATFINITE.E4M3.F32.PACK_AB_MERGE_C R24, R33, R32, R24 ;  /* 0x000000202118723e */ /* 0x000fe40004807018 */
[----:B------:R-:W-:-:S05]  /*ea80*/  F2FP.SATFINITE.E4M3.F32.PACK_AB_MERGE_C R26, R35, R20, R50 ;  /* 0x00000014231a723e */ /* 0x000fca0004807032 */
[----:B------:R1:W-:Y:S02]  /*ea90*/  STS.128 [R3+0x14400], R24 ;  /* 0x0144001803007388 */ /* 0x0003e40000000c00 */
.L_x_1933:
[----:B------:R-:W-:Y:S05]  /*eaa0*/  BSYNC B1 ;  /* 0x0000000000017941 */ /* 0x000fea0003800000 */
.L_x_1932:
[----:B------:R-:W-:Y:S05]  /*eab0*/  @P0 BRA `(.L_x_1924) ;  /* 0x0000000c00c80947 */ /* 0x000fea0003800000 */
[----:B------:R-:W2:Y:S01]  /*eac0*/  LDL R49, [R1+0x10] ;  /* 0x0000100001317983 */ /* 0x000ea20000100800 */
[----:B-1---5:R-:W-:Y:S01]  /*ead0*/  SHF.R.U32.HI R13, RZ, 0x8, R9 ;  /* 0x00000008ff0d7819 */ /* 0x022fe20000011609 */
[----:B------:R-:W-:Y:S01]  /*eae0*/  IMAD.IADD R39, R18, 0x1, R39 ;  /* 0x0000000112277824 */ /* 0x000fe200078e0227 */
[----:B------:R-:W-:Y:S02]  /*eaf0*/  SHF.R.U32.HI R3, RZ, 0x8, R8 ;  /* 0x00000008ff037819 */ /* 0x000fe40000011608 */
[----:B------:R-:W-:Y:S02]  /*eb00*/  LOP3.LUT R12, R9, 0xff, RZ, 0xc0, !PT ;  /* 0x000000ff090c7812 */ /* 0x000fe400078ec0ff */
[----:B------:R-:W-:Y:S02]  /*eb10*/  LOP3.LUT R13, R13, 0xff, RZ, 0xc0, !PT ;  /* 0x000000ff0d0d7812 */ /* 0x000fe400078ec0ff */
[----:B0-----:R-:W-:Y:S02]  /*eb20*/  LOP3.LUT R0, R8, 0xff, RZ, 0xc0, !PT ;  /* 0x000000ff08007812 */ /* 0x001fe400078ec0ff */
[----:B------:R-:W-:-:S02]  /*eb30*/  LOP3.LUT R3, R3, 0xff, RZ, 0xc0, !PT ;  /* 0x000000ff03037812 */ /* 0x000fc400078ec0ff */
[----:B------:R-:W-:Y:S02]  /*eb40*/  PRMT R20, R13, 0x7604, R12 ;  /* 0x000076040d147816 */ /* 0x000fe4000000000c */
[----:B------:R-:W-:Y:S02]  /*eb50*/  SHF.R.U32.HI R12, RZ, 0x8, R10 ;  /* 0x00000008ff0c7819 */ /* 0x000fe4000001160a */
[----:B------:R-:W-:Y:S02]  /*eb60*/  PRMT R3, R3, 0x7604, R0 ;  /* 0x0000760403037816 */ /* 0x000fe40000000000 */
[----:B------:R-:W-:Y:S02]  /*eb70*/  LOP3.LUT R0, R10, 0xff, RZ, 0xc0, !PT ;  /* 0x000000ff0a007812 */ /* 0x000fe400078ec0ff */
[----:B------:R-:W-:Y:S02]  /*eb80*/  LOP3.LUT R13, R12, 0xff, RZ, 0xc0, !PT ;  /* 0x000000ff0c0d7812 */ /* 0x000fe400078ec0ff */
[----:B------:R-:W-:-:S02]  /*eb90*/  SHF.R.U32.HI R24, RZ, 0x3, R210 ;  /* 0x00000003ff187819 */ /* 0x000fc400000116d2 */
[----:B------:R-:W-:Y:S02]  /*eba0*/  PRMT R29, R13, 0x7604, R0 ;  /* 0x000076040d1d7816 */ /* 0x000fe40000000000 */
[----:B------:R-:W-:Y:S02]  /*ebb0*/  LOP3.LUT R0, R210, 0x70, R39, 0xf8, !PT ;  /* 0x00000070d2007812 */ /* 0x000fe400078ef827 */
[----:B------:R-:W-:Y:S02]  /*ebc0*/  SHF.R.U32.HI R15, RZ, 0x8, R11 ;  /* 0x00000008ff0f7819 */ /* 0x000fe4000001160b */
[----:B------:R-:W-:Y:S02]  /*ebd0*/  LOP3.LUT R0, R0, R24, RZ, 0x3c, !PT ;  /* 0x0000001800007212 */ /* 0x000fe400078e3cff */
[----:B------:R-:W-:Y:S02]  /*ebe0*/  SHF.R.U32.HI R21, RZ, 0x8, R4 ;  /* 0x00000008ff157819 */ /* 0x000fe40000011604 */
[----:B------:R-:W-:-:S02]  /*ebf0*/  IADD3 R0, R17, R0, R216 ;  /* 0x0000000011007210 */ /* 0x000fc40007ffe0d8 */
[----:B------:R-:W-:Y:S02]  /*ec00*/  LOP3.LUT R14, R11, 0xff, RZ, 0xc0, !PT ;  /* 0x000000ff0b0e7812 */ /* 0x000fe400078ec0ff */
[----:B------:R-:W-:Y:S01]  /*ec10*/  LOP3.LUT R12, R4, 0xff, RZ, 0xc0, !PT ;  /* 0x000000ff040c7812 */ /* 0x000fe200078ec0ff */
[----:B------:R-:W0:Y:S01]  /*ec20*/  LDS.128 R24, [R0+0x14400] ;  /* 0x0144000000187984 */ /* 0x000e220000000c00 */
[----:B------:R-:W-:Y:S02]  /*ec30*/  LOP3.LUT R15, R15, 0xff, RZ, 0xc0, !PT ;  /* 0x000000ff0f0f7812 */ /* 0x000fe400078ec0ff */
[----:B------:R-:W-:Y:S02]  /*ec40*/  LOP3.LUT R21, R21, 0xff, RZ, 0xc0, !PT ;  /* 0x000000ff15157812 */ /* 0x000fe400078ec0ff */
[----:B------:R-:W-:Y:S02]  /*ec50*/  PRMT R28, R15, 0x7604, R14 ;  /* 0x000076040f1c7816 */ /* 0x000fe4000000000e */
[----:B------:R-:W-:-:S02]  /*ec60*/  PRMT R35, R21, 0x7604, R12 ;  /* 0x0000760415237816 */ /* 0x000fc4000000000c */
[----:B------:R-:W-:Y:S02]  /*ec70*/  SHF.R.U32.HI R30, RZ, 0x8, R5 ;  /* 0x00000008ff1e7819 */ /* 0x000fe40000011605 */
[----:B------:R-:W-:Y:S02]  /*ec80*/  SHF.R.U32.HI R32, RZ, 0x8, R6 ;  /* 0x00000008ff207819 */ /* 0x000fe40000011606 */
[----:B------:R-:W-:Y:S02]  /*ec90*/  LOP3.LUT R21, R5, 0xff, RZ, 0xc0, !PT ;  /* 0x000000ff05157812 */ /* 0x000fe400078ec0ff */
[----:B------:R-:W-:Y:S02]  /*eca0*/  LOP3.LUT R30, R30, 0xff, RZ, 0xc0, !PT ;  /* 0x000000ff1e1e7812 */ /* 0x000fe400078ec0ff */
[----:B------:R-:W-:Y:S02]  /*ecb0*/  LOP3.LUT R31, R6, 0xff, RZ, 0xc0, !PT ;  /* 0x000000ff061f7812 */ /* 0x000fe400078ec0ff */
[----:B------:R-:W-:-:S02]  /*ecc0*/  LOP3.LUT R32, R32, 0xff, RZ, 0xc0, !PT ;  /* 0x000000ff20207812 */ /* 0x000fc400078ec0ff */
[----:B------:R-:W-:Y:S02]  /*ecd0*/  PRMT R30, R30, 0x7604, R21 ;  /* 0x000076041e1e7816 */ /* 0x000fe40000000015 */
[----:B------:R-:W-:Y:S02]  /*ece0*/  SHF.R.U32.HI R37, RZ, 0x10, R5 ;  /* 0x00000010ff257819 */ /* 0x000fe40000011605 */
[----:B------:R-:W-:Y:S02]  /*ecf0*/  SHF.R.U32.HI R21, RZ, 0x10, R9 ;  /* 0x00000010ff157819 */ /* 0x000fe40000011609 */
[----:B------:R-:W-:Y:S01]  /*ed00*/  PRMT R39, R32, 0x7604, R31 ;  /* 0x0000760420277816 */ /* 0x000fe2000000001f */
[----:B------:R-:W-:Y:S01]  /*ed10*/  IMAD.U32 R37, R37, 0x10000, RZ ;  /* 0x0001000025257824 */ /* 0x000fe200078e00ff */
[----:B------:R-:W-:Y:S01]  /*ed20*/  SHF.R.U32.HI R31, RZ, 0x10, R11 ;  /* 0x00000010ff1f7819 */ /* 0x000fe2000001160b */
[----:B------:R-:W-:Y:S01]  /*ed30*/  IMAD.U32 R21, R21, 0x10000, RZ ;  /* 0x0001000015157824 */ /* 0x000fe200078e00ff */
[----:B------:R-:W-:-:S02]  /*ed40*/  SHF.R.U32.HI R34, RZ, 0x8, R7 ;  /* 0x00000008ff227819 */ /* 0x000fc40000011607 */
[----:B------:R-:W-:Y:S01]  /*ed50*/  SHF.R.U32.HI R41, RZ, 0x10, R7 ;  /* 0x00000010ff297819 */ /* 0x000fe20000011607 */
[----:B------:R-:W-:Y:S01]  /*ed60*/  IMAD.U32 R31, R31, 0x10000, RZ ;  /* 0x000100001f1f7824 */ /* 0x000fe200078e00ff */
[----:B------:R-:W-:Y:S02]  /*ed70*/  LOP3.LUT R33, R7, 0xff, RZ, 0xc0, !PT ;  /* 0x000000ff07217812 */ /* 0x000fe400078ec0ff */
[----:B------:R-:W-:Y:S01]  /*ed80*/  LOP3.LUT R34, R34, 0xff, RZ, 0xc0, !PT ;  /* 0x000000ff22227812 */ /* 0x000fe200078ec0ff */
[----:B------:R-:W-:Y:S01]  /*ed90*/  IMAD.U32 R41, R41, 0x10000, RZ ;  /* 0x0001000029297824 */ /* 0x000fe200078e00ff */
[----:B------:R-:W-:Y:S02]  /*eda0*/  LOP3.LUT R37, R30, 0xff0000, R37, 0xf8, !PT ;  /* 0x00ff00001e257812 */ /* 0x000fe400078ef825 */
[----:B------:R-:W-:Y:S02]  /*edb0*/  LOP3.LUT R21, R20, 0xff0000, R21, 0xf8, !PT ;  /* 0x00ff000014157812 */ /* 0x000fe400078ef815 */
[----:B------:R-:W-:-:S02]  /*edc0*/  PRMT R34, R34, 0x7604, R33 ;  /* 0x0000760422227816 */ /* 0x000fc40000000021 */
[----:B------:R-:W-:Y:S02]  /*edd0*/  LOP3.LUT R33, R28, 0xff0000, R31, 0xf8, !PT ;  /* 0x00ff00001c217812 */ /* 0x000fe400078ef81f */
[----:B------:R-:W-:Y:S02]  /*ede0*/  LOP3.LUT R39, R39, 0xff0000, R6, 0xf8, !PT ;  /* 0x00ff000027277812 */ /* 0x000fe400078ef806 */
[----:B------:R-:W-:Y:S02]  /*edf0*/  LOP3.LUT R37, R37, 0xff000000, R5, 0xf8, !PT ;  /* 0xff00000025257812 */ /* 0x000fe400078ef805 */
[----:B------:R-:W-:Y:S02]  /*ee00*/  LOP3.LUT R20, R21, 0xff000000, R9, 0xf8, !PT ;  /* 0xff00000015147812 */ /* 0x000fe400078ef809 */
[----:B------:R-:W-:Y:S02]  /*ee10*/  LOP3.LUT R41, R34, 0xff0000, R41, 0xf8, !PT ;  /* 0x00ff000022297812 */ /* 0x000fe400078ef829 */
[----:B------:R-:W-:-:S02]  /*ee20*/  LOP3.LUT R35, R35, 0xff0000, R4, 0xf8, !PT ;  /* 0x00ff000023237812 */ /* 0x000fc400078ef804 */
[----:B------:R-:W-:Y:S02]  /*ee30*/  LOP3.LUT R34, R33, 0xff000000, R11, 0xf8, !PT ;  /* 0xff00000021227812 */ /* 0x000fe400078ef80b */
[----:B------:R-:W-:Y:S02]  /*ee40*/  LOP3.LUT R40, R39, 0xff000000, R6, 0xf8, !PT ;  /* 0xff00000027287812 */ /* 0x000fe400078ef806 */
[----:B------:R-:W-:Y:S02]  /*ee50*/  F2FP.F16.E4M3.UNPACK_B R33, R37 ;  /* 0x00000025ff21723e */ /* 0x000fe400020006ff */
[-C--:B0-----:R-:W-:Y:S02]  /*ee60*/  F2FP.F16.E4M3.UNPACK_B R6, R25.reuse ;  /* 0x00000019ff06723e */ /* 0x081fe400020006ff */
[----:B------:R-:W-:Y:S01]  /*ee70*/  F2FP.F16.E4M3.UNPACK_B R11, R20 ;  /* 0x00000014ff0b723e */ /* 0x000fe200020006ff */
[----:B------:R-:W-:Y:S01]  /*ee80*/  HADD2.F32 R38, -RZ, R33.H0_H0 ;  /* 0x20000021ff267230 */ /* 0x000fe20000004100 */
[----:B------:R-:W-:Y:S01]  /*ee90*/  LOP3.LUT R35, R35, 0xff000000, R4, 0xf8, !PT ;  /* 0xff00000023237812 */ /* 0x000fe200078ef804 */
[----:B------:R-:W-:Y:S01]  /*eea0*/  HADD2.F32 R5, -RZ, R6.H0_H0 ;  /* 0x20000006ff057230 */ /* 0x000fe20000004100 */
[----:B------:R-:W-:Y:S01]  /*eeb0*/  LOP3.LUT R31, R29, 0xff0000, R10, 0xf8, !PT ;  /* 0x00ff00001d1f7812 */ /* 0x000fe200078ef80a */
[----:B------:R-:W-:Y:S01]  /*eec0*/  HADD2.F32 R30, -RZ, R11.H0_H0 ;  /* 0x2000000bff1e7230 */ /* 0x000fe20000004100 */
[----:B------:R-:W-:-:S02]  /*eed0*/  F2FP.F16.E4M3.UNPACK_B R25, R25.H1 ;  /* 0x00000019ff19723e */ /* 0x000fc400030006ff */
[----:B------:R-:W-:Y:S01]  /*eee0*/  LOP3.LUT R32, R31, 0xff000000, R10, 0xf8, !PT ;  /* 0xff0000001f207812 */ /* 0x000fe200078ef80a */
[C---:B------:R-:W-:Y:S01]  /*eef0*/  FMUL.FTZ R42, R5.reuse, R38 ;  /* 0x00000026052a7220 */ /* 0x040fe20000410000 */
[----:B------:R-:W-:Y:S01]  /*ef00*/  FMUL.FTZ R31, R5, R30 ;  /* 0x0000001e051f7220 */ /* 0x000fe20000410000 */
[----:B------:R-:W-:Y:S02]  /*ef10*/  F2FP.F16.E4M3.UNPACK_B R37, R37.H1 ;  /* 0x00000025ff25723e */ /* 0x000fe400030006ff */
[----:B------:R-:W-:Y:S02]  /*ef20*/  LOP3.LUT R41, R41, 0xff000000, R7, 0xf8, !PT ;  /* 0xff00000029297812 */ /* 0x000fe400078ef807 */
[--C-:B------:R-:W-:Y:S01]  /*ef30*/  LOP3.LUT R3, R3, 0xff0000, R8.reuse, 0xf8, !PT ;  /* 0x00ff000003037812 */ /* 0x100fe200078ef808 */
[----:B------:R-:W-:Y:S01]  /*ef40*/  HADD2.F32 R39, -RZ, R37.H0_H0 ;  /* 0x20000025ff277230 */ /* 0x000fe20000004100 */
[----:B------:R-:W-:Y:S02]  /*ef50*/  F2FP.F16.E4M3.UNPACK_B R28, R27 ;  /* 0x0000001bff1c723e */ /* 0x000fe400020006ff */
[----:B------:R-:W-:-:S02]  /*ef60*/  LOP3.LUT R29, R3, 0xff000000, R8, 0xf8, !PT ;  /* 0xff000000031d7812 */ /* 0x000fc400078ef808 */
[----:B------:R-:W-:Y:S02]  /*ef70*/  F2FP.F16.E4M3.UNPACK_B R27, R27.H1 ;  /* 0x0000001bff1b723e */ /* 0x000fe400030006ff */
[-C--:B------:R-:W-:Y:S02]  /*ef80*/  F2FP.F16.E4M3.UNPACK_B R10, R24.reuse ;  /* 0x00000018ff0a723e */ /* 0x080fe400020006ff */
[----:B------:R-:W-:Y:S02]  /*ef90*/  F2FP.F16.E4M3.UNPACK_B R24, R24.H1 ;  /* 0x00000018ff18723e */ /* 0x000fe400030006ff */
[-C--:B------:R-:W-:Y:S02]  /*efa0*/  F2FP.F16.E4M3.UNPACK_B R21, R26.reuse ;  /* 0x0000001aff15723e */ /* 0x080fe400020006ff */
[----:B------:R-:W-:Y:S01]  /*efb0*/  F2FP.F16.E4M3.UNPACK_B R26, R26.H1 ;  /* 0x0000001aff1a723e */ /* 0x000fe200030006ff */
[----:B--2---:R-:W0:Y:S02]  /*efc0*/  LDS.128 R12, [R49+0x14400] ;  /* 0x01440000310c7984 */ /* 0x004e240000000c00 */
[----:B0-----:R-:W-:-:S02]  /*efd0*/  F2FP.F16.E4M3.UNPACK_B R4, R13 ;  /* 0x0000000dff04723e */ /* 0x001fc400020006ff */
[----:B------:R-:W-:Y:S02]  /*efe0*/  F2FP.F16.E4M3.UNPACK_B R13, R13.H1 ;  /* 0x0000000dff0d723e */ /* 0x000fe400030006ff */
[-C--:B------:R-:W-:Y:S01]  /*eff0*/  F2FP.F16.E4M3.UNPACK_B R8, R15.reuse ;  /* 0x0000000fff08723e */ /* 0x080fe200020006ff */
[--C-:B------:R-:W-:Y:S01]  /*f000*/  HADD2.F32 R9, -RZ, R4.reuse.H0_H0 ;  /* 0x20000004ff097230 */ /* 0x100fe20000004100 */
[----:B------:R-:W-:Y:S01]  /*f010*/  F2FP.F16.E4M3.UNPACK_B R15, R15.H1 ;  /* 0x0000000fff0f723e */ /* 0x000fe200030006ff */
[----:B------:R-:W-:Y:S01]  /*f020*/  HADD2.F32 R4, -RZ, R4.H1_H1 ;  /* 0x30000004ff047230 */ /* 0x000fe20000004100 */
[----:B------:R-:W-:Y:S02]  /*f030*/  F2FP.F16.E4M3.UNPACK_B R3, R12 ;  /* 0x0000000cff03723e */ /* 0x000fe400020006ff */
[C---:B------:R-:W-:Y:S01]  /*f040*/  FFMA.FTZ R5, R9.reuse, R30, -R42 ;  /* 0x0000001e09057223 */ /* 0x040fe2000001082a */
[----:B------:R-:W-:Y:S01]  /*f050*/  FFMA.FTZ R9, R9, R38, R31 ;  /* 0x0000002609097223 */ /* 0x000fe2000001001f */
[----:B------:R-:W-:Y:S01]  /*f060*/  HADD2.F32 R31, -RZ, R11.H1_H1 ;  /* 0x3000000bff1f7230 */ /* 0x000fe20000004100 */
[----:B------:R-:W-:Y:S01]  /*f070*/  F2FP.F16.E4M3.UNPACK_B R30, R20.H1 ;  /* 0x00000014ff1e723e */ /* 0x000fe200030006ff */
[----:B------:R-:W-:Y:S01]  /*f080*/  HADD2.F32 R38, -RZ, R33.H1_H1 ;  /* 0x30000021ff267230 */ /* 0x000fe20000004100 */
[----:B------:R-:W-:Y:S01]  /*f090*/  F2FP.F16.E4M3.UNPACK_B R12, R12.H1 ;  /* 0x0000000cff0c723e */ /* 0x000fe200030006ff */
[----:B------:R-:W-:Y:S01]  /*f0a0*/  HADD2.F32 R11, -RZ, R6.H1_H1 ;  /* 0x30000006ff0b7230 */ /* 0x000fe20000004100 */
[-C--:B------:R-:W-:Y:S01]  /*f0b0*/  F2FP.F16.E4M3.UNPACK_B R7, R14.reuse ;  /* 0x0000000eff07723e */ /* 0x080fe200020006ff */
[----:B------:R-:W-:Y:S01]  /*f0c0*/  HADD2.F32 R20, -RZ, R25.H0_H0 ;  /* 0x20000019ff147230 */ /* 0x000fe20000004100 */
[----:B------:R-:W-:Y:S01]  /*f0d0*/  F2FP.F16.E4M3.UNPACK_B R14, R14.H1 ;  /* 0x0000000eff0e723e */ /* 0x000fe200030006ff */
[----:B------:R-:W-:-:S02]  /*f0e0*/  HADD2.F32 R33, -RZ, R30.H0_H0 ;  /* 0x2000001eff217230 */ /* 0x000fc40000004100 */
[CC--:B------:R-:W-:Y:S01]  /*f0f0*/  FMUL.FTZ R43, R11.reuse, R38.reuse ;  /* 0x000000260b2b7220 */ /* 0x0c0fe20000410000 */
[----:B------:R-:W-:Y:S02]  /*f100*/  HADD2.F32 R6, -RZ, R13.H0_H0 ;  /* 0x2000000dff067230 */ /* 0x000fe40000004100 */
[C---:B------:R-:W-:Y:S01]  /*f110*/  FMUL.FTZ R45, R20.reuse, R39 ;  /* 0x00000027142d7220 */ /* 0x040fe20000410000 */
[----:B------:R-:W-:Y:S01]  /*f120*/  FMUL.FTZ R11, R11, R31 ;  /* 0x0000001f0b0b7220 */ /* 0x000fe20000410000 */
[----:B------:R-:W-:Y:S01]  /*f130*/  FMUL.FTZ R20, R20, R33 ;  /* 0x0000002114147220 */ /* 0x000fe20000410000 */
[----:B------:R-:W-:Y:S01]  /*f140*/  FFMA.FTZ R42, R4, R31, -R43 ;  /* 0x0000001f042a7223 */ /* 0x000fe2000001082b */
[----:B------:R-:W-:Y:S01]  /*f150*/  FFMA.FTZ R45, R6, R33, -R45 ;  /* 0x00000021062d7223 */ /* 0x000fe2000001082d */
[----:B------:R-:W-:Y:S01]  /*f160*/  FFMA.FTZ R38, R4, R38, R11 ;  /* 0x0000002604267223 */ /* 0x000fe2000001000b */
[----:B------:R-:W-:Y:S01]  /*f170*/  F2FP.F16.E4M3.UNPACK_B R33, R41 ;  /* 0x00000029ff21723e */ /* 0x000fe200020006ff */
[----:B------:R-:W-:Y:S01]  /*f180*/  FFMA.FTZ R39, R6, R39, R20 ;  /* 0x0000002706277223 */ /* 0x000fe20000010014 */
[-C--:B------:R-:W-:Y:S01]  /*f190*/  F2FP.F16.E4M3.UNPACK_B R11, R34.reuse ;  /* 0x00000022ff0b723e */ /* 0x080fe200020006ff */
[----:B------:R-:W-:Y:S01]  /*f1a0*/  HADD2.F32 R20, -RZ, R37.H1_H1 ;  /* 0x30000025ff147230 */ /* 0x000fe20000004100 */
[----:B------:R-:W-:Y:S01]  /*f1b0*/  F2FP.F16.E4M3.UNPACK_B R41, R41.H1 ;  /* 0x00000029ff29723e */ /* 0x000fe200030006ff */
[----:B------:R-:W-:Y:S01]  /*f1c0*/  HADD2.F32 R25, -RZ, R25.H1_H1 ;  /* 0x30000019ff197230 */ /* 0x000fe20000004100 */
[----:B------:R-:W-:Y:S01]  /*f1d0*/  F2FP.F16.E4M3.UNPACK_B R34, R34.H1 ;  /* 0x00000022ff22723e */ /* 0x000fe200030006ff */
[----:B------:R-:W-:-:S02]  /*f1e0*/  HADD2.F32 R37, -RZ, R33.H0_H0 ;  /* 0x20000021ff257230 */ /* 0x000fc40000004100 */
[----:B------:R-:W-:Y:S02]  /*f1f0*/  HADD2.F32 R6, -RZ, R28.H0_H0 ;  /* 0x2000001cff067230 */ /* 0x000fe40000004100 */
[C---:B------:R-:W-:Y:S01]  /*f200*/  FMUL.FTZ R44, R25.reuse, R20 ;  /* 0x00000014192c7220 */ /* 0x040fe20000410000 */
[----:B------:R-:W-:Y:S02]  /*f210*/  HADD2.F32 R30, -RZ, R30.H1_H1 ;  /* 0x3000001eff1e7230 */ /* 0x000fe40000004100 */
[----:B------:R-:W-:Y:S02]  /*f220*/  HADD2.F32 R31, -RZ, R11.H0_H0 ;  /* 0x2000000bff1f7230 */ /* 0x000fe40000004100 */
[----:B------:R-:W-:Y:S01]  /*f230*/  FMUL.FTZ R43, R6, R37 ;  /* 0x00000025062b7220 */ /* 0x000fe20000410000 */
[----:B------:R-:W-:Y:S02]  /*f240*/  HADD2.F32 R13, -RZ, R13.H1_H1 ;  /* 0x3000000dff0d7230 */ /* 0x000fe40000004100 */
[----:B------:R-:W-:Y:S01]  /*f250*/  FMUL.FTZ R25, R25, R30 ;  /* 0x0000001e19197220 */ /* 0x000fe20000410000 */
[----:B------:R-:W-:-:S02]  /*f260*/  HADD2.F32 R4, -RZ, R8.H0_H0 ;  /* 0x20000008ff047230 */ /* 0x000fc40000004100 */
[----:B------:R-:W-:Y:S01]  /*f270*/  FMUL.FTZ R6, R6, R31 ;  /* 0x0000001f06067220 */ /* 0x000fe20000410000 */
[----:B------:R-:W-:Y:S02]  /*f280*/  HADD2.F32 R33, -RZ, R33.H1_H1 ;  /* 0x30000021ff217230 */ /* 0x000fe40000004100 */
[C---:B------:R-:W-:Y:S01]  /*f290*/  FFMA.FTZ R46, R13.reuse, R20, R25 ;  /* 0x000000140d2e7223 */ /* 0x040fe20000010019 */
[----:B------:R-:W-:Y:S02]  /*f2a0*/  HADD2.F32 R28, -RZ, R28.H1_H1 ;  /* 0x3000001cff1c7230 */ /* 0x000fe40000004100 */
[----:B------:R-:W-:Y:S01]  /*f2b0*/  FFMA.FTZ R37, R4, R37, R6 ;  /* 0x0000002504257223 */ /* 0x000fe20000010006 */
[----:B------:R-:W-:Y:S02]  /*f2c0*/  HADD2.F32 R25, -RZ, R41.H0_H0 ;  /* 0x20000029ff197230 */ /* 0x000fe40000004100 */
[----:B------:R-:W-:Y:S01]  /*f2d0*/  FFMA.FTZ R44, R13, R30, -R44 ;  /* 0x0000001e0d2c7223 */ /* 0x000fe2000001082c */
[----:B------:R-:W-:-:S02]  /*f2e0*/  HADD2.F32 R6, -RZ, R27.H0_H0 ;  /* 0x2000001bff067230 */ /* 0x000fc40000004100 */
[----:B------:R-:W-:Y:S01]  /*f2f0*/  FFMA.FTZ R43, R4, R31, -R43 ;  /* 0x0000001f042b7223 */ /* 0x000fe2000001082b */
[----:B------:R-:W-:Y:S02]  /*f300*/  HADD2.F32 R11, -RZ, R11.H1_H1 ;  /* 0x3000000bff0b7230 */ /* 0x000fe40000004100 */
[----:B------:R-:W-:Y:S01]  /*f310*/  FMUL.FTZ R31, R28, R33 ;  /* 0x000000211c1f7220 */ /* 0x000fe20000410000 */
[----:B------:R-:W-:Y:S02]  /*f320*/  HADD2.F32 R13, -RZ, R34.H0_H0 ;  /* 0x20000022ff0d7230 */ /* 0x000fe40000004100 */
[----:B------:R-:W-:Y:S01]  /*f330*/  FMUL.FTZ R47, R6, R25 ;  /* 0x00000019062f7220 */ /* 0x000fe20000410000 */
[----:B------:R-:W-:Y:S02]  /*f340*/  HADD2.F32 R4, -RZ, R15.H0_H0 ;  /* 0x2000000fff047230 */ /* 0x000fe40000004100 */
[----:B------:R-:W-:Y:S01]  /*f350*/  FMUL.FTZ R28, R28, R11 ;  /* 0x0000000b1c1c7220 */ /* 0x000fe20000410000 */
[----:B------:R-:W-:-:S02]  /*f360*/  HADD2.F32 R8, -RZ, R8.H1_H1 ;  /* 0x30000008ff087230 */ /* 0x000fc40000004100 */
[-C--:B------:R-:W-:Y:S01]  /*f370*/  FMUL.FTZ R6, R6, R13.reuse ;  /* 0x0000000d06067220 */ /* 0x080fe20000410000 */
[----:B------:R-:W-:Y:S02]  /*f380*/  HADD2.F32 R34, -RZ, R34.H1_H1 ;  /* 0x30000022ff227230 */ /* 0x000fe40000004100 */
[----:B------:R-:W-:Y:S01]  /*f390*/  FFMA.FTZ R47, R4, R13, -R47 ;  /* 0x0000000d042f7223 */ /* 0x000fe2000001082f */
[----:B------:R-:W-:Y:S01]  /*f3a0*/  F2FP.F16.E4M3.UNPACK_B R13, R35.H1 ;  /* 0x00000023ff0d723e */ /* 0x000fe200030006ff */
[C---:B------:R-:W-:Y:S01]  /*f3b0*/  FFMA.FTZ R48, R8.reuse, R11, -R31 ;  /* 0x0000000b08307223 */ /* 0x040fe2000001081f */
[----:B------:R-:W-:Y:S01]  /*f3c0*/  FFMA.FTZ R50, R8, R33, R28 ;  /* 0x0000002108327223 */ /* 0x000fe2000001001c */
[----:B------:R-:W-:Y:S01]  /*f3d0*/  HADD2.F32 R20, -RZ, R41.H1_H1 ;  /* 0x30000029ff147230 */ /* 0x000fe20000004100 */
[----:B------:R-:W-:Y:S01]  /*f3e0*/  F2FP.F16.E4M3.UNPACK_B R8, R29.H1 ;  /* 0x0000001dff08723e */ /* 0x000fe200030006ff */
[----:B------:R-:W-:Y:S02]  /*f3f0*/  HADD2.F32 R27, -RZ, R27.H1_H1 ;  /* 0x3000001bff1b7230 */ /* 0x000fe40000004100 */
[----:B------:R-:W-:Y:S01]  /*f400*/  FFMA.FTZ R33, R4, R25, R6 ;  /* 0x0000001904217223 */ /* 0x000fe20000010006 */
[----:B------:R-:W-:Y:S01]  /*f410*/  HADD2.F32 R15, -RZ, R15.H1_H1 ;  /* 0x3000000fff0f7230 */ /* 0x000fe20000004100 */
[----:B------:R-:W-:Y:S01]  /*f420*/  F2FP.F16.E4M3.UNPACK_B R35, R35 ;  /* 0x00000023ff23723e */ /* 0x000fe200020006ff */
[----:B------:R-:W-:-:S02]  /*f430*/  HADD2.F32 R25, -RZ, R13.H0_H0 ;  /* 0x2000000dff197230 */ /* 0x000fc40000004100 */
[C---:B------:R-:W-:Y:S01]  /*f440*/  FMUL.FTZ R28, R27.reuse, R20 ;  /* 0x000000141b1c7220 */ /* 0x040fe20000410000 */
[----:B------:R-:W-:Y:S02]  /*f450*/  HADD2.F32 R6, -RZ, R24.H0_H0 ;  /* 0x20000018ff067230 */ /* 0x000fe40000004100 */
        /* <DEDUP_REMOVED lines=11> */
[----:B------:R-:W-:Y:S01]  /*f510*/  HADD2.F32 R11, -RZ, R8.H1_H1 ;  /* 0x30000008ff0b7230 */ /* 0x000fe20000004100 */
[----:B------:R-:W-:Y:S01]  /*f520*/  F2FP.F16.E4M3.UNPACK_B R29, R29 ;  /* 0x0000001dff1d723e */ /* 0x000fe200020006ff */
[----:B------:R-:W-:Y:S02]  /*f530*/  HADD2.F32 R12, -RZ, R12.H1_H1 ;  /* 0x3000000cff0c7230 */ /* 0x000fe40000004100 */
[C---:B------:R-:W-:Y:S01]  /*f540*/  FMUL.FTZ R25, R24.reuse, R15 ;  /* 0x0000000f18197220 */ /* 0x040fe20000410000 */
[----:B------:R-:W-:Y:S02]  /*f550*/  HADD2.F32 R13, -RZ, R35.H0_H0 ;  /* 0x20000023ff0d7230 */ /* 0x000fe40000004100 */
[----:B------:R-:W-:Y:S01]  /*f560*/  FMUL.FTZ R24, R24, R11 ;  /* 0x0000000b18187220 */ /* 0x000fe20000410000 */
        /* <DEDUP_REMOVED lines=8> */
[----:B------:R-:W-:Y:S01]  /*f5f0*/  HADD2.F32 R10, -RZ, R10.H1_H1 ;  /* 0x3000000aff0a7230 */ /* 0x000fe20000004100 */
[----:B------:R-:W-:Y:S01]  /*f600*/  F2FP.F16.E4M3.UNPACK_B R12, R40.H1 ;  /* 0x00000028ff0c723e */ /* 0x000fe200030006ff */
[----:B------:R-:W-:-:S02]  /*f610*/  HADD2.F32 R29, -RZ, R29.H1_H1 ;  /* 0x3000001dff1d7230 */ /* 0x000fc40000004100 */
[----:B------:R-:W-:Y:S01]  /*f620*/  FFMA.FTZ R15, R4, R11, -R15 ;  /* 0x0000000b040f7223 */ /* 0x000fe2000001080f */
[----:B------:R-:W-:Y:S02]  /*f630*/  HADD2.F32 R3, -RZ, R3.H1_H1 ;  /* 0x30000003ff037230 */ /* 0x000fe40000004100 */
[----:B------:R-:W-:Y:S01]  /*f640*/  FMUL.FTZ R8, R10, R35 ;  /* 0x000000230a087220 */ /* 0x000fe20000410000 */
[----:B------:R-:W-:Y:S01]  /*f650*/  FFMA.FTZ R25, R4, R13, R25 ;  /* 0x0000000d04197223 */ /* 0x000fe20000010019 */
[----:B------:R-:W-:Y:S01]  /*f660*/  F2FP.F16.E4M3.UNPACK_B R6, R32.H1 ;  /* 0x00000020ff06723e */ /* 0x000fe200030006ff */
[-C--:B------:R-:W-:Y:S01]  /*f670*/  FMUL.FTZ R24, R10, R29.reuse ;  /* 0x0000001d0a187220 */ /* 0x080fe20000410000 */
[----:B------:R-:W-:Y:S02]  /*f680*/  HADD2.F32 R10, -RZ, R12.H0_H0 ;  /* 0x2000000cff0a7230 */ /* 0x000fe40000004100 */
[----:B------:R-:W-:Y:S01]  /*f690*/  FFMA.FTZ R20, R3, R29, -R8 ;  /* 0x0000001d03147223 */ /* 0x000fe20000010808 */
[----:B------:R-:W-:-:S02]  /*f6a0*/  HADD2.F32 R4, -RZ, R26.H0_H0 ;  /* 0x2000001aff047230 */ /* 0x000fc40000004100 */
[----:B------:R-:W-:Y:S01]  /*f6b0*/  FFMA.FTZ R24, R3, R35, R24 ;  /* 0x0000002303187223 */ /* 0x000fe20000010018 */
[--C-:B------:R-:W-:Y:S01]  /*f6c0*/  HADD2.F32 R8, -RZ, R6.reuse.H0_H0 ;  /* 0x20000006ff087230 */ /* 0x100fe20000004100 */
[----:B------:R-:W-:Y:S01]  /*f6d0*/  F2FP.F16.E4M3.UNPACK_B R32, R32 ;  /* 0x00000020ff20723e */ /* 0x000fe200020006ff */
[----:B------:R-:W-:Y:S02]  /*f6e0*/  HADD2.F32 R11, -RZ, R6.H1_H1 ;  /* 0x30000006ff0b7230 */ /* 0x000fe40000004100 */
[C---:B------:R-:W-:Y:S01]  /*f6f0*/  FMUL.FTZ R6, R4.reuse, R10 ;  /* 0x0000000a04067220 */ /* 0x040fe20000410000 */
[----:B------:R-:W-:Y:S02]  /*f700*/  HADD2.F32 R3, -RZ, R14.H0_H0 ;  /* 0x2000000eff037230 */ /* 0x000fe40000004100 */
[----:B------:R-:W-:Y:S01]  /*f710*/  FMUL.FTZ R4, R4, R8 ;  /* 0x0000000804047220 */ /* 0x000fe20000410000 */
[----:B------:R-:W-:Y:S01]  /*f720*/  HADD2.F32 R26, -RZ, R26.H1_H1 ;  /* 0x3000001aff1a7230 */ /* 0x000fe20000004100 */
[----:B------:R-:W-:Y:S01]  /*f730*/  F2FP.F16.E4M3.UNPACK_B R40, R40 ;  /* 0x00000028ff28723e */ /* 0x000fe200020006ff */
[----:B------:R-:W-:-:S02]  /*f740*/  HADD2.F32 R13, -RZ, R12.H1_H1 ;  /* 0x3000000cff0d7230 */ /* 0x000fc40000004100 */
[C---:B------:R-:W-:Y:S01]  /*f750*/  FFMA.FTZ R12, R3.reuse, R8, -R6 ;  /* 0x00000008030c7223 */ /* 0x040fe20000010806 */
[----:B------:R-:W-:Y:S02]  /*f760*/  HADD2.F32 R14, -RZ, R14.H1_H1 ;  /* 0x3000000eff0e7230 */ /* 0x000fe40000004100 */
[C---:B------:R-:W-:Y:S01]  /*f770*/  FMUL.FTZ R6, R26.reuse, R11 ;  /* 0x0000000b1a067220 */ /* 0x040fe20000410000 */
[----:B------:R-:W-:Y:S02]  /*f780*/  HADD2.F32 R8, -RZ, R40.H0_H0 ;  /* 0x20000028ff087230 */ /* 0x000fe40000004100 */
[-C--:B------:R-:W-:Y:S01]  /*f790*/  FMUL.FTZ R29, R26, R13.reuse ;  /* 0x0000000d1a1d7220 */ /* 0x080fe20000410000 */
[----:B------:R-:W-:Y:S01]  /*f7a0*/  FFMA.FTZ R26, R3, R10, R4 ;  /* 0x0000000a031a7223 */ /* 0x000fe20000010004 */
[C---:B------:R-:W-:Y:S01]  /*f7b0*/  FFMA.FTZ R13, R14.reuse, R13, R6 ;  /* 0x0000000d0e0d7223 */ /* 0x040fe20000010006 */
[----:B------:R-:W-:Y:S02]  /*f7c0*/  HADD2.F32 R6, -RZ, R32.H0_H0 ;  /* 0x20000020ff067230 */ /* 0x000fe40000004100 */
[----:B------:R-:W-:Y:S01]  /*f7d0*/  FFMA.FTZ R29, R14, R11, -R29 ;  /* 0x0000000b0e1d7223 */ /* 0x000fe2000001081d */
[--C-:B------:R-:W-:Y:S01]  /*f7e0*/  HADD2.F32 R4, -RZ, R21.reuse.H0_H0 ;  /* 0x20000015ff047230 */ /* 0x100fe20000004100 */
[----:B------:R-:W-:Y:S01]  /*f7f0*/  F2FP.SATFINITE.E4M3.F32.PACK_AB_MERGE_C R44, R44, R45, RZ ;  /* 0x0000002d2c2c723e */ /* 0x000fe200048070ff */
[----:B------:R-:W-:Y:S01]  /*f800*/  HADD2.F32 R40, -RZ, R40.H1_H1 ;  /* 0x30000028ff287230 */ /* 0x000fe20000004100 */
[----:B------:R-:W-:Y:S01]  /*f810*/  F2FP.SATFINITE.E4M3.F32.PACK_AB_MERGE_C R39, R46, R39, RZ ;  /* 0x000000272e27723e */ /* 0x000fe200048070ff */
[----:B------:R-:W-:-:S02]  /*f820*/  HADD2.F32 R21, -RZ, R21.H1_H1 ;  /* 0x30000015ff157230 */ /* 0x000fc40000004100 */
[C---:B------:R-:W-:Y:S01]  /*f830*/  FMUL.FTZ R10, R4.reuse, R8 ;  /* 0x00000008040a7220 */ /* 0x040fe20000410000 */
[----:B------:R-:W-:Y:S02]  /*f840*/  HADD2.F32 R32, -RZ, R32.H1_H1 ;  /* 0x30000020ff207230 */ /* 0x000fe40000004100 */
[----:B------:R-:W-:Y:S01]  /*f850*/  FMUL.FTZ R11, R4, R6 ;  /* 0x00000006040b7220 */ /* 0x000fe20000410000 */
[--C-:B------:R-:W-:Y:S02]  /*f860*/  HADD2.F32 R3, -RZ, R7.reuse.H0_H0 ;  /* 0x20000007ff037230 */ /* 0x100fe40000004100 */
[C---:B------:R-:W-:Y:S01]  /*f870*/  FMUL.FTZ R4, R21.reuse, R40 ;  /* 0x0000002815047220 */ /* 0x040fe20000410000 */
[----:B------:R-:W-:Y:S02]  /*f880*/  HADD2.F32 R7, -RZ, R7.H1_H1 ;  /* 0x30000007ff077230 */ /* 0x000fe40000004100 */
[----:B------:R-:W-:Y:S01]  /*f890*/  FMUL.FTZ R21, R21, R32 ;  /* 0x0000002015157220 */ /* 0x000fe20000410000 */
[----:B------:R-:W-:Y:S01]  /*f8a0*/  F2FP.SATFINITE.E4M3.F32.PACK_AB_MERGE_C R12, R29, R12, RZ ;  /* 0x0000000c1d0c723e */ /* 0x000fe200048070ff */
        /* <DEDUP_REMOVED lines=9> */
[----:B------:R-:W-:Y:S02]  /*f940*/  F2FP.SATFINITE.E4M3.F32.PACK_AB_MERGE_C R5, R42, R5, R44 ;  /* 0x000000052a05723e */ /* 0x000fe4000480702c */
[----:B------:R-:W-:-:S02]  /*f950*/  F2FP.SATFINITE.E4M3.F32.PACK_AB_MERGE_C R7, R48, R43, R7 ;  /* 0x0000002b3007723e */ /* 0x000fc40004807007 */
[----:B------:R-:W-:Y:S02]  /*f960*/  F2FP.SATFINITE.E4M3.F32.PACK_AB_MERGE_C R4, R20, R15, R4 ;  /* 0x0000000f1404723e */ /* 0x000fe40004807004 */
[----:B------:R-:W-:Y:S02]  /*f970*/  F2FP.SATFINITE.E4M3.F32.PACK_AB_MERGE_C R6, R3, R6, R12 ;  /* 0x000000060306723e */ /* 0x000fe4000480700c */
[----:B------:R-:W-:Y:S02]  /*f980*/  F2FP.SATFINITE.E4M3.F32.PACK_AB_MERGE_C R9, R38, R9, R39 ;  /* 0x000000092609723e */ /* 0x000fe40004807027 */
[----:B------:R-:W-:Y:S01]  /*f990*/  F2FP.SATFINITE.E4M3.F32.PACK_AB_MERGE_C R11, R50, R37, R11 ;  /* 0x00000025320b723e */ /* 0x000fe2000480700b */
[----:B------:R3:W-:Y:S01]  /*f9a0*/  STS.128 [R49+0x14400], R4 ;  /* 0x0144000431007388 */ /* 0x0007e20000000c00 */
[----:B------:R-:W-:Y:S02]  /*f9b0*/  F2FP.SATFINITE.E4M3.F32.PACK_AB_MERGE_C R8, R24, R25, R8 ;  /* 0x000000191808723e */ /* 0x000fe40004807008 */
[----:B------:R-:W-:-:S05]  /*f9c0*/  F2FP.SATFINITE.E4M3.F32.PACK_AB_MERGE_C R10, R21, R10, R13 ;  /* 0x0000000a150a723e */ /* 0x000fca000480700d */
[----:B------:R3:W-:Y:S02]  /*f9d0*/  STS.128 [R0+0x14400], R8 ;  /* 0x0144000800007388 */ /* 0x0007e40000000c00 */
.L_x_1924:
[----:B------:R-:W-:Y:S05]  /*f9e0*/  BSYNC B0 ;  /* 0x0000000000007941 */ /* 0x000fea0003800000 */
.L_x_1910:
[----:B------:R-:W-:Y:S01]  /*f9f0*/  @!PT LDS RZ, [RZ] ;  /* 0x00000000fffff984 */ /* 0x000fe20000000800 */
[----:B------:R-:W-:Y:S01]  /*fa00*/  @!PT LDS RZ, [RZ] ;  /* 0x00000000fffff984 */ /* 0x000fe20000000800 */
[----:B------:R-:W-:Y:S01]  /*fa10*/  @!PT LDS RZ, [RZ] ;  /* 0x00000000fffff984 */ /* 0x000fe20000000800 */
[----:B------:R-:W-:Y:S01]  /*fa20*/  @!PT LDS RZ, [RZ] ;  /* 0x00000000fffff984 */ /* 0x000fe20000000800 */
[----:B------:R0:W-:Y:S06]  /*fa30*/  MEMBAR.ALL.CTA ;  /* 0x0000000000007992 */ /* 0x0001ec0000008000 */
[----:B0-----:R-:W0:Y:S01]  /*fa40*/  FENCE.VIEW.ASYNC.S ;  /* 0x00000000000073c6 */ /* 0x001e220000000000 */
[----:B------:R-:W-:Y:S05]  /*fa50*/  WARPSYNC.ALL ;  /* 0x0000000000007948 */ /* 0x000fea0003800000 */
[----:B0-----:R-:W-:Y:S06]  /*fa60*/  BAR.SYNC.DEFER_BLOCKING 0xd, 0x100 ;  /* 0x0344000000007b1d */ /* 0x001fec0000010000 */
.L_x_1907:
[----:B0123--:R-:W2:Y:S02]  /*fa70*/  LDL R0, [R1+0x4] ;  /* 0x0000040001007983 */ /* 0x00fea40000100800 */
[----:B--2---:R-:W-:-:S13]  /*fa80*/  R2UR UR4, R0 ;  /* 0x00000000000472ca */ /* 0x004fda00000e0000 */
[----:B------:R-:W-:-:S05]  /*fa90*/  IMAD.U32 R0, RZ, RZ, UR4 ;  /* 0x00000004ff007e24 */ /* 0x000fca000f8e00ff */
[----:B------:R-:W-:-:S13]  /*faa0*/  ISETP.NE.AND P0, PT, R0, 0x3, PT ;  /* 0x000000030000780c */ /* 0x000fda0003f05270 */
[----:B------:R-:W-:Y:S05]  /*fab0*/  @!P0 BRA `(.L_x_1934) ;  /* 0x0000000000048947 */ /* 0x000fea0003800000 */
[----:B------:R-:W-:Y:S01]  /*fac0*/  BPT.TRAP 0x1 ;  /* 0x000000040000795c */ /* 0x000fe20000300000 */
.L_x_1934:
[----:B----4-:R-:W-:Y:S01]  /*fad0*/  IMAD R14, R190, 0x8, R17 ;  /* 0x00000008be0e7824 */ /* 0x010fe200078e0211 */
[----:B------:R-:W-:-:S04]  /*fae0*/  SHF.L.U32 R3, R192, 0x1f, RZ ;  /* 0x0000001fc0037819 */ /* 0x000fc800000006ff */
[----:B------:R0:W1:Y:S01]  /*faf0*/  SYNCS.PHASECHK.TRANS64.TRYWAIT P1, [R14+URZ+0x22830], R3 ;  /* 0x022830030e0075a7 */ /* 0x000062000802017f */
[----:B------:R-:W-:Y:S05]  /*fb00*/  @!P0 BRA `(.L_x_1935) ;  /* 0x0000000000048947 */ /* 0x000fea0003800000 */
[----:B------:R-:W-:Y:S01]  /*fb10*/  BPT.TRAP 0x1 ;  /* 0x000000040000795c */ /* 0x000fe20000300000 */
.L_x_1935:
[----:B------:R-:W-:-:S05]  /*fb20*/  VIADD R0, R17, 0x18400 ;  /* 0x0001840011007836 */ /* 0x000fca0000000000 */
[----:B------:R-:W-:-:S04]  /*fb30*/  SHF.R.U32.HI R0, RZ, 0x4, R0 ;  /* 0x00000004ff007819 */ /* 0x000fc80000011600 */
[----:B------:R-:W-:-:S04]  /*fb40*/  LOP3.LUT R0, R0, 0x3fff, RZ, 0xc0, !PT ;  /* 0x00003fff00007812 */ /* 0x000fc800078ec0ff */
[----:B------:R-:W-:-:S05]  /*fb50*/  LOP3.LUT R203, R0, 0x10000, RZ, 0xfc, !PT ;  /* 0x0001000000cb7812 */ /* 0x000fca00078efcff */
[----:B-----5:R-:W-:Y:S01]  /*fb60*/  IMAD R4, R190, 0x500, R203 ;  /* 0x00000500be047824 */ /* 0x020fe200078e02cb */
[----:B-1----:R-:W-:Y:S06]  /*fb70*/  @P1 BRA `(.L_x_1936) ;  /* 0x0000000000081947 */ /* 0x002fec0003800000 */
[----:B------:R-:W1:Y:S02]  /*fb80*/  SYNCS.PHASECHK.TRANS64.TRYWAIT P1, [R14+URZ+0x22830], R3 ;  /* 0x022830030e0075a7 */ /* 0x000e64000802017f */
[----:B-1----:R-:W-:Y:S05]  /*fb90*/  @!P1 BRA `(.L_x_1937) ;  /* 0x000001f8008c9947 */ /* 0x002fea0003800000 */
.L_x_1936:
[----:B------:R-:W-:Y:S01]  /*fba0*/  IMAD.MOV.U32 R5, RZ, RZ, 0x40000040 ;  /* 0x40000040ff057424 */ /* 0x000fe200078e00ff */
[----:B------:R-:W-:Y:S01]  /*fbb0*/  LOP3.LUT R10, R36, 0x10000, RZ, 0xfc, !PT ;  /* 0x00010000240a7812 */ /* 0x000fe200078efcff */
[----:B------:R-:W-:Y:S01]  /*fbc0*/  IMAD.MOV.U32 R11, RZ, RZ, 0x40000040 ;  /* 0x40000040ff0b7424 */ /* 0x000fe200078e00ff */
[----:B------:R-:W-:Y:S05]  /*fbd0*/  WARPSYNC.ALL ;  /* 0x0000000000007948 */ /* 0x000fea0003800000 */
[C---:B------:R-:W-:Y:S01]  /*fbe0*/  R2UR UR6, R4.reuse ;  /* 0x00000000040672ca */ /* 0x040fe200000e0000 */
[----:B------:R-:W-:Y:S01]  /*fbf0*/  WARPGROUP.ARRIVE ;  /* 0x00000000000079c5 */ /* 0x000fe20000000000 */
[----:B------:R-:W-:Y:S01]  /*fc00*/  R2UR UR7, R5 ;  /* 0x00000000050772ca */ /* 0x000fe200000e0000 */
        /* <DEDUP_REMOVED lines=8> */
[----:B------:R-:W-:Y:S01]  /*fc90*/  VIADD R6, R4, 0x300 ;  /* 0x0000030004067836 */ /* 0x000fe20000000000 */
[----:B------:R-:W-:Y:S01]  /*fca0*/  R2UR UR8, R10 ;  /* 0x000000000a0872ca */ /* 0x000fe200000e0000 */
[----:B------:R-:W-:Y:S01]  /*fcb0*/  VIADD R12, R4, 0x400 ;  /* 0x00000400040c7836 */ /* 0x000fe20000000000 */
[----:B------:R-:W-:Y:S01]  /*fcc0*/  R2UR UR9, R11 ;  /* 0x000000000b0972ca */ /* 0x000fe200000e0000 */
[----:B------:R-:W-:Y:S01]  /*fcd0*/  IMAD.MOV.U32 R13, RZ, RZ, 0x40000040 ;  /* 0x40000040ff0d7424 */ /* 0x000fe200078e00ff */
[----:B------:R-:W-:Y:S01]  /*fce0*/  R2UR UR14, R8 ;  /* 0x00000000080e72ca */ /* 0x000fe200000e0000 */
[----:B------:R-:W-:Y:S01]  /*fcf0*/  VIADD R8, R4, 0x102 ;  /* 0x0000010204087836 */ /* 0x000fe20000000000 */
[----:B------:R-:W-:Y:S01]  /*fd00*/  R2UR UR15, R9 ;  /* 0x00000000090f72ca */ /* 0x000fe200000e0000 */
[----:B------:R-:W-:Y:S01]  /*fd10*/  QGMMA.64x32x32.F32.E4M3.E4M3 R88, gdesc[UR4], RZ, !UPT, gsb0 ;  /* 0x00600000045879f3 */ /* 0x000fe2000c0008ff */
        /* <DEDUP_REMOVED lines=19> */
[----:B------:R-:W-:Y:S01]  /*fe50*/  IMAD.MOV.U32 R107, RZ, RZ, 0x40000040 ;  /* 0x40000040ff6b7424 */ /* 0x000fe200078e00ff */
        /* <DEDUP_REMOVED lines=94> */
[----:B------:R-:W-:Y:S01]  /*10440*/  R2UR UR5, R5 ;  /* 0x00000000050572ca */ /* 0x000fe200000e0000 */
[----:B------:R-:W-:Y:S02]  /*10450*/  WARPGROUP.DEPBAR.LE gsb0, 0x0 ;  /* 0x00008000000079c5 */ /* 0x000fe40000010000 */
[----:B------:R-:W-:-:S06]  /*10460*/  WARPGROUP.ARRIVE ;  /* 0x00000000000079c5 */ /* 0x000fcc0000000000 */
[----:B------:R-:W-:Y:S01]  /*10470*/  QGMMA.64x32x32.F32.E4M3.E4M3 R72, gdesc[UR8], R72, gsb0 ;  /* 0x00600000084879f3 */ /* 0x000fe20008000848 */
[----:B------:R-:W-:Y:S01]  /*10480*/  R2UR UR10, R20 ;  /* 0x00000000140a72ca */ /* 0x000fe200000e0000 */
[----:B------:R-:W-:Y:S01]  /*10490*/  VIADD R20, R4, 0x306 ;  /* 0x0000030604147836 */ /* 0x000fe20000000000 */
[----:B------:R-:W-:Y:S01]  /*104a0*/  R2UR UR11, R21 ;  /* 0x00000000150b72ca */ /* 0x000fe200000e0000 */
[----:B------:R-:W-:Y:S01]  /*104b0*/  VIADD R4, R10, 0x6 ;  /* 0x000000060a047836 */ /* 0x000fe20000000000 */
[----:B------:R-:W-:Y:S01]  /*104c0*/  R2UR UR9, R5 ;  /* 0x00000000050972ca */ /* 0x000fe200000e0000 */
[----:B------:R-:W-:-:S03]  /*104d0*/  IMAD.MOV.U32 R21, RZ, RZ, 0x40000040 ;  /* 0x40000040ff157424 */ /* 0x000fc600078e00ff */
[C---:B------:R-:W-:Y:S02]  /*104e0*/  R2UR UR4, R4.reuse ;  /* 0x00000000040472ca */ /* 0x040fe400000e0000 */
        /* <DEDUP_REMOVED lines=40> */
.L_x_1938:
[----:B------:R-:W2:Y:S01]  /*10770*/  LDL R0, [R1] ;  /* 0x0000000001007983 */ /* 0x000ea20000100800 */
[----:B------:R-:W3:Y:S01]  /*10780*/  LDC R222, c[0x0][0x448] ;  /* 0x00011200ffde7b82 */ /* 0x000ee20000000800 */
[----:B01----:R-:W-:Y:S01]  /*10790*/  IMAD.IADD R3, R208, 0x1, R201 ;  /* 0x00000001d0037824 */ /* 0x003fe200078e02c9 */
[----:B------:R-:W-:Y:S01]  /*107a0*/  LOP3.LUT R22, R22, 0xffffffef, RZ, 0xc0, !PT ;  /* 0xffffffef16167812 */ /* 0x000fe200078ec0ff */
[----:B------:R-:W-:-:S04]  /*107b0*/  IMAD.MOV.U32 R116, RZ, RZ, -0xa0 ;  /* 0xffffff60ff747424 */ /* 0x000fc800078e00ff */
[----:B------:R-:W-:Y:S01]  /*107c0*/  IMAD R116, R105, R116, 0xa1 ;  /* 0x000000a169747424 */ /* 0x000fe200078e0274 */
[----:B------:R-:W0:Y:S04]  /*107d0*/  LDC.64 R20, c[0x0][0x9e0] ;  /* 0x00027800ff147b82 */ /* 0x000e280000000a00 */
[----:B------:R-:W-:Y:S01]  /*107e0*/  IADD3 R12, R198, R116, -R199 ;  /* 0x00000074c60c7210 */ /* 0x000fe20007ffe8c7 */
[----:B------:R-:W-:-:S04]  /*107f0*/  VIADD R116, R116, 0xffffffff ;  /* 0xffffffff74747836 */ /* 0x000fc80000000000 */
[----:B------:R-:W-:Y:S02]  /*10800*/  IMAD.IADD R15, R12, 0x1, -R197 ;  /* 0x000000010c0f7824 */ /* 0x000fe400078e0ac5 */
[----:B------:R-:W-:Y:S01]  /*10810*/  IMAD.IADD R106, R116, 0x1, -R199 ;  /* 0x00000001746a7824 */ /* 0x000fe200078e0ac7 */
[----:B---3--:R-:W-:-:S13]  /*10820*/  ISETP.NE.AND P1, PT, R222, 0x1, PT ;  /* 0x00000001de00780c */ /* 0x008fda0003f25270 */
[----:B------:R-:W1:Y:S01]  /*10830*/  @P1 LDC R13, c[0x0][0x450] ;  /* 0x00011400ff0d1b82 */ /* 0x000e620000000800 */
[----:B------:R-:W-:-:S04]  /*10840*/  @P1 LOP3.LUT R22, R22, 0x10, RZ, 0xfc, !PT ;  /* 0x0000001016161812 */ /* 0x000fc800078efcff */
[----:B------:R-:W-:Y:S02]  /*10850*/  LOP3.LUT R22, R22, 0xfffffff7, RZ, 0xc0, !PT ;  /* 0xfffffff716167812 */ /* 0x000fe400078ec0ff */
[----:B--2---:R-:W-:Y:S02]  /*10860*/  R2UR UR4, R0 ;  /* 0x00000000000472ca */ /* 0x004fe400000e0000 */
[----:B------:R-:W2:Y:S02]  /*10870*/  @P1 LDC R0, c[0x0][0x44c] ;  /* 0x00011300ff001b82 */ /* 0x000ea40000000800 */
[----:B--2---:R-:W-:-:S05]  /*10880*/  @P1 IMAD.HI.U32 R0, R3, R0, RZ ;  /* 0x0000000003001227 */ /* 0x004fca00078e00ff */
[----:B-1----:R-:W-:Y:S01]  /*10890*/  @P1 SHF.R.U32.HI R3, RZ, R13, R0 ;  /* 0x0000000dff031219 */ /* 0x002fe20000011600 */
[----:B------:R-:W-:Y:S01]  /*108a0*/  VIADD R0, R14, 0x22840 ;  /* 0x000228400e007836 */ /* 0x000fe20000000000 */
[----:B0-----:R-:W-:Y:S02]  /*108b0*/  ISETP.GE.AND P1, PT, R21, 0x1, PT ;  /* 0x000000011500780c */ /* 0x001fe40003f26270 */
[----:B------:R-:W-:Y:S01]  /*108c0*/  IMAD.U32 R13, RZ, RZ, UR4 ;  /* 0x00000004ff0d7e24 */ /* 0x000fe2000f8e00ff */
[----:B------:R-:W-:Y:S01]  /*108d0*/  ULDC UR4, c[0x0][0x9dc] ;  /* 0x0002770000047ab9 */ /* 0x000fe20000000800 */
[----:B------:R-:W0:Y:S03]  /*108e0*/  SHFL.IDX PT, R107, R3, RZ, 0x1c1f ;  /* 0x001c1fff036b7589 */ /* 0x000e2600000e0000 */
[----:B------:R-:W-:Y:S01]  /*108f0*/  PRMT R0, R13, 0x654, R0 ;  /* 0x000006540d007816 */ /* 0x000fe20000000000 */
[----:B------:R-:W-:Y:S01]  /*10900*/  IMAD.U32 R13, RZ, RZ, UR4 ;  /* 0x00000004ff0d7e24 */ /* 0x000fe2000f8e00ff */
[----:B------:R-:W-:-:S02]  /*10910*/  ULOP3.LUT UR4, URZ, UR4, URZ, 0x33, !UPT ;  /* 0x000000043f047292 */ /* 0x000fc4000f8e333f */
[----:B------:R1:W-:Y:S02]  /*10920*/  SYNCS.ARRIVE.TRANS64.RED.A1T0 RZ, [R0+URZ], RZ ;  /* 0x000000ff00ff79a7 */ /* 0x0003e4000810043f */
[----:B------:R-:W-:Y:S02]  /*10930*/  @P1 LOP3.LUT R22, R22, 0x8, RZ, 0xfc, !PT ;  /* 0x0000000816161812 */ /* 0x000fe400078efcff */
[C---:B------:R-:W-:Y:S02]  /*10940*/  VIADD R12, R15.reuse, UR4 ;  /* 0x000000040f0c7c36 */ /* 0x040fe40008000000 */
[----:B------:R-:W-:Y:S02]  /*10950*/  IMAD.IADD R15, R15, 0x1, R20 ;  /* 0x000000010f0f7824 */ /* 0x000fe400078e0214 */
[----:B-1----:R-:W-:-:S05]  /*10960*/  IMAD R0, R105, -0xa0, R198 ;  /* 0xffffff6069007824 */ /* 0x002fca00078e02c6 */
[----:B------:R-:W-:Y:S01]  /*10970*/  IADD3 R0, -R199, 0xa0, R0 ;  /* 0x000000a0c7007810 */ /* 0x000fe20007ffe100 */
[----:B0-----:R-:W-:-:S03]  /*10980*/  IMAD.IADD R114, R12, 0x1, R107 ;  /* 0x000000010c727824 */ /* 0x001fc600078e026b */
[----:B------:R-:W-:Y:S01]  /*10990*/  VIADDMNMX R14, R107, R15, R0, PT ;  /* 0x0000000f6b0e7246 */ /* 0x000fe20003800100 */
[----:B------:R-:W-:Y:S06]  /*109a0*/  @!P1 BRA `(.L_x_1939) ;  /* 0x00000000004c9947 */ /* 0x000fec0003800000 */
[----:B------:R-:W-:Y:S01]  /*109b0*/  IADD3 R107, -R197, R198, R107 ;  /* 0x000000c6c56b7210 */ /* 0x000fe20007ffe16b */
[----:B------:R-:W-:Y:S03]  /*109c0*/  BSSY B0, `(.L_x_1940) ;  /* 0x000000e000007945 */ /* 0x000fe60003800000 */
[----:B------:R-:W-:-:S13]  /*109d0*/  ISETP.GT.AND P1, PT, R107, -0x1, PT ;  /* 0xffffffff6b00780c */ /* 0x000fda0003f24270 */
        /* <DEDUP_REMOVED lines=8> */
.L_x_1941:
[----:B------:R-:W-:-:S13]  /*10a60*/  ISETP.NE.AND P1, PT, R21, 0x1, PT ;  /* 0x000000011500780c */ /* 0x000fda0003f25270 */
[----:B------:R-:W0:Y:S02]  /*10a70*/  @P1 LDC.64 R108, c[0x0][0x9e8] ;  /* 0x00027a00ff6c1b82 */ /* 0x000e240000000a00 */
[----:B0-----:R-:W-:-:S05]  /*10a80*/  @P1 IMAD.HI.U32 R108, R107, R108, RZ ;  /* 0x0000006c6b6c1227 */ /* 0x001fca00078e00ff */
[----:B------:R-:W-:-:S07]  /*10a90*/  @P1 SHF.R.U32.HI R107, RZ, R109, R108 ;  /* 0x0000006dff6b1219 */ /* 0x000fce000001166c */
.L_x_1942:
[----:B------:R-:W-:Y:S05]  /*10aa0*/  BSYNC B0 ;  /* 0x0000000000007941 */ /* 0x000fea0003800000 */
.L_x_1940:
[----:B------:R-:W-:-:S05]  /*10ab0*/  IMAD R107, R107, R21, R106 ;  /* 0x000000156b6b7224 */ /* 0x000fca00078e026a */
[----:B------:R-:W-:Y:S02]  /*10ac0*/  VIMNMX R114, R114, R107, !PT ;  /* 0x0000006b72727248 */ /* 0x000fe40007fe0100 */
[----:B------:R-:W-:-:S07]  /*10ad0*/  VIADDMNMX R14, R107, R21, R14, PT ;  /* 0x000000156b0e7246 */ /* 0x000fce000380010e */
.L_x_1939:
[C---:B------:R-:W-:Y:S01]  /*10ae0*/  ISETP.GE.AND P1, PT, R116.reuse, 0x2, PT ;  /* 0x000000027400780c */ /* 0x040fe20003f26270 */
[----:B------:R-:W0:Y:S01]  /*10af0*/  SHFL.IDX PT, R3, R3, 0x1, 0x1c1f ;  /* 0x003c1f0003037f89 */ /* 0x000e2200000e0000 */
[----:B------:R-:W-:Y:S02]  /*10b00*/  ISETP.GE.AND P2, PT, R116, 0x9, PT ;  /* 0x000000097400780c */ /* 0x000fe40003f46270 */
[----:B------:R-:W-:Y:S02]  /*10b10*/  P2R R118, PR, RZ, 0x2 ;  /* 0x00000002ff767803 */ /* 0x000fe40000000000 */
[----:B------:R-:W-:Y:S02]  /*10b20*/  ISETP.GT.AND P1, PT, R114, 0x1, !P1 ;  /* 0x000000017200780c */ /* 0x000fe40004f24270 */
[----:B------:R-:W-:Y:S02]  /*10b30*/  P2R R108, PR, RZ, 0x4 ;  /* 0x00000004ff6c7803 */ /* 0x000fe40000000000 */
[----:B------:R-:W-:-:S02]  /*10b40*/  ISETP.LT.OR P1, PT, R14, 0x2, P1 ;  /* 0x000000020e00780c */ /* 0x000fc40000f21670 */
[----:B------:R-:W-:Y:S02]  /*10b50*/  ISETP.GE.AND P5, PT, R116, 0x2a, PT ;  /* 0x0000002a7400780c */ /* 0x000fe40003fa6270 */
[----:B------:R-:W-:Y:S02]  /*10b60*/  FSEL R107, R89, -INF , !P1 ;  /* 0xff800000596b7808 */ /* 0x000fe40004800000 */
[----:B------:R-:W-:Y:S02]  /*10b70*/  ISETP.GT.AND P1, PT, R114, 0x8, !P2 ;  /* 0x000000087200780c */ /* 0x000fe40005724270 */
[----:B------:R-:W-:Y:S02]  /*10b80*/  ISETP.GE.AND P2, PT, R116, 0xa, PT ;  /* 0x0000000a7400780c */ /* 0x000fe40003f46270 */
[----:B------:R-:W-:Y:S02]  /*10b90*/  ISETP.LT.OR P1, PT, R14, 0x9, P1 ;  /* 0x000000090e00780c */ /* 0x000fe40000f21670 */
[----:B------:R-:W-:-:S02]  /*10ba0*/  P2R R130, PR, RZ, 0x20 ;  /* 0x00000020ff827803 */ /* 0x000fc40000000000 */
[----:B------:R-:W-:Y:S01]  /*10bb0*/  FSEL R89, R92, -INF , !P1 ;  /* 0xff8000005c597808 */ /* 0x000fe20004800000 */
[----:B0-----:R-:W-:Y:S01]  /*10bc0*/  IMAD.IADD R12, R12, 0x1, R3 ;  /* 0x000000010c0c7824 */ /* 0x001fe200078e0203 */
[----:B------:R-:W-:Y:S02]  /*10bd0*/  ISETP.GT.AND P1, PT, R114, 0x9, !P2 ;  /* 0x000000097200780c */ /* 0x000fe40005724270 */
[----:B------:R-:W-:Y:S02]  /*10be0*/  P2R R92, PR, RZ, 0x4 ;  /* 0x00000004ff5c7803 */ /* 0x000fe40000000000 */
        /* <DEDUP_REMOVED lines=11> */
[----:B------:R-:W-:Y:S02]  /*10ca0*/  ISETP.GE.AND P2, PT, R116, 0x19, PT ;  /* 0x000000197400780c */ /* 0x000fe40003f46270 */
[----:B------:R-:W-:Y:S02]  /*10cb0*/  FSEL R97, R97, -INF , !P1 ;  /* 0xff80000061617808 */ /* 0x000fe40004800000 */
[----:B------:R-:W-:Y:S02]  /*10cc0*/  ISETP.GT.AND P1, PT, R114, 0x18, !P2 ;  /* 0x000000187200780c */ /* 0x000fe40005724270 */
[----:B------:R-:W-:-:S02]  /*10cd0*/  P2R R112, PR, RZ, 0x4 ;  /* 0x00000004ff707803 */ /* 0x000fc40000000000 */
[----:B------:R-:W-:Y:S02]  /*10ce0*/  ISETP.LT.OR P1, PT, R14, 0x19, P1 ;  /* 0x000000190e00780c */ /* 0x000fe40000f21670 */
[----:B------:R-:W-:Y:S02]  /*10cf0*/  ISETP.GE.AND P2, PT, R116, 0x1a, PT ;  /* 0x0000001a7400780c */ /* 0x000fe40003f46270 */
[----:B------:R-:W-:Y:S02]  /*10d00*/  FSEL R111, R100, -INF , !P1 ;  /* 0xff800000646f7808 */ /* 0x000fe40004800000 */
[----:B------:R-:W-:Y:S02]  /*10d10*/  ISETP.GT.AND P1, PT, R114, 0x19, !P2 ;  /* 0x000000197200780c */ /* 0x000fe40005724270 */
[----:B------:R-:W-:Y:S02]  /*10d20*/  P2R R100, PR, RZ, 0x4 ;  /* 0x00000004ff647803 */ /* 0x000fe40000000000 */
[----:B------:R-:W-:-:S02]  /*10d30*/  ISETP.LT.OR P1, PT, R14, 0x1a, P1 ;  /* 0x0000001a0e00780c */ /* 0x000fc40000f21670 */
[----:B------:R-:W-:Y:S02]  /*10d40*/  VIADDMNMX R0, R3, R15, R0, PT ;  /* 0x0000000f03007246 */ /* 0x000fe40003800100 */
        /* <DEDUP_REMOVED lines=156> */
[----:B------:R-:W-:-:S04]  /*11710*/  ISETP.GT.AND P6, PT, R114, 0x99, !P6 ;  /* 0x000000997200780c */ /* 0x000fc800077c4270 */
[----:B------:R-:W-:-:S04]  /*11720*/  ISETP.LT.OR P6, PT, R14, 0x9a, P6 ;  /* 0x0000009a0e00780c */ /* 0x000fc800037c1670 */
[----:B------:R-:W-:Y:S02]  /*11730*/  FSEL R37, R37, -INF , !P6 ;  /* 0xff80000025257808 */ /* 0x000fe40007000000 */
[----:B------:R-:W-:-:S13]  /*11740*/  ISETP.GE.AND P6, PT, R21, 0x1, PT ;  /* 0x000000011500780c */ /* 0x000fda0003fc6270 */
[----:B------:R-:W-:Y:S05]  /*11750*/  @!P6 BRA `(.L_x_1943) ;  /* 0x00000000004ce947 */ /* 0x000fea0003800000 */
        /* <DEDUP_REMOVED lines=11> */
.L_x_1945:
[----:B------:R-:W-:-:S13]  /*11810*/  ISETP.NE.AND P6, PT, R21, 0x1, PT ;  /* 0x000000011500780c */ /* 0x000fda0003fc5270 */
[----:B------:R-:W0:Y:S02]  /*11820*/  @P6 LDC.64 R14, c[0x0][0x9e8] ;  /* 0x00027a00ff0e6b82 */ /* 0x000e240000000a00 */
[----:B0-----:R-:W-:-:S05]  /*11830*/  @P6 IMAD.HI.U32 R14, R3, R14, RZ ;  /* 0x0000000e030e6227 */ /* 0x001fca00078e00ff */
[----:B------:R-:W-:-:S07]  /*11840*/  @P6 SHF.R.U32.HI R3, RZ, R15, R14 ;  /* 0x0000000fff036219 */ /* 0x000fce000001160e */
.L_x_1946:
[----:B------:R-:W-:Y:S05]  /*11850*/  BSYNC B0 ;  /* 0x0000000000007941 */ /* 0x000fea0003800000 */
.L_x_1944:
[----:B------:R-:W-:-:S05]  /*11860*/  IMAD R3, R3, R21, R106 ;  /* 0x0000001503037224 */ /* 0x000fca00078e026a */
[----:B------:R-:W-:Y:S02]  /*11870*/  VIMNMX R12, R12, R3, !PT ;  /* 0x000000030c0c7248 */ /* 0x000fe40007fe0100 */
[----:B------:R-:W-:-:S07]  /*11880*/  VIADDMNMX R0, R3, R21, R0, PT ;  /* 0x0000001503007246 */ /* 0x000fce0003800100 */
.L_x_1943:
[----:B------:R-:W-:Y:S02]  /*11890*/  ISETP.GT.AND P1, PT, R12, 0x20, !P1 ;  /* 0x000000200c00780c */ /* 0x000fe40004f24270 */
[----:B------:R-:W-:Y:S02]  /*118a0*/  ISETP.NE.AND P6, PT, R134, RZ, PT ;  /* 0x000000ff8600720c */ /* 0x000fe40003fc5270 */
[----:B------:R-:W-:Y:S02]  /*118b0*/  ISETP.LT.OR P1, PT, R0, 0x21, P1 ;  /* 0x000000210000780c */ /* 0x000fe40000f21670 */
[----:B------:R-:W-:Y:S02]  /*118c0*/  ISETP.GT.AND P3, PT, R12, 0x28, !P3 ;  /* 0x000000280c00780c */ /* 0x000fe40005f64270 */
[----:B------:R-:W-:Y:S02]  /*118d0*/  FSEL R15, R74, -INF , !P1 ;  /* 0xff8000004a0f7808 */ /* 0x000fe40004800000 */
[----:B------:R-:W-:-:S02]  /*118e0*/  ISETP.NE.AND P1, PT, R130, RZ, PT ;  /* 0x000000ff8200720c */ /* 0x000fc40003f25270 */
[----:B------:R-:W-:Y:S02]  /*118f0*/  ISETP.LT.OR P3, PT, R0, 0x29, P3 ;  /* 0x000000290000780c */ /* 0x000fe40001f61670 */
[----:B------:R-:W-:Y:S02]  /*11900*/  ISETP.GT.AND P1, PT, R12, 0x29, !P1 ;  /* 0x000000290c00780c */ /* 0x000fe40004f24270 */
[----:B------:R-:W-:Y:S02]  /*11910*/  FSEL R145, R78, -INF , !P3 ;  /* 0xff8000004e917808 */ /* 0x000fe40005800000 */
[----:B------:R-:W-:Y:S02]  /*11920*/  ISETP.LT.OR P1, PT, R0, 0x2a, P1 ;  /* 0x0000002a0000780c */ /* 0x000fe40000f21670 */
[----:B------:R-:W-:Y:S02]  /*11930*/  ISETP.GT.AND P2, PT, R12, 0x21, !P2 ;  /* 0x000000210c00780c */ /* 0x000fe40005744270 */
[----:B------:R-:W-:-:S02]  /*11940*/  FSEL R79, R79, -INF , !P1 ;  /* 0xff8000004f4f7808 */ /* 0x000fc40004800000 */
[----:B------:R-:W-:Y:S02]  /*11950*/  ISETP.GT.AND P1, PT, R12, 0x30, !P6 ;  /* 0x000000300c00780c */ /* 0x000fe40007724270 */
[----:B------:R-:W-:Y:S02]  /*11960*/  ISETP.NE.AND P3, PT, R136, RZ, PT ;  /* 0x000000ff8800720c */ /* 0x000fe40003f65270 */
[C---:B------:R-:W-:Y:S02]  /*11970*/  ISETP.LT.OR P1, PT, R0.reuse, 0x31, P1 ;  /* 0x000000310000780c */ /* 0x040fe40000f21670 */
[----:B------:R-:W-:Y:S02]  /*11980*/  ISETP.LT.OR P2, PT, R0, 0x22, P2 ;  /* 0x000000220000780c */ /* 0x000fe40001741670 */
[----:B------:R-:W-:Y:S02]  /*11990*/  FSEL R147, R82, -INF , !P1 ;  /* 0xff80000052937808 */ /* 0x000fe40004800000 */
[----:B------:R-:W-:-:S02]  /*119a0*/  ISETP.NE.AND P1, PT, R128, RZ, PT ;  /* 0x000000ff8000720c */ /* 0x000fc40003f25270 */
[----:B------:R-:W-:Y:S02]  /*119b0*/  FSEL R75, R75, -INF , !P2 ;  /* 0xff8000004b4b7808 */ /* 0x000fe40005000000 */
[----:B------:R-:W-:Y:S02]  /*119c0*/  ISETP.GT.AND P1, PT, R12, 0x31, !P1 ;  /* 0x000000310c00780c */ /* 0x000fe40004f24270 */
[----:B------:R-:W-:Y:S02]  /*119d0*/  ISETP.NE.AND P2, PT, R138, RZ, PT ;  /* 0x000000ff8a00720c */ /* 0x000fe40003f45270 */
[----:B------:R-:W-:Y:S02]  /*119e0*/  ISETP.LT.OR P1, PT, R0, 0x32, P1 ;  /* 0x000000320000780c */ /* 0x000fe40000f21670 */
[----:B------:R-:W-:Y:S02]  /*119f0*/  ISETP.NE.AND P6, PT, R140, RZ, PT ;  /* 0x000000ff8c00720c */ /* 0x000fe40003fc5270 */
        /* <DEDUP_REMOVED lines=43> */
[----:B------:R-:W-:Y:S02]  /*11cb0*/  ISETP.GT.AND P1, PT, R12, 0x50, !P3 ;  /* 0x000000500c00780c */ /* 0x000fe40005f24270 */
[----:B------:R-:W-:Y:S02]  /*11cc0*/  ISETP.NE.AND P3, PT, R142, RZ, PT ;  /* 0x000000ff8e00720c */ /* 0x000fe40003f65270 */
[----:B------:R-:W-:Y:S02]  /*11cd0*/  ISETP.LT.OR P1, PT, R0, 0x51, P1 ;  /* 0x000000510000780c */ /* 0x000fe40000f21670 */
[----:B------:R-:W-:Y:S02]  /*11ce0*/  FMNMX.FTZ R14, R61, R14, !PT ;  /* 0x0000000e3d0e7209 */ /* 0x000fe40007810000 */
[----:B------:R-:W-:Y:S02]  /*11cf0*/  FSEL R155, R66, -INF , !P1 ;  /* 0xff800000429b7808 */ /* 0x000fe40004800000 */
[----:B------:R-:W-:-:S02]  /*11d00*/  ISETP.GT.AND P1, PT, R12, 0x51, !P2 ;  /* 0x000000510c00780c */ /* 0x000fc40005724270 */
[----:B------:R-:W-:Y:S02]  /*11d10*/  ISETP.NE.AND P2, PT, R144, RZ, PT ;  /* 0x000000ff9000720c */ /* 0x000fe40003f45270 */
[----:B------:R-:W-:Y:S02]  /*11d20*/  ISETP.LT.OR P1, PT, R0, 0x52, P1 ;  /* 0x000000520000780c */ /* 0x000fe40000f21670 */
[----:B------:R-:W-:Y:S02]  /*11d30*/  FMNMX.FTZ R14, R125, R14, !PT ;  /* 0x0000000e7d0e7209 */ /* 0x000fe40007810000 */
[----:B------:R-:W-:Y:S02]  /*11d40*/  FSEL R67, R67, -INF , !P1 ;  /* 0xff80000043437808 */ /* 0x000fe40004800000 */
[----:B------:R-:W-:Y:S02]  /*11d50*/  ISETP.GT.AND P1, PT, R12, 0x58, !P6 ;  /* 0x000000580c00780c */ /* 0x000fe40007724270 */
[----:B------:R-:W-:-:S02]  /*11d60*/  ISETP.NE.AND P6, PT, R118, RZ, PT ;  /* 0x000000ff7600720c */ /* 0x000fc40003fc5270 */
        /* <DEDUP_REMOVED lines=45> */
[----:B------:R-:W-:Y:S01]  /*12040*/  ISETP.NE.AND P1, PT, R44, RZ, PT ;  /* 0x000000ff2c00720c */ /* 0x000fe20003f25270 */
[----:B------:R-:W0:Y:S01]  /*12050*/  SHFL.BFLY PT, R3, R14, 0x2, 0x1f ;  /* 0x0c401f000e037f89 */ /* 0x000e2200000e0000 */
[C---:B------:R-:W-:Y:S02]  /*12060*/  ISETP.GT.AND P4, PT, R12.reuse, 0x91, !P4 ;  /* 0x000000910c00780c */ /* 0x040fe40006784270 */
[----:B------:R-:W-:-:S02]  /*12070*/  ISETP.GT.AND P1, PT, R12, 0x71, !P1 ;  /* 0x000000710c00780c */ /* 0x000fc40004f24270 */
[----:B------:R-:W-:Y:S02]  /*12080*/  ISETP.GT.AND P5, PT, R12, 0x98, !P5 ;  /* 0x000000980c00780c */ /* 0x000fe40006fa4270 */
[C---:B------:R-:W-:Y:S02]  /*12090*/  ISETP.LT.OR P1, PT, R0.reuse, 0x72, P1 ;  /* 0x000000720000780c */ /* 0x040fe40000f21670 */
[----:B------:R-:W-:Y:S02]  /*120a0*/  ISETP.LT.OR P4, PT, R0, 0x92, P4 ;  /* 0x000000920000780c */ /* 0x000fe40002781670 */
[----:B------:R-:W-:Y:S02]  /*120b0*/  FSEL R51, R51, -INF , !P1 ;  /* 0xff80000033337808 */ /* 0x000fe40004800000 */
[----:B------:R-:W-:Y:S02]  /*120c0*/  ISETP.GT.AND P1, PT, R12, 0x78, !P3 ;  /* 0x000000780c00780c */ /* 0x000fe40005f24270 */
[----:B------:R-:W-:-:S02]  /*120d0*/  ISETP.NE.AND P3, PT, R48, RZ, PT ;  /* 0x000000ff3000720c */ /* 0x000fc40003f65270 */
[C---:B------:R-:W-:Y:S02]  /*120e0*/  ISETP.LT.OR P1, PT, R0.reuse, 0x79, P1 ;  /* 0x000000790000780c */ /* 0x040fe40000f21670 */
[----:B------:R-:W-:Y:S02]  /*120f0*/  ISETP.LT.OR P5, PT, R0, 0x99, P5 ;  /* 0x000000990000780c */ /* 0x000fe40002fa1670 */
[----:B------:R-:W-:Y:S02]  /*12100*/  FSEL R165, R54, -INF , !P1 ;  /* 0xff80000036a57808 */ /* 0x000fe40004800000 */
[----:B------:R-:W-:Y:S02]  /*12110*/  ISETP.GT.AND P1, PT, R12, 0x79, !P2 ;  /* 0x000000790c00780c */ /* 0x000fe40005724270 */
[----:B------:R-:W-:Y:S02]  /*12120*/  ISETP.NE.AND P2, PT, R52, RZ, PT ;  /* 0x000000ff3400720c */ /* 0x000fe40003f45270 */
[----:B------:R-:W-:-:S02]  /*12130*/  ISETP.LT.OR P1, PT, R0, 0x7a, P1 ;  /* 0x0000007a0000780c */ /* 0x000fc40000f21670 */
[----:B------:R-:W-:Y:S02]  /*12140*/  FSEL R35, R35, -INF , !P4 ;  /* 0xff80000023237808 */ /* 0x000fe40006000000 */
        /* <DEDUP_REMOVED lines=33> */
[----:B------:R-:W-:-:S04]  /*12360*/  ISETP.NE.AND P1, PT, R40, RZ, PT ;  /* 0x000000ff2800720c */ /* 0x000fc80003f25270 */
[----:B------:R-:W-:-:S04]  /*12370*/  ISETP.GT.AND P1, PT, R12, 0x80, !P1 ;  /* 0x000000800c00780c */ /* 0x000fc80004f24270 */
[----:B------:R-:W-:-:S04]  /*12380*/  ISETP.LT.OR P1, PT, R0, 0x81, P1 ;  /* 0x000000810000780c */ /* 0x000fc80000f21670 */
[----:B------:R-:W-:Y:S02]  /*12390*/  FSEL R91, R26, -INF , !P1 ;  /* 0xff8000001a5b7808 */ /* 0x000fe40004800000 */
[----:B0-----:R-:W-:Y:S02]  /*123a0*/  FMNMX.FTZ R26, R14, R3, !PT ;  /* 0x000000030e1a7209 */ /* 0x001fe40007810000 */
[----:B------:R-:W-:-:S03]  /*123b0*/  ISETP.GT.AND P1, PT, R12, 0x81, !P3 ;  /* 0x000000810c00780c */ /* 0x000fc60005f24270 */
[----:B------:R-:W0:Y:S01]  /*123c0*/  SHFL.BFLY PT, R3, R26, 0x1, 0x1f ;  /* 0x0c201f001a037f89 */ /* 0x000e2200000e0000 */
[----:B------:R-:W-:-:S04]  /*123d0*/  ISETP.LT.OR P1, PT, R0, 0x82, P1 ;  /* 0x000000820000780c */ /* 0x000fc80000f21670 */
[----:B------:R-:W-:Y:S02]  /*123e0*/  FSEL R27, R27, -INF , !P1 ;  /* 0xff8000001b1b7808 */ /* 0x000fe40004800000 */
[----:B------:R-:W-:-:S04]  /*123f0*/  ISETP.GT.AND P1, PT, R12, 0x88, !P2 ;  /* 0x000000880c00780c */ /* 0x000fc80005724270 */
[----:B------:R-:W-:-:S04]  /*12400*/  ISETP.LT.OR P1, PT, R0, 0x89, P1 ;  /* 0x000000890000780c */ /* 0x000fc80000f21670 */
[----:B------:R-:W-:Y:S02]  /*12410*/  FSEL R95, R30, -INF , !P1 ;  /* 0xff8000001e5f7808 */ /* 0x000fe40004800000 */
[----:B------:R-:W-:Y:S02]  /*12420*/  ISETP.GT.AND P1, PT, R12, 0x89, !P6 ;  /* 0x000000890c00780c */ /* 0x000fe40007724270 */
[----:B------:R-:W-:Y:S02]  /*12430*/  FMNMX.FTZ R30, R90, R167, !PT ;  /* 0x000000a75a1e7209 */ /* 0x000fe40007810000 */
[----:B------:R-:W-:Y:S02]  /*12440*/  ISETP.LT.OR P1, PT, R0, 0x8a, P1 ;  /* 0x0000008a0000780c */ /* 0x000fe40000f21670 */
[----:B------:R-:W-:Y:S02]  /*12450*/  FMNMX.FTZ R32, R169, R30, !PT ;  /* 0x0000001ea9207209 */ /* 0x000fe40007810000 */
[----:B0-----:R-:W-:-:S02]  /*12460*/  FMNMX.FTZ R3, R26, R3, !PT ;  /* 0x000000031a037209 */ /* 0x001fc40007810000 */
[----:B------:R-:W-:Y:S02]  /*12470*/  FSEL R31, R31, -INF , !P1 ;  /* 0xff8000001f1f7808 */ /* 0x000fe40004800000 */
[----:B------:R-:W-:Y:S01]  /*12480*/  FSETP.NEU.FTZ.AND P1, PT, R3, -INF , PT ;  /* 0xff8000000300780b */ /* 0x000fe20003f3d000 */
[----:B------:R-:W-:-:S01]  /*12490*/  FFMA.FTZ R181, R2, R3, -8 ;  /* 0xc100000002b57423 */ /* 0x000fc20000010003 */
[----:B------:R-:W-:Y:S02]  /*124a0*/  ISETP.NE.AND P6, PT, R28, RZ, PT ;  /* 0x000000ff1c00720c */ /* 0x000fe40003fc5270 */
[----:B------:R-:W-:Y:S02]  /*124b0*/  FMNMX.FTZ R32, R171, R32, !PT ;  /* 0x00000020ab207209 */ /* 0x000fe40007810000 */
[----:B------:R-:W-:Y:S02]  /*124c0*/  FSEL R181, R181, RZ, P1 ;  /* 0x000000ffb5b57208 */ /* 0x000fe40000800000 */
[----:B------:R-:W-:-:S02]  /*124d0*/  ISETP.GT.AND P1, PT, R12, 0x90, !P6 ;  /* 0x000000900c00780c */ /* 0x000fc40007724270 */
[----:B------:R-:W-:Y:S01]  /*124e0*/  FMNMX.FTZ R32, R173, R32, !PT ;  /* 0x00000020ad207209 */ /* 0x000fe20007810000 */
[----:B------:R-:W-:-:S01]  /*124f0*/  FFMA.FTZ R103, R2, R107, -R181 ;  /* 0x0000006b02677223 */ /* 0x000fc200000108b5 */
[----:B------:R-:W-:Y:S01]  /*12500*/  ISETP.LT.OR P1, PT, R0, 0x91, P1 ;  /* 0x000000910000780c */ /* 0x000fe20000f21670 */
[----:B------:R-:W-:-:S01]  /*12510*/  FFMA.FTZ R26, R2, R109, -R181 ;  /* 0x0000006d021a7223 */ /* 0x000fc200000108b5 */
[----:B------:R-:W-:Y:S01]  /*12520*/  FMNMX.FTZ R32, R175, R32, !PT ;  /* 0x00000020af207209 */ /* 0x000fe20007810000 */
[----:B------:R-:W-:-:S01]  /*12530*/  FFMA.FTZ R88, R2, R88, -R181 ;  /* 0x0000005802587223 */ /* 0x000fc200000108b5 */
[----:B------:R-:W-:Y:S01]  /*12540*/  FSEL R99, R34, -INF , !P1 ;  /* 0xff80000022637808 */ /* 0x000fe20004800000 */
[----:B------:R-:W-:Y:S01]  /*12550*/  MUFU.EX2 R103, R103 ;  /* 0x0000006700677308 */ /* 0x000fe20000000800 */
[----:B------:R-:W-:Y:S01]  /*12560*/  FMNMX.FTZ R34, R177, R32, !PT ;  /* 0x00000020b1227209 */ /* 0x000fe20007810000 */
[--C-:B------:R-:W-:Y:S01]  /*12570*/  FFMA.FTZ R28, R2, R111, -R181.reuse ;  /* 0x0000006f021c7223 */ /* 0x100fe200000108b5 */
[----:B------:R-:W-:Y:S01]  /*12580*/  ISETP.NE.AND P6, PT, R24, RZ, PT ;  /* 0x000000ff1800720c */ /* 0x000fe20003fc5270 */
[C-C-:B------:R-:W-:Y:S01]  /*12590*/  FFMA.FTZ R24, R2.reuse, R89, -R181.reuse ;  /* 0x0000005902187223 */ /* 0x140fe200000108b5 */
[----:B------:R-:W-:Y:S01]  /*125a0*/  FMNMX.FTZ R34, R179, R34, !PT ;  /* 0x00000022b3227209 */ /* 0x000fe20007810000 */
[--C-:B------:R-:W-:Y:S01]  /*125b0*/  FFMA.FTZ R89, R2, R93, -R181.reuse ;  /* 0x0000005d02597223 */ /* 0x100fe200000108b5 */
[----:B------:R-:W-:Y:S01]  /*125c0*/  ISETP.GT.AND P1, PT, R12, 0x99, !P6 ;  /* 0x000000990c00780c */ /* 0x000fe20007724270 */
[C-C-:B------:R-:W-:Y:S01]  /*125d0*/  FFMA.FTZ R93, R2.reuse, R97, -R181.reuse ;  /* 0x00000061025d7223 */ /* 0x140fe200000108b5 */
[----:B------:R-:W-:Y:S01]  /*125e0*/  FMNMX.FTZ R34, R15, R34, !PT ;  /* 0x000000220f227209 */ /* 0x000fe20007810000 */
[C-C-:B------:R-:W-:Y:S01]  /*125f0*/  FFMA.FTZ R97, R2.reuse, R101, -R181.reuse ;  /* 0x0000006502617223 */ /* 0x140fe200000108b5 */
[----:B------:R-:W-:-:S01]  /*12600*/  FFMA.FTZ R101, R2, R41, -R181 ;  /* 0x0000002902657223 */ /* 0x000fc200000108b5 */
[----:B------:R-:W-:Y:S01]  /*12610*/  ISETP.LT.OR P1, PT, R0, 0x9a, P1 ;  /* 0x0000009a0000780c */ /* 0x000fe20000f21670 */
[----:B------:R-:W-:Y:S01]  /*12620*/  MUFU.EX2 R14, R88 ;  /* 0x00000058000e7308 */ /* 0x000fe20000000800 */
[----:B------:R-:W-:Y:S01]  /*12630*/  FMNMX.FTZ R34, R75, R34, !PT ;  /* 0x000000224b227209 */ /* 0x000fe20007810000 */
[--C-:B------:R-:W-:Y:S01]  /*12640*/  FFMA.FTZ R115, R2, R115, -R181.reuse ;  /* 0x0000007302737223 */ /* 0x100fe200000108b5 */
[----:B------:R-:W-:Y:S01]  /*12650*/  FSEL R41, R38, -INF , !P5 ;  /* 0xff80000026297808 */ /* 0x000fe20006800000 */
[C-C-:B------:R-:W-:Y:S01]  /*12660*/  FFMA.FTZ R113, R2.reuse, R113, -R181.reuse ;  /* 0x0000007102717223 */ /* 0x140fe200000108b5 */
[----:B------:R-:W-:Y:S01]  /*12670*/  FMNMX.FTZ R36, R145, R34, !PT ;  /* 0x0000002291247209 */ /* 0x000fe20007810000 */
[C-C-:B------:R-:W-:Y:S01]  /*12680*/  FFMA.FTZ R73, R2.reuse, R73, -R181.reuse ;  /* 0x0000004902497223 */ /* 0x140fe200000108b5 */
[----:B------:R-:W-:Y:S01]  /*12690*/  FSEL R39, R39, -INF , !P1 ;  /* 0xff80000027277808 */ /* 0x000fe20004800000 */
[----:B------:R-:W-:Y:S01]  /*126a0*/  MUFU.EX2 R24, R24 ;  /* 0x0000001800187308 */ /* 0x000fe20000000800 */
[----:B------:R-:W-:Y:S01]  /*126b0*/  FMNMX.FTZ R36, R79, R36, !PT ;  /* 0x000000244f247209 */ /* 0x000fe20007810000 */
[C-C-:B------:R-:W-:Y:S01]  /*126c0*/  FFMA.FTZ R77, R2.reuse, R77, -R181.reuse ;  /* 0x0000004d024d7223 */ /* 0x140fe200000108b5 */
[----:B------:R-:W-:-:S01]  /*126d0*/  FFMA.FTZ R117, R2, R117, -R181 ;  /* 0x0000007502757223 */ /* 0x000fc200000108b5 */
[C-C-:B------:R-:W-:Y:S01]  /*126e0*/  FFMA.FTZ R81, R2.reuse, R81, -R181.reuse ;  /* 0x0000005102517223 */ /* 0x140fe200000108b5 */
[----:B------:R-:W-:Y:S01]  /*126f0*/  FMNMX.FTZ R36, R147, R36, !PT ;  /* 0x0000002493247209 */ /* 0x000fe20007810000 */
[C-C-:B------:R-:W-:Y:S01]  /*12700*/  FFMA.FTZ R119, R2.reuse, R119, -R181.reuse ;  /* 0x0000007702777223 */ /* 0x140fe200000108b5 */
[----:B------:R-:W-:-:S01]  /*12710*/  FFMA.FTZ R85, R2, R85, -R181 ;  /* 0x0000005502557223 */ /* 0x000fc200000108b5 */
[----:B------:R-:W0:Y:S01]  /*12720*/  MUFU.EX2 R89, R89 ;  /* 0x0000005900597308 */ /* 0x000e220000000800 */
[----:B------:R-:W-:Y:S01]  /*12730*/  FMNMX.FTZ R36, R83, R36, !PT ;  /* 0x0000002453247209 */ /* 0x000fe20007810000 */
[C-C-:B------:R-:W-:Y:S01]  /*12740*/  FFMA.FTZ R121, R2.reuse, R121, -R181.reuse ;  /* 0x0000007902797223 */ /* 0x140fe200000108b5 */
[----:B------:R-:W-:-:S01]  /*12750*/  FFMA.FTZ R57, R2, R57, -R181 ;  /* 0x0000003902397223 */ /* 0x000fc200000108b5 */
[C-C-:B------:R-:W-:Y:S01]  /*12760*/  FFMA.FTZ R61, R2.reuse, R61, -R181.reuse ;  /* 0x0000003d023d7223 */ /* 0x140fe200000108b5 */
[----:B------:R-:W-:Y:S01]  /*12770*/  FMNMX.FTZ R40, R149, R36, !PT ;  /* 0x0000002495287209 */ /* 0x000fe20007810000 */
[C-C-:B------:R-:W-:Y:S01]  /*12780*/  FFMA.FTZ R123, R2.reuse, R123, -R181.reuse ;  /* 0x0000007b027b7223 */ /* 0x140fe200000108b5 */
[----:B------:R-:W-:-:S01]  /*12790*/  FFMA.FTZ R69, R2, R69, -R181 ;  /* 0x0000004502457223 */ /* 0x000fc200000108b5 */
        /* <DEDUP_REMOVED lines=11> */
[----:B0-----:R-:W-:Y:S01]  /*12850*/  F2FP.SATFINITE.E4M3.F32.PACK_AB_MERGE_C R184, R89, R24, RZ ;  /* 0x0000001859b8723e */ /* 0x001fe200048070ff */
[C-C-:B------:R-:W-:Y:S01]  /*12860*/  FFMA.FTZ R50, R2.reuse, R135, -R181.reuse ;  /* 0x0000008702327223 */ /* 0x140fe200000108b5 */
[----:B------:R-:W-:Y:S01]  /*12870*/  FMNMX.FTZ R42, R153, R40, !PT ;  /* 0x00000028992a7209 */ /* 0x000fe20007810000 */
[C-C-:B------:R-:W-:Y:S01]  /*12880*/  FFMA.FTZ R53, R2.reuse, R53, -R181.reuse ;  /* 0x0000003502357223 */ /* 0x140fe200000108b5 */
[----:B------:R-:W-:Y:S01]  /*12890*/  F2FP.SATFINITE.E4M3.F32.PACK_AB_MERGE_C R184, R103, R14, R184 ;  /* 0x0000000e67b8723e */ /* 0x000fe200048070b8 */
        /* <DEDUP_REMOVED lines=10> */
[--C-:B------:R-:W-:Y:S01]  /*12940*/  FFMA.FTZ R33, R2, R33, -R181.reuse ;  /* 0x0000002102217223 */ /* 0x100fe200000108b5 */
[----:B------:R-:W-:Y:S01]  /*12950*/  ISETP.NE.AND P6, PT, R222, 0x1, PT ;  /* 0x00000001de00780c */ /* 0x000fe20003fc5270 */
[----:B------:R-:W-:Y:S01]  /*12960*/  FFMA.FTZ R56, R2, R141, -R181 ;  /* 0x0000008d02387223 */ /* 0x000fe200000108b5 */
[----:B------:R-:W-:-:S03]  /*12970*/  FMNMX.FTZ R44, R157, R42, !PT ;  /* 0x0000002a9d2c7209 */ /* 0x000fc60007810000 */
[----:B------:R-:W-:Y:S01]  /*12980*/  MUFU.EX2 R32, R115 ;  /* 0x0000007300207308 */ /* 0x000fe20000000800 */
[----:B------:R-:W-:-:S04]  /*12990*/  FMNMX.FTZ R44, R71, R44, !PT ;  /* 0x0000002c472c7209 */ /* 0x000fc80007810000 */
[----:B------:R-:W-:-:S03]  /*129a0*/  FMNMX.FTZ R44, R159, R44, !PT ;  /* 0x0000002c9f2c7209 */ /* 0x000fc60007810000 */
[----:B------:R-:W-:Y:S01]  /*129b0*/  MUFU.EX2 R30, R113 ;  /* 0x00000071001e7308 */ /* 0x000fe20000000800 */
[----:B------:R-:W-:Y:S02]  /*129c0*/  FMNMX.FTZ R44, R43, R44, !PT ;  /* 0x0000002c2b2c7209 */ /* 0x000fe40007810000 */
[----:B0-----:R-:W-:Y:S02]  /*129d0*/  F2FP.SATFINITE.E4M3.F32.PACK_AB_MERGE_C R186, R97, R28, RZ ;  /* 0x0000001c61ba723e */ /* 0x001fe400048070ff */
[----:B------:R-:W-:Y:S02]  /*129e0*/  FMNMX.FTZ R46, R161, R44, !PT ;  /* 0x0000002ca12e7209 */ /* 0x000fe40007810000 */
[----:B------:R-:W-:Y:S01]  /*129f0*/  F2FP.SATFINITE.E4M3.F32.PACK_AB_MERGE_C R186, R93, R26, R186 ;  /* 0x0000001a5dba723e */ /* 0x000fe200048070ba */
[----:B------:R-:W-:Y:S01]  /*12a00*/  MUFU.EX2 R73, R73 ;  /* 0x0000004900497308 */ /* 0x000fe20000000800 */
[----:B------:R-:W-:-:S04]  /*12a10*/  FMNMX.FTZ R46, R47, R46, !PT ;  /* 0x0000002e2f2e7209 */ /* 0x000fc80007810000 */
[----:B------:R-:W-:-:S03]  /*12a20*/  FMNMX.FTZ R46, R163, R46, !PT ;  /* 0x0000002ea32e7209 */ /* 0x000fc60007810000 */
[----:B------:R-:W0:Y:S01]  /*12a30*/  MUFU.EX2 R77, R77 ;  /* 0x0000004d004d7308 */ /* 0x000e220000000800 */
[----:B------:R-:W-:-:S04]  /*12a40*/  FMNMX.FTZ R46, R51, R46, !PT ;  /* 0x0000002e332e7209 */ /* 0x000fc80007810000 */
        /* <DEDUP_REMOVED lines=16> */
[----:B------:R-:W-:Y:S01]  /*12b50*/  FMNMX.FTZ R0, R39, R48, !PT ;  /* 0x0000003027007209 */ /* 0x000fe20007810000 */
[----:B------:R-:W-:-:S04]  /*12b60*/  FFMA.FTZ R48, R2, R133, -R181 ;  /* 0x0000008502307223 */ /* 0x000fc800000108b5 */
[----:B------:R-:W1:Y:S02]  /*12b70*/  SHFL.BFLY PT, R107, R0, 0x2, 0x1f ;  /* 0x0c401f00006b7f89 */ /* 0x000e6400000e0000 */
[----:B------:R-:W-:Y:S01]  /*12b80*/  MUFU.EX2 R57, R57 ;  /* 0x0000003900397308 */ /* 0x000fe20000000800 */
[----:B0-----:R-:W-:-:S04]  /*12b90*/  F2FP.SATFINITE.E4M3.F32.PACK_AB_MERGE_C R182, R85, R36, RZ ;  /* 0x0000002455b6723e */ /* 0x001fc800048070ff */
[----:B------:R-:W-:-:S03]  /*12ba0*/  F2FP.SATFINITE.E4M3.F32.PACK_AB_MERGE_C R182, R81, R34, R182 ;  /* 0x0000002251b6723e */ /* 0x000fc600048070b6 */
[----:B------:R-:W-:Y:S08]  /*12bb0*/  MUFU.EX2 R42, R123 ;  /* 0x0000007b002a7308 */ /* 0x000ff00000000800 */
[----:B------:R-:W0:Y:S01]  /*12bc0*/  MUFU.EX2 R61, R61 ;  /* 0x0000003d003d7308 */ /* 0x000e220000000800 */
[----:B-1----:R-:W-:Y:S01]  /*12bd0*/  FMNMX.FTZ R58, R0, R107, !PT ;  /* 0x0000006b003a7209 */ /* 0x002fe20007810000 */
[----:B------:R-:W-:-:S06]  /*12be0*/  FFMA.FTZ R107, R2, R143, -R181 ;  /* 0x0000008f026b7223 */ /* 0x000fcc00000108b5 */
[----:B------:R-:W-:Y:S01]  /*12bf0*/  MUFU.EX2 R46, R127 ;  /* 0x0000007f002e7308 */ /* 0x000fe20000000800 */
[----:B------:R-:W1:Y:S07]  /*12c00*/  SHFL.BFLY PT, R109, R58, 0x1, 0x1f ;  /* 0x0c201f003a6d7f89 */ /* 0x000e6e00000e0000 */
[----:B------:R-:W2:Y:S01]  /*12c10*/  MUFU.EX2 R69, R69 ;  /* 0x0000004500457308 */ /* 0x000ea20000000800 */
[----:B0-----:R-:W-:-:S04]  /*12c20*/  F2FP.SATFINITE.E4M3.F32.PACK_AB_MERGE_C R176, R61, R42, RZ ;  /* 0x0000002a3db0723e */ /* 0x001fc800048070ff */
[----:B------:R-:W-:-:S03]  /*12c30*/  F2FP.SATFINITE.E4M3.F32.PACK_AB_MERGE_C R176, R57, R40, R176 ;  /* 0x0000002839b0723e */ /* 0x000fc600048070b0 */
[----:B------:R-:W-:Y:S08]  /*12c40*/  MUFU.EX2 R44, R125 ;  /* 0x0000007d002c7308 */ /* 0x000ff00000000800 */
[----:B------:R-:W-:Y:S01]  /*12c50*/  MUFU.EX2 R65, R65 ;  /* 0x0000004100417308 */ /* 0x000fe20000000800 */
[----:B--2---:R-:W-:Y:S02]  /*12c60*/  F2FP.SATFINITE.E4M3.F32.PACK_AB_MERGE_C R178, R69, R46, RZ ;  /* 0x0000002e45b2723e */ /* 0x004fe400048070ff */
[----:B-1----:R-:W-:Y:S01]  /*12c70*/  FMNMX.FTZ R0, R58, R109, !PT ;  /* 0x0000006d3a007209 */ /* 0x002fe20007810000 */
[----:B------:R-:W-:-:S03]  /*12c80*/  FFMA.FTZ R58, R2, R37, -R181 ;  /* 0x00000025023a7223 */ /* 0x000fc600000108b5 */
[----:B------:R-:W-:Y:S01]  /*12c90*/  FSETP.NEU.FTZ.AND P1, PT, R0, -INF , PT ;  /* 0xff8000000000780b */ /* 0x000fe20003f3d000 */
[----:B------:R-:W-:-:S01]  /*12ca0*/  FFMA.FTZ R60, R2, R0, -8 ;  /* 0xc1000000023c7423 */ /* 0x000fc20000010000 */
[----:B------:R-:W-:Y:S04]  /*12cb0*/  MUFU.EX2 R38, R38 ;  /* 0x0000002600267308 */ /* 0x000fe80000000800 */
[----:B------:R-:W-:-:S04]  /*12cc0*/  FSEL R60, R60, RZ, P1 ;  /* 0x000000ff3c3c7208 */ /* 0x000fc80000800000 */
[----:B------:R-:W-:Y:S01]  /*12cd0*/  MUFU.EX2 R45, R45 ;  /* 0x0000002d002d7308 */ /* 0x000fe20000000800 */
[----:B------:R-:W-:-:S01]  /*12ce0*/  FFMA.FTZ R37, R2, R90, -R60 ;  /* 0x0000005a02257223 */ /* 0x000fc2000001083c */
[C-C-:B------:R-:W-:Y:S01]  /*12cf0*/  FFMA.FTZ R62, R2.reuse, R167, -R60.reuse ;  /* 0x000000a7023e7223 */ /* 0x140fe2000001083c */
[----:B------:R-:W-:-:S01]  /*12d00*/  FFMA.FTZ R64, R2, R169, -R60 ;  /* 0x000000a902407223 */ /* 0x000fc2000001083c */
[C-C-:B------:R-:W-:Y:S01]  /*12d10*/  FFMA.FTZ R111, R2.reuse, R171, -R60.reuse ;  /* 0x000000ab026f7223 */ /* 0x140fe2000001083c */
[----:B------:R-:W-:-:S01]  /*12d20*/  FFMA.FTZ R82, R2, R67, -R60 ;  /* 0x0000004302527223 */ /* 0x000fc2000001083c */
[----:B------:R-:W-:Y:S01]  /*12d30*/  FADD.FTZ R67, R14, R103 ;  /* 0x000000670e437221 */ /* 0x000fe20000010000 */
[----:B------:R-:W-:-:S01]  /*12d40*/  FFMA.FTZ R66, R2, R173, -R60 ;  /* 0x000000ad02427223 */ /* 0x000fc2000001083c */
[----:B------:R-:W-:Y:S01]  /*12d50*/  MUFU.EX2 R37, R37 ;  /* 0x0000002500257308 */ /* 0x000fe20000000800 */
[----:B------:R-:W-:-:S01]  /*12d60*/  FFMA.FTZ R109, R2, R175, -R60 ;  /* 0x000000af026d7223 */ /* 0x000fc2000001083c */
[----:B------:R-:W-:Y:S01]  /*12d70*/  FADD.FTZ R84, R24, R67 ;  /* 0x0000004318547221 */ /* 0x000fe20000010000 */
[----:B------:R-:W-:-:S01]  /*12d80*/  FFMA.FTZ R68, R2, R177, -R60 ;  /* 0x000000b102447223 */ /* 0x000fc2000001083c */
[C-C-:B------:R-:W-:Y:S01]  /*12d90*/  FFMA.FTZ R113, R2.reuse, R179, -R60.reuse ;  /* 0x000000b302717223 */ /* 0x140fe2000001083c */
[----:B------:R-:W-:-:S01]  /*12da0*/  FFMA.FTZ R15, R2, R15, -R60 ;  /* 0x0000000f020f7223 */ /* 0x000fc2000001083c */
[----:B------:R-:W-:Y:S01]  /*12db0*/  FADD.FTZ R115, R89, R84 ;  /* 0x0000005459737221 */ /* 0x000fe20000010000 */
[----:B------:R-:W-:-:S01]  /*12dc0*/  FFMA.FTZ R84, R2, R71, -R60 ;  /* 0x0000004702547223 */ /* 0x000fc2000001083c */
[----:B------:R-:W0:Y:S01]  /*12dd0*/  MUFU.EX2 R62, R62 ;  /* 0x0000003e003e7308 */ /* 0x000e220000000800 */
[----:B------:R-:W-:-:S01]  /*12de0*/  FFMA.FTZ R70, R2, R75, -R60 ;  /* 0x0000004b02467223 */ /* 0x000fc2000001083c */
[----:B------:R-:W-:Y:S01]  /*12df0*/  FADD.FTZ R86, R26, R115 ;  /* 0x000000731a567221 */ /* 0x000fe20000010000 */
[----:B------:R-:W-:-:S01]  /*12e00*/  FFMA.FTZ R72, R2, R145, -R60 ;  /* 0x0000009102487223 */ /* 0x000fc2000001083c */
[C-C-:B------:R-:W-:Y:S01]  /*12e10*/  FFMA.FTZ R79, R2.reuse, R79, -R60.reuse ;  /* 0x0000004f024f7223 */ /* 0x140fe2000001083c */
[----:B------:R-:W-:-:S01]  /*12e20*/  FFMA.FTZ R74, R2, R147, -R60 ;  /* 0x00000093024a7223 */ /* 0x000fc2000001083c */
[----:B------:R-:W-:Y:S01]  /*12e30*/  FADD.FTZ R115, R93, R86 ;  /* 0x000000565d737221 */ /* 0x000fe20000010000 */
[----:B------:R-:W-:-:S01]  /*12e40*/  FFMA.FTZ R43, R2, R43, -R60 ;  /* 0x0000002b022b7223 */ /* 0x000fc2000001083c */
[----:B------:R-:W1:Y:S01]  /*12e50*/  MUFU.EX2 R64, R64 ;  /* 0x0000004000407308 */ /* 0x000e620000000800 */
[----:B------:R-:W-:-:S01]  /*12e60*/  FFMA.FTZ R75, R2, R83, -R60 ;  /* 0x00000053024b7223 */ /* 0x000fc2000001083c */
[----:B------:R-:W-:Y:S01]  /*12e70*/  FADD.FTZ R88, R28, R115 ;  /* 0x000000731c587221 */ /* 0x000fe20000010000 */
[----:B------:R-:W-:-:S01]  /*12e80*/  FFMA.FTZ R76, R2, R149, -R60 ;  /* 0x00000095024c7223 */ /* 0x000fc2000001083c */
[C-C-:B------:R-:W-:Y:S01]  /*12e90*/  FFMA.FTZ R83, R2.reuse, R87, -R60.reuse ;  /* 0x0000005702537223 */ /* 0x140fe2000001083c */
[----:B------:R-:W-:-:S01]  /*12ea0*/  FFMA.FTZ R78, R2, R151, -R60 ;  /* 0x00000097024e7223 */ /* 0x000fc2000001083c */
[----:B------:R-:W-:Y:S01]  /*12eb0*/  FADD.FTZ R117, R97, R88 ;  /* 0x0000005861757221 */ /* 0x000fe20000010000 */
[----:B------:R-:W-:-:S01]  /*12ec0*/  FFMA.FTZ R59, R2, R59, -R60 ;  /* 0x0000003b023b7223 */ /* 0x000fc2000001083c */
[----:B------:R-:W2:Y:S01]  /*12ed0*/  MUFU.EX2 R111, R111 ;  /* 0x0000006f006f7308 */ /* 0x000ea20000000800 */
[----:B0-----:R-:W-:-:S01]  /*12ee0*/  FADD.FTZ R71, R37, R62 ;  /* 0x0000003e25477221 */ /* 0x001fc20000010000 */
[----:B------:R-:W-:Y:S01]  /*12ef0*/  FADD.FTZ R88, R30, R117 ;  /* 0x000000751e587221 */ /* 0x000fe20000010000 */
[----:B------:R-:W-:-:S01]  /*12f00*/  FFMA.FTZ R80, R2, R153, -R60 ;  /* 0x0000009902507223 */ /* 0x000fc2000001083c */
[C-C-:B------:R-:W-:Y:S01]  /*12f10*/  FFMA.FTZ R47, R2.reuse, R47, -R60.reuse ;  /* 0x0000002f022f7223 */ /* 0x140fe2000001083c */
[----:B------:R-:W-:-:S01]  /*12f20*/  FFMA.FTZ R87, R2, R63, -R60 ;  /* 0x0000003f02577223 */ /* 0x000fc2000001083c */
[C-C-:B------:R-:W-:Y:S01]  /*12f30*/  FFMA.FTZ R63, R2.reuse, R155, -R60.reuse ;  /* 0x0000009b023f7223 */ /* 0x140fe2000001083c */
[----:B------:R-:W-:-:S01]  /*12f40*/  FFMA.FTZ R67, R2, R157, -R60 ;  /* 0x0000009d02437223 */ /* 0x000fc2000001083c */
[----:B------:R-:W0:Y:S01]  /*12f50*/  MUFU.EX2 R66, R66 ;  /* 0x0000004200427308 */ /* 0x000e220000000800 */
[----:B-1----:R-:W-:-:S01]  /*12f60*/  FADD.FTZ R86, R64, R71 ;  /* 0x0000004740567221 */ /* 0x002fc20000010000 */
[----:B------:R-:W-:Y:S01]  /*12f70*/  F2FP.SATFINITE.E4M3.F32.PACK_AB_MERGE_C R178, R65, R44, R178 ;  /* 0x0000002c41b2723e */ /* 0x000fe200048070b2 */
[----:B------:R-:W-:-:S01]  /*12f80*/  FFMA.FTZ R71, R2, R159, -R60 ;  /* 0x0000009f02477223 */ /* 0x000fc2000001083c */
[C-C-:B------:R-:W-:Y:S01]  /*12f90*/  FFMA.FTZ R161, R2.reuse, R161, -R60.reuse ;  /* 0x000000a102a17223 */ /* 0x140fe2000001083c */
[----:B------:R-:W-:-:S01]  /*12fa0*/  FFMA.FTZ R14, R2, R163, -R60 ;  /* 0x000000a3020e7223 */ /* 0x000fc2000001083c */
[C-C-:B------:R-:W-:Y:S01]  /*12fb0*/  FFMA.FTZ R27, R2.reuse, R27, -R60.reuse ;  /* 0x0000001b021b7223 */ /* 0x140fe2000001083c */
[----:B------:R-:W-:-:S01]  /*12fc0*/  FFMA.FTZ R51, R2, R51, -R60 ;  /* 0x0000003302337223 */ /* 0x000fc2000001083c */
[----:B------:R-:W1:Y:S01]  /*12fd0*/  MUFU.EX2 R109, R109 ;  /* 0x0000006d006d7308 */ /* 0x000e620000000800 */
[----:B--2---:R-:W-:-:S01]  /*12fe0*/  FADD.FTZ R115, R111, R86 ;  /* 0x000000566f737221 */ /* 0x004fc20000010000 */
[C-C-:B------:R-:W-:Y:S01]  /*12ff0*/  FFMA.FTZ R165, R2.reuse, R165, -R60.reuse ;  /* 0x000000a502a57223 */ /* 0x140fe2000001083c */
[----:B------:R-:W-:-:S01]  /*13000*/  FFMA.FTZ R55, R2, R55, -R60 ;  /* 0x0000003702377223 */ /* 0x000fc2000001083c */
[C-C-:B------:R-:W-:Y:S01]  /*13010*/  FFMA.FTZ R91, R2.reuse, R91, -R60.reuse ;  /* 0x0000005b025b7223 */ /* 0x140fe2000001083c */
[----:B------:R-:W-:-:S01]  /*13020*/  FFMA.FTZ R95, R2, R95, -R60 ;  /* 0x0000005f025f7223 */ /* 0x000fc2000001083c */
[C-C-:B------:R-:W-:Y:S01]  /*13030*/  FFMA.FTZ R31, R2.reuse, R31, -R60.reuse ;  /* 0x0000001f021f7223 */ /* 0x140fe2000001083c */
[----:B------:R-:W-:-:S01]  /*13040*/  FFMA.FTZ R99, R2, R99, -R60 ;  /* 0x0000006302637223 */ /* 0x000fc2000001083c */
[----:B------:R-:W2:Y:S01]  /*13050*/  MUFU.EX2 R68, R68 ;  /* 0x0000004400447308 */ /* 0x000ea20000000800 */
[----:B0-----:R-:W-:-:S01]  /*13060*/  FADD.FTZ R86, R66, R115 ;  /* 0x0000007342567221 */ /* 0x001fc20000010000 */
[----:B------:R-:W-:Y:S01]  /*13070*/  FADD.FTZ R115, R73, R88 ;  /* 0x0000005849737221 */ /* 0x000fe20000010000 */
[----:B------:R-:W-:-:S01]  /*13080*/  FFMA.FTZ R35, R2, R35, -R60 ;  /* 0x0000002302237223 */ /* 0x000fc2000001083c */
[C-C-:B------:R-:W-:Y:S01]  /*13090*/  FFMA.FTZ R41, R2.reuse, R41, -R60.reuse ;  /* 0x0000002902297223 */ /* 0x140fe2000001083c */
[----:B------:R-:W-:-:S01]  /*130a0*/  FFMA.FTZ R39, R2, R39, -R60 ;  /* 0x0000002702277223 */ /* 0x000fc2000001083c */
[----:B------:R-:W-:-:S02]  /*130b0*/  F2FP.SATFINITE.E4M3.F32.PACK_AB_MERGE_C R64, R111, R64, RZ ;  /* 0x000000406f40723e */ /* 0x000fc400048070ff */
[----:B------:R-:W0:Y:S01]  /*130c0*/  MUFU.EX2 R113, R113 ;  /* 0x0000007100717308 */ /* 0x000e220000000800 */
[----:B-1----:R-:W-:-:S01]  /*130d0*/  FADD.FTZ R89, R109, R86 ;  /* 0x000000566d597221 */ /* 0x002fc20000010000 */
[----:B------:R-:W-:Y:S01]  /*130e0*/  FADD.FTZ R86, R32, R115 ;  /* 0x0000007320567221 */ /* 0x000fe20000010000 */
[----:B------:R-:W-:-:S05]  /*130f0*/  F2FP.SATFINITE.E4M3.F32.PACK_AB_MERGE_C R185, R62, R37, R64 ;  /* 0x000000253eb9723e */ /* 0x000fca0004807040 */
[----:B------:R-:W1:Y:S01]  /*13100*/  MUFU.EX2 R15, R15 ;  /* 0x0000000f000f7308 */ /* 0x000e620000000800 */
[----:B--2---:R-:W-:-:S01]  /*13110*/  FADD.FTZ R28, R68, R89 ;  /* 0x00000059441c7221 */ /* 0x004fc20000010000 */
[----:B------:R-:W-:-:S04]  /*13120*/  FADD.FTZ R89, R77, R86 ;  /* 0x000000564d597221 */ /* 0x000fc80000010000 */
[----:B------:R-:W-:Y:S01]  /*13130*/  FADD.FTZ R32, R34, R89 ;  /* 0x0000005922207221 */ /* 0x000fe20000010000 */
[----:B------:R-:W-:Y:S01]  /*13140*/  F2FP.SATFINITE.E4M3.F32.PACK_AB_MERGE_C R34, R45, R38, RZ ;  /* 0x000000262d22723e */ /* 0x000fe200048070ff */
[----:B------:R-:W2:Y:S01]  /*13150*/  MUFU.EX2 R70, R70 ;  /* 0x0000004600467308 */ /* 0x000ea20000000800 */
[----:B0-----:R-:W-:-:S01]  /*13160*/  FADD.FTZ R28, R113, R28 ;  /* 0x0000001c711c7221 */ /* 0x001fc20000010000 */
[----:B------:R-:W-:Y:S01]  /*13170*/  FADD.FTZ R77, R81, R32 ;  /* 0x00000020514d7221 */ /* 0x000fe20000010000 */
[----:B------:R-:W-:-:S03]  /*13180*/  F2FP.SATFINITE.E4M3.F32.PACK_AB_MERGE_C R68, R113, R68, RZ ;  /* 0x000000447144723e */ /* 0x000fc600048070ff */
[----:B------:R-:W-:Y:S01]  /*13190*/  FADD.FTZ R32, R36, R77 ;  /* 0x0000004d24207221 */ /* 0x000fe20000010000 */
[----:B------:R-:W-:Y:S01]  /*131a0*/  F2FP.SATFINITE.E4M3.F32.PACK_AB_MERGE_C R187, R109, R66, R68 ;  /* 0x000000426dbb723e */ /* 0x000fe20004807044 */
[----:B------:R-:W0:Y:S02]  /*131b0*/  MUFU.EX2 R72, R72 ;  /* 0x0000004800487308 */ /* 0x000e240000000800 */
[----:B------:R-:W-:-:S04]  /*131c0*/  FADD.FTZ R85, R85, R32 ;  /* 0x0000002055557221 */ /* 0x000fc80000010000 */
[----:B------:R-:W-:Y:S02]  /*131d0*/  FADD.FTZ R30, R40, R85 ;  /* 0x00000055281e7221 */ /* 0x000fe40000010000 */
[----:B------:R-:W3:Y:S08]  /*131e0*/  MUFU.EX2 R79, R79 ;  /* 0x0000004f004f7308 */ /* 0x000ef00000000800 */
[----:B------:R-:W4:Y:S08]  /*131f0*/  MUFU.EX2 R74, R74 ;  /* 0x0000004a004a7308 */ /* 0x000f300000000800 */
[----:B------:R1:W-:Y:S08]  /*13200*/  MUFU.EX2 R24, R43 ;  /* 0x0000002b00187308 */ /* 0x0003f00000000800 */
[----:B------:R-:W5:Y:S01]  /*13210*/  MUFU.EX2 R75, R75 ;  /* 0x0000004b004b7308 */ /* 0x000f620000000800 */
[----:B-1----:R-:W-:-:S04]  /*13220*/  FADD.FTZ R43, R15, R28 ;  /* 0x0000001c0f2b7221 */ /* 0x002fc80000010000 */
[----:B--2---:R-:W-:-:S03]  /*13230*/  FADD.FTZ R43, R70, R43 ;  /* 0x0000002b462b7221 */ /* 0x004fc60000010000 */
[----:B------:R-:W1:Y:S01]  /*13240*/  MUFU.EX2 R76, R76 ;  /* 0x0000004c004c7308 */ /* 0x000e620000000800 */
[----:B0-----:R-:W-:-:S01]  /*13250*/  FADD.FTZ R28, R72, R43 ;  /* 0x0000002b481c7221 */ /* 0x001fc20000010000 */
[----:B---3--:R-:W-:-:S03]  /*13260*/  F2FP.SATFINITE.E4M3.F32.PACK_AB_MERGE_C R72, R79, R72, RZ ;  /* 0x000000484f48723e */ /* 0x008fc600048070ff */
[----:B------:R-:W-:Y:S01]  /*13270*/  FADD.FTZ R43, R79, R28 ;  /* 0x0000001c4f2b7221 */ /* 0x000fe20000010000 */
[----:B------:R-:W-:Y:S02]  /*13280*/  F2FP.SATFINITE.E4M3.F32.PACK_AB_MERGE_C R181, R70, R15, R72 ;  /* 0x0000000f46b5723e */ /* 0x000fe40004807048 */
[----:B------:R-:W0:Y:S01]  /*13290*/  MUFU.EX2 R83, R83 ;  /* 0x0000005300537308 */ /* 0x000e220000000800 */
[----:B----4-:R-:W-:-:S04]  /*132a0*/  FADD.FTZ R28, R74, R43 ;  /* 0x0000002b4a1c7221 */ /* 0x010fc80000010000 */
[----:B-----5:R-:W-:-:S03]  /*132b0*/  FADD.FTZ R43, R75, R28 ;  /* 0x0000001c4b2b7221 */ /* 0x020fc60000010000 */
[----:B------:R-:W2:Y:S01]  /*132c0*/  MUFU.EX2 R78, R78 ;  /* 0x0000004e004e7308 */ /* 0x000ea20000000800 */
[----:B-1----:R-:W-:-:S07]  /*132d0*/  FADD.FTZ R28, R76, R43 ;  /* 0x0000002b4c1c7221 */ /* 0x002fce0000010000 */
[----:B------:R-:W1:Y:S01]  /*132e0*/  MUFU.EX2 R59, R59 ;  /* 0x0000003b003b7308 */ /* 0x000e620000000800 */
[----:B0-----:R-:W-:-:S01]  /*132f0*/  FADD.FTZ R43, R83, R28 ;  /* 0x0000001c532b7221 */ /* 0x001fc20000010000 */
[----:B------:R-:W-:-:S04]  /*13300*/  F2FP.SATFINITE.E4M3.F32.PACK_AB_MERGE_C R76, R83, R76, RZ ;  /* 0x0000004c534c723e */ /* 0x000fc800048070ff */
[----:B------:R-:W-:Y:S02]  /*13310*/  F2FP.SATFINITE.E4M3.F32.PACK_AB_MERGE_C R183, R75, R74, R76 ;  /* 0x0000004a4bb7723e */ /* 0x000fe4000480704c */
[----:B------:R0:W-:Y:S01]  /*13320*/  MUFU.EX2 R26, R47 ;  /* 0x0000002f001a7308 */ /* 0x0001e20000000800 */
[----:B--2---:R-:W-:-:S07]  /*13330*/  FADD.FTZ R28, R78, R43 ;  /* 0x0000002b4e1c7221 */ /* 0x004fce0000010000 */
[----:B------:R-:W2:Y:S01]  /*13340*/  MUFU.EX2 R80, R80 ;  /* 0x0000005000507308 */ /* 0x000ea20000000800 */
[----:B0-----:R-:W-:-:S01]  /*13350*/  FADD.FTZ R47, R57, R30 ;  /* 0x0000001e392f7221 */ /* 0x001fc20000010000 */
[----:B-1----:R-:W-:-:S03]  /*13360*/  FADD.FTZ R43, R59, R28 ;  /* 0x0000001c3b2b7221 */ /* 0x002fc60000010000 */
[----:B------:R-:W-:-:S03]  /*13370*/  FADD.FTZ R42, R42, R47 ;  /* 0x0000002f2a2a7221 */ /* 0x000fc60000010000 */
[----:B------:R-:W0:Y:S01]  /*13380*/  MUFU.EX2 R87, R87 ;  /* 0x0000005700577308 */ /* 0x000e220000000800 */
[----:B------:R-:W-:-:S04]  /*13390*/  FADD.FTZ R61, R61, R42 ;  /* 0x0000002a3d3d7221 */ /* 0x000fc80000010000 */
[----:B------:R-:W-:-:S03]  /*133a0*/  FADD.FTZ R30, R44, R61 ;  /* 0x0000003d2c1e7221 */ /* 0x000fc60000010000 */
[----:B------:R-:W1:Y:S01]  /*133b0*/  MUFU.EX2 R63, R63 ;  /* 0x0000003f003f7308 */ /* 0x000e620000000800 */
[----:B------:R-:W-:-:S01]  /*133c0*/  FADD.FTZ R65, R65, R30 ;  /* 0x0000001e41417221 */ /* 0x000fc20000010000 */
[----:B--2---:R-:W-:-:S03]  /*133d0*/  FADD.FTZ R30, R80, R43 ;  /* 0x0000002b501e7221 */ /* 0x004fc60000010000 */
[----:B------:R-:W-:-:S03]  /*133e0*/  FADD.FTZ R46, R46, R65 ;  /* 0x000000412e2e7221 */ /* 0x000fc60000010000 */
[----:B------:R-:W2:Y:S01]  /*133f0*/  MUFU.EX2 R82, R82 ;  /* 0x0000005200527308 */ /* 0x000ea20000000800 */
[----:B0-----:R-:W-:-:S01]  /*13400*/  FADD.FTZ R30, R87, R30 ;  /* 0x0000001e571e7221 */ /* 0x001fc20000010000 */
[----:B------:R-:W-:Y:S01]  /*13410*/  FADD.FTZ R69, R69, R46 ;  /* 0x0000002e45457221 */ /* 0x000fe20000010000 */
[----:B------:R-:W-:-:S04]  /*13420*/  F2FP.SATFINITE.E4M3.F32.PACK_AB_MERGE_C R80, R87, R80, RZ ;  /* 0x000000505750723e */ /* 0x000fc800048070ff */
[----:B------:R-:W-:Y:S01]  /*13430*/  F2FP.SATFINITE.E4M3.F32.PACK_AB_MERGE_C R177, R59, R78, R80 ;  /* 0x0000004e3bb1723e */ /* 0x000fe20004807050 */
        /* <DEDUP_REMOVED lines=8> */
[----:B------:R-:W-:Y:S01]  /*134c0*/  MUFU.EX2 R71, R71 ;  /* 0x0000004700477308 */ /* 0x000fe20000000800 */
[C---:B--2---:R-:W-:Y:S01]  /*134d0*/  F2FP.SATFINITE.E4M3.F32.PACK_AB_MERGE_C R172, R101.reuse, R12, R34 ;  /* 0x0000000c65ac723e */ /* 0x044fe20004807022 */
[----:B------:R-:W-:-:S04]  /*134e0*/  FADD.FTZ R101, R101, R32 ;  /* 0x0000002065657221 */ /* 0x000fc80000010000 */
[----:B------:R-:W-:Y:S02]  /*134f0*/  FADD.FTZ R38, R38, R101 ;  /* 0x0000006526267221 */ /* 0x000fe40000010000 */
[----:B------:R-:W-:Y:S01]  /*13500*/  MUFU.EX2 R161, R161 ;  /* 0x000000a100a17308 */ /* 0x000fe20000000800 */
[----:B0-----:R-:W-:-:S01]  /*13510*/  FADD.FTZ R12, R84, R43 ;  /* 0x0000002b540c7221 */ /* 0x001fc20000010000 */
[----:B------:R-:W-:Y:S01]  /*13520*/  FADD.FTZ R45, R45, R38 ;  /* 0x000000262d2d7221 */ /* 0x000fe20000010000 */
[----:B------:R-:W-:-:S04]  /*13530*/  F2FP.SATFINITE.E4M3.F32.PACK_AB_MERGE_C R67, R84, R67, RZ ;  /* 0x000000435443723e */ /* 0x000fc800048070ff */
[----:B------:R-:W-:Y:S01]  /*13540*/  F2FP.SATFINITE.E4M3.F32.PACK_AB_MERGE_C R179, R82, R63, R67 ;  /* 0x0000003f52b3723e */ /* 0x000fe20004807043 */
[----:B------:R-:W-:Y:S08]  /*13550*/  MUFU.EX2 R50, R50 ;  /* 0x0000003200327308 */ /* 0x000ff00000000800 */
[----:B------:R-:W0:Y:S08]  /*13560*/  MUFU.EX2 R53, R53 ;  /* 0x0000003500357308 */ /* 0x000e300000000800 */
[----:B------:R-:W1:Y:S08]  /*13570*/  MUFU.EX2 R14, R14 ;  /* 0x0000000e000e7308 */ /* 0x000e700000000800 */
[----:B------:R2:W-:Y:S01]  /*13580*/  MUFU.EX2 R30, R27 ;  /* 0x0000001b001e7308 */ /* 0x0005e20000000800 */
[----:B0-----:R-:W-:-:S07]  /*13590*/  F2FP.SATFINITE.E4M3.F32.PACK_AB_MERGE_C R34, R53, R50, RZ ;  /* 0x000000323522723e */ /* 0x001fce00048070ff */
[----:B------:R-:W-:Y:S01]  /*135a0*/  MUFU.EX2 R48, R48 ;  /* 0x0000003000307308 */ /* 0x000fe20000000800 */
[----:B--2---:R-:W-:-:S04]  /*135b0*/  FADD.FTZ R27, R71, R12 ;  /* 0x0000000c471b7221 */ /* 0x004fc80000010000 */
[----:B------:R-:W-:-:S03]  /*135c0*/  FADD.FTZ R32, R24, R27 ;  /* 0x0000001b18207221 */ /* 0x000fc60000010000 */
[----:B------:R-:W0:Y:S01]  /*135d0*/  MUFU.EX2 R49, R49 ;  /* 0x0000003100317308 */ /* 0x000e220000000800 */
[----:B------:R-:W-:-:S01]  /*135e0*/  FADD.FTZ R27, R161, R32 ;  /* 0x00000020a11b7221 */ /* 0x000fc20000010000 */
[----:B------:R-:W-:-:S03]  /*135f0*/  F2FP.SATFINITE.E4M3.F32.PACK_AB_MERGE_C R161, R26, R161, RZ ;  /* 0x000000a11aa1723e */ /* 0x000fc600048070ff */
[----:B------:R-:W-:Y:S01]  /*13600*/  FADD.FTZ R27, R26, R27 ;  /* 0x0000001b1a1b7221 */ /* 0x000fe20000010000 */
[----:B------:R-:W-:Y:S02]  /*13610*/  F2FP.SATFINITE.E4M3.F32.PACK_AB_MERGE_C R173, R24, R71, R161 ;  /* 0x0000004718ad723e */ /* 0x000fe400048070a1 */
[----:B------:R-:W-:Y:S01]  /*13620*/  MUFU.EX2 R54, R54 ;  /* 0x0000003600367308 */ /* 0x000fe20000000800 */
[----:B-1----:R-:W-:-:S07]  /*13630*/  FADD.FTZ R26, R14, R27 ;  /* 0x0000001b0e1a7221 */ /* 0x002fce0000010000 */
[----:B------:R-:W1:Y:S01]  /*13640*/  MUFU.EX2 R29, R29 ;  /* 0x0000001d001d7308 */ /* 0x000e620000000800 */
[C---:B0-----:R-:W-:Y:S01]  /*13650*/  F2FP.SATFINITE.E4M3.F32.PACK_AB_MERGE_C R174, R49.reuse, R48, R34 ;  /* 0x0000003031ae723e */ /* 0x041fe20004807022 */
[----:B------:R-:W-:Y:S01]  /*13660*/  FADD.FTZ R48, R48, R45 ;  /* 0x0000002d30307221 */ /* 0x000fe20000010000 */
[----:B------:R-:W0:Y:S03]  /*13670*/  @P6 LDC R34, c[0x0][0x44c] ;  /* 0x00011300ff226b82 */ /* 0x000e260000000800 */
[----:B------:R-:W-:-:S02]  /*13680*/  FADD.FTZ R49, R49, R48 ;  /* 0x0000003031317221 */ /* 0x000fc40000010000 */
[----:B------:R-:W-:Y:S02]  /*13690*/  MUFU.EX2 R52, R52 ;  /* 0x0000003400347308 */ /* 0x000fe40000000800 */
[----:B------:R-:W-:-:S04]  /*136a0*/  FADD.FTZ R50, R50, R49 ;  /* 0x0000003132327221 */ /* 0x000fc80000010000 */
[----:B------:R-:W-:Y:S02]  /*136b0*/  FADD.FTZ R53, R53, R50 ;  /* 0x0000003235357221 */ /* 0x000fe40000010000 */
[----:B------:R-:W2:Y:S01]  /*136c0*/  MUFU.EX2 R25, R25 ;  /* 0x0000001900197308 */ /* 0x000ea20000000800 */
[----:B-1----:R-:W-:-:S07]  /*136d0*/  F2FP.SATFINITE.E4M3.F32.PACK_AB_MERGE_C R27, R29, R54, RZ ;  /* 0x000000361d1b723e */ /* 0x002fce00048070ff */
[----:B------:R-:W1:Y:S01]  /*136e0*/  MUFU.EX2 R51, R51 ;  /* 0x0000003300337308 */ /* 0x000e620000000800 */
[----:B0-----:R-:W-:-:S07]  /*136f0*/  @P6 IMAD.HI.U32 R34, R201, R34, RZ ;  /* 0x00000022c9226227 */ /* 0x001fce00078e00ff */
[----:B------:R-:W0:Y:S01]  /*13700*/  MUFU.EX2 R165, R165 ;  /* 0x000000a500a57308 */ /* 0x000e220000000800 */
[C---:B--2---:R-:W-:Y:S01]  /*13710*/  F2FP.SATFINITE.E4M3.F32.PACK_AB_MERGE_C R168, R25.reuse, R52, R27 ;  /* 0x0000003419a8723e */ /* 0x044fe2000480701b */
[----:B------:R-:W-:Y:S01]  /*13720*/  FADD.FTZ R52, R52, R53 ;  /* 0x0000003534347221 */ /* 0x000fe20000010000 */
[----:B------:R-:W2:Y:S03]  /*13730*/  @P6 LDC R27, c[0x0][0x450] ;  /* 0x00011400ff1b6b82 */ /* 0x000ea60000000800 */
[----:B------:R-:W-:-:S02]  /*13740*/  FADD.FTZ R25, R25, R52 ;  /* 0x0000003419197221 */ /* 0x000fc40000010000 */
[----:B------:R-:W3:Y:S01]  /*13750*/  MUFU.EX2 R28, R55 ;  /* 0x00000037001c7308 */ /* 0x000ee20000000800 */
[----:B-1----:R-:W-:-:S01]  /*13760*/  FADD.FTZ R32, R51, R26 ;  /* 0x0000001a33207221 */ /* 0x002fc20000010000 */
[----:B------:R-:W-:Y:S01]  /*13770*/  FADD.FTZ R54, R54, R25 ;  /* 0x0000001936367221 */ /* 0x000fe20000010000 */
[----:B------:R-:W-:-:S03]  /*13780*/  IMAD.MOV.U32 R25, RZ, RZ, R201 ;  /* 0x000000ffff197224 */ /* 0x000fc600078e00c9 */
[----:B------:R-:W-:Y:S02]  /*13790*/  FADD.FTZ R29, R29, R54 ;  /* 0x000000361d1d7221 */ /* 0x000fe40000010000 */
[----:B------:R-:W1:Y:S01]  /*137a0*/  MUFU.EX2 R91, R91 ;  /* 0x0000005b005b7308 */ /* 0x000e620000000800 */
[----:B0-----:R-:W-:-:S07]  /*137b0*/  FADD.FTZ R15, R165, R32 ;  /* 0x00000020a50f7221 */ /* 0x001fce0000010000 */
[----:B------:R-:W0:Y:S01]  /*137c0*/  MUFU.EX2 R95, R95 ;  /* 0x0000005f005f7308 */ /* 0x000e220000000800 */
[C---:B---3--:R-:W-:Y:S01]  /*137d0*/  F2FP.SATFINITE.E4M3.F32.PACK_AB_MERGE_C R165, R28.reuse, R165, RZ ;  /* 0x000000a51ca5723e */ /* 0x048fe200048070ff */
[----:B------:R-:W-:Y:S01]  /*137e0*/  FADD.FTZ R28, R28, R15 ;  /* 0x0000000f1c1c7221 */ /* 0x000fe20000010000 */
[----:B--2---:R-:W-:Y:S02]  /*137f0*/  @P6 SHF.R.U32.HI R25, RZ, R27, R34 ;  /* 0x0000001bff196219 */ /* 0x004fe40000011622 */
[----:B------:R-:W-:Y:S02]  /*13800*/  F2FP.SATFINITE.E4M3.F32.PACK_AB_MERGE_C R175, R51, R14, R165 ;  /* 0x0000000e33af723e */ /* 0x000fe400048070a5 */
[----:B------:R-:W-:Y:S01]  /*13810*/  ISETP.GE.AND P6, PT, R21, 0x1, PT ;  /* 0x000000011500780c */ /* 0x000fe20003fc6270 */
[----:B------:R-:W-:Y:S01]  /*13820*/  MUFU.EX2 R33, R33 ;  /* 0x0000002100217308 */ /* 0x000fe20000000800 */
[----:B-1----:R-:W-:-:S01]  /*13830*/  FADD.FTZ R15, R91, R28 ;  /* 0x0000001c5b0f7221 */ /* 0x002fc20000010000 */
[----:B------:R-:W-:-:S03]  /*13840*/  IMAD.IADD R25, R104, 0x1, R25 ;  /* 0x0000000168197824 */ /* 0x000fc600078e0219 */
[----:B------:R-:W-:Y:S01]  /*13850*/  FADD.FTZ R32, R30, R15 ;  /* 0x0000000f1e207221 */ /* 0x000fe20000010000 */
[----:B------:R-:W-:Y:S02]  /*13860*/  IMAD.IADD R20, R25, 0x1, R20 ;  /* 0x0000000119147824 */ /* 0x000fe400078e0214 */
        /* <DEDUP_REMOVED lines=14> */
[----:B------:R-:W-:Y:S01]  /*13950*/  MUFU.EX2 R41, R41 ;  /* 0x0000002900297308 */ /* 0x000fe20000000800 */
[----:B0-----:R-:W-:-:S07]  /*13960*/  FADD.FTZ R15, R99, R12 ;  /* 0x0000000c630f7221 */ /* 0x001fce0000010000 */
[----:B------:R-:W0:Y:S01]  /*13970*/  MUFU.EX2 R28, R39 ;  /* 0x00000027001c7308 */ /* 0x000e220000000800 */
[----:B--2---:R-:W-:-:S01]  /*13980*/  FADD.FTZ R12, R26, R15 ;  /* 0x0000000f1a0c7221 */ /* 0x004fc20000010000 */
[----:B------:R-:W-:-:S04]  /*13990*/  FADD.FTZ R15, R33, R56 ;  /* 0x00000038210f7221 */ /* 0x000fc80000010000 */
[----:B------:R-:W-:Y:S01]  /*139a0*/  FADD.FTZ R15, R58, R15 ;  /* 0x0000000f3a0f7221 */ /* 0x000fe20000010000 */
[----:B0-----:R-:W-:Y:S01]  /*139b0*/  F2FP.SATFINITE.E4M3.F32.PACK_AB_MERGE_C R14, R28, R41, RZ ;  /* 0x000000291c0e723e */ /* 0x001fe200048070ff */
[----:B------:R-:W-:Y:S01]  /*139c0*/  FADD.FTZ R41, R41, R12 ;  /* 0x0000000c29297221 */ /* 0x000fe20000010000 */
[----:B------:R-:W-:Y:S02]  /*139d0*/  VIADD R12, R105, 0xfffffffe ;  /* 0xfffffffe690c7836 */ /* 0x000fe40000000000 */
[----:B------:R-:W-:Y:S01]  /*139e0*/  F2FP.SATFINITE.E4M3.F32.PACK_AB_MERGE_C R171, R26, R99, R14 ;  /* 0x000000631aab723e */ /* 0x000fe2000480700e */
[----:B------:R-:W-:-:S01]  /*139f0*/  FADD.FTZ R14, R28, R41 ;  /* 0x000000291c0e7221 */ /* 0x000fc20000010000 */
        /* <DEDUP_REMOVED lines=12> */
.L_x_1949:
[----:B------:R-:W-:-:S13]  /*13ac0*/  ISETP.NE.AND P1, PT, R21, 0x1, PT ;  /* 0x000000011500780c */ /* 0x000fda0003f25270 */
[----:B------:R-:W0:Y:S02]  /*13ad0*/  @P1 LDC.64 R26, c[0x0][0x9e8] ;  /* 0x00027a00ff1a1b82 */ /* 0x000e240000000a00 */
[----:B0-----:R-:W-:-:S05]  /*13ae0*/  @P1 IMAD.HI.U32 R26, R24, R26, RZ ;  /* 0x0000001a181a1227 */ /* 0x001fca00078e00ff */
[----:B------:R-:W-:-:S07]  /*13af0*/  @P1 SHF.R.U32.HI R24, RZ, R27, R26 ;  /* 0x0000001bff181219 */ /* 0x000fce000001161a */
.L_x_1950:
[----:B------:R-:W-:Y:S05]  /*13b00*/  BSYNC B0 ;  /* 0x0000000000007941 */ /* 0x000fea0003800000 */
.L_x_1948:
[----:B------:R-:W-:-:S05]  /*13b10*/  IMAD R21, R24, R21, R21 ;  /* 0x0000001518157224 */ /* 0x000fca00078e0215 */
[----:B------:R-:W-:-:S07]  /*13b20*/  VIMNMX R20, R20, R21, PT ;  /* 0x0000001514147248 */ /* 0x000fce0003fe0100 */
.L_x_1947:
[----:B------:R-:W-:Y:S01]  /*13b30*/  IMAD.HI R20, R20, 0x66666667, RZ ;  /* 0x6666666714147827 */ /* 0x000fe200078e02ff */
[----:B------:R-:W-:Y:S02]  /*13b40*/  CS2R R24, SRZ ;  /* 0x0000000000187805 */ /* 0x000fe4000001ff00 */
[----:B------:R-:W-:Y:S02]  /*13b50*/  CS2R R26, SRZ ;  /* 0x00000000001a7805 */ /* 0x000fe4000001ff00 */
[----:B------:R-:W-:Y:S02]  /*13b60*/  CS2R R28, SRZ ;  /* 0x00000000001c7805 */ /* 0x000fe4000001ff00 */
[----:B------:R-:W-:Y:S02]  /*13b70*/  CS2R R30, SRZ ;  /* 0x00000000001e7805 */ /* 0x000fe4000001ff00 */
[----:B------:R-:W-:Y:S02]  /*13b80*/  SHF.R.U32.HI R21, RZ, 0x1f, R20 ;  /* 0x0000001fff157819 */ /* 0x000fe40000011614 */
[----:B------:R-:W-:-:S02]  /*13b90*/  CS2R R32, SRZ ;  /* 0x0000000000207805 */ /* 0x000fc4000001ff00 */
[----:B------:R-:W-:Y:S02]  /*13ba0*/  CS2R R34, SRZ ;  /* 0x0000000000227805 */ /* 0x000fe4000001ff00 */
[----:B------:R-:W-:Y:S02]  /*13bb0*/  CS2R R36, SRZ ;  /* 0x0000000000247805 */ /* 0x000fe4000001ff00 */
[----:B------:R-:W-:Y:S02]  /*13bc0*/  LEA.HI.SX32 R21, R20, R21, 0x1a ;  /* 0x0000001514157211 */ /* 0x000fe400078fd2ff */
[----:B------:R-:W-:Y:S02]  /*13bd0*/  CS2R R38, SRZ ;  /* 0x0000000000267805 */ /* 0x000fe4000001ff00 */
[----:B------:R-:W-:Y:S02]  /*13be0*/  CS2R R40, SRZ ;  /* 0x0000000000287805 */ /* 0x000fe4000001ff00 */
[----:B------:R-:W-:-:S02]  /*13bf0*/  CS2R R42, SRZ ;  /* 0x00000000002a7805 */ /* 0x000fc4000001ff00 */
[----:B------:R-:W-:Y:S02]  /*13c00*/  VIMNMX R205, R204, R21, !PT ;  /* 0x00000015cccd7248 */ /* 0x000fe40007fe0100 */
[----:B------:R-:W-:Y:S02]  /*13c10*/  CS2R R44, SRZ ;  /* 0x00000000002c7805 */ /* 0x000fe4000001ff00 */
[----:B------:R-:W-:Y:S02]  /*13c20*/  CS2R R46, SRZ ;  /* 0x00000000002e7805 */ /* 0x000fe4000001ff00 */
[----:B------:R-:W-:Y:S02]  /*13c30*/  CS2R R48, SRZ ;  /* 0x0000000000307805 */ /* 0x000fe4000001ff00 */
[----:B------:R-:W-:Y:S02]  /*13c40*/  ISETP.GE.AND P1, PT, R12, R205, PT ;  /* 0x000000cd0c00720c */ /* 0x000fe40003f26270 */
        /* <DEDUP_REMOVED lines=51> */
[----:B------:R-:W-:-:S07]  /*13f80*/  CS2R R24, SRZ ;  /* 0x0000000000187805 */ /* 0x000fce000001ff00 */
.L_x_1971:
[----:B------:R-:W-:Y:S01]  /*13f90*/  ISETP.NE.AND P1, PT, R202, RZ, PT ;  /* 0x000000ffca00720c */ /* 0x000fe20003f25270 */
[----:B------:R-:W-:Y:S01]  /*13fa0*/  VIADD R206, R190, 0x1 ;  /* 0x00000001bece7836 */ /* 0x000fe20000000000 */
[----:B------:R-:W-:Y:S05]  /*13fb0*/  YIELD ;  /* 0x0000000000007946 */ /* 0x000fea0003800000 */
[----:B------:R-:W-:-:S04]  /*13fc0*/  ISETP.NE.AND P2, PT, R206, 0x2, PT ;  /* 0x00000002ce00780c */ /* 0x000fc80003f45270 */
[----:B------:R-:W-:Y:S02]  /*13fd0*/  SEL R21, RZ, 0x1, P2 ;  /* 0x00000001ff157807 */ /* 0x000fe40001000000 */
[----:B------:R-:W-:Y:S02]  /*13fe0*/  SEL R206, R206, RZ, P2 ;  /* 0x000000ffcece7207 */ /* 0x000fe40001000000 */
[----:B------:R-:W-:Y:S01]  /*13ff0*/  LOP3.LUT R214, R192, R21, RZ, 0x3c, !PT ;  /* 0x00000015c0d67212 */ /* 0x000fe200078e3cff */
[----:B------:R-:W-:Y:S06]  /*14000*/  @P1 BRA `(.L_x_1952) ;  /* 0x0000000000301947 */ /* 0x000fec0003800000 */
[----:B------:R-:W-:Y:S05]  /*14010*/  @!P0 BRA `(.L_x_1953) ;  /* 0x0000000000048947 */ /* 0x000fea0003800000 */
[----:B------:R-:W-:Y:S01]  /*14020*/  BPT.TRAP 0x1 ;  /* 0x000000040000795c */ /* 0x000fe20000300000 */
.L_x_1953:
[----:B------:R-:W-:Y:S01]  /*14030*/  IMAD R21, R206, 0x8, R17 ;  /* 0x00000008ce157824 */ /* 0x000fe200078e0211 */
[----:B------:R-:W-:-:S04]  /*14040*/  SHF.L.U32 R20, R214, 0x1f, RZ ;  /* 0x0000001fd6147819 */ /* 0x000fc800000006ff */
[----:B------:R0:W1:Y:S01]  /*14050*/  SYNCS.PHASECHK.TRANS64.TRYWAIT P2, [R21+URZ+0x22830], R20 ;  /* 0x02283014150075a7 */ /* 0x000062000804017f */
[----:B------:R-:W-:Y:S05]  /*14060*/  @!P0 BRA `(.L_x_1954) ;  /* 0x0000000000048947 */ /* 0x000fea0003800000 */
[----:B------:R-:W-:Y:S01]  /*14070*/  BPT.TRAP 0x1 ;  /* 0x000000040000795c */ /* 0x000fe20000300000 */
.L_x_1954:
[----:B------:R-:W-:Y:S04]  /*14080*/  BSSY B0, `(.L_x_1952) ;  /* 0x0000004000007945 */ /* 0x000fe80003800000 */
[----:B-1----:R-:W-:Y:S05]  /*14090*/  @P2 BRA `(.L_x_1955) ;  /* 0x0000000000082947 */ /* 0x002fea0003800000 */
[----:B------:R-:W1:Y:S02]  /*140a0*/  SYNCS.PHASECHK.TRANS64.TRYWAIT P2, [R21+URZ+0x22830], R20 ;  /* 0x02283014150075a7 */ /* 0x000e64000804017f */
[----:B-1----:R-:W-:Y:S05]  /*140b0*/  @!P2 BRA `(.L_x_1956) ;  /* 0x000001b40058a947 */ /* 0x002fea0003800000 */
.L_x_1955:
[----:B------:R-:W-:Y:S05]  /*140c0*/  BSYNC B0 ;  /* 0x0000000000007941 */ /* 0x000fea0003800000 */
.L_x_1952:
[----:B01----:R-:W0:Y:S01]  /*140d0*/  S2R R20, SR_TID.X ;  /* 0x0000000000147919 */ /* 0x003e220000002100 */
[----:B------:R-:W-:Y:S05]  /*140e0*/  WARPSYNC.ALL ;  /* 0x0000000000007948 */ /* 0x000fea0003800000 */
[----:B------:R-:W-:Y:S01]  /*140f0*/  IMAD R88, R206, 0x500, R203 ;  /* 0x00000500ce587824 */ /* 0x000fe200078e02cb */
[----:B------:R-:W-:Y:S01]  /*14100*/  R2UR UR28, R10 ;  /* 0x000000000a1c72ca */ /* 0x000fe200000e0000 */
[----:B------:R-:W-:Y:S01]  /*14110*/  IMAD.MOV.U32 R89, RZ, RZ, 0x40000040 ;  /* 0x40000040ff597424 */ /* 0x000fe200078e00ff */
[----:B------:R-:W-:Y:S01]  /*14120*/  R2UR UR29, R11 ;  /* 0x000000000b1d72ca */ /* 0x000fe200000e0000 */
[----:B------:R-:W-:Y:S01]  /*14130*/  IMAD.MOV.U32 R21, RZ, RZ, 0x40000040 ;  /* 0x40000040ff157424 */ /* 0x000fe200078e00ff */
[C---:B------:R-:W-:Y:S01]  /*14140*/  R2UR UR30, R88.reuse ;  /* 0x00000000581e72ca */ /* 0x040fe200000e0000 */
[C---:B------:R-:W-:Y:S01]  /*14150*/  VIADD R90, R88.reuse, 0x200 ;  /* 0x00000200585a7836 */ /* 0x040fe20000000000 */
[----:B------:R-:W-:Y:S01]  /*14160*/  R2UR UR31, R89 ;  /* 0x00000000591f72ca */ /* 0x000fe200000e0000 */
[----:B------:R-:W-:Y:S01]  /*14170*/  IMAD.MOV.U32 R91, RZ, RZ, 0x40000040 ;  /* 0x40000040ff5b7424 */ /* 0x000fe200078e00ff */
        /* <DEDUP_REMOVED lines=10> */
[----:B------:R-:W-:-:S02]  /*14220*/  R2UR UR36, R10 ;  /* 0x000000000a2472ca */ /* 0x000fc400000e0000 */
[----:B------:R-:W-:Y:S02]  /*14230*/  R2UR UR37, R11 ;  /* 0x000000000b2572ca */ /* 0x000fe400000e0000 */
[----:B------:R-:W-:Y:S01]  /*14240*/  R2UR UR50, R90 ;  /* 0x000000005a3272ca */ /* 0x000fe200000e0000 */
[----:B------:R-:W-:Y:S01]  /*14250*/  VIADD R90, R88, 0x402 ;  /* 0x00000402585a7836 */ /* 0x000fe20000000000 */
[----:B------:R-:W-:Y:S02]  /*14260*/  R2UR UR51, R91 ;  /* 0x000000005b3372ca */ /* 0x000fe400000e0000 */
[----:B0-----:R-:W-:Y:S02]  /*14270*/  SHF.R.U32.HI R20, RZ, 0x7, R20 ;  /* 0x00000007ff147819 */ /* 0x001fe40000011614 */
[----:B------:R-:W-:Y:S01]  /*14280*/  R2UR UR6, R92 ;  /* 0x000000005c0672ca */ /* 0x000fe200000e0000 */
[----:B------:R-:W-:Y:S01]  /*14290*/  VIADD R92, R88, 0x2 ;  /* 0x00000002585c7836 */ /* 0x000fe20000000000 */
[----:B------:R-:W-:Y:S01]  /*142a0*/  R2UR UR7, R93 ;  /* 0x000000005d0772ca */ /* 0x000fe200000e0000 */
[----:B------:R-:W-:Y:S01]  /*142b0*/  VIADD R94, R20, 0x8 ;  /* 0x00000008145e7836 */ /* 0x000fe20000000000 */
[----:B------:R-:W-:Y:S01]  /*142c0*/  R2UR UR48, R10 ;  /* 0x000000000a3072ca */ /* 0x000fe200000e0000 */
[----:B------:R-:W-:Y:S01]  /*142d0*/  VIADD R20, R88, 0x100 ;  /* 0x0000010058147836 */ /* 0x000fe20000000000 */
[----:B------:R-:W-:-:S02]  /*142e0*/  R2UR UR49, R11 ;  /* 0x000000000b3172ca */ /* 0x000fc400000e0000 */
[----:B------:R0:W-:Y:S01]  /*142f0*/  BAR.SYNC.DEFER_BLOCKING R94, 0x100 ;  /* 0x0004005e0000751d */ /* 0x0001e20000010000 */
[----:B------:R-:W-:Y:S02]  /*14300*/  R2UR UR4, R92 ;  /* 0x000000005c0472ca */ /* 0x000fe400000e0000 */
[----:B------:R-:W-:Y:S01]  /*14310*/  R2UR UR34, R20 ;  /* 0x00000000142272ca */ /* 0x000fe200000e0000 */
[----:B------:R-:W-:Y:S01]  /*14320*/  VIADD R20, R88, 0x400 ;  /* 0x0000040058147836 */ /* 0x000fe20000000000 */
[----:B------:R-:W-:Y:S02]  /*14330*/  R2UR UR5, R93 ;  /* 0x000000005d0572ca */ /* 0x000fe400000e0000 */
[----:B------:R-:W-:Y:S01]  /*14340*/  MOV R92, UR51 ;  /* 0x00000033005c7c02 */ /* 0x000fe20008000f00 */
[----:B------:R-:W-:Y:S01]  /*14350*/  UMOV UR51, UR7 ;  /* 0x0000000700337c82 */ /* 0x000fe20008000000 */
[----:B------:R-:W-:Y:S01]  /*14360*/  MOV R93, UR50 ;  /* 0x00000032005d7c02 */ /* 0x000fe20008000f00 */
[----:B------:R-:W-:Y:S01]  /*14370*/  UMOV UR50, UR6 ;  /* 0x0000000600327c82 */ /* 0x000fe20008000000 */
[----:B------:R-:W-:Y:S01]  /*14380*/  R2UR UR8, R20 ;  /* 0x00000000140872ca */ /* 0x000fe200000e0000 */
[----:B------:R-:W-:Y:S01]  /*14390*/  VIADD R20, R88, 0x302 ;  /* 0x0000030258147836 */ /* 0x000fe20000000000 */
[----:B------:R-:W-:Y:S01]  /*143a0*/  R2UR UR58, R90 ;  /* 0x000000005a3a72ca */ /* 0x000fe200000e0000 */
[C---:B0-----:R-:W-:Y:S01]  /*143b0*/  VIADD R94, R88.reuse, 0x102 ;  /* 0x00000102585e7836 */ /* 0x041fe20000000000 */
[----:B------:R-:W-:Y:S01]  /*143c0*/  R2UR UR47, R95 ;  /* 0x000000005f2f72ca */ /* 0x000fe200000e0000 */
[----:B------:R-:W-:Y:S01]  /*143d0*/  VIADD R90, R88, 0x204 ;  /* 0x00000204585a7836 */ /* 0x000fe20000000000 */
[----:B------:R-:W-:Y:S01]  /*143e0*/  R2UR UR54, R20 ;  /* 0x00000000143672ca */ /* 0x000fe200000e0000 */
[----:B------:R-:W-:Y:S01]  /*143f0*/  VIADD R20, R88, 0x104 ;  /* 0x0000010458147836 */ /* 0x000fe20000000000 */
[----:B------:R-:W-:Y:S01]  /*14400*/  R2UR UR46, R94 ;  /* 0x000000005e2e72ca */ /* 0x000fe200000e0000 */
[----:B------:R-:W-:Y:S01]  /*14410*/  VIADD R94, R88, 0x4 ;  /* 0x00000004585e7836 */ /* 0x000fe20000000000 */
[----:B------:R-:W-:Y:S01]  /*14420*/  R2UR UR14, R90 ;  /* 0x000000005a0e72ca */ /* 0x000fe200000e0000 */
[----:B------:R-:W-:Y:S01]  /*14430*/  VIADD R90, R88, 0x404 ;  /* 0x00000404585a7836 */ /* 0x000fe20000000000 */
[----:B------:R-:W-:Y:S01]  /*14440*/  R2UR UR10, R20 ;  /* 0x00000000140a72ca */ /* 0x000fe200000e0000 */
[----:B------:R-:W-:Y:S01]  /*14450*/  WARPGROUP.ARRIVE ;  /* 0x00000000000079c5 */ /* 0x000fe20000000000 */
[----:B------:R-:W-:Y:S01]  /*14460*/  VIADD R20, R88, 0x304 ;  /* 0x0000030458147836 */ /* 0x000fe20000000000 */
[----:B------:R-:W-:-:S02]  /*14470*/  R2UR UR9, R21 ;  /* 0x00000000150972ca */ /* 0x000fc400000e0000 */
[----:B------:R-:W-:Y:S01]  /*14480*/  R2UR UR6, R94 ;  /* 0x000000005e0672ca */ /* 0x000fe200000e0000 */
[----:B------:R-:W-:Y:S01]  /*14490*/  VIADD R94, R88, 0x6 ;  /* 0x00000006585e7836 */ /* 0x000fe20000000000 */
[----:B------:R-:W-:Y:S01]  /*144a0*/  QGMMA.64x32x32.F32.E4M3.E4M3 R152, gdesc[UR28], RZ, !UPT, gsb0 ;  /* 0x006000001c9879f3 */ /* 0x000fe2000c0008ff */
[----:B------:R-:W-:Y:S01]  /*144b0*/  R2UR UR18, R20 ;  /* 0x00000000141272ca */ /* 0x000fe200000e0000 */
[----:B------:R-:W-:Y:S01]  /*144c0*/  VIADD R20, R88, 0x106 ;  /* 0x0000010658147836 */ /* 0x000fe20000000000 */
[----:B------:R-:W-:Y:S01]  /*144d0*/  R2UR UR22, R90 ;  /* 0x000000005a1672ca */ /* 0x000fe200000e0000 */
[----:B------:R-:W-:Y:S01]  /*144e0*/  VIADD R90, R88, 0x206 ;  /* 0x00000206585a7836 */ /* 0x000fe20000000000 */
[C---:B------:R-:W-:Y:S02]  /*144f0*/  R2UR UR59, R91.reuse ;  /* 0x000000005b3b72ca */ /* 0x040fe400000e0000 */
[----:B------:R-:W-:Y:S01]  /*14500*/  R2UR UR30, R20 ;  /* 0x00000000141e72ca */ /* 0x000fe200000e0000 */
[C---:B------:R-:W-:Y:S01]  /*14510*/  VIADD R20, R88.reuse, 0x306 ;  /* 0x0000030658147836 */ /* 0x040fe20000000000 */
[C---:B------:R-:W-:Y:S01]  /*14520*/  R2UR UR15, R91.reuse ;  /* 0x000000005b0f72ca */ /* 0x040fe200000e0000 */
[----:B------:R-:W-:Y:S01]  /*14530*/  VIADD R88, R88, 0x406 ;  /* 0x0000040658587836 */ /* 0x000fe20000000000 */
[----:B------:R-:W-:Y:S01]  /*14540*/  R2UR UR23, R91 ;  /* 0x000000005b1772ca */ /* 0x000fe200000e0000 */
[----:B------:R-:W-:Y:S01]  /*14550*/  IMAD.MOV.U32 R91, RZ, RZ, 0x40000040 ;  /* 0x40000040ff5b7424 */ /* 0x000fe200078e00ff */
[----:B------:R-:W-:-:S02]  /*14560*/  R2UR UR44, R10 ;  /* 0x000000000a2c72ca */ /* 0x000fc400000e0000 */
[----:B------:R-:W-:Y:S02]  /*14570*/  R2UR UR45, R11 ;  /* 0x000000000b2d72ca */ /* 0x000fe400000e0000 */
[C---:B------:R-:W-:Y:S02]  /*14580*/  R2UR UR7, R95.reuse ;  /* 0x000000005f0772ca */ /* 0x040fe400000e0000 */
[----:B------:R-:W-:Y:S02]  /*14590*/  R2UR UR26, R94 ;  /* 0x000000005e1a72ca */ /* 0x000fe400000e0000 */
[----:B------:R-:W-:Y:S02]  /*145a0*/  R2UR UR27, R95 ;  /* 0x000000005f1b72ca */ /* 0x000fe400000e0000 */
[----:B------:R-:W-:Y:S02]  /*145b0*/  R2UR UR42, R88 ;  /* 0x00000000582a72ca */ /* 0x000fe400000e0000 */
[----:B------:R-:W-:-:S02]  /*145c0*/  R2UR UR43, R89 ;  /* 0x00000000592b72ca */ /* 0x000fc400000e0000 */
[----:B------:R-:W-:Y:S01]  /*145d0*/  MOV R215, UR47 ;  /* 0x0000002f00d77c02 */ /* 0x000fe20008000f00 */
[----:B------:R-:W-:Y:S01]  /*145e0*/  UMOV UR47, UR9 ;  /* 0x00000009002f7c82 */ /* 0x000fe20008000000 */
[----:B------:R-:W-:Y:S01]  /*145f0*/  MOV R219, UR46 ;  /* 0x0000002e00db7c02 */ /* 0x000fe20008000f00 */
[----:B------:R-:W-:Y:S01]  /*14600*/  UMOV UR46, UR8 ;  /* 0x00000008002e7c82 */ /* 0x000fe20008000000 */
[----:B------:R-:W-:Y:S01]  /*14610*/  MOV R220, UR7 ;  /* 0x0000000700dc7c02 */ /* 0x000fe20008000f00 */
[----:B------:R-:W-:Y:S01]  /*14620*/  UMOV UR7, UR5 ;  /* 0x0000000500077c82 */ /* 0x000fe20008000000 */
[----:B------:R-:W-:Y:S01]  /*14630*/  MOV R221, UR6 ;  /* 0x0000000600dd7c02 */ /* 0x000fe20008000f00 */
[----:B------:R-:W-:Y:S01]  /*14640*/  UMOV UR6, UR4 ;  /* 0x0000000400067c82 */ /* 0x000fe20008000000 */
[----:B------:R-:W-:Y:S02]  /*14650*/  R2UR UR4, R8 ;  /* 0x00000000080472ca */ /* 0x000fe400000e0000 */
[----:B------:R-:W-:-:S02]  /*14660*/  R2UR UR5, R9 ;  /* 0x00000000090572ca */ /* 0x000fc400000e0000 */
[----:B------:R-:W-:Y:S02]  /*14670*/  R2UR UR55, R21 ;  /* 0x00000000153772ca */ /* 0x000fe400000e0000 */
[C---:B------:R-:W-:Y:S02]  /*14680*/  R2UR UR52, R8.reuse ;  /* 0x00000000083472ca */ /* 0x040fe400000e0000 */
[C---:B------:R-:W-:Y:S02]  /*14690*/  R2UR UR53, R9.reuse ;  /* 0x00000000093572ca */ /* 0x040fe400000e0000 */
[----:B------:R-:W-:Y:S02]  /*146a0*/  R2UR UR56, R8 ;  /* 0x00000000083872ca */ /* 0x000fe400000e0000 */
[----:B------:R-:W-:Y:S02]  /*146b0*/  R2UR UR57, R9 ;  /* 0x00000000093972ca */ /* 0x000fe400000e0000 */
[----:B------:R-:W-:-:S02]  /*146c0*/  R2UR UR11, R21 ;  /* 0x00000000150b72ca */ /* 0x000fc400000e0000 */
[C---:B------:R-:W-:Y:S02]  /*146d0*/  R2UR UR8, R6.reuse ;  /* 0x00000000060872ca */ /* 0x040fe400000e0000 */
[C---:B------:R-:W-:Y:S02]  /*146e0*/  R2UR UR9, R7.reuse ;  /* 0x00000000070972ca */ /* 0x040fe400000e0000 */
[C---:B------:R-:W-:Y:S02]  /*146f0*/  R2UR UR12, R6.reuse ;  /* 0x00000000060c72ca */ /* 0x040fe400000e0000 */
[----:B------:R-:W-:Y:S02]  /*14700*/  R2UR UR13, R7 ;  /* 0x00000000070d72ca */ /* 0x000fe400000e0000 */
[----:B------:R-:W-:Y:S01]  /*14710*/  R2UR UR19, R21 ;  /* 0x00000000151372ca */ /* 0x000fe200000e0000 */
[----:B------:R-:W-:Y:S02]  /*14720*/  WARPGROUP.DEPBAR.LE gsb0, 0x0 ;  /* 0x00008000000079c5 */ /* 0x000fe40000010000 */
[----:B------:R-:W-:Y:S01]  /*14730*/  WARPGROUP.ARRIVE ;  /* 0x00000000000079c5 */ /* 0x000fe20000000000 */
[----:B------:R-:W-:-:S02]  /*14740*/  R2UR UR16, R6 ;  /* 0x00000000061072ca */ /* 0x000fc400000e0000 */
[----:B------:R-:W-:Y:S02]  /*14750*/  R2UR UR17, R7 ;  /* 0x00000000071172ca */ /* 0x000fe400000e0000 */
[----:B------:R-:W-:Y:S01]  /*14760*/  R2UR UR20, R6 ;  /* 0x00000000061472ca */ /* 0x000fe200000e0000 */
[----:B------:R-:W-:Y:S01]  /*14770*/  QGMMA.64x32x32.F32.E4M3.E4M3 R136, gdesc[UR32], RZ, !UPT, gsb0 ;  /* 0x00600000208879f3 */ /* 0x000fe2000c0008ff */
[----:B------:R-:W-:Y:S02]  /*14780*/  R2UR UR34, R90 ;  /* 0x000000005a2272ca */ /* 0x000fe400000e0000 */
[----:B------:R-:W-:Y:S02]  /*14790*/  R2UR UR35, R91 ;  /* 0x000000005b2372ca */ /* 0x000fe400000e0000 */
[----:B------:R-:W-:Y:S02]  /*147a0*/  R2UR UR21, R7 ;  /* 0x00000000071572ca */ /* 0x000fe400000e0000 */
[----:B------:R-:W-:-:S02]  /*147b0*/  R2UR UR24, R4 ;  /* 0x00000000041872ca */ /* 0x000fc400000e0000 */
[----:B------:R-:W-:Y:S02]  /*147c0*/  R2UR UR25, R5 ;  /* 0x00000000051972ca */ /* 0x000fe400000e0000 */
[----:B------:R-:W-:Y:S01]  /*147d0*/  R2UR UR31, R21 ;  /* 0x00000000151f72ca */ /* 0x000fe200000e0000 */
[----:B------:R-:W-:Y:S01]  /*147e0*/  IMAD.MOV.U32 R21, RZ, RZ, 0x40000040 ;  /* 0x40000040ff157424 */ /* 0x000fe200078e00ff */
[C---:B------:R-:W-:Y:S02]  /*147f0*/  R2UR UR28, R4.reuse ;  /* 0x00000000041c72ca */ /* 0x040fe400000e0000 */
[C---:B------:R-:W-:Y:S02]  /*14800*/  R2UR UR29, R5.reuse ;  /* 0x00000000051d72ca */ /* 0x040fe400000e0000 */
[----:B------:R-:W-:Y:S02]  /*14810*/  R2UR UR32, R4 ;  /* 0x00000000042072ca */ /* 0x000fe400000e0000 */
[----:B------:R-:W-:-:S02]  /*14820*/  R2UR UR33, R5 ;  /* 0x00000000052172ca */ /* 0x000fc400000e0000 */
        /* <DEDUP_REMOVED lines=76> */
.L_x_1958:
[----:B------:R-:W-:Y:S01]  /*14cf0*/  SHF.L.U32 R20, R192, 0x1f, RZ ;  /* 0x0000001fc0147819 */ /* 0x000fe200000006ff */
[----:B------:R-:W-:-:S04]  /*14d00*/  IMAD R21, R190, 0x8, R17 ;  /* 0x00000008be157824 */ /* 0x000fc800078e0211 */
[----:B------:R0:W1:Y:S01]  /*14d10*/  SYNCS.PHASECHK.TRANS64.TRYWAIT P1, [R21+URZ+0x22850], R20 ;  /* 0x02285014150075a7 */ /* 0x000062000802017f */
[----:B------:R-:W-:Y:S05]  /*14d20*/  @!P0 BRA `(.L_x_1959) ;  /* 0x0000000000048947 */ /* 0x000fea0003800000 */
[----:B------:R-:W-:Y:S01]  /*14d30*/  BPT.TRAP 0x1 ;  /* 0x000000040000795c */ /* 0x000fe20000300000 */
.L_x_1959:
[----:B-1----:R-:W-:Y:S05]  /*14d40*/  @P1 BRA `(.L_x_1957) ;  /* 0x0000000000081947 */ /* 0x002fea0003800000 */
[----:B------:R-:W1:Y:S02]  /*14d50*/  SYNCS.PHASECHK.TRANS64.TRYWAIT P1, [R21+URZ+0x22850], R20 ;  /* 0x02285014150075a7 */ /* 0x000e64000802017f */
[----:B-1----:R-:W-:Y:S05]  /*14d60*/  @!P1 BRA `(.L_x_1960) ;  /* 0x000001a800409947 */ /* 0x002fea0003800000 */
.L_x_1957:
[----:B01----:R-:W-:Y:S01]  /*14d70*/  VIADD R20, R17, 0x400 ;  /* 0x0000040011147836 */ /* 0x003fe20000000000 */
[----:B------:R-:W-:Y:S05]  /*14d80*/  WARPSYNC.ALL ;  /* 0x0000000000007948 */ /* 0x000fea0003800000 */
[----:B------:R-:W-:Y:S01]  /*14d90*/  SHF.R.U32.HI R20, RZ, 0x4, R20 ;  /* 0x00000004ff147819 */ /* 0x000fe20000011614 */
[----:B------:R-:W-:Y:S01]  /*14da0*/  IMAD.MOV.U32 R21, RZ, RZ, -0x3ffffff0 ;  /* 0xc0000010ff157424 */ /* 0x000fe200078e00ff */
[----:B------:R-:W-:-:S06]  /*14db0*/  WARPGROUP.ARRIVE ;  /* 0x00000000000079c5 */ /* 0x000fcc0000000000 */
[----:B------:R-:W0:Y:S01]  /*14dc0*/  S2R R192, SR_TID.X ;  /* 0x0000000000c07919 */ /* 0x000e220000002100 */
[----:B------:R-:W-:Y:S02]  /*14dd0*/  LOP3.LUT R20, R20, 0x3fff, RZ, 0xc0, !PT ;  /* 0x00003fff14147812 */ /* 0x000fe400078ec0ff */
[----:B------:R-:W-:Y:S01]  /*14de0*/  R2UR UR7, R21 ;  /* 0x00000000150772ca */ /* 0x000fe200000e0000 */
[----:B------:R-:W-:Y:S01]  /*14df0*/  IMAD.MOV.U32 R21, RZ, RZ, -0x3ffffff0 ;  /* 0xc0000010ff157424 */ /* 0x000fe200078e00ff */
[----:B------:R-:W-:-:S05]  /*14e00*/  LOP3.LUT R20, R20, 0x10000, RZ, 0xfc, !PT ;  /* 0x0001000014147812 */ /* 0x000fca00078efcff */
[----:B------:R-:W-:-:S05]  /*14e10*/  IMAD R20, R190, 0x500, R20 ;  /* 0x00000500be147824 */ /* 0x000fca00078e0214 */
[----:B------:R-:W-:-:S13]  /*14e20*/  R2UR UR6, R20 ;  /* 0x00000000140672ca */ /* 0x000fda00000e0000 */
[----:B------:R-:W-:Y:S01]  /*14e30*/  QGMMA.64x128x32.F32.E4M3.E4M3 R24, R184, gdesc[UR4], R24, gsb0 ;  /* 0x01e00004b8187df3 */ /* 0x000fe20008000818 */
[----:B0-----:R-:W-:Y:S02]  /*14e40*/  SHF.R.U32.HI R192, RZ, 0x7, R192 ;  /* 0x00000007ffc07819 */ /* 0x001fe400000116c0 */
[----:B------:R-:W-:Y:S02]  /*14e50*/  WARPGROUP.DEPBAR.LE gsb0, 0x0 ;  /* 0x00008000000079c5 */ /* 0x000fe40000010000 */
[----:B------:R-:W-:Y:S01]  /*14e60*/  VIADD R184, R20, 0x100 ;  /* 0x0000010014b87836 */ /* 0x000fe20000000000 */
[----:B------:R-:W-:Y:S01]  /*14e70*/  WARPGROUP.ARRIVE ;  /* 0x00000000000079c5 */ /* 0x000fe20000000000 */
[----:B------:R-:W-:-:S03]  /*14e80*/  IMAD.MOV.U32 R185, RZ, RZ, -0x3ffffff0 ;  /* 0xc0000010ffb97424 */ /* 0x000fc600078e00ff */
[----:B------:R-:W-:Y:S02]  /*14e90*/  R2UR UR6, R184 ;  /* 0x00000000b80672ca */ /* 0x000fe400000e0000 */
[----:B------:R-:W-:-:S13]  /*14ea0*/  R2UR UR7, R185 ;  /* 0x00000000b90772ca */ /* 0x000fda00000e0000 */
[----:B------:R-:W-:Y:S03]  /*14eb0*/  QGMMA.64x128x32.F32.E4M3.E4M3 R24, R180, gdesc[UR4], R24, gsb0 ;  /* 0x01e00004b4187df3 */ /* 0x000fe60008000818 */
        /* <DEDUP_REMOVED lines=8> */
[C---:B------:R-:W-:Y:S01]  /*14f40*/  VIADD R176, R20.reuse, 0x300 ;  /* 0x0000030014b07836 */ /* 0x040fe20000000000 */
[----:B------:R-:W-:Y:S01]  /*14f50*/  WARPGROUP.ARRIVE ;  /* 0x00000000000079c5 */ /* 0x000fe20000000000 */
[----:B------:R-:W-:Y:S02]  /*14f60*/  IMAD.MOV.U32 R177, RZ, RZ, -0x3ffffff0 ;  /* 0xc0000010ffb17424 */ /* 0x000fe400078e00ff */
[----:B------:R-:W-:Y:S01]  /*14f70*/  VIADD R20, R20, 0x400 ;  /* 0x0000040014147836 */ /* 0x000fe20000000000 */
[----:B------:R-:W-:-:S02]  /*14f80*/  R2UR UR6, R176 ;  /* 0x00000000b00672ca */ /* 0x000fc400000e0000 */
[----:B------:R-:W-:-:S13]  /*14f90*/  R2UR UR7, R177 ;  /* 0x00000000b10772ca */ /* 0x000fda00000e0000 */
        /* <DEDUP_REMOVED lines=11> */
.L_x_1961:
[----:B------:R-:W2:Y:S01]  /*15050*/  LDL R176, [R1] ;  /* 0x0000000001b07983 */ /* 0x000ea20000100800 */
[----:B------:R-:W-:Y:S01]  /*15060*/  ISETP.NE.AND P2, PT, R222, 0x1, PT ;  /* 0x00000001de00780c */ /* 0x000fe20003f45270 */
[----:B------:R-:W-:Y:S01]  /*15070*/  IMAD.IADD R173, R208, 0x1, R201 ;  /* 0x00000001d0ad7824 */ /* 0x000fe200078e02c9 */
[----:B------:R-:W-:Y:S01]  /*15080*/  LOP3.LUT P1, RZ, R22, 0x8, RZ, 0xc0, !PT ;  /* 0x0000000816ff7812 */ /* 0x000fe2000782c0ff */
[----:B------:R-:W-:Y:S01]  /*15090*/  IMAD R13, R206, 0x8, R17 ;  /* 0x00000008ce0d7824 */ /* 0x000fe200078e0211 */
[----:B------:R-:W-:Y:S01]  /*150a0*/  ULDC UR5, c[0x0][0x9e0] ;  /* 0x0002780000057ab9 */ /* 0x000fe20000000800 */
[----:B------:R-:W-:Y:S02]  /*150b0*/  IMAD R174, R12, -0xa0, RZ ;  /* 0xffffff600cae7824 */ /* 0x000fe400078e02ff */
[----:B------:R-:W-:Y:S02]  /*150c0*/  VIADD R13, R13, 0x22840 ;  /* 0x000228400d0d7836 */ /* 0x000fe40000000000 */
[----:B------:R-:W-:-:S04]  /*150d0*/  IMAD.IADD R168, R174, 0x1, -R199 ;  /* 0x00000001aea87824 */ /* 0x000fc800078e0ac7 */
[----:B0-----:R-:W0:Y:S08]  /*150e0*/  @P2 LDC R20, c[0x0][0x44c] ;  /* 0x00011300ff142b82 */ /* 0x001e300000000800 */
[----:B------:R-:W1:Y:S01]  /*150f0*/  @P2 LDC R21, c[0x0][0x450] ;  /* 0x00011400ff152b82 */ /* 0x000e620000000800 */
[----:B0-----:R-:W-:-:S05]  /*15100*/  @P2 IMAD.HI.U32 R20, R173, R20, RZ ;  /* 0x00000014ad142227 */ /* 0x001fca00078e00ff */
[----:B-1----:R-:W-:-:S05]  /*15110*/  @P2 SHF.R.U32.HI R173, RZ, R21, R20 ;  /* 0x00000015ffad2219 */ /* 0x002fca0000011614 */
[----:B------:R-:W0:Y:S01]  /*15120*/  SHFL.IDX PT, R175, R173, RZ, 0x1c1f ;  /* 0x001c1fffadaf7589 */ /* 0x000e2200000e0000 */
[----:B--2---:R-:W-:-:S13]  /*15130*/  R2UR UR4, R176 ;  /* 0x00000000b00472ca */ /* 0x004fda00000e0000 */
[----:B------:R-:W-:Y:S01]  /*15140*/  IMAD.U32 R20, RZ, RZ, UR4 ;  /* 0x00000004ff147e24 */ /* 0x000fe2000f8e00ff */
[----:B------:R-:W-:-:S04]  /*15150*/  ULDC UR4, c[0x0][0x9dc] ;  /* 0x0002770000047ab9 */ /* 0x000fc80000000800 */
[----:B------:R-:W-:Y:S02]  /*15160*/  PRMT R13, R20, 0x654, R13 ;  /* 0x00000654140d7816 */ /* 0x000fe4000000000d */
[----:B------:R-:W-:Y:S02]  /*15170*/  IADD3 R20, -R199, 0x1, R174 ;  /* 0x00000001c7147810 */ /* 0x000fe40007ffe1ae */
[----:B------:R1:W-:Y:S02]  /*15180*/  SYNCS.ARRIVE.TRANS64.RED.A1T0 RZ, [R13+URZ], RZ ;  /* 0x000000ff0dff79a7 */ /* 0x0003e4000810043f */
[----:B------:R-:W-:-:S05]  /*15190*/  IADD3 R20, -R197, R20, R198 ;  /* 0x00000014c5147210 */ /* 0x000fca0007ffe1c6 */
[----:B------:R-:W-:Y:S02]  /*151a0*/  VIADD R172, R20, UR5 ;  /* 0x0000000514ac7c36 */ /* 0x000fe40008000000 */
[----:B-1----:R-:W-:Y:S01]  /*151b0*/  IMAD.U32 R13, RZ, RZ, UR4 ;  /* 0x00000004ff0d7e24 */ /* 0x002fe2000f8e00ff */
[----:B------:R-:W-:Y:S01]  /*151c0*/  ULOP3.LUT UR4, URZ, UR4, URZ, 0x33, !UPT ;  /* 0x000000043f047292 */ /* 0x000fe2000f8e333f */
[----:B0-----:R-:W-:-:S05]  /*151d0*/  IMAD.IADD R170, R172, 0x1, R175 ;  /* 0x00000001acaa7824 */ /* 0x001fca00078e02af */
[----:B------:R-:W-:-:S04]  /*151e0*/  VIADD R171, R20, UR4 ;  /* 0x0000000414ab7c36 */ /* 0x000fc80008000000 */
[----:B------:R-:W-:Y:S01]  /*151f0*/  IMAD.IADD R169, R171, 0x1, R175 ;  /* 0x00000001aba97824 */ /* 0x000fe200078e02af */
[----:B------:R-:W-:Y:S06]  /*15200*/  @!P1 BRA `(.L_x_1962) ;  /* 0x00000000005c9947 */ /* 0x000fec0003800000 */
        /* <DEDUP_REMOVED lines=13> */
.L_x_1964:
[----:B------:R-:W-:Y:S02]  /*152e0*/  ULDC UR4, c[0x0][0x9e4] ;  /* 0x0002790000047ab9 */ /* 0x000fe40000000800 */
[----:B------:R-:W-:-:S05]  /*152f0*/  IMAD.U32 R177, RZ, RZ, UR4 ;  /* 0x00000004ffb17e24 */ /* 0x000fca000f8e00ff */
[----:B------:R-:W-:-:S13]  /*15300*/  ISETP.NE.AND P1, PT, R177, 0x1, PT ;  /* 0x00000001b100780c */ /* 0x000fda0003f25270 */
[----:B------:R-:W0:Y:S02]  /*15310*/  @P1 LDC.64 R20, c[0x0][0x9e8] ;  /* 0x00027a00ff141b82 */ /* 0x000e240000000a00 */
[----:B0-----:R-:W-:-:S05]  /*15320*/  @P1 IMAD.HI.U32 R20, R175, R20, RZ ;  /* 0x00000014af141227 */ /* 0x001fca00078e00ff */
[----:B------:R-:W-:-:S07]  /*15330*/  @P1 SHF.R.U32.HI R175, RZ, R21, R20 ;  /* 0x00000015ffaf1219 */ /* 0x000fce0000011614 */
.L_x_1965:
[----:B------:R-:W-:Y:S05]  /*15340*/  BSYNC B0 ;  /* 0x0000000000007941 */ /* 0x000fea0003800000 */
.L_x_1963:
[----:B------:R-:W-:-:S05]  /*15350*/  IMAD R20, R175, R177, R168 ;  /* 0x000000b1af147224 */ /* 0x000fca00078e02a8 */
[----:B------:R-:W-:Y:S02]  /*15360*/  VIADDMNMX R170, R20, R177, R170, PT ;  /* 0x000000b114aa7246 */ /* 0x000fe400038001aa */
[----:B------:R-:W-:-:S07]  /*15370*/  VIMNMX R169, R169, R20, !PT ;  /* 0x00000014a9a97248 */ /* 0x000fce0007fe0100 */
.L_x_1962:
[----:B------:R-:W-:Y:S02]  /*15380*/  ISETP.GE.AND P1, PT, R174, 0x2, PT ;  /* 0x00000002ae00780c */ /* 0x000fe40003f26270 */
[----:B------:R-:W-:Y:S02]  /*15390*/  LOP3.LUT R16, R16, 0xefffffff, RZ, 0xc0, !PT ;  /* 0xefffffff10107812 */ /* 0x000fe400078ec0ff */
[----:B------:R-:W-:Y:S02]  /*153a0*/  ISETP.GE.AND P2, PT, R174, 0x9, PT ;  /* 0x00000009ae00780c */ /* 0x000fe40003f46270 */
[----:B------:R-:W-:Y:S02]  /*153b0*/  LOP3.LUT R22, R22, 0xfffffffe, RZ, 0xc0, !PT ;  /* 0xfffffffe16167812 */ /* 0x000fe400078ec0ff */
[----:B------:R-:W-:-:S05]  /*153c0*/  ISETP.GE.AND P3, PT, R174, 0x22, PT ;  /* 0x00000022ae00780c */ /* 0x000fca0003f66270 */
[----:B------:R-:W-:Y:S02]  /*153d0*/  @P1 LOP3.LUT R16, R16, 0x10000000, RZ, 0xfc, !PT ;  /* 0x1000000010101812 */ /* 0x000fe400078efcff */
[----:B------:R-:W-:Y:S02]  /*153e0*/  ISETP.GT.AND P1, PT, R169, 0x1, !P1 ;  /* 0x00000001a900780c */ /* 0x000fe40004f24270 */
[----:B------:R-:W-:Y:S02]  /*153f0*/  LOP3.LUT R16, R16, 0xdfffffff, RZ, 0xc0, !PT ;  /* 0xdfffffff10107812 */ /* 0x000fe400078ec0ff */
[----:B------:R-:W-:Y:S02]  /*15400*/  ISETP.LT.OR P1, PT, R170, 0x2, P1 ;  /* 0x00000002aa00780c */ /* 0x000fe40000f21670 */
[----:B------:R-:W-:Y:S02]  /*15410*/  @P2 LOP3.LUT R16, R16, 0x20000000, RZ, 0xfc, !PT ;  /* 0x2000000010102812 */ /* 0x000fe400078efcff */
[----:B------:R-:W-:-:S02]  /*15420*/  FSEL R153, R153, -INF , !P1 ;  /* 0xff80000099997808 */ /* 0x000fc40004800000 */
[C---:B------:R-:W-:Y:S02]  /*15430*/  ISETP.GT.AND P1, PT, R169.reuse, 0x8, !P2 ;  /* 0x00000008a900780c */ /* 0x040fe40005724270 */
[----:B------:R-:W-:Y:S02]  /*15440*/  ISETP.GE.AND P2, PT, R174, 0xa, PT ;  /* 0x0000000aae00780c */ /* 0x000fe40003f46270 */
[----:B------:R-:W-:Y:S02]  /*15450*/  ISETP.LT.OR P1, PT, R170, 0x9, P1 ;  /* 0x00000009aa00780c */ /* 0x000fe40000f21670 */
[----:B------:R-:W-:Y:S02]  /*15460*/  LOP3.LUT R16, R16, 0xbfffffff, RZ, 0xc0, !PT ;  /* 0xbfffffff10107812 */ /* 0x000fe400078ec0ff */
        /* <DEDUP_REMOVED lines=12> */
[----:B------:R-:W-:Y:S02]  /*15530*/  ISETP.GT.AND P1, PT, R169, 0x11, !P2 ;  /* 0x00000011a900780c */ /* 0x000fe40005724270 */
[----:B------:R-:W-:Y:S02]  /*15540*/  LOP3.LUT R16, R16, 0xfffffffd, RZ, 0xc0, !PT ;  /* 0xfffffffd10107812 */ /* 0x000fe400078ec0ff */
[----:B------:R-:W-:-:S02]  /*15550*/  ISETP.LT.OR P1, PT, R170, 0x12, P1 ;  /* 0x00000012aa00780c */ /* 0x000fc40000f21670 */
[----:B------:R-:W-:Y:S02]  /*15560*/  @P3 LOP3.LUT R16, R16, 0x2, RZ, 0xfc, !PT ;  /* 0x0000000210103812 */ /* 0x000fe400078efcff */
[----:B------:R-:W-:Y:S02]  /*15570*/  FSEL R161, R161, -INF , !P1 ;  /* 0xff800000a1a17808 */ /* 0x000fe40004800000 */
[----:B------:R-:W-:Y:S02]  /*15580*/  @P2 LOP3.LUT R22, R22, 0x1, RZ, 0xfc, !PT ;  /* 0x0000000116162812 */ /* 0x000fe400078efcff */
[----:B------:R-:W-:Y:S02]  /*15590*/  ISETP.GE.AND P2, PT, R174, 0x19, PT ;  /* 0x00000019ae00780c */ /* 0x000fe40003f46270 */
[----:B------:R-:W-:Y:S02]  /*155a0*/  LOP3.LUT R22, R22, 0xfffffffb, RZ, 0xc0, !PT ;  /* 0xfffffffb16167812 */ /* 0x000fe400078ec0ff */
[----:B------:R-:W-:-:S02]  /*155b0*/  ISETP.GT.AND P1, PT, R169, 0x18, !P2 ;  /* 0x00000018a900780c */ /* 0x000fc40005724270 */
[----:B------:R-:W-:Y:S02]  /*155c0*/  LOP3.LUT R16, R16, 0xfffffffb, RZ, 0xc0, !PT ;  /* 0xfffffffb10107812 */ /* 0x000fe400078ec0ff */
[----:B------:R-:W-:-:S04]  /*155d0*/  ISETP.LT.OR P1, PT, R170, 0x19, P1 ;  /* 0x00000019aa00780c */ /* 0x000fc80000f21670 */
[----:B------:R-:W-:Y:S02]  /*155e0*/  FSEL R179, R164, -INF , !P1 ;  /* 0xff800000a4b37808 */ /* 0x000fe40004800000 */
[----:B------:R-:W-:Y:S02]  /*155f0*/  @P2 LOP3.LUT R22, R22, 0x4, RZ, 0xfc, !PT ;  /* 0x0000000416162812 */ /* 0x000fe400078efcff */
[----:B------:R-:W-:Y:S02]  /*15600*/  ISETP.GE.AND P2, PT, R174, 0x1a, PT ;  /* 0x0000001aae00780c */ /* 0x000fe40003f46270 */
[----:B------:R-:W-:Y:S02]  /*15610*/  LOP3.LUT R22, R22, 0xfffffffd, RZ, 0xc0, !PT ;  /* 0xfffffffd16167812 */ /* 0x000fe400078ec0ff */
[----:B------:R-:W-:-:S04]  /*15620*/  ISETP.GT.AND P1, PT, R169, 0x19, !P2 ;  /* 0x00000019a900780c */ /* 0x000fc80005724270 */
[----:B------:R-:W-:-:S04]  /*15630*/  ISETP.LT.OR P1, PT, R170, 0x1a, P1 ;  /* 0x0000001aaa00780c */ /* 0x000fc80000f21670 */
[----:B------:R-:W-:Y:S02]  /*15640*/  FSEL R165, R165, -INF , !P1 ;  /* 0xff800000a5a57808 */ /* 0x000fe40004800000 */
[----:B------:R-:W-:Y:S02]  /*15650*/  ISETP.GE.AND P1, PT, R174, 0x21, PT ;  /* 0x00000021ae00780c */ /* 0x000fe40003f26270 */
[----:B------:R-:W-:Y:S02]  /*15660*/  @P2 LOP3.LUT R22, R22, 0x2, RZ, 0xfc, !PT ;  /* 0x0000000216162812 */ /* 0x000fe400078efcff */
[----:B------:R-:W-:-:S04]  /*15670*/  ISETP.GT.AND P2, PT, R169, 0x20, !P1 ;  /* 0x00000020a900780c */ /* 0x000fc80004f44270 */
[----:B------:R-:W-:-:S04]  /*15680*/  ISETP.LT.OR P2, PT, R170, 0x21, P2 ;  /* 0x00000021aa00780c */ /* 0x000fc80001741670 */
        /* <DEDUP_REMOVED lines=182> */
[----:B------:R-:W-:Y:S01]  /*161f0*/  LOP3.LUT P6, RZ, R22, 0x8, RZ, 0xc0, !PT ;  /* 0x0000000816ff7812 */ /* 0x000fe200078cc0ff */
[--C-:B0-----:R-:W-:Y:S02]  /*16200*/  IMAD.IADD R172, R172, 0x1, R169.reuse ;  /* 0x00000001acac7824 */ /* 0x101fe400078e02a9 */
[----:B------:R-:W-:-:S10]  /*16210*/  IMAD.IADD R171, R171, 0x1, R169 ;  /* 0x00000001abab7824 */ /* 0x000fd400078e02a9 */
[----:B------:R-:W-:Y:S05]  /*16220*/  @!P6 BRA `(.L_x_1966) ;  /* 0x00000000005ce947 */ /* 0x000fea0003800000 */
        /* <DEDUP_REMOVED lines=13> */
.L_x_1968:
[----:B------:R-:W-:Y:S02]  /*16300*/  ULDC UR4, c[0x0][0x9e4] ;  /* 0x0002790000047ab9 */ /* 0x000fe40000000800 */
[----:B------:R-:W-:-:S05]  /*16310*/  IMAD.U32 R173, RZ, RZ, UR4 ;  /* 0x00000004ffad7e24 */ /* 0x000fca000f8e00ff */
[----:B------:R-:W-:-:S13]  /*16320*/  ISETP.NE.AND P6, PT, R173, 0x1, PT ;  /* 0x00000001ad00780c */ /* 0x000fda0003fc5270 */
[----:B------:R-:W0:Y:S02]  /*16330*/  @P6 LDC.64 R20, c[0x0][0x9e8] ;  /* 0x00027a00ff146b82 */ /* 0x000e240000000a00 */
[----:B0-----:R-:W-:-:S05]  /*16340*/  @P6 IMAD.HI.U32 R20, R169, R20, RZ ;  /* 0x00000014a9146227 */ /* 0x001fca00078e00ff */
[----:B------:R-:W-:-:S07]  /*16350*/  @P6 SHF.R.U32.HI R169, RZ, R21, R20 ;  /* 0x00000015ffa96219 */ /* 0x000fce0000011614 */
.L_x_1969:
[----:B------:R-:W-:Y:S05]  /*16360*/  BSYNC B0 ;  /* 0x0000000000007941 */ /* 0x000fea0003800000 */
.L_x_1967:
[----:B------:R-:W-:-:S05]  /*16370*/  IMAD R168, R169, R173, R168 ;  /* 0x000000ada9a87224 */ /* 0x000fca00078e02a8 */
[----:B------:R-:W-:Y:S02]  /*16380*/  VIADDMNMX R172, R168, R173, R172, PT ;  /* 0x000000ada8ac7246 */ /* 0x000fe400038001ac */
[----:B------:R-:W-:-:S07]  /*16390*/  VIMNMX R171, R171, R168, !PT ;  /* 0x000000a8abab7248 */ /* 0x000fce0007fe0100 */
.L_x_1966:
        /* <DEDUP_REMOVED lines=59> */
[----:B------:R-:W-:-:S02]  /*16750*/  FSEL R95, R95, -INF , !P2 ;  /* 0xff8000005f5f7808 */ /* 0x000fc40005000000 */
[----:B------:R-:W-:Y:S02]  /*16760*/  FSEL R122, R122, -INF , !P1 ;  /* 0xff8000007a7a7808 */ /* 0x000fe40004800000 */
[----:B------:R-:W-:Y:S02]  /*16770*/  LOP3.LUT P1, RZ, R16, 0x80000, RZ, 0xc0, !PT ;  /* 0x0008000010ff7812 */ /* 0x000fe4000782c0ff */
[C---:B------:R-:W-:Y:S02]  /*16780*/  ISETP.LT.OR P3, PT, R172.reuse, 0x91, P3 ;  /* 0x00000091ac00780c */ /* 0x040fe40001f61670 */
[C---:B------:R-:W-:Y:S02]  /*16790*/  ISETP.GT.AND P1, PT, R171.reuse, 0x41, !P1 ;  /* 0x00000041ab00780c */ /* 0x040fe40004f24270 */
[----:B------:R-:W-:Y:S02]  /*167a0*/  ISETP.GT.AND P4, PT, R171, 0x91, !P4 ;  /* 0x00000091ab00780c */ /* 0x000fe40006784270 */
[----:B------:R-:W-:-:S02]  /*167b0*/  ISETP.LT.OR P1, PT, R172, 0x42, P1 ;  /* 0x00000042ac00780c */ /* 0x000fc40000f21670 */
[----:B------:R-:W-:Y:S02]  /*167c0*/  ISETP.GT.AND P5, PT, R171, 0x98, !P5 ;  /* 0x00000098ab00780c */ /* 0x000fe40006fa4270 */
[----:B------:R-:W-:Y:S02]  /*167d0*/  FSEL R123, R123, -INF , !P1 ;  /* 0xff8000007b7b7808 */ /* 0x000fe40004800000 */
[----:B------:R-:W-:Y:S02]  /*167e0*/  LOP3.LUT P1, RZ, R16, 0x40000, RZ, 0xc0, !PT ;  /* 0x0004000010ff7812 */ /* 0x000fe4000782c0ff */
[----:B------:R-:W-:Y:S02]  /*167f0*/  FSEL R98, R98, -INF , !P3 ;  /* 0xff80000062627808 */ /* 0x000fe40005800000 */
[----:B------:R-:W-:Y:S02]  /*16800*/  ISETP.GT.AND P1, PT, R171, 0x48, !P1 ;  /* 0x00000048ab00780c */ /* 0x000fe40004f24270 */
[----:B------:R-:W-:-:S02]  /*16810*/  ISETP.LT.OR P4, PT, R172, 0x92, P4 ;  /* 0x00000092ac00780c */ /* 0x000fc40002781670 */
[----:B------:R-:W-:Y:S02]  /*16820*/  ISETP.LT.OR P1, PT, R172, 0x49, P1 ;  /* 0x00000049ac00780c */ /* 0x000fe40000f21670 */
[----:B------:R-:W-:Y:S02]  /*16830*/  FSEL R99, R99, -INF , !P4 ;  /* 0xff80000063637808 */ /* 0x000fe40006000000 */
[----:B------:R-:W-:Y:S02]  /*16840*/  FSEL R126, R126, -INF , !P1 ;  /* 0xff8000007e7e7808 */ /* 0x000fe40004800000 */
[----:B------:R-:W-:Y:S02]  /*16850*/  ISETP.GT.AND P1, PT, R171, 0x49, !P6 ;  /* 0x00000049ab00780c */ /* 0x000fe40007724270 */
[----:B------:R-:W-:Y:S02]  /*16860*/  LOP3.LUT P6, RZ, R16, 0x40, RZ, 0xc0, !PT ;  /* 0x0000004010ff7812 */ /* 0x000fe400078cc0ff */
[----:B------:R-:W-:-:S02]  /*16870*/  ISETP.LT.OR P1, PT, R172, 0x4a, P1 ;  /* 0x0000004aac00780c */ /* 0x000fc40000f21670 */
[----:B------:R-:W-:Y:S02]  /*16880*/  ISETP.LT.OR P5, PT, R172, 0x99, P5 ;  /* 0x00000099ac00780c */ /* 0x000fe40002fa1670 */
        /* <DEDUP_REMOVED lines=85> */
[----:B------:R-:W-:Y:S02]  /*16de0*/  FMNMX.FTZ R91, R129, R120, !PT ;  /* 0x00000078815b7209 */ /* 0x000fe40007810000 */
[----:B------:R-:W-:Y:S02]  /*16df0*/  ISETP.GT.AND P1, PT, R171, 0x88, !P6 ;  /* 0x00000088ab00780c */ /* 0x000fe40007724270 */
[----:B------:R-:W-:Y:S02]  /*16e00*/  FMNMX.FTZ R120, R132, R91, !PT ;  /* 0x0000005b84787209 */ /* 0x000fe40007810000 */
[----:B------:R-:W-:Y:S02]  /*16e10*/  ISETP.LT.OR P1, PT, R172, 0x89, P1 ;  /* 0x00000089ac00780c */ /* 0x000fe40000f21670 */
[----:B------:R-:W-:-:S02]  /*16e20*/  FMNMX.FTZ R91, R133, R120, !PT ;  /* 0x00000078855b7209 */ /* 0x000fc40007810000 */
[----:B------:R-:W-:Y:S02]  /*16e30*/  LOP3.LUT P6, RZ, R16, 0x1, RZ, 0xc0, !PT ;  /* 0x0000000110ff7812 */ /* 0x000fe400078cc0ff */
[----:B------:R-:W-:Y:S02]  /*16e40*/  FMNMX.FTZ R120, R104, R91, !PT ;  /* 0x0000005b68787209 */ /* 0x000fe40007810000 */
[----:B------:R-:W-:Y:S02]  /*16e50*/  FSEL R94, R94, -INF , !P1 ;  /* 0xff8000005e5e7808 */ /* 0x000fe40004800000 */
[----:B------:R-:W-:Y:S02]  /*16e60*/  FMNMX.FTZ R91, R105, R120, !PT ;  /* 0x00000078695b7209 */ /* 0x000fe40007810000 */
[----:B------:R-:W-:Y:S02]  /*16e70*/  ISETP.GT.AND P1, PT, R171, RZ, !P6 ;  /* 0x000000ffab00720c */ /* 0x000fe40007724270 */
[----:B------:R-:W-:-:S02]  /*16e80*/  FMNMX.FTZ R120, R108, R91, !PT ;  /* 0x0000005b6c787209 */ /* 0x000fc40007810000 */
[----:B------:R-:W-:Y:S02]  /*16e90*/  ISETP.LT.OR P1, PT, R172, 0x1, P1 ;  /* 0x00000001ac00780c */ /* 0x000fe40000f21670 */
[----:B------:R-:W-:Y:S02]  /*16ea0*/  FMNMX.FTZ R91, R109, R120, !PT ;  /* 0x000000786d5b7209 */ /* 0x000fe40007810000 */
[----:B------:R-:W-:Y:S02]  /*16eb0*/  FSEL R154, R154, -INF , !P1 ;  /* 0xff8000009a9a7808 */ /* 0x000fe40004800000 */
[----:B------:R-:W-:Y:S02]  /*16ec0*/  FMNMX.FTZ R120, R112, R91, !PT ;  /* 0x0000005b70787209 */ /* 0x000fe40007810000 */
[----:B------:R-:W-:Y:S02]  /*16ed0*/  FMNMX.FTZ R142, R154, R0, !PT ;  /* 0x000000009a8e7209 */ /* 0x000fe40007810000 */
[----:B------:R-:W-:-:S02]  /*16ee0*/  FMNMX.FTZ R91, R113, R120, !PT ;  /* 0x00000078715b7209 */ /* 0x000fc40007810000 */
[----:B------:R-:W-:Y:S02]  /*16ef0*/  LOP3.LUT P6, RZ, R16, 0x8000000, RZ, 0xc0, !PT ;  /* 0x0800000010ff7812 */ /* 0x000fe400078cc0ff */
[----:B------:R-:W-:Y:S02]  /*16f00*/  FMNMX.FTZ R120, R116, R91, !PT ;  /* 0x0000005b74787209 */ /* 0x000fe40007810000 */
[----:B------:R-:W-:Y:S02]  /*16f10*/  ISETP.GT.AND P2, PT, R171, 0x99, !P6 ;  /* 0x00000099ab00780c */ /* 0x000fe40007744270 */
[----:B------:R-:W-:Y:S02]  /*16f20*/  FMNMX.FTZ R91, R117, R120, !PT ;  /* 0x00000078755b7209 */ /* 0x000fe40007810000 */
[----:B------:R-:W-:Y:S02]  /*16f30*/  ISETP.LT.OR P2, PT, R172, 0x9a, P2 ;  /* 0x0000009aac00780c */ /* 0x000fe40001741670 */
        /* <DEDUP_REMOVED lines=11> */
[----:B0-----:R-:W-:-:S04]  /*16ff0*/  FMNMX.FTZ R91, R128, R91, !PT ;  /* 0x0000005b805b7209 */ /* 0x001fc80007810000 */
[----:B------:R-:W-:Y:S01]  /*17000*/  FSETP.NEU.FTZ.AND P1, PT, R91, -INF , PT ;  /* 0xff8000005b00780b */ /* 0x000fe20003f3d000 */
[----:B------:R-:W-:-:S05]  /*17010*/  FFMA.FTZ R120, R2, R91, -8 ;  /* 0xc100000002787423 */ /* 0x000fca000001005b */
[----:B------:R-:W-:-:S05]  /*17020*/  FSEL R120, R120, RZ, P1 ;  /* 0x000000ff78787208 */ /* 0x000fca0000800000 */
[C-C-:B------:R-:W-:Y:S01]  /*17030*/  FFMA.FTZ R128, R2.reuse, R175, -R120.reuse ;  /* 0x000000af02807223 */ /* 0x140fe20000010878 */
[----:B------:R-:W-:Y:S01]  /*17040*/  FMNMX.FTZ R175, R155, R142, !PT ;  /* 0x0000008e9baf7209 */ /* 0x000fe20007810000 */
[C-C-:B------:R-:W-:Y:S01]  /*17050*/  FFMA.FTZ R152, R2.reuse, R152, -R120.reuse ;  /* 0x0000009802987223 */ /* 0x140fe20000010878 */
[----:B------:R-:W-:-:S01]  /*17060*/  FFMA.FTZ R164, R2, R109, -R120 ;  /* 0x0000006d02a47223 */ /* 0x000fc20000010878 */
[----:B------:R-:W-:Y:S01]  /*17070*/  FSEL R109, R103, -INF , !P2 ;  /* 0xff800000676d7808 */ /* 0x000fe20005000000 */
[----:B------:R-:W-:-:S01]  /*17080*/  FFMA.FTZ R136, R2, R177, -R120 ;  /* 0x000000b102887223 */ /* 0x000fc20000010878 */
[----:B------:R-:W-:Y:S01]  /*17090*/  FMNMX.FTZ R142, R158, R175, !PT ;  /* 0x000000af9e8e7209 */ /* 0x000fe20007810000 */
[----:B------:R0:W-:Y:S01]  /*170a0*/  MUFU.EX2 R124, R152 ;  /* 0x00000098007c7308 */ /* 0x0001e20000000800 */
        /* <DEDUP_REMOVED lines=43> */
[----:B------:R-:W-:Y:S01]  /*17360*/  FFMA.FTZ R101, R2, R101, -R120 ;  /* 0x0000006502657223 */ /* 0x000fe20000010878 */
[----:B------:R1:W-:Y:S02]  /*17370*/  MUFU.EX2 R103, R164 ;  /* 0x000000a400677308 */ /* 0x0003e40000000800 */
[----:B------:R-:W-:-:S04]  /*17380*/  FMNMX.FTZ R148, R150, R175, !PT ;  /* 0x000000af96947209 */ /* 0x000fc80007810000 */
[----:B------:R-:W-:Y:S02]  /*17390*/  FMNMX.FTZ R175, R151, R148, !PT ;  /* 0x0000009497af7209 */ /* 0x000fe40007810000 */
[----:B------:R-:W-:Y:S02]  /*173a0*/  MUFU.EX2 R153, R153 ;  /* 0x0000009900997308 */ /* 0x000fe40000000800 */
[----:B0-----:R-:W-:-:S04]  /*173b0*/  FMNMX.FTZ R152, R122, R175, !PT ;  /* 0x000000af7a987209 */ /* 0x001fc80007810000 */
        /* <DEDUP_REMOVED lines=26> */
[----:B------:R-:W-:Y:S01]  /*17560*/  FMNMX.FTZ R160, R94, R175, !PT ;  /* 0x000000af5ea07209 */ /* 0x000fe20007810000 */
[----:B------:R-:W-:-:S03]  /*17570*/  FFMA.FTZ R175, R2, R89, -R120 ;  /* 0x0000005902af7223 */ /* 0x000fc60000010878 */
[----:B------:R-:W-:Y:S02]  /*17580*/  FMNMX.FTZ R171, R95, R160, !PT ;  /* 0x000000a05fab7209 */ /* 0x000fe40007810000 */
[----:B------:R-:W-:Y:S02]  /*17590*/  MUFU.EX2 R141, R141 ;  /* 0x0000008d008d7308 */ /* 0x000fe40000000800 */
[----:B------:R-:W-:Y:S02]  /*175a0*/  FMNMX.FTZ R160, R98, R171, !PT ;  /* 0x000000ab62a07209 */ /* 0x000fe40007810000 */
[----:B------:R-:W-:Y:S01]  /*175b0*/  FSEL R171, R102, -INF , !P5 ;  /* 0xff80000066ab7808 */ /* 0x000fe20006800000 */
[----:B------:R-:W-:-:S01]  /*175c0*/  FFMA.FTZ R102, R2, R112, -R120 ;  /* 0x0000007002667223 */ /* 0x000fc20000010878 */
[----:B------:R-:W-:Y:S01]  /*175d0*/  FMNMX.FTZ R160, R99, R160, !PT ;  /* 0x000000a063a07209 */ /* 0x000fe20007810000 */
[----:B------:R-:W-:-:S01]  /*175e0*/  FFMA.FTZ R112, R2, R116, -R120 ;  /* 0x0000007402707223 */ /* 0x000fc20000010878 */
[----:B------:R-:W-:Y:S01]  /*175f0*/  FSEL R120, R91, RZ, P1 ;  /* 0x000000ff5b787208 */ /* 0x000fe20000800000 */
[----:B------:R-:W-:Y:S01]  /*17600*/  MUFU.EX2 R144, R185 ;  /* 0x000000b900907308 */ /* 0x000fe20000000800 */
[----:B------:R-:W-:-:S03]  /*17610*/  FMNMX.FTZ R160, R171, R160, !PT ;  /* 0x000000a0aba07209 */ /* 0x000fc60007810000 */
[----:B------:R-:W-:Y:S01]  /*17620*/  FADD.FTZ R3, -R120, R3 ;  /* 0x0000000378037221 */ /* 0x000fe20000010100 */
[----:B------:R-:W-:-:S03]  /*17630*/  FMNMX.FTZ R160, R109, R160, !PT ;  /* 0x000000a06da07209 */ /* 0x000fc60007810000 */
[----:B------:R-:W-:Y:S01]  /*17640*/  FMUL.FTZ R3, R2, R3 ;  /* 0x0000000302037220 */ /* 0x000fe20000410000 */
[----:B------:R-:W-:Y:S01]  /*17650*/  MUFU.EX2 R145, R145 ;  /* 0x0000009100917308 */ /* 0x000fe20000000800 */
[----:B------:R-:W0:Y:S07]  /*17660*/  SHFL.BFLY PT, R177, R160, 0x2, 0x1f ;  /* 0x0c401f00a0b17f89 */ /* 0x000e2e00000e0000 */
[----:B------:R-:W2:Y:S08]  /*17670*/  MUFU.EX2 R3, R3 ;  /* 0x0000000300037308 */ /* 0x000eb00000000800 */
[----:B------:R-:W-:Y:S08]  /*17680*/  MUFU.EX2 R146, R187 ;  /* 0x000000bb00927308 */ /* 0x000ff00000000800 */
[----:B------:R-:W-:Y:S01]  /*17690*/  MUFU.EX2 R149, R149 ;  /* 0x0000009500957308 */ /* 0x000fe20000000800 */
[----:B0-----:R-:W-:-:S05]  /*176a0*/  FMNMX.FTZ R89, R160, R177, !PT ;  /* 0x000000b1a0597209 */ /* 0x001fca0007810000 */
[----:B------:R-:W0:Y:S02]  /*176b0*/  SHFL.BFLY PT, R116, R89, 0x1, 0x1f ;  /* 0x0c201f0059747f89 */ /* 0x000e2400000e0000 */
[----:B------:R-:W-:Y:S08]  /*176c0*/  MUFU.EX2 R148, R215 ;  /* 0x000000d700947308 */ /* 0x000ff00000000800 */
[----:B------:R-:W-:Y:S08]  /*176d0*/  MUFU.EX2 R121, R121 ;  /* 0x0000007900797308 */ /* 0x000ff00000000800 */
[----:B------:R-:W-:Y:S01]  /*176e0*/  MUFU.EX2 R152, R219 ;  /* 0x000000db00987308 */ /* 0x000fe20000000800 */
[----:B0-----:R-:W-:-:S07]  /*176f0*/  FMNMX.FTZ R89, R89, R116, !PT ;  /* 0x0000007459597209 */ /* 0x001fce0007810000 */
[----:B------:R-:W-:Y:S01]  /*17700*/  MUFU.EX2 R125, R125 ;  /* 0x0000007d007d7308 */ /* 0x000fe20000000800 */
[----:B------:R-:W-:Y:S01]  /*17710*/  FSETP.NEU.FTZ.AND P1, PT, R89, -INF , PT ;  /* 0xff8000005900780b */ /* 0x000fe20003f3d000 */
[----:B------:R-:W-:-:S05]  /*17720*/  FFMA.FTZ R177, R2, R89, -8 ;  /* 0xc100000002b17423 */ /* 0x000fca0000010059 */
[----:B------:R-:W-:Y:S01]  /*17730*/  FSEL R177, R177, RZ, P1 ;  /* 0x000000ffb1b17208 */ /* 0x000fe20000800000 */
[----:B------:R-:W-:Y:S04]  /*17740*/  MUFU.EX2 R156, R221 ;  /* 0x000000dd009c7308 */ /* 0x000fe80000000800 */
[----:B-1----:R-:W-:-:S01]  /*17750*/  FFMA.FTZ R164, R2, R147, -R177 ;  /* 0x0000009302a47223 */ /* 0x002fc200000108b1 */
[C-C-:B------:R-:W-:Y:S01]  /*17760*/  FFMA.FTZ R147, R2.reuse, R150, -R177.reuse ;  /* 0x0000009602937223 */ /* 0x140fe200000108b1 */
[----:B------:R-:W-:-:S01]  /*17770*/  FFMA.FTZ R150, R2, R151, -R177 ;  /* 0x0000009702967223 */ /* 0x000fc200000108b1 */
[----:B------:R-:W-:Y:S01]  /*17780*/  FSEL R151, R89, RZ, P1 ;  /* 0x000000ff59977208 */ /* 0x000fe20000800000 */
[----:B------:R-:W-:-:S01]  /*17790*/  FFMA.FTZ R179, R2, R154, -R177 ;  /* 0x0000009a02b37223 */ /* 0x000fc200000108b1 */
[C-C-:B------:R-:W-:Y:S01]  /*177a0*/  FFMA.FTZ R116, R2.reuse, R155, -R177.reuse ;  /* 0x0000009b02747223 */ /* 0x140fe200000108b1 */
[----:B------:R-:W-:-:S01]  /*177b0*/  FFMA.FTZ R120, R2, R158, -R177 ;  /* 0x0000009e02787223 */ /* 0x000fc200000108b1 */
[----:B------:R-:W-:Y:S01]  /*177c0*/  FFMA.FTZ R155, R2, R159, -R177 ;  /* 0x0000009f029b7223 */ /* 0x000fe200000108b1 */
[----:B------:R-:W-:-:S01]  /*177d0*/  FADD.FTZ R151, -R151, R0 ;  /* 0x0000000097977221 */ /* 0x000fc20000010100 */
[C-C-:B------:R-:W-:Y:S01]  /*177e0*/  FFMA.FTZ R154, R2.reuse, R162, -R177.reuse ;  /* 0x000000a2029a7223 */ /* 0x140fe200000108b1 */
[----:B------:R-:W-:Y:S01]  /*177f0*/  MUFU.EX2 R179, R179 ;  /* 0x000000b300b37308 */ /* 0x000fe20000000800 */
[----:B------:R-:W-:-:S01]  /*17800*/  FFMA.FTZ R159, R2, R163, -R177 ;  /* 0x000000a3029f7223 */ /* 0x000fc200000108b1 */
[C---:B------:R-:W-:Y:S01]  /*17810*/  FMUL.FTZ R0, R2.reuse, R151 ;  /* 0x0000009702007220 */ /* 0x040fe20000410000 */
[----:B------:R-:W-:-:S01]  /*17820*/  FFMA.FTZ R158, R2, R166, -R177 ;  /* 0x000000a6029e7223 */ /* 0x000fc200000108b1 */
[----:B--2---:R-:W-:Y:S01]  /*17830*/  FFMA.FTZ R166, R3, R15, R124 ;  /* 0x0000000f03a67223 */ /* 0x004fe2000001007c */
[----:B------:R-:W-:-:S01]  /*17840*/  FFMA.FTZ R163, R2, R167, -R177 ;  /* 0x000000a702a37223 */ /* 0x000fc200000108b1 */
[C-C-:B------:R-:W-:Y:S01]  /*17850*/  FFMA.FTZ R21, R2.reuse, R21, -R177.reuse ;  /* 0x0000001502157223 */ /* 0x140fe200000108b1 */
[----:B------:R-:W-:-:S01]  /*17860*/  FFMA.FTZ R160, R2, R139, -R177 ;  /* 0x0000008b02a07223 */ /* 0x000fc200000108b1 */
[----:B------:R-:W0:Y:S01]  /*17870*/  MUFU.EX2 R0, R0 ;  /* 0x0000000000007308 */ /* 0x000e220000000800 */
[----:B------:R-:W-:-:S01]  /*17880*/  FADD.FTZ R151, R153, R166 ;  /* 0x000000a699977221 */ /* 0x000fc20000010000 */
[C-C-:B------:R-:W-:Y:S01]  /*17890*/  FFMA.FTZ R139, R2.reuse, R169, -R177.reuse ;  /* 0x000000a9028b7223 */ /* 0x140fe200000108b1 */
[----:B------:R-:W-:-:S01]  /*178a0*/  FFMA.FTZ R162, R2, R143, -R177 ;  /* 0x0000008f02a27223 */ /* 0x000fc200000108b1 */
[C-C-:B------:R-:W-:Y:S01]  /*178b0*/  FFMA.FTZ R143, R2.reuse, R173, -R177.reuse ;  /* 0x000000ad028f7223 */ /* 0x140fe200000108b1 */
[----:B------:R-:W-:-:S01]  /*178c0*/  FFMA.FTZ R122, R2, R122, -R177 ;  /* 0x0000007a027a7223 */ /* 0x000fc200000108b1 */
[C-C-:B------:R-:W-:Y:S01]  /*178d0*/  FFMA.FTZ R123, R2.reuse, R123, -R177.reuse ;  /* 0x0000007b027b7223 */ /* 0x140fe200000108b1 */
[----:B------:R-:W-:-:S01]  /*178e0*/  FFMA.FTZ R126, R2, R126, -R177 ;  /* 0x0000007e027e7223 */ /* 0x000fc200000108b1 */
[----:B------:R-:W1:Y:S01]  /*178f0*/  MUFU.EX2 R116, R116 ;  /* 0x0000007400747308 */ /* 0x000e620000000800 */
[----:B------:R-:W-:-:S01]  /*17900*/  FFMA.FTZ R127, R2, R127, -R177 ;  /* 0x0000007f027f7223 */ /* 0x000fc200000108b1 */
[C-C-:B------:R-:W-:Y:S01]  /*17910*/  FFMA.FTZ R130, R2.reuse, R130, -R177.reuse ;  /* 0x0000008202827223 */ /* 0x140fe200000108b1 */
[----:B------:R-:W-:-:S01]  /*17920*/  FFMA.FTZ R131, R2, R131, -R177 ;  /* 0x0000008302837223 */ /* 0x000fc200000108b1 */
[C-C-:B------:R-:W-:Y:S01]  /*17930*/  FFMA.FTZ R134, R2.reuse, R134, -R177.reuse ;  /* 0x0000008602867223 */ /* 0x140fe200000108b1 */
[----:B------:R-:W-:-:S01]  /*17940*/  FFMA.FTZ R135, R2, R135, -R177 ;  /* 0x0000008702877223 */ /* 0x000fc200000108b1 */
[C-C-:B------:R-:W-:Y:S01]  /*17950*/  FFMA.FTZ R106, R2.reuse, R106, -R177.reuse ;  /* 0x0000006a026a7223 */ /* 0x140fe200000108b1 */
[----:B------:R-:W-:-:S01]  /*17960*/  FFMA.FTZ R107, R2, R107, -R177 ;  /* 0x0000006b026b7223 */ /* 0x000fc200000108b1 */
[----:B------:R-:W2:Y:S01]  /*17970*/  MUFU.EX2 R120, R120 ;  /* 0x0000007800787308 */ /* 0x000ea20000000800 */
[----:B0-----:R-:W-:-:S01]  /*17980*/  FFMA.FTZ R15, R0, R14, R179 ;  /* 0x0000000e000f7223 */ /* 0x001fc200000100b3 */
        /* <DEDUP_REMOVED lines=8> */
[C-C-:B------:R-:W-:Y:S01]  /*17a10*/  FFMA.FTZ R119, R2.reuse, R119, -R177.reuse ;  /* 0x0000007702777223 */ /* 0x140fe200000108b1 */
[----:B------:R-:W-:-:S01]  /*17a20*/  FFMA.FTZ R90, R2, R90, -R177 ;  /* 0x0000005a025a7223 */ /* 0x000fc200000108b1 */
[C-C-:B------:R-:W-:Y:S01]  /*17a30*/  FFMA.FTZ R95, R2.reuse, R95, -R177.reuse ;  /* 0x0000005f025f7223 */ /* 0x140fe200000108b1 */
[----:B------:R-:W-:-:S01]  /*17a40*/  FFMA.FTZ R99, R2, R99, -R177 ;  /* 0x0000006302637223 */ /* 0x000fc200000108b1 */
[----:B------:R-:W-:-:S02]  /*17a50*/  FFMA.FTZ R109, R2, R109, -R177 ;  /* 0x0000006d026d7223 */ /* 0x000fc400000108b1 */
        /* <DEDUP_REMOVED lines=39> */
[----:B------:R-:W-:-:S06]  /*17cd0*/  FADD.FTZ R14, R148, R151 ;  /* 0x00000097940e7221 */ /* 0x000fcc0000010000 */
        /* <DEDUP_REMOVED lines=11> */
[----:B0-----:R-:W-:-:S07]  /*17d90*/  FADD.FTZ R166, R126, R151 ;  /* 0x000000977ea67221 */ /* 0x001fce0000010000 */
[----:B------:R-:W0:Y:S01]  /*17da0*/  MUFU.EX2 R129, R129 ;  /* 0x0000008100817308 */ /* 0x000e220000000800 */
[----:B-1----:R-:W-:-:S07]  /*17db0*/  FADD.FTZ R151, R127, R166 ;  /* 0x000000a67f977221 */ /* 0x002fce0000010000 */
[----:B------:R-:W1:Y:S01]  /*17dc0*/  MUFU.EX2 R131, R131 ;  /* 0x0000008300837308 */ /* 0x000e620000000800 */
[----:B--2---:R-:W-:-:S01]  /*17dd0*/  FADD.FTZ R166, R130, R151 ;  /* 0x0000009782a67221 */ /* 0x004fc20000010000 */
[----:B------:R-:W-:-:S06]  /*17de0*/  FFMA.FTZ R151, R2, R20, -R177 ;  /* 0x0000001402977223 */ /* 0x000fcc00000108b1 */
        /* <DEDUP_REMOVED lines=22> */
[----:B-1----:R-:W-:-:S04]  /*17f50*/  FADD.FTZ R14, R108, R15 ;  /* 0x0000000f6c0e7221 */ /* 0x002fc80000010000 */
[----:B------:R-:W-:-:S03]  /*17f60*/  FADD.FTZ R15, R103, R14 ;  /* 0x0000000e670f7221 */ /* 0x000fc60000010000 */
[----:B------:R-:W1:Y:S01]  /*17f70*/  MUFU.EX2 R102, R102 ;  /* 0x0000006600667308 */ /* 0x000e620000000800 */
[----:B--2---:R-:W-:-:S07]  /*17f80*/  FADD.FTZ R94, R110, R167 ;  /* 0x000000a76e5e7221 */ /* 0x004fce0000010000 */
[----:B------:R-:W2:Y:S01]  /*17f90*/  MUFU.EX2 R114, R114 ;  /* 0x0000007200727308 */ /* 0x000ea20000000800 */
[----:B0-----:R-:W-:-:S01]  /*17fa0*/  FADD.FTZ R167, R111, R94 ;  /* 0x0000005e6fa77221 */ /* 0x001fc20000010000 */
[----:B------:R-:W-:-:S06]  /*17fb0*/  FFMA.FTZ R94, R2, R98, -R177 ;  /* 0x00000062025e7223 */ /* 0x000fcc00000108b1 */
        /* <DEDUP_REMOVED lines=49> */
.L_x_1970:
[----:B------:R-:W-:Y:S01]  /*182d0*/  R2UR UR4, R176 ;  /* 0x00000000b00472ca */ /* 0x000fe200000e0000 */
[----:B------:R-:W-:Y:S01]  /*182e0*/  FMUL.FTZ R24, R24, R3 ;  /* 0x0000000318187220 */ /* 0x000fe20000410000 */
[----:B------:R-:W-:Y:S01]  /*182f0*/  F2FP.SATFINITE.E4M3.F32.PACK_AB_MERGE_C R139, R162, R139, RZ ;  /* 0x0000008ba28b723e */ /* 0x000fe200048070ff */
[----:B------:R-:W-:Y:S01]  /*18300*/  FMUL.FTZ R25, R25, R3 ;  /* 0x0000000319197220 */ /* 0x000fe20000410000 */
[----:B------:R-:W-:Y:S01]  /*18310*/  F2FP.SATFINITE.E4M3.F32.PACK_AB_MERGE_C R95, R95, R20, RZ ;  /* 0x000000145f5f723e */ /* 0x000fe200048070ff */
[----:B------:R-:W-:Y:S01]  /*18320*/  IMAD R20, R190, 0x8, R17 ;  /* 0x00000008be147824 */ /* 0x000fe200078e0211 */
[----:B------:R-:W-:Y:S01]  /*18330*/  ISETP.GT.AND P1, PT, R12, R205, PT ;  /* 0x000000cd0c00720c */ /* 0x000fe20003f24270 */
[----:B------:R-:W-:Y:S01]  /*18340*/  FMUL.FTZ R28, R28, R3 ;  /* 0x000000031c1c7220 */ /* 0x000fe20000410000 */
[----:B------:R-:W-:Y:S01]  /*18350*/  F2FP.SATFINITE.E4M3.F32.PACK_AB_MERGE_C R181, R160, R21, R139 ;  /* 0x00000015a0b5723e */ /* 0x000fe2000480708b */
[----:B------:R-:W-:Y:S01]  /*18360*/  VIADD R20, R20, 0x22860 ;  /* 0x0002286014147836 */ /* 0x000fe20000000000 */
[----:B------:R-:W-:Y:S01]  /*18370*/  F2FP.SATFINITE.E4M3.F32.PACK_AB_MERGE_C R118, R119, R118, RZ ;  /* 0x000000767776723e */ /* 0x000fe200048070ff */
[-C--:B------:R-:W-:Y:S01]  /*18380*/  FMUL.FTZ R29, R29, R3.reuse ;  /* 0x000000031d1d7220 */ /* 0x080fe20000410000 */
[----:B------:R-:W-:Y:S01]  /*18390*/  F2FP.SATFINITE.E4M3.F32.PACK_AB_MERGE_C R120, R155, R120, RZ ;  /* 0x000000789b78723e */ /* 0x000fe200048070ff */
[----:B------:R-:W-:Y:S01]  /*183a0*/  IMAD.U32 R21, RZ, RZ, UR4 ;  /* 0x00000004ff157e24 */ /* 0x000fe2000f8e00ff */
[----:B------:R-:W-:Y:S01]  /*183b0*/  F2FP.SATFINITE.E4M3.F32.PACK_AB_MERGE_C R92, R93, R92, RZ ;  /* 0x0000005c5d5c723e */ /* 0x000fe200048070ff */
[-C--:B------:R-:W-:Y:S01]  /*183c0*/  FMUL.FTZ R32, R32, R3.reuse ;  /* 0x0000000320207220 */ /* 0x080fe20000410000 */
[----:B------:R-:W-:Y:S01]  /*183d0*/  F2FP.SATFINITE.E4M3.F32.PACK_AB_MERGE_C R118, R115, R114, R118 ;  /* 0x000000727376723e */ /* 0x000fe20004807076 */
[-C--:B------:R-:W-:Y:S01]  /*183e0*/  FMUL.FTZ R33, R33, R3.reuse ;  /* 0x0000000321217220 */ /* 0x080fe20000410000 */
[----:B------:R-:W-:Y:S01]  /*183f0*/  PRMT R20, R21, 0x654, R20 ;  /* 0x0000065415147816 */ /* 0x000fe20000000014 */
[-C--:B------:R-:W-:Y:S01]  /*18400*/  FMUL.FTZ R36, R36, R3.reuse ;  /* 0x0000000324247220 */ /* 0x080fe20000410000 */
[----:B------:R-:W-:Y:S01]  /*18410*/  F2FP.SATFINITE.E4M3.F32.PACK_AB_MERGE_C R128, R157, R128, RZ ;  /* 0x000000809d80723e */ /* 0x000fe200048070ff */
[-C--:B------:R-:W-:Y:S01]  /*18420*/  FMUL.FTZ R37, R37, R3.reuse ;  /* 0x0000000325257220 */ /* 0x080fe20000410000 */
[----:B------:R-:W-:Y:S01]  /*18430*/  F2FP.SATFINITE.E4M3.F32.PACK_AB_MERGE_C R138, R165, R138, RZ ;  /* 0x0000008aa58a723e */ /* 0x000fe200048070ff */
[----:B------:R0:W-:Y:S01]  /*18440*/  SYNCS.ARRIVE.TRANS64.RED.A1T0 RZ, [R20+URZ], RZ ;  /* 0x000000ff14ff79a7 */ /* 0x0001e2000810043f */
        /* <DEDUP_REMOVED lines=93> */
[----:B0-----:R-:W-:Y:S06]  /*18a20*/  @P1 BRA `(.L_x_1971) ;  /* 0xffffffb400581947 */ /* 0x001fec000383ffff */
[----:B------:R-:W-:Y:S02]  /*18a30*/  IMAD.MOV.U32 R0, RZ, RZ, R89 ;  /* 0x000000ffff007224 */ /* 0x000fe400078e0059 */
[----:B------:R-:W-:Y:S02]  /*18a40*/  IMAD.MOV.U32 R3, RZ, RZ, R91 ;  /* 0x000000ffff037224 */ /* 0x000fe400078e005b */
[----:B------:R-:W-:Y:S02]  /*18a50*/  IMAD.MOV.U32 R190, RZ, RZ, R206 ;  /* 0x000000ffffbe7224 */ /* 0x000fe400078e00ce */
[----:B------:R-:W-:-:S07]  /*18a60*/  IMAD.MOV.U32 R192, RZ, RZ, R214 ;  /* 0x000000ffffc07224 */ /* 0x000fce00078e00d6 */
.L_x_1951:
[----:B------:R-:W0:Y:S01]  /*18a70*/  LDC R20, c[0x0][0x448] ;  /* 0x00011200ff147b82 */ /* 0x000e220000000800 */
[----:B------:R-:W-:Y:S02]  /*18a80*/  LOP3.LUT R22, R22, 0xfffffff7, RZ, 0xc0, !PT ;  /* 0xfffffff716167812 */ /* 0x000fe400078ec0ff */
[----:B------:R-:W-:Y:S02]  /*18a90*/  R2UR UR4, R13 ;  /* 0x000000000d0472ca */ /* 0x000fe400000e0000 */
[----:B------:R-:W-:-:S03]  /*18aa0*/  IADD3 R89, R198, 0x1, -R197 ;  /* 0x00000001c6597810 */ /* 0x000fc60007ffe8c5 */
[----:B------:R-:W1:Y:S01]  /*18ab0*/  LDC R92, c[0x0][0x9e4] ;  /* 0x00027900ff5c7b82 */ /* 0x000e620000000800 */
[----:B0-----:R-:W-:Y:S01]  /*18ac0*/  ISETP.NE.AND P1, PT, R20, 0x1, PT ;  /* 0x000000011400780c */ /* 0x001fe20003f25270 */
[----:B------:R-:W-:-:S12]  /*18ad0*/  VIADD R20, R201, 0x7f ;  /* 0x0000007fc9147836 */ /* 0x000fd80000000000 */
[----:B------:R-:W0:Y:S01]  /*18ae0*/  @P1 LDC R21, c[0x0][0x44c] ;  /* 0x00011300ff151b82 */ /* 0x000e220000000800 */
[----:B------:R-:W-:-:S04]  /*18af0*/  @P1 LOP3.LUT R22, R22, 0x8, RZ, 0xfc, !PT ;  /* 0x0000000816161812 */ /* 0x000fc800078efcff */
[----:B------:R-:W-:-:S03]  /*18b00*/  LOP3.LUT R22, R22, 0xffffffef, RZ, 0xc0, !PT ;  /* 0xffffffef16167812 */ /* 0x000fc600078ec0ff */
[----:B------:R-:W2:Y:S01]  /*18b10*/  @P1 LDC R88, c[0x0][0x450] ;  /* 0x00011400ff581b82 */ /* 0x000ea20000000800 */
[----:B0-----:R-:W-:-:S05]  /*18b20*/  @P1 IMAD.HI.U32 R21, R20, R21, RZ ;  /* 0x0000001514151227 */ /* 0x001fca00078e00ff */
[----:B--2---:R-:W-:Y:S02]  /*18b30*/  @P1 SHF.R.U32.HI R20, RZ, R88, R21 ;  /* 0x00000058ff141219 */ /* 0x004fe40000011615 */
[----:B-1----:R-:W-:-:S03]  /*18b40*/  ISETP.GE.AND P1, PT, R92, 0x1, PT ;  /* 0x000000015c00780c */ /* 0x002fc60003f26270 */
[----:B------:R-:W-:-:S04]  /*18b50*/  IMAD.IADD R20, R89, 0x1, R20 ;  /* 0x0000000159147824 */ /* 0x000fc800078e0214 */
[----:B------:R-:W-:-:S06]  /*18b60*/  VIADD R21, R20, -UR4 ;  /* 0x8000000414157c36 */ /* 0x000fcc0008000000 */
[----:B------:R-:W-:Y:S01]  /*18b70*/  @P1 LOP3.LUT R22, R22, 0x10, RZ, 0xfc, !PT ;  /* 0x0000001016161812 */ /* 0x000fe200078efcff */
        /* <DEDUP_REMOVED lines=11> */
.L_x_1974:
[----:B------:R-:W-:-:S13]  /*18c30*/  ISETP.NE.AND P1, PT, R92, 0x1, PT ;  /* 0x000000015c00780c */ /* 0x000fda0003f25270 */
[----:B------:R-:W0:Y:S02]  /*18c40*/  @P1 LDC.64 R88, c[0x0][0x9e8] ;  /* 0x00027a00ff581b82 */ /* 0x000e240000000a00 */
[----:B0-----:R-:W-:-:S05]  /*18c50*/  @P1 IMAD.HI.U32 R88, R20, R88, RZ ;  /* 0x0000005814581227 */ /* 0x001fca00078e00ff */
[----:B------:R-:W-:-:S07]  /*18c60*/  @P1 SHF.R.U32.HI R20, RZ, R89, R88 ;  /* 0x00000059ff141219 */ /* 0x000fce0000011658 */
.L_x_1975:
[----:B------:R-:W-:Y:S05]  /*18c70*/  BSYNC B0 ;  /* 0x0000000000007941 */ /* 0x000fea0003800000 */
.L_x_1973:
[----:B------:R-:W-:-:S05]  /*18c80*/  IMAD R20, R20, R92, RZ ;  /* 0x0000005c14147224 */ /* 0x000fca00078e02ff */
[----:B------:R-:W-:-:S07]  /*18c90*/  VIMNMX R21, R21, R20, !PT ;  /* 0x0000001415157248 */ /* 0x000fce0007fe0100 */
.L_x_1972:
[----:B------:R-:W-:-:S04]  /*18ca0*/  VIADD R21, R21, 0x9f ;  /* 0x0000009f15157836 */ /* 0x000fc80000000000 */
[----:B------:R-:W-:-:S05]  /*18cb0*/  IMAD.HI R21, R21, 0x66666667, RZ ;  /* 0x6666666715157827 */ /* 0x000fca00078e02ff */
[----:B------:R-:W-:-:S04]  /*18cc0*/  SHF.R.U32.HI R20, RZ, 0x1f, R21 ;  /* 0x0000001fff147819 */ /* 0x000fc80000011615 */
[----:B------:R-:W-:-:S04]  /*18cd0*/  LEA.HI.SX32 R205, R21, R20, 0x1a ;  /* 0x0000001415cd7211 */ /* 0x000fc800078fd2ff */
[----:B------:R-:W-:-:S04]  /*18ce0*/  VIMNMX R205, R204, R205, !PT ;  /* 0x000000cdcccd7248 */ /* 0x000fc80007fe0100 */
[----:B------:R-:W-:-:S13]  /*18cf0*/  ISETP.GE.AND P1, PT, R12, R205, PT ;  /* 0x000000cd0c00720c */ /* 0x000fda0003f26270 */
[----:B------:R-:W-:Y:S05]  /*18d00*/  @!P1 BRA `(.L_x_1976) ;  /* 0x0000002c00889947 */ /* 0x000fea0003800000 */
[----:B------:R-:W-:Y:S02]  /*18d10*/  IMAD.MOV.U32 R206, RZ, RZ, R0 ;  /* 0x000000ffffce7224 */ /* 0x000fe400078e0000 */
[----:B------:R-:W-:Y:S02]  /*18d20*/  IMAD.MOV.U32 R214, RZ, RZ, R3 ;  /* 0x000000ffffd67224 */ /* 0x000fe400078e0003 */
[----:B------:R-:W-:Y:S02]  /*18d30*/  IMAD.MOV.U32 R222, RZ, RZ, R192 ;  /* 0x000000ffffde7224 */ /* 0x000fe400078e00c0 */
[----:B------:R-:W-:-:S07]  /*18d40*/  IMAD.MOV.U32 R215, RZ, RZ, R190 ;  /* 0x000000ffffd77224 */ /* 0x000fce00078e00be */
.L_x_1988:
        /* <DEDUP_REMOVED lines=8> */
.L_x_1978:
        /* <DEDUP_REMOVED lines=8> */
.L_x_1979:
[----:B------:R-:W-:Y:S04]  /*18e50*/  BSSY B0, `(.L_x_1977) ;  /* 0x0000004000007945 */ /* 0x000fe80003800000 */
[----:B-1----:R-:W-:Y:S05]  /*18e60*/  @P2 BRA `(.L_x_1980) ;  /* 0x0000000000082947 */ /* 0x002fea0003800000 */
[----:B------:R-:W1:Y:S02]  /*18e70*/  SYNCS.PHASECHK.TRANS64.TRYWAIT P2, [R0+URZ+0x22830], R3 ;  /* 0x02283003000075a7 */ /* 0x000e64000804017f */
[----:B-1----:R-:W-:Y:S05]  /*18e80*/  @!P2 BRA `(.L_x_1981) ;  /* 0x00000168000ca947 */ /* 0x002fea0003800000 */
.L_x_1980:
[----:B------:R-:W-:Y:S05]  /*18e90*/  BSYNC B0 ;  /* 0x0000000000007941 */ /* 0x000fea0003800000 */
.L_x_1977:
        /* <DEDUP_REMOVED lines=19> */
[----:B------:R-:W-:Y:S01]  /*18fd0*/  R2UR UR33, R11 ;  /* 0x000000000b2172ca */ /* 0x000fe200000e0000 */
[----:B------:R-:W-:Y:S01]  /*18fe0*/  VIADD R92, R88, 0x300 ;  /* 0x00000300585c7836 */ /* 0x000fe20000000000 */
[----:B------:R-:W-:Y:S01]  /*18ff0*/  R2UR UR34, R90 ;  /* 0x000000005a2272ca */ /* 0x000fe200000e0000 */
[----:B------:R-:W-:Y:S01]  /*19000*/  VIADD R90, R88, 0x400 ;  /* 0x00000400585a7836 */ /* 0x000fe20000000000 */
[----:B------:R-:W-:Y:S01]  /*19010*/  R2UR UR38, R20 ;  /* 0x00000000142672ca */ /* 0x000fe200000e0000 */
[C---:B------:R-:W-:Y:S01]  /*19020*/  VIADD R20, R88.reuse, 0x2 ;  /* 0x0000000258147836 */ /* 0x040fe20000000000 */
[----:B------:R-:W-:Y:S01]  /*19030*/  R2UR UR39, R21 ;  /* 0x00000000152772ca */ /* 0x000fe200000e0000 */
[----:B------:R-:W-:Y:S01]  /*19040*/  VIADD R94, R88, 0x4 ;  /* 0x00000004585e7836 */ /* 0x000fe20000000000 */
[----:B------:R-:W-:Y:S01]  /*19050*/  R2UR UR36, R10 ;  /* 0x000000000a2472ca */ /* 0x000fe200000e0000 */
[----:B------:R-:W-:Y:S01]  /*19060*/  IMAD.MOV.U32 R89, RZ, RZ, 0x40000040 ;  /* 0x40000040ff597424 */ /* 0x000fe200078e00ff */
[----:B0-----:R-:W-:-:S02]  /*19070*/  SHF.R.U32.HI R3, RZ, 0x7, R3 ;  /* 0x00000007ff037819 */ /* 0x001fc40000011603 */
[----:B------:R-:W-:Y:S02]  /*19080*/  R2UR UR37, R11 ;  /* 0x000000000b2572ca */ /* 0x000fe400000e0000 */
[----:B------:R-:W-:Y:S01]  /*19090*/  R2UR UR8, R90 ;  /* 0x000000005a0872ca */ /* 0x000fe200000e0000 */
[----:B------:R-:W-:Y:S01]  /*190a0*/  VIADD R3, R3, 0x8 ;  /* 0x0000000803037836 */ /* 0x000fe20000000000 */
[----:B------:R-:W-:Y:S01]  /*190b0*/  R2UR UR51, R91 ;  /* 0x000000005b3372ca */ /* 0x000fe200000e0000 */
[----:B------:R-:W-:Y:S01]  /*190c0*/  VIADD R90, R88, 0x202 ;  /* 0x00000202585a7836 */ /* 0x000fe20000000000 */
[----:B------:R-:W-:Y:S01]  /*190d0*/  R2UR UR6, R92 ;  /* 0x000000005c0672ca */ /* 0x000fe200000e0000 */
[----:B------:R-:W-:Y:S01]  /*190e0*/  VIADD R92, R88, 0x102 ;  /* 0x00000102585c7836 */ /* 0x000fe20000000000 */
[----:B------:R0:W-:Y:S01]  /*190f0*/  BAR.SYNC.DEFER_BLOCKING R3, 0x100 ;  /* 0x000400030000751d */ /* 0x0001e20000010000 */
[----:B------:R-:W-:Y:S02]  /*19100*/  R2UR UR7, R93 ;  /* 0x000000005d0772ca */ /* 0x000fe400000e0000 */
[----:B------:R-:W-:Y:S01]  /*19110*/  R2UR UR50, R90 ;  /* 0x000000005a3272ca */ /* 0x000fe200000e0000 */
[----:B------:R-:W-:Y:S01]  /*19120*/  VIADD R90, R88, 0x402 ;  /* 0x00000402585a7836 */ /* 0x000fe20000000000 */
[----:B------:R-:W-:-:S02]  /*19130*/  R2UR UR48, R10 ;  /* 0x000000000a3072ca */ /* 0x000fc400000e0000 */
[----:B------:R-:W-:Y:S02]  /*19140*/  R2UR UR49, R11 ;  /* 0x000000000b3172ca */ /* 0x000fe400000e0000 */
[----:B------:R-:W-:Y:S02]  /*19150*/  R2UR UR46, R92 ;  /* 0x000000005c2e72ca */ /* 0x000fe400000e0000 */
[----:B------:R-:W-:Y:S02]  /*19160*/  R2UR UR47, R93 ;  /* 0x000000005d2f72ca */ /* 0x000fe400000e0000 */
[----:B------:R-:W-:Y:S01]  /*19170*/  MOV R92, UR51 ;  /* 0x00000033005c7c02 */ /* 0x000fe20008000f00 */
[----:B------:R-:W-:Y:S01]  /*19180*/  UMOV UR51, UR7 ;  /* 0x0000000700337c82 */ /* 0x000fe20008000000 */
[----:B------:R-:W-:Y:S01]  /*19190*/  R2UR UR4, R20 ;  /* 0x00000000140472ca */ /* 0x000fe200000e0000 */
[----:B------:R-:W-:Y:S01]  /*191a0*/  VIADD R20, R88, 0x302 ;  /* 0x0000030258147836 */ /* 0x000fe20000000000 */
[----:B------:R-:W-:Y:S01]  /*191b0*/  MOV R93, UR50 ;  /* 0x00000032005d7c02 */ /* 0x000fe20008000f00 */
[----:B------:R-:W-:Y:S01]  /*191c0*/  UMOV UR50, UR6 ;  /* 0x0000000600327c82 */ /* 0x000fe20008000000 */
[----:B------:R-:W-:Y:S01]  /*191d0*/  R2UR UR58, R90 ;  /* 0x000000005a3a72ca */ /* 0x000fe200000e0000 */
[----:B------:R-:W-:Y:S01]  /*191e0*/  VIADD R90, R88, 0x204 ;  /* 0x00000204585a7836 */ /* 0x000fe20000000000 */
[----:B------:R-:W-:Y:S01]  /*191f0*/  R2UR UR54, R20 ;  /* 0x00000000143672ca */ /* 0x000fe200000e0000 */
[----:B------:R-:W-:Y:S01]  /*19200*/  VIADD R20, R88, 0x104 ;  /* 0x0000010458147836 */ /* 0x000fe20000000000 */
[C---:B------:R-:W-:Y:S01]  /*19210*/  R2UR UR9, R91.reuse ;  /* 0x000000005b0972ca */ /* 0x040fe200000e0000 */
[----:B------:R-:W-:Y:S01]  /*19220*/  WARPGROUP.ARRIVE ;  /* 0x00000000000079c5 */ /* 0x000fe20000000000 */
[----:B------:R-:W-:Y:S01]  /*19230*/  R2UR UR14, R90 ;  /* 0x000000005a0e72ca */ /* 0x000fe200000e0000 */
[----:B------:R-:W-:Y:S01]  /*19240*/  VIADD R90, R88, 0x404 ;  /* 0x00000404585a7836 */ /* 0x000fe20000000000 */
[----:B------:R-:W-:Y:S01]  /*19250*/  R2UR UR10, R20 ;  /* 0x00000000140a72ca */ /* 0x000fe200000e0000 */
[----:B------:R-:W-:Y:S01]  /*19260*/  VIADD R20, R88, 0x304 ;  /* 0x0000030458147836 */ /* 0x000fe20000000000 */
[----:B------:R-:W-:Y:S01]  /*19270*/  R2UR UR6, R94 ;  /* 0x000000005e0672ca */ /* 0x000fe200000e0000 */
[----:B------:R-:W-:Y:S01]  /*19280*/  QGMMA.64x32x32.F32.E4M3.E4M3 R152, gdesc[UR28], RZ, !UPT, gsb0 ;  /* 0x006000001c9879f3 */ /* 0x000fe2000c0008ff */
[----:B------:R-:W-:Y:S01]  /*19290*/  R2UR UR22, R90 ;  /* 0x000000005a1672ca */ /* 0x000fe200000e0000 */
[----:B------:R-:W-:Y:S01]  /*192a0*/  VIADD R94, R88, 0x6 ;  /* 0x00000006585e7836 */ /* 0x000fe20000000000 */
[----:B------:R-:W-:Y:S01]  /*192b0*/  R2UR UR18, R20 ;  /* 0x00000000141272ca */ /* 0x000fe200000e0000 */
[C---:B------:R-:W-:Y:S01]  /*192c0*/  VIADD R20, R88.reuse, 0x106 ;  /* 0x0000010658147836 */ /* 0x040fe20000000000 */
[C---:B------:R-:W-:Y:S01]  /*192d0*/  R2UR UR59, R91.reuse ;  /* 0x000000005b3b72ca */ /* 0x040fe200000e0000 */
[----:B------:R-:W-:Y:S01]  /*192e0*/  VIADD R90, R88, 0x206 ;  /* 0x00000206585a7836 */ /* 0x000fe20000000000 */
[----:B------:R-:W-:-:S02]  /*192f0*/  R2UR UR15, R91 ;  /* 0x000000005b0f72ca */ /* 0x000fc400000e0000 */
[----:B------:R-:W-:Y:S01]  /*19300*/  R2UR UR30, R20 ;  /* 0x00000000141e72ca */ /* 0x000fe200000e0000 */
[C---:B------:R-:W-:Y:S01]  /*19310*/  VIADD R20, R88.reuse, 0x306 ;  /* 0x0000030658147836 */ /* 0x040fe20000000000 */
[----:B------:R-:W-:Y:S01]  /*19320*/  R2UR UR23, R91 ;  /* 0x000000005b1772ca */ /* 0x000fe200000e0000 */
[----:B------:R-:W-:Y:S01]  /*19330*/  VIADD R88, R88, 0x406 ;  /* 0x0000040658587836 */ /* 0x000fe20000000000 */
[----:B------:R-:W-:Y:S01]  /*19340*/  R2UR UR44, R10 ;  /* 0x000000000a2c72ca */ /* 0x000fe200000e0000 */
[----:B------:R-:W-:Y:S01]  /*19350*/  IMAD.MOV.U32 R91, RZ, RZ, 0x40000040 ;  /* 0x40000040ff5b7424 */ /* 0x000fe200078e00ff */
[----:B------:R-:W-:Y:S02]  /*19360*/  R2UR UR45, R11 ;  /* 0x000000000b2d72ca */ /* 0x000fe400000e0000 */
[----:B------:R-:W-:Y:S02]  /*19370*/  R2UR UR7, R95 ;  /* 0x000000005f0772ca */ /* 0x000fe400000e0000 */
[----:B------:R-:W-:-:S02]  /*19380*/  R2UR UR26, R94 ;  /* 0x000000005e1a72ca */ /* 0x000fc400000e0000 */
[----:B------:R-:W-:Y:S02]  /*19390*/  R2UR UR27, R95 ;  /* 0x000000005f1b72ca */ /* 0x000fe400000e0000 */
[----:B------:R-:W-:Y:S02]  /*193a0*/  R2UR UR42, R88 ;  /* 0x00000000582a72ca */ /* 0x000fe400000e0000 */
[----:B------:R-:W-:Y:S02]  /*193b0*/  R2UR UR43, R89 ;  /* 0x00000000592b72ca */ /* 0x000fe400000e0000 */
[----:B0-----:R-:W-:Y:S01]  /*193c0*/  MOV R3, UR47 ;  /* 0x0000002f00037c02 */ /* 0x001fe20008000f00 */
        /* <DEDUP_REMOVED lines=8> */
[----:B------:R-:W-:Y:S02]  /*19450*/  R2UR UR55, R21 ;  /* 0x00000000153772ca */ /* 0x000fe400000e0000 */
[----:B------:R-:W-:Y:S02]  /*19460*/  R2UR UR52, R8 ;  /* 0x00000000083472ca */ /* 0x000fe400000e0000 */
[C---:B------:R-:W-:Y:S01]  /*19470*/  R2UR UR53, R9.reuse ;  /* 0x00000000093572ca */ /* 0x040fe200000e0000 */
[----:B------:R-:W-:Y:S01]  /*19480*/  UMOV UR7, UR5 ;  /* 0x0000000500077c82 */ /* 0x000fe20008000000 */
[----:B------:R-:W-:-:S02]  /*19490*/  R2UR UR5, R9 ;  /* 0x00000000090572ca */ /* 0x000fc400000e0000 */
[----:B------:R-:W-:Y:S02]  /*194a0*/  R2UR UR56, R8 ;  /* 0x00000000083872ca */ /* 0x000fe400000e0000 */
[----:B------:R-:W-:Y:S02]  /*194b0*/  R2UR UR57, R9 ;  /* 0x00000000093972ca */ /* 0x000fe400000e0000 */
[----:B------:R-:W-:Y:S02]  /*194c0*/  R2UR UR11, R21 ;  /* 0x00000000150b72ca */ /* 0x000fe400000e0000 */
[C---:B------:R-:W-:Y:S02]  /*194d0*/  R2UR UR8, R6.reuse ;  /* 0x00000000060872ca */ /* 0x040fe400000e0000 */
[----:B------:R-:W-:Y:S02]  /*194e0*/  R2UR UR9, R7 ;  /* 0x00000000070972ca */ /* 0x000fe400000e0000 */
[----:B------:R-:W-:-:S02]  /*194f0*/  R2UR UR12, R6 ;  /* 0x00000000060c72ca */ /* 0x000fc400000e0000 */
[----:B------:R-:W-:Y:S01]  /*19500*/  R2UR UR13, R7 ;  /* 0x00000000070d72ca */ /* 0x000fe200000e0000 */
[----:B------:R-:W-:Y:S02]  /*19510*/  WARPGROUP.DEPBAR.LE gsb0, 0x0 ;  /* 0x00008000000079c5 */ /* 0x000fe40000010000 */
[----:B------:R-:W-:Y:S01]  /*19520*/  WARPGROUP.ARRIVE ;  /* 0x00000000000079c5 */ /* 0x000fe20000000000 */
[----:B------:R-:W-:Y:S02]  /*19530*/  R2UR UR19, R21 ;  /* 0x00000000151372ca */ /* 0x000fe400000e0000 */
[----:B------:R-:W-:Y:S02]  /*19540*/  R2UR UR16, R6 ;  /* 0x00000000061072ca */ /* 0x000fe400000e0000 */
[----:B------:R-:W-:Y:S01]  /*19550*/  R2UR UR17, R7 ;  /* 0x00000000071172ca */ /* 0x000fe200000e0000 */
[----:B------:R-:W-:Y:S01]  /*19560*/  QGMMA.64x32x32.F32.E4M3.E4M3 R136, gdesc[UR32], RZ, !UPT, gsb0 ;  /* 0x00600000208879f3 */ /* 0x000fe2000c0008ff */
[----:B------:R-:W-:-:S02]  /*19570*/  R2UR UR34, R90 ;  /* 0x000000005a2272ca */ /* 0x000fc400000e0000 */
[----:B------:R-:W-:Y:S02]  /*19580*/  R2UR UR35, R91 ;  /* 0x000000005b2372ca */ /* 0x000fe400000e0000 */
        /* <DEDUP_REMOVED lines=86> */
.L_x_1983:
[----:B------:R-:W-:Y:S01]  /*19af0*/  SHF.L.U32 R0, R222, 0x1f, RZ ;  /* 0x0000001fde007819 */ /* 0x000fe200000006ff */
[----:B------:R-:W-:-:S04]  /*19b00*/  IMAD R3, R215, 0x8, R17 ;  /* 0x00000008d7037824 */ /* 0x000fc800078e0211 */
[----:B------:R0:W1:Y:S01]  /*19b10*/  SYNCS.PHASECHK.TRANS64.TRYWAIT P1, [R3+URZ+0x22850], R0 ;  /* 0x02285000030075a7 */ /* 0x000062000802017f */
[----:B------:R-:W-:Y:S05]  /*19b20*/  @!P0 BRA `(.L_x_1984) ;  /* 0x0000000000048947 */ /* 0x000fea0003800000 */
[----:B------:R-:W-:Y:S01]  /*19b30*/  BPT.TRAP 0x1 ;  /* 0x000000040000795c */ /* 0x000fe20000300000 */
.L_x_1984:
[----:B-1----:R-:W-:Y:S05]  /*19b40*/  @P1 BRA `(.L_x_1982) ;  /* 0x0000000000081947 */ /* 0x002fea0003800000 */
[----:B------:R-:W1:Y:S02]  /*19b50*/  SYNCS.PHASECHK.TRANS64.TRYWAIT P1, [R3+URZ+0x22850], R0 ;  /* 0x02285000030075a7 */ /* 0x000e64000802017f */
[----:B-1----:R-:W-:Y:S05]  /*19b60*/  @!P1 BRA `(.L_x_1985) ;  /* 0x0000015800e89947 */ /* 0x002fea0003800000 */
.L_x_1982:
        /* <DEDUP_REMOVED lines=13> */
[----:B0-----:R-:W-:-:S04]  /*19c40*/  SHF.R.U32.HI R219, RZ, 0x7, R219 ;  /* 0x00000007ffdb7819 */ /* 0x001fc800000116db */
[----:B------:R-:W-:Y:S01]  /*19c50*/  IADD3 R3, -R219, 0xb, RZ ;  /* 0x0000000bdb037810 */ /* 0x000fe20007ffe1ff */
        /* <DEDUP_REMOVED lines=23> */
[----:B------:R-:W-:Y:S01]  /*19dd0*/  R2UR UR7, R21 ;  /* 0x00000000150772ca */ /* 0x000fe200000e0000 */
[----:B------:R-:W-:Y:S02]  /*19de0*/  WARPGROUP.DEPBAR.LE gsb0, 0x0 ;  /* 0x00008000000079c5 */ /* 0x000fe40000010000 */
[----:B------:R-:W-:-:S10]  /*19df0*/  WARPGROUP.ARRIVE ;  /* 0x00000000000079c5 */ /* 0x000fd40000000000 */
[----:B------:R-:W-:Y:S03]  /*19e00*/  QGMMA.64x128x32.F32.E4M3.E4M3 R24, R168, gdesc[UR4], R24, gsb0 ;  /* 0x01e00004a8187df3 */ /* 0x000fe60008000818 */
[----:B------:R-:W-:Y:S02]  /*19e10*/  WARPGROUP.DEPBAR.LE gsb0, 0x0 ;  /* 0x00008000000079c5 */ /* 0x000fe40000010000 */
[----:B------:R0:W-:Y:S06]  /*19e20*/  BAR.ARV R3, 0x100 ;  /* 0x000400030000751d */ /* 0x0001ec0000002000 */
[----:B------:R-:W-:Y:S05]  /*19e30*/  @!P0 BRA `(.L_x_1986) ;  /* 0x0000000000048947 */ /* 0x000fea0003800000 */
[----:B------:R-:W-:Y:S01]  /*19e40*/  BPT.TRAP 0x1 ;  /* 0x000000040000795c */ /* 0x000fe20000300000 */
.L_x_1986:
[----:B------:R-:W-:Y:S01]  /*19e50*/  FMNMX.FTZ R0, R152, R214, !PT ;  /* 0x000000d698007209 */ /* 0x000fe20007810000 */
[----:B------:R-:W2:Y:S01]  /*19e60*/  LDL R172, [R1] ;  /* 0x0000000001ac7983 */ /* 0x000ea20000100800 */
[----:B------:R-:W-:Y:S02]  /*19e70*/  FMNMX.FTZ R20, R154, R206, !PT ;  /* 0x000000ce9a147209 */ /* 0x000fe40007810000 */
[----:B0-----:R-:W-:Y:S02]  /*19e80*/  FMNMX.FTZ R3, R153, R0, !PT ;  /* 0x0000000099037209 */ /* 0x001fe40007810000 */
        /* <DEDUP_REMOVED lines=83> */
[----:B0-----:R-:W-:Y:S01]  /*1a3c0*/  FMNMX.FTZ R3, R170, R3, !PT ;  /* 0x00000003aa037209 */ /* 0x001fe20007810000 */
[----:B------:R-:W-:Y:S01]  /*1a3d0*/  IMAD R170, R190, 0x8, R17 ;  /* 0x00000008beaa7824 */ /* 0x000fe200078e0211 */
[----:B-1----:R-:W-:-:S03]  /*1a3e0*/  FMNMX.FTZ R0, R171, R0, !PT ;  /* 0x00000000ab007209 */ /* 0x002fc60007810000 */
[----:B------:R-:W-:-:S04]  /*1a3f0*/  FADD.FTZ R169, -R3, R214 ;  /* 0x000000d603a97221 */ /* 0x000fc80000010100 */
[----:B------:R-:W-:Y:S01]  /*1a400*/  FMUL.FTZ R20, R2, R169 ;  /* 0x000000a902147220 */ /* 0x000fe20000410000 */
[----:B------:R-:W-:-:S04]  /*1a410*/  FADD.FTZ R169, -R0, R206 ;  /* 0x000000ce00a97221 */ /* 0x000fc80000010100 */
[C---:B------:R-:W-:Y:S01]  /*1a420*/  FMUL.FTZ R21, R2.reuse, R169 ;  /* 0x000000a902157220 */ /* 0x040fe20000410000 */
[----:B------:R-:W-:-:S01]  /*1a430*/  FFMA.FTZ R169, R2, R3, -8 ;  /* 0xc100000002a97423 */ /* 0x000fc20000010003 */
[----:B------:R-:W-:Y:S03]  /*1a440*/  MUFU.EX2 R20, R20 ;  /* 0x0000001400147308 */ /* 0x000fe60000000800 */
[----:B------:R-:W-:-:S01]  /*1a450*/  FFMA.FTZ R168, R2, R152, -R169 ;  /* 0x0000009802a87223 */ /* 0x000fc200000108a9 */
[C-C-:B------:R-:W-:Y:S01]  /*1a460*/  FFMA.FTZ R152, R2.reuse, R153, -R169.reuse ;  /* 0x0000009902987223 */ /* 0x140fe200000108a9 */
[----:B------:R-:W-:-:S01]  /*1a470*/  FFMA.FTZ R153, R2, R156, -R169 ;  /* 0x0000009c02997223 */ /* 0x000fc200000108a9 */
[C-C-:B------:R-:W-:Y:S01]  /*1a480*/  FFMA.FTZ R156, R2.reuse, R157, -R169.reuse ;  /* 0x0000009d029c7223 */ /* 0x140fe200000108a9 */
[----:B------:R-:W-:-:S01]  /*1a490*/  FFMA.FTZ R157, R2, R160, -R169 ;  /* 0x000000a0029d7223 */ /* 0x000fc200000108a9 */
[C-C-:B------:R-:W-:Y:S01]  /*1a4a0*/  FFMA.FTZ R160, R2.reuse, R161, -R169.reuse ;  /* 0x000000a102a07223 */ /* 0x140fe200000108a9 */
[----:B------:R-:W-:-:S01]  /*1a4b0*/  FFMA.FTZ R161, R2, R164, -R169 ;  /* 0x000000a402a17223 */ /* 0x000fc200000108a9 */
[C---:B------:R-:W-:Y:S01]  /*1a4c0*/  FFMA.FTZ R164, R2.reuse, R165, -R169 ;  /* 0x000000a502a47223 */ /* 0x040fe200000108a9 */
[----:B------:R-:W-:-:S01]  /*1a4d0*/  FFMA.FTZ R165, R2, R0, -8 ;  /* 0xc100000002a57423 */ /* 0x000fc20000010000 */
[----:B------:R-:W0:Y:S01]  /*1a4e0*/  MUFU.EX2 R171, R168 ;  /* 0x000000a800ab7308 */ /* 0x000e220000000800 */
[----:B------:R-:W-:-:S01]  /*1a4f0*/  FFMA.FTZ R136, R2, R136, -R169 ;  /* 0x0000008802887223 */ /* 0x000fc200000108a9 */
[C---:B------:R-:W-:Y:S01]  /*1a500*/  FFMA.FTZ R137, R2.reuse, R137, -R169 ;  /* 0x0000008902897223 */ /* 0x040fe200000108a9 */
        /* <DEDUP_REMOVED lines=29> */
[----:B------:R-:W3:Y:S01]  /*1a6e0*/  MUFU.EX2 R155, R155 ;  /* 0x0000009b009b7308 */ /* 0x000ee20000000800 */
[----:B-1----:R-:W-:-:S01]  /*1a6f0*/  FFMA.FTZ R14, R21, R14, R154 ;  /* 0x0000000e150e7223 */ /* 0x002fc2000001009a */
[C-C-:B------:R-:W-:Y:S01]  /*1a700*/  FFMA.FTZ R109, R2.reuse, R109, -R169.reuse ;  /* 0x0000006d026d7223 */ /* 0x140fe200000108a9 */
[----:B------:R-:W-:-:S01]  /*1a710*/  FFMA.FTZ R112, R2, R112, -R169 ;  /* 0x0000007002707223 */ /* 0x000fc200000108a9 */
[C-C-:B------:R-:W-:Y:S01]  /*1a720*/  FFMA.FTZ R113, R2.reuse, R113, -R169.reuse ;  /* 0x0000007102717223 */ /* 0x140fe200000108a9 */
[----:B------:R-:W-:-:S01]  /*1a730*/  FFMA.FTZ R116, R2, R116, -R169 ;  /* 0x0000007402747223 */ /* 0x000fc200000108a9 */
[C-C-:B------:R-:W-:Y:S01]  /*1a740*/  FFMA.FTZ R117, R2.reuse, R117, -R169.reuse ;  /* 0x0000007502757223 */ /* 0x140fe200000108a9 */
[----:B------:R-:W-:-:S01]  /*1a750*/  FFMA.FTZ R88, R2, R88, -R169 ;  /* 0x0000005802587223 */ /* 0x000fc200000108a9 */
[----:B------:R-:W1:Y:S01]  /*1a760*/  MUFU.EX2 R153, R153 ;  /* 0x0000009900997308 */ /* 0x000e620000000800 */
[----:B0-----:R-:W-:-:S01]  /*1a770*/  FADD.FTZ R168, R152, R15 ;  /* 0x0000000f98a87221 */ /* 0x001fc20000010000 */
[C-C-:B------:R-:W-:Y:S01]  /*1a780*/  FFMA.FTZ R89, R2.reuse, R89, -R169.reuse ;  /* 0x0000005902597223 */ /* 0x140fe200000108a9 */
[----:B------:R-:W-:-:S01]  /*1a790*/  FFMA.FTZ R92, R2, R92, -R169 ;  /* 0x0000005c025c7223 */ /* 0x000fc200000108a9 */
[C-C-:B------:R-:W-:Y:S01]  /*1a7a0*/  FFMA.FTZ R93, R2.reuse, R93, -R169.reuse ;  /* 0x0000005d025d7223 */ /* 0x140fe200000108a9 */
[----:B------:R-:W-:-:S01]  /*1a7b0*/  FFMA.FTZ R96, R2, R96, -R169 ;  /* 0x0000006002607223 */ /* 0x000fc200000108a9 */
[C-C-:B------:R-:W-:Y:S01]  /*1a7c0*/  FFMA.FTZ R97, R2.reuse, R97, -R169.reuse ;  /* 0x0000006102617223 */ /* 0x140fe200000108a9 */
[----:B------:R-:W-:-:S01]  /*1a7d0*/  FFMA.FTZ R100, R2, R100, -R169 ;  /* 0x0000006402647223 */ /* 0x000fc200000108a9 */
[----:B------:R-:W0:Y:S01]  /*1a7e0*/  MUFU.EX2 R158, R158 ;  /* 0x0000009e009e7308 */ /* 0x000e220000000800 */
[----:B---3--:R-:W-:-:S01]  /*1a7f0*/  FADD.FTZ R15, R155, R14 ;  /* 0x0000000e9b0f7221 */ /* 0x008fc20000010000 */
[C---:B------:R-:W-:Y:S01]  /*1a800*/  FFMA.FTZ R101, R2.reuse, R101, -R169 ;  /* 0x0000006502657223 */ /* 0x040fe200000108a9 */
[----:B------:R-:W-:-:S01]  /*1a810*/  FFMA.FTZ R138, R2, R138, -R165 ;  /* 0x0000008a028a7223 */ /* 0x000fc200000108a5 */
[C-C-:B------:R-:W-:Y:S01]  /*1a820*/  FFMA.FTZ R139, R2.reuse, R139, -R165.reuse ;  /* 0x0000008b028b7223 */ /* 0x140fe200000108a5 */
[----:B------:R-:W-:-:S01]  /*1a830*/  FFMA.FTZ R142, R2, R142, -R165 ;  /* 0x0000008e028e7223 */ /* 0x000fc200000108a5 */
[C-C-:B------:R-:W-:Y:S01]  /*1a840*/  FFMA.FTZ R143, R2.reuse, R143, -R165.reuse ;  /* 0x0000008f028f7223 */ /* 0x140fe200000108a5 */
[----:B------:R-:W-:-:S01]  /*1a850*/  FFMA.FTZ R146, R2, R146, -R165 ;  /* 0x0000009202927223 */ /* 0x000fc200000108a5 */
[----:B------:R-:W3:Y:S01]  /*1a860*/  MUFU.EX2 R156, R156 ;  /* 0x0000009c009c7308 */ /* 0x000ee20000000800 */
        /* <DEDUP_REMOVED lines=17> */
[C-C-:B------:R-:W-:Y:S01]  /*1a980*/  FFMA.FTZ R107, R2.reuse, R107, -R165.reuse ;  /* 0x0000006b026b7223 */ /* 0x140fe200000108a5 */
        /* <DEDUP_REMOVED lines=11> */
[----:B------:R-:W-:Y:S01]  /*1aa40*/  FFMA.FTZ R95, R2, R95, -R165 ;  /* 0x0000005f025f7223 */ /* 0x000fe200000108a5 */
[----:B--2---:R-:W-:Y:S01]  /*1aa50*/  R2UR UR4, R172 ;  /* 0x00000000ac0472ca */ /* 0x004fe200000e0000 */
[----:B------:R-:W1:Y:S01]  /*1aa60*/  MUFU.EX2 R160, R160 ;  /* 0x000000a000a07308 */ /* 0x000e620000000800 */
[----:B0-----:R-:W-:-:S01]  /*1aa70*/  FADD.FTZ R169, R157, R168 ;  /* 0x000000a89da97221 */ /* 0x001fc20000010000 */
[C-C-:B------:R-:W-:Y:S01]  /*1aa80*/  FFMA.FTZ R98, R2.reuse, R98, -R165.reuse ;  /* 0x0000006202627223 */ /* 0x140fe200000108a5 */
[----:B------:R-:W-:-:S01]  /*1aa90*/  FFMA.FTZ R99, R2, R99, -R165 ;  /* 0x0000006302637223 */ /* 0x000fc200000108a5 */
[C-C-:B------:R-:W-:Y:S01]  /*1aaa0*/  FFMA.FTZ R102, R2.reuse, R102, -R165.reuse ;  /* 0x0000006602667223 */ /* 0x140fe200000108a5 */
[----:B------:R-:W-:-:S03]  /*1aab0*/  FFMA.FTZ R103, R2, R103, -R165 ;  /* 0x0000006702677223 */ /* 0x000fc600000108a5 */
[----:B------:R-:W0:Y:S01]  /*1aac0*/  MUFU.EX2 R163, R163 ;  /* 0x000000a300a37308 */ /* 0x000e220000000800 */
[----:B---3--:R-:W-:-:S03]  /*1aad0*/  FADD.FTZ R14, R162, R15 ;  /* 0x0000000fa20e7221 */ /* 0x008fc60000010000 */
[----:B------:R-:W-:-:S04]  /*1aae0*/  IMAD.U32 R173, RZ, RZ, UR4 ;  /* 0x00000004ffad7e24 */ /* 0x000fc8000f8e00ff */
        /* <DEDUP_REMOVED lines=106> */
[----:B------:R-:W-:-:S05]  /*1b190*/  VIADD R14, R170, 0x22840 ;  /* 0x00022840aa0e7836 */ /* 0x000fca0000000000 */
[----:B------:R-:W-:Y:S01]  /*1b1a0*/  PRMT R14, R173, 0x654, R14 ;  /* 0x00000654ad0e7816 */ /* 0x000fe2000000000e */
[----:B------:R-:W0:Y:S01]  /*1b1b0*/  MUFU.EX2 R90, R90 ;  /* 0x0000005a005a7308 */ /* 0x000e220000000800 */
[----:B--2---:R-:W-:-:S02]  /*1b1c0*/  FADD.FTZ R169, R119, R168 ;  /* 0x000000a877a97221 */ /* 0x004fc40000010000 */
[----:B------:R2:W-:Y:S05]  /*1b1d0*/  SYNCS.ARRIVE.TRANS64.RED.A1T0 RZ, [R14+URZ], RZ ;  /* 0x000000ff0eff79a7 */ /* 0x0005ea000810043f */
[----:B------:R-:W3:Y:S01]  /*1b1e0*/  MUFU.EX2 R89, R89 ;  /* 0x0000005900597308 */ /* 0x000ee20000000800 */
[----:B-1----:R-:W-:-:S07]  /*1b1f0*/  FADD.FTZ R168, R88, R15 ;  /* 0x0000000f58a87221 */ /* 0x002fce0000010000 */
[----:B------:R-:W1:Y:S01]  /*1b200*/  MUFU.EX2 R91, R91 ;  /* 0x0000005b005b7308 */ /* 0x000e620000000800 */
[----:B0-----:R-:W-:-:S07]  /*1b210*/  FADD.FTZ R170, R90, R169 ;  /* 0x000000a95aaa7221 */ /* 0x001fce0000010000 */
[----:B------:R-:W0:Y:S01]  /*1b220*/  MUFU.EX2 R92, R92 ;  /* 0x0000005c005c7308 */ /* 0x000e220000000800 */
[----:B---3--:R-:W-:-:S07]  /*1b230*/  FADD.FTZ R15, R89, R168 ;  /* 0x000000a8590f7221 */ /* 0x008fce0000010000 */
[----:B------:R-:W3:Y:S01]  /*1b240*/  MUFU.EX2 R94, R94 ;  /* 0x0000005e005e7308 */ /* 0x000ee20000000800 */
[----:B-1----:R-:W-:-:S07]  /*1b250*/  FADD.FTZ R169, R91, R170 ;  /* 0x000000aa5ba97221 */ /* 0x002fce0000010000 */
[----:B------:R-:W1:Y:S01]  /*1b260*/  MUFU.EX2 R93, R93 ;  /* 0x0000005d005d7308 */ /* 0x000e620000000800 */
[----:B0-----:R-:W-:-:S07]  /*1b270*/  FADD.FTZ R168, R92, R15 ;  /* 0x0000000f5ca87221 */ /* 0x001fce0000010000 */
[----:B------:R-:W0:Y:S01]  /*1b280*/  MUFU.EX2 R95, R95 ;  /* 0x0000005f005f7308 */ /* 0x000e220000000800 */
[----:B---3--:R-:W-:-:S07]  /*1b290*/  FADD.FTZ R170, R94, R169 ;  /* 0x000000a95eaa7221 */ /* 0x008fce0000010000 */
        /* <DEDUP_REMOVED lines=20> */
.L_x_1987:
[----:B------:R-:W-:Y:S01]  /*1b3e0*/  R2UR UR4, R172 ;  /* 0x00000000ac0472ca */ /* 0x000fe200000e0000 */
[----:B------:R-:W-:Y:S01]  /*1b3f0*/  FMUL.FTZ R24, R24, R20 ;  /* 0x0000001418187220 */ /* 0x000fe20000410000 */
[----:B------:R-:W-:Y:S01]  /*1b400*/  F2FP.SATFINITE.E4M3.F32.PACK_AB_MERGE_C R93, R93, R92, RZ ;  /* 0x0000005c5d5d723e */ /* 0x000fe200048070ff */
[----:B------:R-:W-:Y:S01]  /*1b410*/  IMAD R92, R215, 0x8, R17 ;  /* 0x00000008d75c7824 */ /* 0x000fe200078e0211 */
[----:B------:R-:W-:Y:S01]  /*1b420*/  ISETP.GT.AND P1, PT, R12, R205, PT ;  /* 0x000000cd0c00720c */ /* 0x000fe20003f24270 */
[----:B------:R-:W-:Y:S01]  /*1b430*/  FMUL.FTZ R25, R25, R20 ;  /* 0x0000001419197220 */ /* 0x000fe20000410000 */
[----:B------:R-:W-:Y:S01]  /*1b440*/  F2FP.SATFINITE.E4M3.F32.PACK_AB_MERGE_C R94, R95, R94, RZ ;  /* 0x0000005e5f5e723e */ /* 0x000fe200048070ff */
[----:B------:R-:W-:Y:S01]  /*1b450*/  VIADD R92, R92, 0x22860 ;  /* 0x000228605c5c7836 */ /* 0x000fe20000000000 */
[----:B------:R-:W-:Y:S01]  /*1b460*/  F2FP.SATFINITE.E4M3.F32.PACK_AB_MERGE_C R153, R156, R153, RZ ;  /* 0x000000999c99723e */ /* 0x000fe200048070ff */
[----:B------:R-:W-:Y:S01]  /*1b470*/  FMUL.FTZ R28, R28, R20 ;  /* 0x000000141c1c7220 */ /* 0x000fe20000410000 */
[----:B------:R-:W-:Y:S01]  /*1b480*/  F2FP.SATFINITE.E4M3.F32.PACK_AB_MERGE_C R158, R159, R158, RZ ;  /* 0x0000009e9f9e723e */ /* 0x000fe200048070ff */
[----:B------:R-:W-:Y:S01]  /*1b490*/  FMUL.FTZ R29, R29, R20 ;  /* 0x000000141d1d7220 */ /* 0x000fe20000410000 */
[----:B------:R-:W-:Y:S01]  /*1b4a0*/  F2FP.SATFINITE.E4M3.F32.PACK_AB_MERGE_C R161, R164, R161, RZ ;  /* 0x000000a1a4a1723e */ /* 0x000fe200048070ff */
[----:B------:R-:W-:Y:S01]  /*1b4b0*/  IMAD.U32 R95, RZ, RZ, UR4 ;  /* 0x00000004ff5f7e24 */ /* 0x000fe2000f8e00ff */
[----:B------:R-:W-:Y:S01]  /*1b4c0*/  F2FP.SATFINITE.E4M3.F32.PACK_AB_MERGE_C R166, R167, R166, RZ ;  /* 0x000000a6a7a6723e */ /* 0x000fe200048070ff */
[----:B------:R-:W-:Y:S01]  /*1b4d0*/  FMUL.FTZ R32, R32, R20 ;  /* 0x0000001420207220 */ /* 0x000fe20000410000 */
[----:B------:R-:W-:Y:S01]  /*1b4e0*/  F2FP.SATFINITE.E4M3.F32.PACK_AB_MERGE_C R140, R141, R140, RZ ;  /* 0x0000008c8d8c723e */ /* 0x000fe200048070ff */
        /* <DEDUP_REMOVED lines=96> */
[----:B------:R-:W-:Y:S02]  /*1baf0*/  IMAD.MOV.U32 R214, RZ, RZ, R3 ;  /* 0x000000ffffd67224 */ /* 0x000fe400078e0003 */
[----:B------:R-:W-:Y:S02]  /*1bb00*/  IMAD.MOV.U32 R222, RZ, RZ, R192 ;  /* 0x000000ffffde7224 */ /* 0x000fe400078e00c0 */
[----:B------:R-:W-:Y:S01]  /*1bb10*/  IMAD.MOV.U32 R215, RZ, RZ, R190 ;  /* 0x000000ffffd77224 */ /* 0x000fe200078e00be */
[----:B0-----:R-:W-:Y:S06]  /*1bb20*/  @P1 BRA `(.L_x_1988) ;  /* 0xffffffd000881947 */ /* 0x001fec000383ffff */
.L_x_1976:
[----:B------:R-:W-:-:S13]  /*1bb30*/  ISETP.GE.AND P1, PT, R12, R204, PT ;  /* 0x000000cc0c00720c */ /* 0x000fda0003f26270 */
[----:B------:R-:W-:Y:S05]  /*1bb40*/  @!P1 BRA `(.L_x_1989) ;  /* 0x0000004800c89947 */ /* 0x000fea0003800000 */
[----:B------:R-:W-:Y:S02]  /*1bb50*/  IMAD.MOV.U32 R205, RZ, RZ, R0 ;  /* 0x000000ffffcd7224 */ /* 0x000fe400078e0000 */
[----:B------:R-:W-:Y:S02]  /*1bb60*/  IMAD.MOV.U32 R206, RZ, RZ, R3 ;  /* 0x000000ffffce7224 */ /* 0x000fe400078e0003 */
[----:B------:R-:W-:Y:S02]  /*1bb70*/  IMAD.MOV.U32 R221, RZ, RZ, R192 ;  /* 0x000000ffffdd7224 */ /* 0x000fe400078e00c0 */
[----:B------:R-:W-:-:S07]  /*1bb80*/  IMAD.MOV.U32 R214, RZ, RZ, R190 ;  /* 0x000000ffffd67224 */ /* 0x000fce00078e00be */
.L_x_2009:
        /* <DEDUP_REMOVED lines=8> */
.L_x_1991:
        /* <DEDUP_REMOVED lines=8> */
.L_x_1992:
[----:B------:R-:W-:Y:S04]  /*1bc90*/  BSSY B0, `(.L_x_1990) ;  /* 0x0000004000007945 */ /* 0x000fe80003800000 */
[----:B-1----:R-:W-:Y:S05]  /*1bca0*/  @P2 BRA `(.L_x_1993) ;  /* 0x0000000000082947 */ /* 0x002fea0003800000 */
[----:B------:R-:W1:Y:S02]  /*1bcb0*/  SYNCS.PHASECHK.TRANS64.TRYWAIT P2, [R0+URZ+0x22830], R3 ;  /* 0x02283003000075a7 */ /* 0x000e64000804017f */
[----:B-1----:R-:W-:Y:S05]  /*1bcc0*/  @!P2 BRA `(.L_x_1994) ;  /* 0x0000013800a4a947 */ /* 0x002fea0003800000 */
.L_x_1993:
[----:B------:R-:W-:Y:S05]  /*1bcd0*/  BSYNC B0 ;  /* 0x0000000000007941 */ /* 0x000fea0003800000 */
.L_x_1990:
        /* <DEDUP_REMOVED lines=197> */
.L_x_1996:
[----:B------:R-:W-:Y:S01]  /*1c930*/  SHF.L.U32 R0, R221, 0x1f, RZ ;  /* 0x0000001fdd007819 */ /* 0x000fe200000006ff */
[----:B------:R-:W-:-:S04]  /*1c940*/  IMAD R3, R214, 0x8, R17 ;  /* 0x00000008d6037824 */ /* 0x000fc800078e0211 */
[----:B------:R0:W1:Y:S01]  /*1c950*/  SYNCS.PHASECHK.TRANS64.TRYWAIT P1, [R3+URZ+0x22850], R0 ;  /* 0x02285000030075a7 */ /* 0x000062000802017f */
[----:B------:R-:W-:Y:S05]  /*1c960*/  @!P0 BRA `(.L_x_1997) ;  /* 0x0000000000048947 */ /* 0x000fea0003800000 */
[----:B------:R-:W-:Y:S01]  /*1c970*/  BPT.TRAP 0x1 ;  /* 0x000000040000795c */ /* 0x000fe20000300000 */
.L_x_1997:
[----:B-1----:R-:W-:Y:S05]  /*1c980*/  @P1 BRA `(.L_x_1995) ;  /* 0x0000000000081947 */ /* 0x002fea0003800000 */
[----:B------:R-:W1:Y:S02]  /*1c990*/  SYNCS.PHASECHK.TRANS64.TRYWAIT P1, [R3+URZ+0x22850], R0 ;  /* 0x02285000030075a7 */ /* 0x000e64000802017f */
[----:B-1----:R-:W-:Y:S05]  /*1c9a0*/  @!P1 BRA `(.L_x_1998) ;  /* 0x0000012c00809947 */ /* 0x002fea0003800000 */
.L_x_1995:
        /* <DEDUP_REMOVED lines=46> */
.L_x_1999:
[----:B------:R-:W2:Y:S01]  /*1cc90*/  LDL R174, [R1] ;  /* 0x0000000001ae7983 */ /* 0x000ea20000100800 */
[----:B------:R-:W1:Y:S01]  /*1cca0*/  LDC R0, c[0x0][0x448] ;  /* 0x00011200ff007b82 */ /* 0x000e620000000800 */
[----:B------:R-:W-:Y:S01]  /*1ccb0*/  IMAD.IADD R171, R208, 0x1, R201 ;  /* 0x00000001d0ab7824 */ /* 0x000fe200078e02c9 */
[----:B------:R-:W-:-:S06]  /*1ccc0*/  ULDC UR5, c[0x0][0x9e0] ;  /* 0x0002780000057ab9 */ /* 0x000fcc0000000800 */
[----:B------:R-:W3:Y:S01]  /*1ccd0*/  LDC R176, c[0x0][0x9e4] ;  /* 0x00027900ffb07b82 */ /* 0x000ee20000000800 */
[----:B-1----:R-:W-:-:S13]  /*1cce0*/  ISETP.NE.AND P1, PT, R0, 0x1, PT ;  /* 0x000000010000780c */ /* 0x002fda0003f25270 */
[----:B------:R-:W0:Y:S08]  /*1ccf0*/  @P1 LDC R0, c[0x0][0x44c] ;  /* 0x00011300ff001b82 */ /* 0x000e300000000800 */
[----:B------:R-:W1:Y:S01]  /*1cd00*/  @P1 LDC R20, c[0x0][0x450] ;  /* 0x00011400ff141b82 */ /* 0x000e620000000800 */
[----:B0-----:R-:W-:-:S04]  /*1cd10*/  @P1 IMAD.HI.U32 R3, R171, R0, RZ ;  /* 0x00000000ab031227 */ /* 0x001fc800078e00ff */
[----:B------:R-:W-:Y:S01]  /*1cd20*/  IMAD R0, R190, 0x8, R17 ;  /* 0x00000008be007824 */ /* 0x000fe200078e0211 */
[----:B-1----:R-:W-:-:S03]  /*1cd30*/  @P1 SHF.R.U32.HI R171, RZ, R20, R3 ;  /* 0x00000014ffab1219 */ /* 0x002fc60000011603 */
[----:B------:R-:W-:Y:S02]  /*1cd40*/  VIADD R0, R0, 0x22840 ;  /* 0x0002284000007836 */ /* 0x000fe40000000000 */
[----:B------:R-:W0:Y:S01]  /*1cd50*/  SHFL.IDX PT, R173, R171, RZ, 0x1c1f ;  /* 0x001c1fffabad7589 */ /* 0x000e2200000e0000 */
[----:B------:R-:W-:Y:S01]  /*1cd60*/  IMAD R172, R12, -0xa0, RZ ;  /* 0xffffff600cac7824 */ /* 0x000fe200078e02ff */
[----:B---3--:R-:W-:Y:S02]  /*1cd70*/  ISETP.GE.AND P1, PT, R176, 0x1, PT ;  /* 0x00000001b000780c */ /* 0x008fe40003f26270 */
[----:B--2---:R-:W-:-:S13]  /*1cd80*/  R2UR UR4, R174 ;  /* 0x00000000ae0472ca */ /* 0x004fda00000e0000 */
[----:B------:R-:W-:Y:S01]  /*1cd90*/  IMAD.U32 R3, RZ, RZ, UR4 ;  /* 0x00000004ff037e24 */ /* 0x000fe2000f8e00ff */
[----:B------:R-:W-:-:S04]  /*1cda0*/  ULDC UR4, c[0x0][0x9dc] ;  /* 0x0002770000047ab9 */ /* 0x000fc80000000800 */
[----:B------:R-:W-:-:S04]  /*1cdb0*/  PRMT R0, R3, 0x654, R0 ;  /* 0x0000065403007816 */ /* 0x000fc80000000000 */
[----:B------:R1:W-:Y:S01]  /*1cdc0*/  SYNCS.ARRIVE.TRANS64.RED.A1T0 RZ, [R0+URZ], RZ ;  /* 0x000000ff00ff79a7 */ /* 0x0003e2000810043f */
[----:B------:R-:W-:Y:S01]  /*1cdd0*/  ULOP3.LUT UR4, URZ, UR4, URZ, 0x33, !UPT ;  /* 0x000000043f047292 */ /* 0x000fe2000f8e333f */
[----:B-1----:R-:W-:-:S04]  /*1cde0*/  IADD3 R0, -R199, 0x1, R172 ;  /* 0x00000001c7007810 */ /* 0x002fc80007ffe1ac */
[----:B------:R-:W-:-:S05]  /*1cdf0*/  IADD3 R0, -R197, R0, R198 ;  /* 0x00000000c5007210 */ /* 0x000fca0007ffe1c6 */
[C---:B------:R-:W-:Y:S02]  /*1ce00*/  VIADD R170, R0.reuse, UR5 ;  /* 0x0000000500aa7c36 */ /* 0x040fe40008000000 */
[----:B------:R-:W-:Y:S02]  /*1ce10*/  VIADD R169, R0, UR4 ;  /* 0x0000000400a97c36 */ /* 0x000fe40008000000 */
[----:B------:R-:W-:Y:S02]  /*1ce20*/  IMAD.IADD R0, R172, 0x1, -R199 ;  /* 0x00000001ac007824 */ /* 0x000fe400078e0ac7 */
[--C-:B0-----:R-:W-:Y:S02]  /*1ce30*/  IMAD.IADD R168, R170, 0x1, R173.reuse ;  /* 0x00000001aaa87824 */ /* 0x101fe400078e02ad */
        /* <DEDUP_REMOVED lines=15> */
.L_x_2002:
[----:B------:R-:W-:Y:S02]  /*1cf30*/  ULDC UR4, c[0x0][0x9e4] ;  /* 0x0002790000047ab9 */ /* 0x000fe40000000800 */
[----:B------:R-:W-:-:S05]  /*1cf40*/  IMAD.U32 R175, RZ, RZ, UR4 ;  /* 0x00000004ffaf7e24 */ /* 0x000fca000f8e00ff */
[----:B------:R-:W-:-:S13]  /*1cf50*/  ISETP.NE.AND P1, PT, R175, 0x1, PT ;  /* 0x00000001af00780c */ /* 0x000fda0003f25270 */
[----:B------:R-:W0:Y:S02]  /*1cf60*/  @P1 LDC.64 R20, c[0x0][0x9e8] ;  /* 0x00027a00ff141b82 */ /* 0x000e240000000a00 */
[----:B0-----:R-:W-:-:S05]  /*1cf70*/  @P1 IMAD.HI.U32 R20, R173, R20, RZ ;  /* 0x00000014ad141227 */ /* 0x001fca00078e00ff */
[----:B------:R-:W-:-:S07]  /*1cf80*/  @P1 SHF.R.U32.HI R173, RZ, R21, R20 ;  /* 0x00000015ffad1219 */ /* 0x000fce0000011614 */
.L_x_2003:
[----:B------:R-:W-:Y:S05]  /*1cf90*/  BSYNC B0 ;  /* 0x0000000000007941 */ /* 0x000fea0003800000 */
.L_x_2001:
[----:B------:R-:W-:-:S05]  /*1cfa0*/  IMAD R20, R173, R175, R0 ;  /* 0x000000afad147224 */ /* 0x000fca00078e0200 */
[----:B------:R-:W-:Y:S02]  /*1cfb0*/  VIADDMNMX R168, R20, R175, R168, PT ;  /* 0x000000af14a87246 */ /* 0x000fe400038001a8 */
[----:B------:R-:W-:-:S07]  /*1cfc0*/  VIMNMX R3, R3, R20, !PT ;  /* 0x0000001403037248 */ /* 0x000fce0007fe0100 */
.L_x_2000:
        /* <DEDUP_REMOVED lines=231> */
[----:B------:R-:W-:Y:S01]  /*1de40*/  ISETP.GE.AND P6, PT, R176, 0x1, PT ;  /* 0x00000001b000780c */ /* 0x000fe20003fc6270 */
        /* <DEDUP_REMOVED lines=16> */
.L_x_2006:
[----:B------:R-:W-:Y:S02]  /*1df50*/  ULDC UR4, c[0x0][0x9e4] ;  /* 0x0002790000047ab9 */ /* 0x000fe40000000800 */
[----:B------:R-:W-:-:S05]  /*1df60*/  IMAD.U32 R171, RZ, RZ, UR4 ;  /* 0x00000004ffab7e24 */ /* 0x000fca000f8e00ff */
[----:B------:R-:W-:-:S13]  /*1df70*/  ISETP.NE.AND P6, PT, R171, 0x1, PT ;  /* 0x00000001ab00780c */ /* 0x000fda0003fc5270 */
[----:B------:R-:W0:Y:S02]  /*1df80*/  @P6 LDC.64 R20, c[0x0][0x9e8] ;  /* 0x00027a00ff146b82 */ /* 0x000e240000000a00 */
[----:B0-----:R-:W-:-:S05]  /*1df90*/  @P6 IMAD.HI.U32 R20, R3, R20, RZ ;  /* 0x0000001403146227 */ /* 0x001fca00078e00ff */
[----:B------:R-:W-:-:S07]  /*1dfa0*/  @P6 SHF.R.U32.HI R3, RZ, R21, R20 ;  /* 0x00000015ff036219 */ /* 0x000fce0000011614 */
.L_x_2007:
[----:B------:R-:W-:Y:S05]  /*1dfb0*/  BSYNC B0 ;  /* 0x0000000000007941 */ /* 0x000fea0003800000 */
.L_x_2005:
[----:B------:R-:W-:-:S05]  /*1dfc0*/  IMAD R0, R3, R171, R0 ;  /* 0x000000ab03007224 */ /* 0x000fca00078e0200 */
[----:B------:R-:W-:Y:S02]  /*1dfd0*/  VIADDMNMX R170, R0, R171, R170, PT ;  /* 0x000000ab00aa7246 */ /* 0x000fe400038001aa */
[----:B------:R-:W-:-:S07]  /*1dfe0*/  VIMNMX R169, R169, R0, !PT ;  /* 0x00000000a9a97248 */ /* 0x000fce0007fe0100 */
.L_x_2004:
        /* <DEDUP_REMOVED lines=103> */
[C---:B------:R-:W-:Y:S02]  /*1e660*/  ISETP.LT.OR P2, PT, R170.reuse, 0x8a, P2 ;  /* 0x0000008aaa00780c */ /* 0x040fe40001741670 */
[C---:B------:R-:W-:Y:S02]  /*1e670*/  ISETP.GT.AND P1, PT, R169.reuse, 0x59, !P1 ;  /* 0x00000059a900780c */ /* 0x040fe40004f24270 */
[----:B------:R-:W-:Y:S02]  /*1e680*/  ISETP.GT.AND P3, PT, R169, 0x90, !P3 ;  /* 0x00000090a900780c */ /* 0x000fe40005f64270 */
[----:B------:R-:W-:Y:S02]  /*1e690*/  ISETP.LT.OR P1, PT, R170, 0x5a, P1 ;  /* 0x0000005aaa00780c */ /* 0x000fe40000f21670 */
[----:B------:R-:W-:Y:S02]  /*1e6a0*/  FSEL R95, R95, -INF , !P2 ;  /* 0xff8000005f5f7808 */ /* 0x000fe40005000000 */
        /* <DEDUP_REMOVED lines=90> */
[----:B------:R-:W-:Y:S02]  /*1ec50*/  FMNMX.FTZ R136, R154, R205, !PT ;  /* 0x000000cd9a887209 */ /* 0x000fe40007810000 */
[----:B------:R-:W-:Y:S02]  /*1ec60*/  FSEL R0, R0, RZ, P1 ;  /* 0x000000ff00007208 */ /* 0x000fe40000800000 */
[----:B------:R-:W-:Y:S02]  /*1ec70*/  ISETP.LT.OR P2, PT, R170, 0x9a, P2 ;  /* 0x0000009aaa00780c */ /* 0x000fe40001741670 */
[----:B------:R-:W-:Y:S01]  /*1ec80*/  FSEL R169, R102, -INF , !P5 ;  /* 0xff80000066a97808 */ /* 0x000fe20006800000 */
[----:B------:R-:W-:-:S01]  /*1ec90*/  FFMA.FTZ R120, R2, R173, -R0 ;  /* 0x000000ad02787223 */ /* 0x000fc20000010800 */
[----:B------:R-:W-:Y:S01]  /*1eca0*/  FMNMX.FTZ R173, R155, R136, !PT ;  /* 0x000000889bad7209 */ /* 0x000fe20007810000 */
[----:B------:R-:W-:-:S01]  /*1ecb0*/  FFMA.FTZ R152, R2, R152, -R0 ;  /* 0x0000009802987223 */ /* 0x000fc20000010800 */
[C-C-:B------:R-:W-:Y:S01]  /*1ecc0*/  FFMA.FTZ R160, R2.reuse, R109, -R0.reuse ;  /* 0x0000006d02a07223 */ /* 0x140fe20000010800 */
[----:B------:R-:W-:Y:S01]  /*1ecd0*/  FSEL R109, R103, -INF , !P2 ;  /* 0xff800000676d7808 */ /* 0x000fe20005000000 */
[--C-:B------:R-:W-:Y:S01]  /*1ece0*/  FFMA.FTZ R102, R2, R112, -R0.reuse ;  /* 0x0000007002667223 */ /* 0x100fe20000010800 */
        /* <DEDUP_REMOVED lines=47> */
[----:B------:R-:W-:Y:S01]  /*1efe0*/  FFMA.FTZ R100, R2, R100, -R0 ;  /* 0x0000006402647223 */ /* 0x000fe20000010800 */
[----:B------:R-:W-:Y:S01]  /*1eff0*/  FMNMX.FTZ R142, R150, R173, !PT ;  /* 0x000000ad968e7209 */ /* 0x000fe20007810000 */
[----:B------:R-:W-:Y:S01]  /*1f000*/  MUFU.EX2 R153, R153 ;  /* 0x0000009900997308 */ /* 0x000fe20000000800 */
[----:B------:R-:W-:-:S02]  /*1f010*/  FSEL R175, R3, RZ, P1 ;  /* 0x000000ff03af7208 */ /* 0x000fc40000800000 */
[----:B------:R-:W-:-:S03]  /*1f020*/  FMNMX.FTZ R173, R151, R142, !PT ;  /* 0x0000008e97ad7209 */ /* 0x000fc60007810000 */
[----:B------:R-:W-:Y:S01]  /*1f030*/  FADD.FTZ R175, -R175, R206 ;  /* 0x000000ceafaf7221 */ /* 0x000fe20000010100 */
        /* <DEDUP_REMOVED lines=12> */
[----:B0-----:R-:W-:Y:S01]  /*1f100*/  FMNMX.FTZ R152, R106, R173, !PT ;  /* 0x000000ad6a987209 */ /* 0x001fe20007810000 */
        /* <DEDUP_REMOVED lines=22> */
[----:B------:R-:W-:-:S05]  /*1f270*/  FMNMX.FTZ R156, R109, R156, !PT ;  /* 0x0000009c6d9c7209 */ /* 0x000fca0007810000 */
[----:B------:R-:W0:Y:S01]  /*1f280*/  SHFL.BFLY PT, R173, R156, 0x2, 0x1f ;  /* 0x0c401f009cad7f89 */ /* 0x000e2200000e0000 */
[----:B------:R-:W-:Y:S08]  /*1f290*/  MUFU.EX2 R145, R145 ;  /* 0x0000009100917308 */ /* 0x000ff00000000800 */
[----:B------:R-:W-:Y:S08]  /*1f2a0*/  MUFU.EX2 R140, R185 ;  /* 0x000000b9008c7308 */ /* 0x000ff00000000800 */
[----:B------:R-:W-:Y:S01]  /*1f2b0*/  MUFU.EX2 R149, R149 ;  /* 0x0000009500957308 */ /* 0x000fe20000000800 */
[----:B0-----:R-:W-:Y:S01]  /*1f2c0*/  FMNMX.FTZ R116, R156, R173, !PT ;  /* 0x000000ad9c747209 */ /* 0x001fe20007810000 */
[C---:B------:R-:W-:Y:S01]  /*1f2d0*/  FFMA.FTZ R156, R2.reuse, R101, -R0 ;  /* 0x00000065029c7223 */ /* 0x040fe20000010800 */
[----:B------:R-:W-:-:S05]  /*1f2e0*/  FMUL.FTZ R101, R2, R175 ;  /* 0x000000af02657220 */ /* 0x000fca0000410000 */
[----:B------:R-:W-:Y:S01]  /*1f2f0*/  MUFU.EX2 R142, R187 ;  /* 0x000000bb008e7308 */ /* 0x000fe20000000800 */
[----:B------:R-:W0:Y:S07]  /*1f300*/  SHFL.BFLY PT, R173, R116, 0x1, 0x1f ;  /* 0x0c201f0074ad7f89 */ /* 0x000e2e00000e0000 */
[----:B------:R-:W1:Y:S08]  /*1f310*/  MUFU.EX2 R101, R101 ;  /* 0x0000006500657308 */ /* 0x000e700000000800 */
[----:B------:R-:W-:Y:S08]  /*1f320*/  MUFU.EX2 R121, R121 ;  /* 0x0000007900797308 */ /* 0x000ff00000000800 */
[----:B------:R-:W-:Y:S01]  /*1f330*/  MUFU.EX2 R144, R215 ;  /* 0x000000d700907308 */ /* 0x000fe20000000800 */
[----:B0-----:R-:W-:-:S04]  /*1f340*/  FMNMX.FTZ R0, R116, R173, !PT ;  /* 0x000000ad74007209 */ /* 0x001fc80007810000 */
[----:B------:R-:W-:Y:S01]  /*1f350*/  FSETP.NEU.FTZ.AND P1, PT, R0, -INF , PT ;  /* 0xff8000000000780b */ /* 0x000fe20003f3d000 */
[----:B------:R-:W-:-:S02]  /*1f360*/  FFMA.FTZ R116, R2, R0, -8 ;  /* 0xc100000002747423 */ /* 0x000fc40000010000 */
[----:B------:R0:W-:Y:S01]  /*1f370*/  MUFU.EX2 R173, R156 ;  /* 0x0000009c00ad7308 */ /* 0x0001e20000000800 */
[----:B------:R-:W-:Y:S02]  /*1f380*/  FSEL R164, R0, RZ, P1 ;  /* 0x000000ff00a47208 */ /* 0x000fe40000800000 */
[----:B------:R-:W-:-:S05]  /*1f390*/  FSEL R175, R116, RZ, P1 ;  /* 0x000000ff74af7208 */ /* 0x000fca0000800000 */
[----:B------:R-:W-:Y:S01]  /*1f3a0*/  MUFU.EX2 R125, R125 ;  /* 0x0000007d007d7308 */ /* 0x000fe20000000800 */
[----:B------:R-:W-:-:S01]  /*1f3b0*/  FFMA.FTZ R116, R2, R155, -R175 ;  /* 0x0000009b02747223 */ /* 0x000fc200000108af */
[C-C-:B------:R-:W-:Y:S01]  /*1f3c0*/  FFMA.FTZ R155, R2.reuse, R159, -R175.reuse ;  /* 0x0000009f029b7223 */ /* 0x140fe200000108af */
[----:B0-----:R-:W-:-:S01]  /*1f3d0*/  FFMA.FTZ R156, R2, R162, -R175 ;  /* 0x000000a2029c7223 */ /* 0x001fc200000108af */
[C-C-:B------:R-:W-:Y:S01]  /*1f3e0*/  FFMA.FTZ R159, R2.reuse, R163, -R175.reuse ;  /* 0x000000a3029f7223 */ /* 0x140fe200000108af */
[----:B------:R-:W-:-:S01]  /*1f3f0*/  FFMA.FTZ R162, R2, R143, -R175 ;  /* 0x0000008f02a27223 */ /* 0x000fc200000108af */
[C-C-:B------:R-:W-:Y:S01]  /*1f400*/  FFMA.FTZ R163, R2.reuse, R167, -R175.reuse ;  /* 0x000000a702a37223 */ /* 0x140fe200000108af */
[----:B------:R-:W-:-:S01]  /*1f410*/  FFMA.FTZ R143, R2, R146, -R175 ;  /* 0x00000092028f7223 */ /* 0x000fc200000108af */
[----:B------:R-:W-:Y:S01]  /*1f420*/  FFMA.FTZ R146, R2, R147, -R175 ;  /* 0x0000009302927223 */ /* 0x000fe200000108af */
[----:B------:R-:W-:-:S01]  /*1f430*/  FADD.FTZ R167, -R164, R205 ;  /* 0x000000cda4a77221 */ /* 0x000fc20000010100 */
[C-C-:B------:R-:W-:Y:S01]  /*1f440*/  FFMA.FTZ R147, R2.reuse, R150, -R175.reuse ;  /* 0x0000009602937223 */ /* 0x140fe200000108af */
[----:B------:R-:W-:-:S01]  /*1f450*/  FFMA.FTZ R150, R2, R151, -R175 ;  /* 0x0000009702967223 */ /* 0x000fc200000108af */
[C-C-:B------:R-:W-:Y:S01]  /*1f460*/  FFMA.FTZ R151, R2.reuse, R126, -R175.reuse ;  /* 0x0000007e02977223 */ /* 0x140fe200000108af */
[----:B------:R-:W-:-:S01]  /*1f470*/  FFMA.FTZ R177, R2, R154, -R175 ;  /* 0x0000009a02b17223 */ /* 0x000fc200000108af */
[C---:B------:R-:W-:Y:S01]  /*1f480*/  FMUL.FTZ R126, R2.reuse, R167 ;  /* 0x000000a7027e7220 */ /* 0x040fe20000410000 */
[----:B------:R-:W-:-:S01]  /*1f490*/  FFMA.FTZ R154, R2, R158, -R175 ;  /* 0x0000009e029a7223 */ /* 0x000fc200000108af */
[----:B------:R-:W-:Y:S01]  /*1f4a0*/  MUFU.EX2 R116, R116 ;  /* 0x0000007400747308 */ /* 0x000fe20000000800 */
[----:B------:R-:W-:-:S01]  /*1f4b0*/  FFMA.FTZ R164, R2, R127, -R175 ;  /* 0x0000007f02a47223 */ /* 0x000fc200000108af */
[C-C-:B------:R-:W-:Y:S01]  /*1f4c0*/  FFMA.FTZ R127, R2.reuse, R130, -R175.reuse ;  /* 0x00000082027f7223 */ /* 0x140fe200000108af */
[----:B------:R-:W-:-:S01]  /*1f4d0*/  FFMA.FTZ R130, R2, R131, -R175 ;  /* 0x0000008302827223 */ /* 0x000fc200000108af */
[----:B------:R-:W-:Y:S01]  /*1f4e0*/  FFMA.FTZ R131, R2, R134, -R175 ;  /* 0x0000008602837223 */ /* 0x000fe200000108af */
[----:B-1----:R-:W-:-:S01]  /*1f4f0*/  FFMA.FTZ R134, R101, R15, R20 ;  /* 0x0000000f65867223 */ /* 0x002fc20000010014 */
[C-C-:B------:R-:W-:Y:S01]  /*1f500*/  FFMA.FTZ R158, R2.reuse, R166, -R175.reuse ;  /* 0x000000a6029e7223 */ /* 0x140fe200000108af */
[----:B------:R-:W-:-:S01]  /*1f510*/  FFMA.FTZ R21, R2, R21, -R175 ;  /* 0x0000001502157223 */ /* 0x000fc200000108af */
[----:B------:R-:W-:Y:S01]  /*1f520*/  MUFU.EX2 R177, R177 ;  /* 0x000000b100b17308 */ /* 0x000fe20000000800 */
[----:B------:R-:W-:-:S01]  /*1f530*/  FADD.FTZ R167, R153, R134 ;  /* 0x0000008699a77221 */ /* 0x000fc20000010000 */
        /* <DEDUP_REMOVED lines=20> */
[----:B------:R-:W-:-:S02]  /*1f680*/  FFMA.FTZ R99, R2, R99, -R175 ;  /* 0x0000006302637223 */ /* 0x000fc400000108af */
[----:B------:R-:W2:Y:S01]  /*1f690*/  MUFU.EX2 R155, R155 ;  /* 0x0000009b009b7308 */ /* 0x000ea20000000800 */
[----:B0-----:R-:W-:-:S01]  /*1f6a0*/  FFMA.FTZ R15, R126, R14, R177 ;  /* 0x0000000e7e0f7223 */ /* 0x001fc200000100b1 */
[----:B------:R-:W-:-:S03]  /*1f6b0*/  FADD.FTZ R14, R120, R167 ;  /* 0x000000a7780e7221 */ /* 0x000fc60000010000 */
[----:B------:R-:W-:-:S03]  /*1f6c0*/  FADD.FTZ R15, R116, R15 ;  /* 0x0000000f740f7221 */ /* 0x000fc60000010000 */
        /* <DEDUP_REMOVED lines=128> */
[----:B------:R-:W-:Y:S01]  /*1fed0*/  FADD.FTZ R15, R173, R14 ;  /* 0x0000000ead0f7221 */ /* 0x000fe20000010000 */
[----:B-1----:R-:W-:-:S04]  /*1fee0*/  FADD.FTZ R109, R135, R168 ;  /* 0x000000a8876d7221 */ /* 0x002fc80000010000 */
[----:B--2---:R-:W-:Y:S01]  /*1fef0*/  FADD.FTZ R14, R166, R109 ;  /* 0x0000006da60e7221 */ /* 0x004fe20000010000 */
[----:B------:R-:W-:Y:S06]  /*1ff00*/  @!P0 BRA `(.L_x_2008) ;  /* 0x0000000000048947 */ /* 0x000fec0003800000 */
[----:B------:R-:W-:Y:S01]  /*1ff10*/  BPT.TRAP 0x1 ;  /* 0x000000040000795c */ /* 0x000fe20000300000 */
.L_x_2008:
[----:B------:R-:W-:Y:S01]  /*1ff20*/  R2UR UR4, R174 ;  /* 0x00000000ae0472ca */ /* 0x000fe200000e0000 */
[-C--:B------:R-:W-:Y:S01]  /*1ff30*/  FMUL.FTZ R24, R24, R101.reuse ;  /* 0x0000006518187220 */ /* 0x080fe20000410000 */
[----:B------:R-:W-:Y:S01]  /*1ff40*/  F2FP.SATFINITE.E4M3.F32.PACK_AB_MERGE_C R120, R157, R120, RZ ;  /* 0x000000789d78723e */ /* 0x000fe200048070ff */
[----:B------:R-:W-:Y:S01]  /*1ff50*/  FMUL.FTZ R25, R25, R101 ;  /* 0x0000006519197220 */ /* 0x000fe20000410000 */
[----:B------:R-:W-:Y:S01]  /*1ff60*/  F2FP.SATFINITE.E4M3.F32.PACK_AB_MERGE_C R139, R162, R139, RZ ;  /* 0x0000008ba28b723e */ /* 0x000fe200048070ff */
[-C--:B------:R-:W-:Y:S01]  /*1ff70*/  FMUL.FTZ R28, R28, R101.reuse ;  /* 0x000000651c1c7220 */ /* 0x080fe20000410000 */
[----:B------:R-:W-:Y:S01]  /*1ff80*/  F2FP.SATFINITE.E4M3.F32.PACK_AB_MERGE_C R184, R153, R20, R120 ;  /* 0x0000001499b8723e */ /* 0x000fe20004807078 */
[----:B------:R-:W-:Y:S01]  /*1ff90*/  IMAD R20, R214, 0x8, R17 ;  /* 0x00000008d6147824 */ /* 0x000fe200078e0211 */
[----:B------:R-:W-:Y:S01]  /*1ffa0*/  ISETP.GT.AND P1, PT, R12, R204, PT ;  /* 0x000000cc0c00720c */ /* 0x000fe20003f24270 */
[----:B------:R-:W-:Y:S01]  /*1ffb0*/  FMUL.FTZ R29, R29, R101 ;  /* 0x000000651d1d7220 */ /* 0x000fe20000410000 */
[----:B------:R-:W-:Y:S01]  /*1ffc0*/  F2FP.SATFINITE.E4M3.F32.PACK_AB_MERGE_C R181, R160, R21, R139 ;  /* 0x00000015a0b5723e */ /* 0x000fe2000480708b */
[----:B------:R-:W-:Y:S01]  /*1ffd0*/  VIADD R20, R20, 0x22860 ;  /* 0x0002286014147836 */ /* 0x000fe20000000000 */
[----:B------:R-:W-:Y:S01]  /*1ffe0*/  F2FP.SATFINITE.E4M3.F32.PACK_AB_MERGE_C R154, R155, R154, RZ ;  /* 0x0000009a9b9a723e */ /* 0x000fe200048070ff */
[----:B------:R-:W-:Y:S01]  /*1fff0*/  IMAD.U32 R21, RZ, RZ, UR4 ;  /* 0x00000004ff157e24 */ /* 0x000fe2000f8e00ff */
[----:B------:R-:W-:Y:S01]  /*20000*/  F2FP.SATFINITE.E4M3.F32.PACK_AB_MERGE_C R128, R165, R128, RZ ;  /* 0x00000080a580723e */ /* 0x000fe200048070ff */
[-C--:B------:R-:W-:Y:S01]  /*20010*/  FMUL.FTZ R32, R32, R101.reuse ;  /* 0x0000006520207220 */ /* 0x080fe20000410000 */
[----:B------:R-:W-:Y:S01]  /*20020*/  F2FP.SATFINITE.E4M3.F32.PACK_AB_MERGE_C R158, R163, R158, RZ ;  /* 0x0000009ea39e723e */ /* 0x000fe200048070ff */
[-C--:B------:R-:W-:Y:S01]  /*20030*/  FMUL.FTZ R33, R33, R101.reuse ;  /* 0x0000006521217220 */ /* 0x080fe20000410000 */
[----:B------:R-:W-:Y:S01]  /*20040*/  PRMT R20, R21, 0x654, R20 ;  /* 0x0000065415147816 */ /* 0x000fe20000000014 */
[-C--:B------:R-:W-:Y:S01]  /*20050*/  FMUL.FTZ R36, R36, R101.reuse ;  /* 0x0000006524247220 */ /* 0x080fe20000410000 */
[----:B------:R-:W-:Y:S01]  /*20060*/  F2FP.SATFINITE.E4M3.F32.PACK_AB_MERGE_C R136, R141, R136, RZ ;  /* 0x000000888d88723e */ /* 0x000fe200048070ff */
[----:B------:R-:W-:Y:S01]  /*20070*/  FMUL.FTZ R37, R37, R101 ;  /* 0x0000006525257220 */ /* 0x000fe20000410000 */
[----:B------:R-:W-:Y:S01]  /*20080*/  F2FP.SATFINITE.E4M3.F32.PACK_AB_MERGE_C R140, R149, R140, RZ ;  /* 0x0000008c958c723e */ /* 0x000fe200048070ff */
[----:B------:R0:W-:Y:S01]  /*20090*/  SYNCS.ARRIVE.TRANS64.RED.A1T0 RZ, [R20+URZ], RZ ;  /* 0x000000ff14ff79a7 */ /* 0x0001e2000810043f */
        /* <DEDUP_REMOVED lines=93> */
.L_x_1989:
[----:B------:R-:W-:Y:S05]  /*20670*/  WARPSYNC.ALL ;  /* 0x0000000000007948 */ /* 0x000fea0003800000 */
[----:B------:R-:W-:Y:S06]  /*20680*/  BAR.ARV 0x8, 0x180 ;  /* 0x0206000000007b1d */ /* 0x000fec0000002000 */
[----:B------:R-:W-:Y:S05]  /*20690*/  @!P0 BRA `(.L_x_2010) ;  /* 0x0000000000048947 */ /* 0x000fea0003800000 */
[----:B------:R-:W-:Y:S01]  /*206a0*/  BPT.TRAP 0x1 ;  /* 0x000000040000795c */ /* 0x000fe20000300000 */
.L_x_2010:
[----:B------:R-:W-:Y:S01]  /*206b0*/  IMAD R13, R190, 0x8, R17 ;  /* 0x00000008be0d7824 */ /* 0x000fe200078e0211 */
[----:B------:R-:W-:-:S04]  /*206c0*/  SHF.L.U32 R4, R192, 0x1f, RZ ;  /* 0x0000001fc0047819 */ /* 0x000fc800000006ff */
[----:B------:R0:W1:Y:S01]  /*206d0*/  SYNCS.PHASECHK.TRANS64.TRYWAIT P1, [R13+URZ+0x22850], R4 ;  /* 0x022850040d0075a7 */ /* 0x000062000802017f */
[----:B------:R-:W-:Y:S05]  /*206e0*/  @!P0 BRA `(.L_x_2011) ;  /* 0x0000000000048947 */ /* 0x000fea0003800000 */
[----:B------:R-:W-:Y:S01]  /*206f0*/  BPT.TRAP 0x1 ;  /* 0x000000040000795c */ /* 0x000fe20000300000 */
.L_x_2011:
[----:B------:R-:W-:-:S05]  /*20700*/  VIADD R17, R17, 0x400 ;  /* 0x0000040011117836 */ /* 0x000fca0000000000 */
[----:B------:R-:W-:-:S04]  /*20710*/  SHF.R.U32.HI R17, RZ, 0x4, R17 ;  /* 0x00000004ff117819 */ /* 0x000fc80000011611 */
[----:B------:R-:W-:-:S04]  /*20720*/  LOP3.LUT R17, R17, 0x3fff, RZ, 0xc0, !PT ;  /* 0x00003fff11117812 */ /* 0x000fc800078ec0ff */
[----:B------:R-:W-:Y:S01]  /*20730*/  LOP3.LUT R17, R17, 0x10000, RZ, 0xfc, !PT ;  /* 0x0001000011117812 */ /* 0x000fe200078efcff */
[----:B-1----:R-:W-:Y:S06]  /*20740*/  @P1 BRA `(.L_x_2012) ;  /* 0x0000000000081947 */ /* 0x002fec0003800000 */
[----:B------:R-:W1:Y:S02]  /*20750*/  SYNCS.PHASECHK.TRANS64.TRYWAIT P1, [R13+URZ+0x22850], R4 ;  /* 0x022850040d0075a7 */ /* 0x000e64000802017f */
[----:B-1----:R-:W-:Y:S05]  /*20760*/  @!P1 BRA `(.L_x_2013) ;  /* 0x000000f000249947 */ /* 0x002fea0003800000 */
.L_x_2012:
[----:B01----:R-:W-:Y:S01]  /*20770*/  IMAD R4, R190, 0x500, R17 ;  /* 0x00000500be047824 */ /* 0x003fe200078e0211 */
[----:B------:R-:W-:Y:S05]  /*20780*/  WARPSYNC.ALL ;  /* 0x0000000000007948 */ /* 0x000fea0003800000 */
[----:B------:R-:W-:Y:S01]  /*20790*/  IMAD.MOV.U32 R5, RZ, RZ, -0x3ffffff0 ;  /* 0xc0000010ff057424 */ /* 0x000fe200078e00ff */
[C---:B------:R-:W-:Y:S01]  /*207a0*/  R2UR UR6, R4.reuse ;  /* 0x00000000040672ca */ /* 0x040fe200000e0000 */
[----:B------:R-:W-:Y:S01]  /*207b0*/  WARPGROUP.ARRIVE ;  /* 0x00000000000079c5 */ /* 0x000fe20000000000 */
[C---:B------:R-:W-:Y:S01]  /*207c0*/  VIADD R6, R4.reuse, 0x100 ;  /* 0x0000010004067836 */ /* 0x040fe20000000000 */
[----:B------:R-:W-:Y:S01]  /*207d0*/  ULDC.64 UR4, c[0x0][0x9a0] ;  /* 0x0002680000047ab9 */ /* 0x000fe20000000a00 */
[----:B------:R-:W-:Y:S01]  /*207e0*/  R2UR UR7, R5 ;  /* 0x00000000050772ca */ /* 0x000fe200000e0000 */
[----:B------:R-:W-:Y:S01]  /*207f0*/  IMAD.MOV.U32 R7, RZ, RZ, -0x3ffffff0 ;  /* 0xc0000010ff077424 */ /* 0x000fe200078e00ff */
[----:B------:R-:W-:Y:S01]  /*20800*/  ISETP.NE.U32.AND P1, PT, RZ, UR4, PT ;  /* 0x00000004ff007c0c */ /* 0x000fe2000bf25070 */
[----:B------:R-:W-:-:S02]  /*20810*/  VIADD R20, R4, 0x200 ;  /* 0x0000020004147836 */ /* 0x000fc40000000000 */
[----:B------:R-:W-:Y:S01]  /*20820*/  IMAD.MOV.U32 R21, RZ, RZ, -0x3ffffff0 ;  /* 0xc0000010ff157424 */ /* 0x000fe200078e00ff */
[----:B------:R-:W-:-:S07]  /*20830*/  ISETP.NE.AND.EX P1, PT, RZ, UR5, PT, P1 ;  /* 0x00000005ff007c0c */ /* 0x000fce000bf25310 */
[----:B------:R-:W-:Y:S01]  /*20840*/  QGMMA.64x128x32.F32.E4M3.E4M3 R24, R184, gdesc[UR4], R24, gsb0 ;  /* 0x01e00004b8187df3 */ /* 0x000fe20008000818 */
[----:B------:R-:W-:Y:S02]  /*20850*/  R2UR UR6, R6 ;  /* 0x00000000060672ca */ /* 0x000fe400000e0000 */
[----:B------:R-:W-:-:S03]  /*20860*/  R2UR UR7, R7 ;  /* 0x00000000070772ca */ /* 0x000fc600000e0000 */
[----:B------:R-:W0:Y:S01]  /*20870*/  @P1 LDC.64 R8, c[0x0][0x9c8] ;  /* 0x00027200ff081b82 */ /* 0x000e220000000a00 */
[----:B------:R-:W-:-:S07]  /*20880*/  @P1 SHF.R.S32.HI R5, RZ, 0x1f, R207 ;  /* 0x0000001fff051819 */ /* 0x000fce00000114cf */
[----:B------:R-:W1:Y:S01]  /*20890*/  @P1 LDC.64 R10, c[0x0][0x9d0] ;  /* 0x00027400ff0a1b82 */ /* 0x000e620000000a00 */
[----:B0-----:R-:W-:-:S04]  /*208a0*/  @P1 IMAD R6, R5, R8, RZ ;  /* 0x0000000805061224 */ /* 0x001fc800078e02ff */
[C---:B------:R-:W-:Y:S02]  /*208b0*/  @P1 IMAD R5, R207.reuse, R9, R6 ;  /* 0x00000009cf051224 */ /* 0x040fe400078e0206 */
[----:B------:R-:W-:-:S04]  /*208c0*/  @P1 IMAD.WIDE.U32 R6, R207, R8, RZ ;  /* 0x00000008cf061225 */ /* 0x000fc800078e00ff */
[----:B------:R-:W-:Y:S02]  /*208d0*/  @P1 IMAD.IADD R7, R7, 0x1, R5 ;  /* 0x0000000107071824 */ /* 0x000fe400078e0205 */
[----:B-1----:R-:W-:-:S04]  /*208e0*/  @P1 IMAD.WIDE.U32 R6, R195, R10, R6 ;  /* 0x0000000ac3061225 */ /* 0x002fc800078e0006 */
[----:B------:R-:W-:Y:S01]  /*208f0*/  @P1 IMAD R5, R195, R11, R7 ;  /* 0x0000000bc3051224 */ /* 0x000fe200078e0207 */
[----:B------:R-:W-:Y:S01]  /*20900*/  @P1 LEA R8, P2, R6, UR4, 0x2 ;  /* 0x0000000406081c11 */ /* 0x000fe2000f8410ff */
[----:B------:R-:W-:-:S03]  /*20910*/  IMAD.MOV.U32 R10, RZ, RZ, 0x3f800000 ;  /* 0x3f800000ff0a7424 */ /* 0x000fc600078e00ff */
[----:B------:R-:W-:-:S05]  /*20920*/  @P1 LEA.HI.X R9, R6, UR5, R5, 0x2, P2 ;  /* 0x0000000506091c11 */ /* 0x000fca00090f1405 */
[----:B------:R0:W2:Y:S01]  /*20930*/  @P1 LDG.E R10, desc[UR60][R8.64] ;  /* 0x0000003c080a1981 */ /* 0x0000a2000c1e1900 */
[----:B------:R-:W-:Y:S02]  /*20940*/  WARPGROUP.DEPBAR.LE gsb0, 0x0 ;  /* 0x00008000000079c5 */ /* 0x000fe40000010000 */
[----:B------:R-:W-:-:S06]  /*20950*/  WARPGROUP.ARRIVE ;  /* 0x00000000000079c5 */ /* 0x000fcc0000000000 */
[----:B------:R-:W-:Y:S01]  /*20960*/  QGMMA.64x128x32.F32.E4M3.E4M3 R24, R180, gdesc[UR4], R24, gsb0 ;  /* 0x01e00004b4187df3 */ /* 0x000fe20008000818 */
[----:B------:R-:W-:Y:S02]  /*20970*/  R2UR UR6, R20 ;  /* 0x00000000140672ca */ /* 0x000fe400000e0000 */
[----:B------:R-:W-:Y:S01]  /*20980*/  R2UR UR7, R21 ;  /* 0x00000000150772ca */ /* 0x000fe200000e0000 */
[----:B------:R-:W-:Y:S02]  /*20990*/  VIADD R6, R4, 0x300 ;  /* 0x0000030004067836 */ /* 0x000fe40000000000 */
[----:B------:R-:W-:Y:S01]  /*209a0*/  IMAD.MOV.U32 R7, RZ, RZ, -0x3ffffff0 ;  /* 0xc0000010ff077424 */ /* 0x000fe200078e00ff */
[----:B------:R-:W-:Y:S02]  /*209b0*/  WARPGROUP.DEPBAR.LE gsb0, 0x0 ;  /* 0x00008000000079c5 */ /* 0x000fe40000010000 */
[----:B------:R-:W-:-:S07]  /*209c0*/  WARPGROUP.ARRIVE ;  /* 0x00000000000079c5 */ /* 0x000fce0000000000 */
        /* <DEDUP_REMOVED lines=14> */
[----:B------:R-:W1:Y:S04]  /*20ab0*/  SHFL.BFLY PT, R5, R6, 0x1, 0x1f ;  /* 0x0c201f0006057f89 */ /* 0x000e6800000e0000 */
[----:B------:R-:W3:Y:S01]  /*20ac0*/  SHFL.BFLY PT, R4, R7, 0x1, 0x1f ;  /* 0x0c201f0007047f89 */ /* 0x000ee200000e0000 */
[----:B-1----:R-:W-:-:S01]  /*20ad0*/  FADD.FTZ R11, R6, R5 ;  /* 0x00000005060b7221 */ /* 0x002fc20000010000 */
[----:B---3--:R-:W-:-:S04]  /*20ae0*/  FADD.FTZ R12, R7, R4 ;  /* 0x00000004070c7221 */ /* 0x008fc80000010000 */
[C---:B------:R-:W-:Y:S01]  /*20af0*/  FSETP.NE.FTZ.AND P1, PT, R11.reuse, RZ, PT ;  /* 0x000000ff0b00720b */ /* 0x040fe20003f35000 */
[----:B------:R-:W-:Y:S01]  /*20b00*/  FMUL.FTZ R15, R11, 0.00390625 ;  /* 0x3b8000000b0f7820 */ /* 0x000fe20000410000 */
[----:B0-----:R-:W-:Y:S01]  /*20b10*/  FMUL.FTZ R8, R12, 0.00390625 ;  /* 0x3b8000000c087820 */ /* 0x001fe20000410000 */
        /* <DEDUP_REMOVED lines=13> */
[----:B------:R-:W-:Y:S01]  /*20bf0*/  @P3 FMUL.FTZ R2, R2, 0.69314718246459960938 ;  /* 0x3f31721802023820 */ /* 0x000fe20000410000 */
[----:B0-----:R-:W-:Y:S01]  /*20c00*/  @P3 FMUL.FTZ R11, R8, 0.69314718246459960938 ;  /* 0x3f317218080b3820 */ /* 0x001fe20000410000 */
[----:B------:R-:W-:-:S02]  /*20c10*/  IMAD.MOV.U32 R89, RZ, RZ, -0x800000 ;  /* 0xff800000ff597424 */ /* 0x000fc400078e00ff */
[----:B------:R-:W-:Y:S02]  /*20c20*/  IMAD.MOV.U32 R88, RZ, RZ, -0x800000 ;  /* 0xff800000ff587424 */ /* 0x000fe400078e00ff */
        /* <DEDUP_REMOVED lines=8> */
.L_x_2014:
[----:B------:R-:W2:Y:S04]  /*20cb0*/  LDL R0, [R1] ;  /* 0x0000000001007983 */ /* 0x000ea80000100800 */
[----:B------:R-:W3:Y:S01]  /*20cc0*/  LDL.LU R3, [R1+0xc] ;  /* 0x00000c0001037983 */ /* 0x000ee20000300800 */
        /* <DEDUP_REMOVED lines=30> */
[-C--:B------:R-:W-:Y:S01]  /*20eb0*/  FMUL.FTZ R57, R42, R10.reuse ;  /* 0x0000000a2a397220 */ /* 0x080fe20000410000 */
[-C--:B------:R-:W-:Y:S01]  /*20ec0*/  FMUL.FTZ R61, R58, R10.reuse ;  /* 0x0000000a3a3d7220 */ /* 0x080fe20000410000 */
[-C--:B------:R-:W-:Y:S01]  /*20ed0*/  FMUL.FTZ R113, R31, R10.reuse ;  /* 0x0000000a1f717220 */ /* 0x080fe20000410000 */
[-C--:B------:R-:W-:Y:S01]  /*20ee0*/  FMUL.FTZ R15, R34, R10.reuse ;  /* 0x0000000a220f7220 */ /* 0x080fe20000410000 */
[----:B------:R-:W-:Y:S01]  /*20ef0*/  ISETP.NE.AND P1, PT, R190, 0x2, PT ;  /* 0x00000002be00780c */ /* 0x000fe20003f25270 */
[-C--:B------:R-:W-:Y:S01]  /*20f00*/  FMUL.FTZ R117, R39, R10.reuse ;  /* 0x0000000a27757220 */ /* 0x080fe20000410000 */
[-C--:B------:R-:W-:Y:S01]  /*20f10*/  FMUL.FTZ R12, R47, R10.reuse ;  /* 0x0000000a2f0c7220 */ /* 0x080fe20000410000 */
[-C--:B------:R-:W-:Y:S01]  /*20f20*/  FMUL.FTZ R58, R30, R10.reuse ;  /* 0x0000000a1e3a7220 */ /* 0x080fe20000410000 */
[----:B------:R-:W-:Y:S01]  /*20f30*/  SEL R7, RZ, 0x1, P1 ;  /* 0x00000001ff077807 */ /* 0x000fe20000800000 */
        /* <DEDUP_REMOVED lines=22> */
[----:B------:R-:W-:-:S02]  /*210a0*/  LOP3.LUT R192, R192, R7, RZ, 0x3c, !PT ;  /* 0x00000007c0c07212 */ /* 0x000fc400078e3cff */
[----:B------:R-:W-:Y:S02]  /*210b0*/  SEL R190, R190, RZ, P1 ;  /* 0x000000ffbebe7207 */ /* 0x000fe40000800000 */
[----:B--2---:R-:W-:Y:S01]  /*210c0*/  R2UR UR4, R0 ;  /* 0x00000000000472ca */ /* 0x004fe200000e0000 */
[----:B------:R-:W-:-:S12]  /*210d0*/  VIADD R0, R13, 0x22860 ;  /* 0x000228600d007836 */ /* 0x000fd80000000000 */
[----:B------:R-:W-:Y:S01]  /*210e0*/  IMAD.U32 R5, RZ, RZ, UR4 ;  /* 0x00000004ff057e24 */ /* 0x000fe2000f8e00ff */
[----:B---3--:R-:W-:Y:S01]  /*210f0*/  R2UR UR4, R3 ;  /* 0x00000000030472ca */ /* 0x008fe200000e0000 */
[----:B------:R-:W-:-:S03]  /*21100*/  FMUL.FTZ R3, R24, R2 ;  /* 0x0000000218037220 */ /* 0x000fc60000410000 */
[----:B------:R-:W-:Y:S01]  /*21110*/  PRMT R0, R5, 0x654, R0 ;  /* 0x0000065405007816 */ /* 0x000fe20000000000 */
[-C--:B------:R-:W-:Y:S01]  /*21120*/  FMUL.FTZ R5, R28, R2.reuse ;  /* 0x000000021c057220 */ /* 0x080fe20000410000 */
[----:B------:R-:W-:Y:S02]  /*21130*/  FMUL.FTZ R28, R81, R2 ;  /* 0x00000002511c7220 */ /* 0x000fe40000410000 */
[----:B------:R0:W-:Y:S05]  /*21140*/  SYNCS.ARRIVE.TRANS64.RED.A1T0 RZ, [R0+URZ], RZ ;  /* 0x000000ff00ff79a7 */ /* 0x0001ea000810043f */
[----:B------:R-:W-:Y:S01]  /*21150*/  UIADD3 UR4, UR4, 0x1, URZ ;  /* 0x0000000104047890 */ /* 0x000fe2000fffe03f */
[-C--:B0-----:R-:W-:Y:S01]  /*21160*/  FMUL.FTZ R0, R55, R10.reuse ;  /* 0x0000000a37007220 */ /* 0x081fe20000410000 */
[-C--:B------:R-:W-:Y:S01]  /*21170*/  FMUL.FTZ R55, R71, R10.reuse ;  /* 0x0000000a47377220 */ /* 0x080fe20000410000 */
[----:B------:R-:W-:-:S03]  /*21180*/  FMUL.FTZ R71, R46, R10 ;  /* 0x0000000a2e477220 */ /* 0x000fc60000410000 */
[----:B------:R-:W-:Y:S02]  /*21190*/  IMAD.U32 R2, RZ, RZ, UR4 ;  /* 0x00000004ff027e24 */ /* 0x000fe4000f8e00ff */
[----:B------:R-:W-:-:S03]  /*211a0*/  FMUL.FTZ R46, R43, R10 ;  /* 0x0000000a2b2e7220 */ /* 0x000fc60000410000 */
[----:B------:R0:W-:Y:S04]  /*211b0*/  STL [R1+0xc], R2 ;  /* 0x00000c0201007387 */ /* 0x0001e80000100800 */
.L_x_1899:
[----:B------:R-:W-:Y:S05]  /*211c0*/  WARPSYNC.ALL ;  /* 0x0000000000007948 */ /* 0x000fea0003800000 */
[----:B------:R-:W0:Y:S08]  /*211d0*/  S2UR UR5, SR_CgaCtaId ;  /* 0x00000000000579c3 */ /* 0x000e300000008800 */
[----:B------:R-:W-:Y:S01]  /*211e0*/  BAR.SYNC.DEFER_BLOCKING 0x5, 0x180 ;  /* 0x0146000000007b1d */ /* 0x000fe20000010000 */
[----:B------:R-:W-:-:S05]  /*211f0*/  ISETP.NE.AND P1, PT, R224, RZ, PT ;  /* 0x000000ffe000720c */ /* 0x000fca0003f25270 */
[----:B------:R-:W-:Y:S01]  /*21200*/  UMOV UR4, 0x400 ;  /* 0x0000040000047882 */ /* 0x000fe20000000000 */
[----:B------:R-:W-:Y:S07]  /*21210*/  BSSY B0, `(.L_x_2015) ;  /* 0x00003df000007945 */ /* 0x000fee0003800000 */
[----:B------:R-:W1:Y:S01]  /*21220*/  @!P1 LDC R224, c[0x0][0xad4] ;  /* 0x0002b500ffe09b82 */ /* 0x000e620000000800 */
[----:B0-----:R-:W-:Y:S01]  /*21230*/  IMAD.U32 R2, RZ, RZ, UR5 ;  /* 0x00000005ff027e24 */ /* 0x001fe2000f8e00ff */
[----:B------:R-:W-:-:S04]  /*21240*/  ULEA UR4, UR5, UR4, 0x18 ;  /* 0x0000000405047291 */ /* 0x000fc8000f8ec03f */
[----:B------:R0:W-:Y:S02]  /*21250*/  STL [R1], R2 ;  /* 0x0000000201007387 */ /* 0x0001e40000100800 */
[----:B------:R-:W-:-:S05]  /*21260*/  IMAD.U32 R17, RZ, RZ, UR4 ;  /* 0x00000004ff117e24 */ /* 0x000fca000f8e00ff */
[----:B------:R0:W2:Y:S01]  /*21270*/  LDS.128 R204, [R17+0x228d0] ;  /* 0x0228d00011cc7984 */ /* 0x0000a20000000c00 */
[----:B------:R-:W-:Y:S06]  /*21280*/  BAR.ARV 0x4, 0x180 ;  /* 0x0106000000007b1d */ /* 0x000fec0000002000 */
[----:B------:R-:W-:Y:S05]  /*21290*/  @P0 BRA `(.L_x_2016) ;  /* 0x0000003000540947 */ /* 0x000fea0003800000 */
[----:B------:R-:W3:Y:S01]  /*212a0*/  LDL R7, [R1+0x28] ;  /* 0x0000280001077983 */ /* 0x000ee20000100800 */
[----:B------:R-:W-:Y:S01]  /*212b0*/  ULDC.64 UR4, c[0x4][0x38] ;  /* 0x01000e0000047ab9 */ /* 0x000fe20000000a00 */
[----:B------:R-:W4:Y:S01]  /*212c0*/  S2R R6, SR_SWINHI ;  /* 0x0000000000067919 */ /* 0x000f220000002f00 */
[----:B------:R-:W0:Y:S01]  /*212d0*/  S2R R13, SR_TID.X ;  /* 0x00000000000d7919 */ /* 0x000e220000002100 */
[----:B------:R-:W-:Y:S02]  /*212e0*/  MOV R62, R17 ;  /* 0x00000011003e7202 */ /* 0x000fe40000000f00 */
[----:B----4-:R-:W-:Y:S01]  /*212f0*/  MOV R63, R6 ;  /* 0x00000006003f7202 */ /* 0x010fe20000000f00 */
[----:B0-----:R-:W-:-:S05]  /*21300*/  IMAD.SHL.U32 R2, R13, 0x4, RZ ;  /* 0x000000040d027824 */ /* 0x001fca00078e00ff */
[----:B------:R-:W-:-:S04]  /*21310*/  LOP3.LUT R2, R2, 0xc, RZ, 0xc0, !PT ;  /* 0x0000000c02027812 */ /* 0x000fc800078ec0ff */
[----:B------:R-:W-:-:S05]  /*21320*/  IADD3 R10, P0, R2, UR4, RZ ;  /* 0x00000004020a7c10 */ /* 0x000fca000ff1e0ff */
[----:B------:R-:W-:Y:S01]  /*21330*/  IMAD.X R11, RZ, RZ, UR5, P0 ;  /* 0x00000005ff0b7e24 */ /* 0x000fe200080e06ff */
[----:B------:R-:W-:-:S04]  /*21340*/  LOP3.LUT P0, R2, R13, 0x3, RZ, 0xc0, !PT ;  /* 0x000000030d027812 */ /* 0x000fc8000780c0ff */
[----:B------:R-:W-:Y:S01]  /*21350*/  ISETP.EQ.OR P0, PT, R2, 0x3, !P0 ;  /* 0x000000030200780c */ /* 0x000fe20004702670 */
[----:B------:R0:W5:Y:S03]  /*21360*/  LDG.E.CONSTANT R10, desc[UR60][R10.64] ;  /* 0x0000003c0a0a7981 */ /* 0x000166000c1e9900 */
[----:B------:R-:W-:Y:S02]  /*21370*/  SEL R21, R3, R80, P0 ;  /* 0x0000005003157207 */ /* 0x000fe40000000000 */
[----:B------:R-:W-:Y:S01]  /*21380*/  SEL R3, R80, R3, P0 ;  /* 0x0000000350037207 */ /* 0x000fe20000000000 */
[----:B------:R-:W-:Y:S01]  /*21390*/  UMOV UR4, 0xffffffff ;  /* 0xffffffff00047882 */ /* 0x000fe20000000000 */
[----:B------:R-:W-:Y:S02]  /*213a0*/  SEL R13, R5, R90, P0 ;  /* 0x0000005a050d7207 */ /* 0x000fe40000000000 */
[----:B------:R-:W-:Y:S01]  /*213b0*/  SEL R5, R90, R5, P0 ;  /* 0x000000055a057207 */ /* 0x000fe20000000000 */
[----:B---3--:R-:W-:-:S03]  /*213c0*/  IMAD.WIDE R6, R7, 0x2, R62 ;  /* 0x0000000207067825 */ /* 0x008fc600078e023e */
        /* <DEDUP_REMOVED lines=8> */
[----:B------:R-:W-:Y:S01]  /*21450*/  LOP3.LUT R82, R82, R83, RZ, 0x3c, !PT ;  /* 0x0000005352527212 */ /* 0x000fe200078e3cff */
[----:B------:R-:W-:Y:S01]  /*21460*/  IMAD.X R83, RZ, RZ, R7, P1 ;  /* 0x000000ffff537224 */ /* 0x000fe200008e0607 */
[C---:B------:R-:W-:Y:S02]  /*21470*/  IADD3 R81, P2, R6.reuse, 0x4020, RZ ;  /* 0x0000402006517810 */ /* 0x040fe40007f5e0ff */
[C---:B------:R-:W-:Y:S02]  /*21480*/  IADD3 R79, P3, R6.reuse, 0x4000, RZ ;  /* 0x00004000064f7810 */ /* 0x040fe40007f7e0ff */
[C---:B------:R-:W-:Y:S02]  /*21490*/  IADD3 R103, P4, R6.reuse, 0x60, RZ ;  /* 0x0000006006677810 */ /* 0x040fe40007f9e0ff */
[----:B------:R-:W-:-:S02]  /*214a0*/  IADD3 R101, P5, R6, 0x40, RZ ;  /* 0x0000004006657810 */ /* 0x000fc40007fbe0ff */
[----:B------:R-:W-:Y:S02]  /*214b0*/  IADD3 R99, P1, R6, 0x20, RZ ;  /* 0x0000002006637810 */ /* 0x000fe40007f3e0ff */
[----:B------:R-:W-:Y:S02]  /*214c0*/  LOP3.LUT R80, R81, 0x380, RZ, 0xc0, !PT ;  /* 0x0000038051507812 */ /* 0x000fe400078ec0ff */
[----:B------:R-:W-:Y:S02]  /*214d0*/  LOP3.LUT R78, R79, 0x380, RZ, 0xc0, !PT ;  /* 0x000003804f4e7812 */ /* 0x000fe400078ec0ff */
[----:B------:R-:W-:Y:S02]  /*214e0*/  LOP3.LUT R102, R103, 0x380, RZ, 0xc0, !PT ;  /* 0x0000038067667812 */ /* 0x000fe400078ec0ff */
[----:B------:R-:W-:Y:S02]  /*214f0*/  LOP3.LUT R100, R101, 0x380, RZ, 0xc0, !PT ;  /* 0x0000038065647812 */ /* 0x000fe400078ec0ff */
[----:B------:R-:W-:-:S02]  /*21500*/  LOP3.LUT R98, R99, 0x380, RZ, 0xc0, !PT ;  /* 0x0000038063627812 */ /* 0x000fc400078ec0ff */
[----:B0-----:R-:W-:Y:S02]  /*21510*/  LOP3.LUT R11, R6, 0x380, RZ, 0xc0, !PT ;  /* 0x00000380060b7812 */ /* 0x001fe400078ec0ff */
[----:B------:R-:W-:Y:S02]  /*21520*/  SHF.R.U64 R80, R80, 0x3, RZ ;  /* 0x0000000350507819 */ /* 0x000fe400000012ff */
[----:B------:R-:W-:Y:S02]  /*21530*/  SHF.R.U64 R78, R78, 0x3, RZ ;  /* 0x000000034e4e7819 */ /* 0x000fe400000012ff */
[----:B------:R-:W-:Y:S02]  /*21540*/  SHF.R.U64 R102, R102, 0x3, RZ ;  /* 0x0000000366667819 */ /* 0x000fe400000012ff */
[----:B------:R-:W-:Y:S02]  /*21550*/  SHF.R.U64 R100, R100, 0x3, RZ ;  /* 0x0000000364647819 */ /* 0x000fe400000012ff */
[----:B------:R-:W-:-:S02]  /*21560*/  SHF.R.U64 R98, R98, 0x3, RZ ;  /* 0x0000000362627819 */ /* 0x000fc400000012ff */
        /* <DEDUP_REMOVED lines=12> */
[----:B------:R-:W-:Y:S02]  /*21630*/  MOV R84, R84 ;  /* 0x0000005400547202 */ /* 0x000fe40000000f00 */
[----:B------:R-:W-:Y:S02]  /*21640*/  MOV R104, R6 ;  /* 0x0000000600687202 */ /* 0x000fe40000000f00 */
[----:B------:R-:W-:Y:S02]  /*21650*/  MOV R82, R82 ;  /* 0x0000005200527202 */ /* 0x000fe40000000f00 */
[----:B------:R-:W-:Y:S02]  /*21660*/  MOV R80, R80 ;  /* 0x0000005000507202 */ /* 0x000fe40000000f00 */
[----:B------:R-:W-:Y:S02]  /*21670*/  MOV R78, R78 ;  /* 0x0000004e004e7202 */ /* 0x000fe40000000f00 */
[----:B------:R-:W-:-:S02]  /*21680*/  MOV R102, R102 ;  /* 0x0000006600667202 */ /* 0x000fc40000000f00 */
[----:B------:R-:W-:Y:S02]  /*21690*/  MOV R100, R100 ;  /* 0x0000006400647202 */ /* 0x000fe40000000f00 */
[----:B------:R-:W-:Y:S01]  /*216a0*/  MOV R98, R98 ;  /* 0x0000006200627202 */ /* 0x000fe20000000f00 */
[----:B------:R-:W-:Y:S06]  /*216b0*/  BRA.DIV UR4, `(.L_x_2017) ;  /* 0x000000e204647947 */ /* 0x000fec000b800000 */
[----:B------:R-:W-:Y:S01]  /*216c0*/  SEL R125, R53, R8, P0 ;  /* 0x00000008357d7207 */ /* 0x000fe20000000000 */
[----:B-----5:R-:W-:Y:S01]  /*216d0*/  SHFL.IDX PT, R21, R21, R10, 0x1c1f ;  /* 0x001c1f0a15157589 */ /* 0x020fe200000e0000 */
[----:B------:R-:W-:Y:S02]  /*216e0*/  SEL R53, R8, R53, P0 ;  /* 0x0000003508357207 */ /* 0x000fe40000000000 */
[----:B------:R-:W-:Y:S01]  /*216f0*/  SEL R49, R37, R40, P0 ;  /* 0x0000002825317207 */ /* 0x000fe20000000000 */
[----:B------:R-:W-:Y:S01]  /*21700*/  SHFL.IDX PT, R24, R125, R10, 0x1c1f ;  /* 0x001c1f0a7d187589 */ /* 0x000fe200000e0000 */
[----:B------:R-:W-:Y:S02]  /*21710*/  SEL R121, R91, R44, P0 ;  /* 0x0000002c5b797207 */ /* 0x000fe40000000000 */
[----:B------:R-:W-:Y:S02]  /*21720*/  LOP3.LUT R8, R10, 0x2, RZ, 0x3c, !PT ;  /* 0x000000020a087812 */ /* 0x000fe400078e3cff */
        /* <DEDUP_REMOVED lines=26> */
[----:B------:R-:W0:Y:S01]  /*218d0*/  SHFL.IDX PT, R0, R13, R10, 0x1c1f ;  /* 0x001c1f0a0d007589 */ /* 0x000e2200000e0000 */
        /* <DEDUP_REMOVED lines=8> */
[----:B------:R3:W4:Y:S01]  /*21960*/  SHFL.IDX PT, R26, R121, R10, 0x1c1f ;  /* 0x001c1f0a791a7589 */ /* 0x00072200000e0000 */
        /* <DEDUP_REMOVED lines=32> */
[----:B------:R-:W2:Y:S01]  /*21b70*/  SHFL.IDX PT, R115, R47, R8, 0x1c1f ;  /* 0x001c1f082f737589 */ /* 0x000ea200000e0000 */
        /* <DEDUP_REMOVED lines=8> */
[----:B------:R-:W-:Y:S01]  /*21c00*/  SHFL.IDX PT, R64, R59, R8, 0x1c1f ;  /* 0x001c1f083b407589 */ /* 0x000fe200000e0000 */
[----:B------:R-:W-:Y:S02]  /*21c10*/  SEL R29, R86, R25, P0 ;  /* 0x00000019561d7207 */ /* 0x000fe40000000000 */
[----:B------:R-:W-:Y:S01]  /*21c20*/  SEL R27, R9, R34, P0 ;  /* 0x00000022091b7207 */ /* 0x000fe20000000000 */
[----:B------:R2:W2:Y:S01]  /*21c30*/  SHFL.IDX PT, R66, R57, R8, 0x1c1f ;  /* 0x001c1f0839427589 */ /* 0x0004a200000e0000 */
[----:B------:R-:W-:-:S02]  /*21c40*/  SEL R9, R34, R9, P0 ;  /* 0x0000000922097207 */ /* 0x000fc40000000000 */
[----:B------:R-:W-:Y:S01]  /*21c50*/  SEL R25, R25, R86, P0 ;  /* 0x0000005619197207 */ /* 0x000fe20000000000 */
[----:B------:R-:W-:Y:S01]  /*21c60*/  SHFL.IDX PT, R20, R141, R10, 0x1c1f ;  /* 0x001c1f0a8d147589 */ /* 0x000fe200000e0000 */
[----:B0-----:R-:W-:Y:S02]  /*21c70*/  SEL R3, R0, R5, P0 ;  /* 0x0000000500037207 */ /* 0x001fe40000000000 */
[----:B------:R-:W-:Y:S01]  /*21c80*/  SEL R5, R5, R0, P0 ;  /* 0x0000000005057207 */ /* 0x000fe20000000000 */
[----:B------:R-:W-:Y:S01]  /*21c90*/  SHFL.IDX PT, R30, R95, R10, 0x1c1f ;  /* 0x001c1f0a5f1e7589 */ /* 0x000fe200000e0000 */
[----:B------:R-:W-:Y:S02]  /*21ca0*/  SEL R119, R6, R49, P0 ;  /* 0x0000003106777207 */ /* 0x000fe40000000000 */
[----:B---3--:R-:W-:Y:S01]  /*21cb0*/  SEL R121, R49, R6, P0 ;  /* 0x0000000631797207 */ /* 0x008fe20000000000 */
[----:B------:R-:W-:Y:S01]  /*21cc0*/  SHFL.IDX PT, R38, R107, R10, 0x1c1f ;  /* 0x001c1f0a6b267589 */ /* 0x000fe200000e0000 */
[----:B------:R-:W-:-:S02]  /*21cd0*/  SEL R90, R21, R2, P0 ;  /* 0x00000002155a7207 */ /* 0x000fc40000000000 */
[----:B------:R-:W-:Y:S01]  /*21ce0*/  SEL R92, R2, R21, P0 ;  /* 0x00000015025c7207 */ /* 0x000fe20000000000 */
[----:B------:R-:W-:Y:S01]  /*21cf0*/  SHFL.IDX PT, R81, R81, R10, 0x1c1f ;  /* 0x001c1f0a51517589 */ /* 0x000fe200000e0000 */
[----:B----4-:R-:W-:Y:S02]  /*21d00*/  SEL R0, R26, R91, P0 ;  /* 0x0000005b1a007207 */ /* 0x010fe40000000000 */
[----:B------:R-:W-:Y:S01]  /*21d10*/  SEL R6, R91, R26, P0 ;  /* 0x0000001a5b067207 */ /* 0x000fe20000000000 */
[----:B------:R-:W-:Y:S01]  /*21d20*/  SHFL.IDX PT, R83, R83, R10, 0x1c1f ;  /* 0x001c1f0a53537589 */ /* 0x000fe200000e0000 */
[----:B------:R-:W-:Y:S02]  /*21d30*/  SEL R21, R28, R93, P0 ;  /* 0x0000005d1c157207 */ /* 0x000fe40000000000 */
[----:B-1----:R-:W-:Y:S01]  /*21d40*/  SEL R91, R50, R109, P0 ;  /* 0x0000006d325b7207 */ /* 0x002fe20000000000 */
[----:B------:R-:W-:Y:S01]  /*21d50*/  SHFL.IDX PT, R77, R77, R10, 0x1c1f ;  /* 0x001c1f0a4d4d7589 */ /* 0x000fe200000e0000 */
[----:B------:R-:W-:-:S02]  /*21d60*/  SEL R112, R52, R111, P0 ;  /* 0x0000006f34707207 */ /* 0x000fc40000000000 */
[----:B------:R-:W-:Y:S01]  /*21d70*/  SEL R114, R111, R52, P0 ;  /* 0x000000346f727207 */ /* 0x000fe20000000000 */
[----:B------:R-:W-:Y:S01]  /*21d80*/  SHFL.IDX PT, R76, R73, R10, 0x1c1f ;  /* 0x001c1f0a494c7589 */ /* 0x000fe200000e0000 */
[----:B------:R-:W-:Y:S02]  /*21d90*/  SEL R109, R109, R50, P0 ;  /* 0x000000326d6d7207 */ /* 0x000fe40000000000 */
[----:B--2---:R-:W-:Y:S01]  /*21da0*/  SEL R50, R56, R115, P0 ;  /* 0x0000007338327207 */ /* 0x004fe20000000000 */
[----:B------:R-:W-:Y:S01]  /*21db0*/  SHFL.IDX PT, R39, R39, R10, 0x1c1f ;  /* 0x001c1f0a27277589 */ /* 0x000fe200000e0000 */
[----:B------:R-:W-:Y:S02]  /*21dc0*/  SEL R52, R115, R56, P0 ;  /* 0x0000003873347207 */ /* 0x000fe40000000000 */
[----:B------:R-:W-:Y:S01]  /*21dd0*/  SEL R57, R60, R117, P0 ;  /* 0x000000753c397207 */ /* 0x000fe20000000000 */
[----:B------:R-:W0:Y:S01]  /*21de0*/  SHFL.IDX PT, R51, R51, R8, 0x1c1f ;  /* 0x001c1f0833337589 */ /* 0x000e2200000e0000 */
[----:B------:R-:W-:-:S02]  /*21df0*/  SEL R59, R117, R60, P0 ;  /* 0x0000003c753b7207 */ /* 0x000fc40000000000 */
[----:B------:R-:W-:Y:S01]  /*21e00*/  SEL R56, R58, R79, P0 ;  /* 0x0000004f3a387207 */ /* 0x000fe20000000000 */
[----:B------:R-:W1:Y:S01]  /*21e10*/  SHFL.IDX PT, R53, R53, R8, 0x1c1f ;  /* 0x001c1f0835357589 */ /* 0x000e6200000e0000 */
[----:B------:R-:W-:Y:S02]  /*21e20*/  SEL R60, R66, R85, P0 ;  /* 0x00000055423c7207 */ /* 0x000fe40000000000 */
[----:B------:R-:W-:Y:S01]  /*21e30*/  SEL R58, R79, R58, P0 ;  /* 0x0000003a4f3a7207 */ /* 0x000fe20000000000 */
[----:B------:R2:W3:Y:S04]  /*21e40*/  SHFL.IDX PT, R99, R41, R8, 0x1c1f ;  /* 0x001c1f0829637589 */ /* 0x0004e800000e0000 */
[----:B------:R-:W4:Y:S04]  /*21e50*/  SHFL.IDX PT, R103, R43, R8, 0x1c1f ;  /* 0x001c1f082b677589 */ /* 0x000f2800000e0000 */
[----:B------:R-:W4:Y:S01]  /*21e60*/  SHFL.IDX PT, R68, R69, R8, 0x1c1f ;  /* 0x001c1f0845447589 */ /* 0x000f2200000e0000 */
[----:B--2---:R-:W-:-:S03]  /*21e70*/  SEL R41, R93, R28, P0 ;  /* 0x0000001c5d297207 */ /* 0x004fc60000000000 */
[----:B------:R-:W2:Y:S01]  /*21e80*/  SHFL.IDX PT, R70, R67, R8, 0x1c1f ;  /* 0x001c1f0843467589 */ /* 0x000ea200000e0000 */
[----:B------:R-:W-:Y:S02]  /*21e90*/  SEL R93, R54, R113, P0 ;  /* 0x00000071365d7207 */ /* 0x000fe40000000000 */
[----:B------:R-:W-:Y:S01]  /*21ea0*/  SEL R113, R113, R54, P0 ;  /* 0x0000003671717207 */ /* 0x000fe20000000000 */
[----:B------:R-:W2:Y:S01]  /*21eb0*/  SHFL.IDX PT, R72, R65, R8, 0x1c1f ;  /* 0x001c1f0841487589 */ /* 0x000ea200000e0000 */
[----:B------:R-:W-:Y:S02]  /*21ec0*/  SEL R54, R85, R66, P0 ;  /* 0x0000004255367207 */ /* 0x000fe40000000000 */
[----:B0-----:R-:W-:Y:S01]  /*21ed0*/  SEL R94, R20, R51, P0 ;  /* 0x00000033145e7207 */ /* 0x001fe20000000000 */
[----:B------:R0:W2:Y:S01]  /*21ee0*/  SHFL.IDX PT, R123, R55, R8, 0x1c1f ;  /* 0x001c1f08377b7589 */ /* 0x0000a200000e0000 */
[----:B------:R-:W-:Y:S02]  /*21ef0*/  SEL R96, R51, R20, P0 ;  /* 0x0000001433607207 */ /* 0x000fe40000000000 */
[----:B-1----:R-:W-:Y:S01]  /*21f00*/  SEL R125, R24, R53, P0 ;  /* 0x00000035187d7207 */ /* 0x002fe20000000000 */
[----:B------:R-:W1:Y:S01]  /*21f10*/  SHFL.IDX PT, R108, R31, R8, 0x1c1f ;  /* 0x001c1f081f6c7589 */ /* 0x000e6200000e0000 */
[----:B---3--:R-:W-:-:S02]  /*21f20*/  SEL R42, R44, R99, P0 ;  /* 0x000000632c2a7207 */ /* 0x008fc40000000000 */
[----:B------:R-:W-:Y:S01]  /*21f30*/  SEL R44, R99, R44, P0 ;  /* 0x0000002c632c7207 */ /* 0x000fe20000000000 */
[----:B------:R-:W-:Y:S01]  /*21f40*/  SHFL.IDX PT, R32, R139, R10, 0x1c1f ;  /* 0x001c1f0a8b207589 */ /* 0x000fe200000e0000 */
[----:B----4-:R-:W-:Y:S02]  /*21f50*/  SEL R40, R46, R103, P0 ;  /* 0x000000672e287207 */ /* 0x010fe40000000000 */
[----:B0-----:R-:W-:Y:S01]  /*21f60*/  SEL R55, R87, R64, P0 ;  /* 0x0000004057377207 */ /* 0x001fe20000000000 */
[----:B------:R-:W-:Y:S01]  /*21f70*/  SHFL.IDX PT, R34, R137, R10, 0x1c1f ;  /* 0x001c1f0a89227589 */ /* 0x000fe200000e0000 */
[----:B------:R-:W-:Y:S02]  /*21f80*/  SEL R65, R83, R68, P0 ;  /* 0x0000004453417207 */ /* 0x000fe40000000000 */
[----:B------:R-:W-:Y:S01]  /*21f90*/  SEL R67, R68, R83, P0 ;  /* 0x0000005344437207 */ /* 0x000fe20000000000 */
[----:B------:R-:W-:Y:S01]  /*21fa0*/  SHFL.IDX PT, R36, R135, R10, 0x1c1f ;  /* 0x001c1f0a87247589 */ /* 0x000fe200000e0000 */
[----:B--2---:R-:W-:Y:S01]  /*21fb0*/  SEL R66, R70, R81, P0 ;  /* 0x0000005146427207 */ /* 0x004fe20000000000 */
[----:B------:R-:W-:Y:S01]  /*21fc0*/  IMAD.MOV.U32 R83, RZ, RZ, RZ ;  /* 0x000000ffff537224 */ /* 0x000fe200078e00ff */
[----:B------:R-:W-:Y:S01]  /*21fd0*/  SEL R46, R103, R46, P0 ;  /* 0x0000002e672e7207 */ /* 0x000fe20000000000 */
[----:B------:R-:W-:Y:S01]  /*21fe0*/  SHFL.IDX PT, R75, R75, R10, 0x1c1f ;  /* 0x001c1f0a4b4b7589 */ /* 0x000fe200000e0000 */
[----:B------:R-:W-:-:S03]  /*21ff0*/  SEL R69, R77, R72, P0 ;  /* 0x000000484d457207 */ /* 0x000fc60000000000 */
[----:B------:R0:W-:Y:S01]  /*22000*/  SHFL.IDX PT, R86, R71, R10, 0x1c1f ;  /* 0x001c1f0a47567589 */ /* 0x0001e200000e0000 */
[----:B------:R-:W-:Y:S02]  /*22010*/  SEL R73, R76, R123, P0 ;  /* 0x0000007b4c497207 */ /* 0x000fe40000000000 */
[----:B------:R-:W-:Y:S01]  /*22020*/  SEL R123, R123, R76, P0 ;  /* 0x0000004c7b7b7207 */ /* 0x000fe20000000000 */
[----:B------:R-:W-:Y:S01]  /*22030*/  SHFL.IDX PT, R37, R37, R10, 0x1c1f ;  /* 0x001c1f0a25257589 */ /* 0x000fe200000e0000 */
[----:B-1----:R-:W-:Y:S02]  /*22040*/  SEL R116, R39, R108, P0 ;  /* 0x0000006c27747207 */ /* 0x002fe40000000000 */
[----:B------:R-:W-:Y:S01]  /*22050*/  SEL R108, R108, R39, P0 ;  /* 0x000000276c6c7207 */ /* 0x000fe20000000000 */
[----:B------:R1:W2:Y:S01]  /*22060*/  SHFL.IDX PT, R95, R7, R8, 0x1c1f ;  /* 0x001c1f08075f7589 */ /* 0x0002a200000e0000 */
[----:B0-----:R-:W-:-:S03]  /*22070*/  SEL R71, R72, R77, P0 ;  /* 0x0000004d48477207 */ /* 0x001fc60000000000 */
[----:B------:R-:W0:Y:S04]  /*22080*/  SHFL.IDX PT, R97, R97, R8, 0x1c1f ;  /* 0x001c1f0861617589 */ /* 0x000e2800000e0000 */
[----:B------:R-:W3:Y:S01]  /*22090*/  SHFL.IDX PT, R101, R101, R8, 0x1c1f ;  /* 0x001c1f0865657589 */ /* 0x000ee200000e0000 */
[----:B-1----:R-:W-:-:S03]  /*220a0*/  SEL R7, R53, R24, P0 ;  /* 0x0000001835077207 */ /* 0x002fc60000000000 */
[----:B------:R-:W-:Y:S04]  /*220b0*/  SHFL.IDX PT, R105, R105, R8, 0x1c1f ;  /* 0x001c1f0869697589 */ /* 0x000fe800000e0000 */
[----:B------:R-:W1:Y:S04]  /*220c0*/  SHFL.IDX PT, R107, R45, R8, 0x1c1f ;  /* 0x001c1f082d6b7589 */ /* 0x000e6800000e0000 */
[----:B------:R4:W1:Y:S04]  /*220d0*/  SHFL.IDX PT, R74, R61, R8, 0x1c1f ;  /* 0x001c1f083d4a7589 */ /* 0x00086800000e0000 */
[----:B------:R-:W1:Y:S01]  /*220e0*/  SHFL.IDX PT, R35, R35, R8, 0x1c1f ;  /* 0x001c1f0823237589 */ /* 0x000e6200000e0000 */
[----:B--2---:R-:W-:-:S02]  /*220f0*/  SEL R20, R30, R95, P0 ;  /* 0x0000005f1e147207 */ /* 0x004fc40000000000 */
[----:B------:R-:W-:Y:S01]  /*22100*/  SEL R2, R95, R30, P0 ;  /* 0x0000001e5f027207 */ /* 0x000fe20000000000 */
[----:B------:R-:W2:Y:S01]  /*22110*/  SHFL.IDX PT, R106, R33, R8, 0x1c1f ;  /* 0x001c1f08216a7589 */ /* 0x000ea200000e0000 */
[----:B0-----:R-:W-:Y:S02]  /*22120*/  SEL R43, R32, R97, P0 ;  /* 0x00000061202b7207 */ /* 0x001fe40000000000 */
[----:B----4-:R-:W-:Y:S01]  /*22130*/  SEL R61, R64, R87, P0 ;  /* 0x00000057403d7207 */ /* 0x010fe20000000000 */
[----:B------:R0:W4:Y:S01]  /*22140*/  SHFL.IDX PT, R4, R27, R10, 0x1c1f ;  /* 0x001c1f0a1b047589 */ /* 0x00012200000e0000 */
[----:B------:R-:W-:Y:S02]  /*22150*/  SEL R64, R81, R70, P0 ;  /* 0x0000004651407207 */ /* 0x000fe40000000000 */
[----:B------:R-:W-:Y:S01]  /*22160*/  SEL R45, R97, R32, P0 ;  /* 0x00000020612d7207 */ /* 0x000fe20000000000 */
[----:B------:R0:W0:Y:S01]  /*22170*/  SHFL.IDX PT, R29, R29, R10, 0x1c1f ;  /* 0x001c1f0a1d1d7589 */ /* 0x00002200000e0000 */
[----:B---3--:R-:W-:-:S02]  /*22180*/  SEL R47, R34, R101, P0 ;  /* 0x00000065222f7207 */ /* 0x008fc40000000000 */
[----:B------:R-:W-:Y:S01]  /*22190*/  SEL R49, R101, R34, P0 ;  /* 0x0000002265317207 */ /* 0x000fe20000000000 */
[----:B------:R3:W0:Y:S01]  /*221a0*/  SHFL.IDX PT, R10, R25, R8, 0x1c1f ;  /* 0x001c1f08190a7589 */ /* 0x00062200000e0000 */
[----:B-1----:R-:W-:Y:S02]  /*221b0*/  SEL R48, R38, R107, P0 ;  /* 0x0000006b26307207 */ /* 0x002fe40000000000 */
[----:B------:R-:W-:Y:S01]  /*221c0*/  SEL R110, R107, R38, P0 ;  /* 0x000000266b6e7207 */ /* 0x000fe20000000000 */
[----:B------:R3:W1:Y:S01]  /*221d0*/  SHFL.IDX PT, R14, R9, R8, 0x1c1f ;  /* 0x001c1f08090e7589 */ /* 0x00066200000e0000 */
[----:B------:R-:W-:Y:S02]  /*221e0*/  SEL R51, R36, R105, P0 ;  /* 0x0000006924337207 */ /* 0x000fe40000000000 */
[----:B------:R-:W-:Y:S02]  /*221f0*/  SEL R53, R105, R36, P0 ;  /* 0x0000002469357207 */ /* 0x000fe40000000000 */
[----:B------:R-:W-:-:S02]  /*22200*/  SEL R68, R75, R74, P0 ;  /* 0x0000004a4b447207 */ /* 0x000fc40000000000 */
[----:B------:R-:W-:Y:S02]  /*22210*/  SEL R70, R74, R75, P0 ;  /* 0x0000004b4a467207 */ /* 0x000fe40000000000 */
[----:B------:R-:W-:Y:S02]  /*22220*/  SEL R72, R86, R35, P0 ;  /* 0x0000002356487207 */ /* 0x000fe40000000000 */
[----:B------:R-:W-:Y:S02]  /*22230*/  SEL R122, R35, R86, P0 ;  /* 0x00000056237a7207 */ /* 0x000fe40000000000 */
[----:B--2---:R-:W-:Y:S02]  /*22240*/  SEL R79, R37, R106, P0 ;  /* 0x0000006a254f7207 */ /* 0x004fe40000000000 */
[----:B---34-:R-:W-:-:S07]  /*22250*/  SEL R81, R106, R37, P0 ;  /* 0x000000256a517207 */ /* 0x018fce0000000000 */
.L_x_2332:
[----:B------:R-:W-:Y:S05]  /*22260*/  WARPSYNC.ALL ;  /* 0x0000000000007948 */ /* 0x000fea0003800000 */
[----:B------:R-:W-:Y:S01]  /*22270*/  BAR.SYNC.DEFER_BLOCKING 0x1, 0x100 ;  /* 0x0044000000007b1d */ /* 0x000fe20000010000 */
[----:B-1----:R-:W-:Y:S02]  /*22280*/  SEL R74, R4, R14, P0 ;  /* 0x0000000e044a7207 */ /* 0x002fe40000000000 */
[----:B------:R-:W-:Y:S02]  /*22290*/  SEL R76, R14, R4, P0 ;  /* 0x000000040e4c7207 */ /* 0x000fe40000000000 */
[----:B0-----:R-:W-:Y:S01]  /*222a0*/  SEL R75, R29, R10, P0 ;  /* 0x0000000a1d4b7207 */ /* 0x001fe20000000000 */
[----:B------:R-:W-:Y:S01]  /*222b0*/  ULDC.64 UR6, c[0x0][0xc08] ;  /* 0x0003020000067ab9 */ /* 0x000fe20000000a00 */
[----:B------:R-:W-:Y:S01]  /*222c0*/  SEL R77, R10, R29, P0 ;  /* 0x0000001d0a4d7207 */ /* 0x000fe20000000000 */
[----:B------:R-:W0:Y:S01]  /*222d0*/  LDC.64 R86, c[0x0][0xc00] ;  /* 0x00030000ff567b82 */ /* 0x000e220000000a00 */
[----:B------:R-:W-:Y:S01]  /*222e0*/  ISETP.NE.U32.AND P0, PT, RZ, UR6, PT ;  /* 0x00000006ff007c0c */ /* 0x000fe2000bf05070 */
[----:B------:R-:W-:Y:S01]  /*222f0*/  ULDC.64 UR4, c[0x0][0xc00] ;  /* 0x0003000000047ab9 */ /* 0x000fe20000000a00 */
[----:B------:R-:W-:-:S02]  /*22300*/  F2FP.BF16.F32.PACK_AB R8, R3, R90 ;  /* 0x0000005a0308723e */ /* 0x000fc400000010ff */
[----:B------:R-:W-:Y:S02]  /*22310*/  ISETP.NE.AND.EX P0, PT, RZ, UR7, PT, P0 ;  /* 0x00000007ff007c0c */ /* 0x000fe4000bf05300 */
[----:B------:R-:W-:Y:S02]  /*22320*/  F2FP.BF16.F32.PACK_AB R9, R93, R50 ;  /* 0x000000325d09723e */ /* 0x000fe400000010ff */
        /* <DEDUP_REMOVED lines=11> */
[----:B0-----:R-:W-:Y:S01]  /*223e0*/  IMAD.WIDE R86, R225, 0x4, R86 ;  /* 0x00000004e1567825 */ /* 0x001fe200078e0256 */
        /* <DEDUP_REMOVED lines=11> */
[----:B------:R-:W-:Y:S02]  /*224a0*/  F2FP.BF16.F32.PACK_AB R36, R47, R40 ;  /* 0x000000282f24723e */ /* 0x000fe400000010ff */
[----:B------:R-:W-:Y:S01]  /*224b0*/  F2FP.BF16.F32.PACK_AB R37, R73, R72 ;  /* 0x000000484925723e */ /* 0x000fe200000010ff */
[----:B0-----:R-:W0:Y:S01]  /*224c0*/  @P0 LDC.64 R24, c[0x0][0xc08] ;  /* 0x00030200ff180b82 */ /* 0x001e220000000a00 */
[----:B------:R-:W-:Y:S01]  /*224d0*/  F2FP.BF16.F32.PACK_AB R38, R49, R46 ;  /* 0x0000002e3126723e */ /* 0x000fe200000010ff */
[----:B------:R-:W-:Y:S01]  /*224e0*/  STSM.16.M88.4 [R78], R32 ;  /* 0x000000204e007844 */ /* 0x000fe20000000200 */
        /* <DEDUP_REMOVED lines=11> */
[----:B------:R-:W-:-:S03]  /*225a0*/  ISETP.NE.U32.AND P3, PT, RZ, UR4, PT ;  /* 0x00000004ff007c0c */ /* 0x000fc6000bf65070 */
[----:B------:R4:W-:Y:S01]  /*225b0*/  STSM.16.M88.4 [R84], R12 ;  /* 0x0000000c54007844 */ /* 0x0009e20000000200 */
[----:B------:R-:W-:Y:S01]  /*225c0*/  BAR.SYNC.DEFER_BLOCKING 0x1, 0x100 ;  /* 0x0044000000007b1d */ /* 0x000fe20000010000 */
[----:B------:R-:W-:Y:S01]  /*225d0*/  ISETP.NE.AND.EX P3, PT, RZ, UR5, PT, P3 ;  /* 0x00000005ff007c0c */ /* 0x000fe2000bf65330 */
[----:B0-----:R-:W-:-:S04]  /*225e0*/  @P0 IMAD.WIDE R26, R225, 0x4, R24 ;  /* 0x00000004e11a0825 */ /* 0x001fc800078e0218 */
[----:B------:R-:W-:Y:S01]  /*225f0*/  ULDC UR6, c[0x0][0xa88] ;  /* 0x0002a20000067ab9 */ /* 0x000fe20000000800 */
[----:B------:R-:W-:Y:S01]  /*22600*/  ISETP.GT.AND P1, PT, R224, 0x1, PT ;  /* 0x00000001e000780c */ /* 0x000fe20003f24270 */
[----:B-1----:R-:W-:Y:S01]  /*22610*/  IMAD.U32 R29, RZ, RZ, UR6 ;  /* 0x00000006ff1d7e24 */ /* 0x002fe2000f8e00ff */
[----:B--2---:R-:W0:Y:S05]  /*22620*/  LDC R80, c[0x0][0xbe8] ;  /* 0x0002fa00ff507b82 */ /* 0x004e2a0000000800 */
[----:B------:R1:W5:Y:S04]  /*22630*/  @P3 LDG.E R83, desc[UR60][R86.64] ;  /* 0x0000003c56533981 */ /* 0x000368000c1e1900 */
[----:B------:R1:W5:Y:S01]  /*22640*/  @P0 LDG.E R29, desc[UR60][R26.64] ;  /* 0x0000003c1a1d0981 */ /* 0x000362000c1e1900 */
[----:B---3--:R-:W-:Y:S01]  /*22650*/  IMAD.MOV.U32 R8, RZ, RZ, 0x9b8 ;  /* 0x000009b8ff087424 */ /* 0x008fe200078e00ff */
[----:B0-----:R-:W-:-:S04]  /*22660*/  ISETP.NE.AND P2, PT, R80, 0x1, PT ;  /* 0x000000015000780c */ /* 0x001fc80003f45270 */
[----:B------:R-:W-:-:S04]  /*22670*/  SEL R8, R8, 0x978, P1 ;  /* 0x0000097808087807 */ /* 0x000fc80000800000 */
[----:B----4-:R1:W0:Y:S08]  /*22680*/  LDC.64 R14, c[0x0][R8+0x220] ;  /* 0x00008800080e7b82 */ /* 0x0102300000000a00 */
[----:B------:R1:W2:Y:S08]  /*22690*/  LDC.64 R24, c[0x0][R8+0x218] ;  /* 0x0000860008187b82 */ /* 0x0002b00000000a00 */
[----:B------:R1:W3:Y:S01]  /*226a0*/  LDC.64 R10, c[0x0][R8+0x228] ;  /* 0x00008a00080a7b82 */ /* 0x0002e20000000a00 */
[----:B------:R-:W-:Y:S05]  /*226b0*/  @P0 BRA `(.L_x_2018) ;  /* 0x0000000000100947 */ /* 0x000fea0003800000 */
[----:B------:R-:W-:Y:S05]  /*226c0*/  @!P3 BRA `(.L_x_2018) ;  /* 0x00000000000cb947 */ /* 0x000fea0003800000 */
[----:B------:R-:W4:Y:S04]  /*226d0*/  LDG.E R4, desc[UR60][R86.64] ;  /* 0x0000003c56047981 */ /* 0x000f28000c1e1900 */
[----:B-----5:R-:W4:Y:S02]  /*226e0*/  LDG.E R29, desc[UR60][R86.64+0x4] ;  /* 0x0000043c561d7981 */ /* 0x020f24000c1e1900 */
[----:B----4-:R-:W-:-:S07]  /*226f0*/  IMAD.IADD R29, R29, 0x1, -R4 ;  /* 0x000000011d1d7824 */ /* 0x010fce00078e0a04 */
.L_x_2018:
[----:B------:R-:W4:Y:S01]  /*22700*/  LDL R28, [R1+0x24] ;  /* 0x00002400011c7983 */ /* 0x000f220000100800 */
[----:B-1----:R-:W1:Y:S01]  /*22710*/  LDC.64 R8, c[0x0][R8+0x210] ;  /* 0x0000840008087b82 */ /* 0x002e620000000a00 */
[----:B------:R-:W-:Y:S01]  /*22720*/  ISETP.NE.U32.AND P0, PT, RZ, UR4, PT ;  /* 0x00000004ff007c0c */ /* 0x000fe2000bf05070 */
[----:B------:R-:W-:Y:S01]  /*22730*/  IMAD.IADD R37, R208, 0x1, R201 ;  /* 0x00000001d0257824 */ /* 0x000fe200078e02c9 */
[----:B------:R-:W-:Y:S01]  /*22740*/  SHF.R.S32.HI R27, RZ, 0x1f, R225 ;  /* 0x0000001fff1b7819 */ /* 0x000fe200000114e1 */
[-C--:B--2---:R-:W-:Y:S01]  /*22750*/  IMAD R31, R25, R195.reuse, RZ ;  /* 0x000000c3191f7224 */ /* 0x084fe200078e02ff */
[----:B------:R-:W-:Y:S01]  /*22760*/  ISETP.NE.AND.EX P0, PT, RZ, UR5, PT, P0 ;  /* 0x00000005ff007c0c */ /* 0x000fe2000bf05300 */
[----:B------:R-:W-:Y:S02]  /*22770*/  IMAD.WIDE.U32 R24, R24, R195, RZ ;  /* 0x000000c318187225 */ /* 0x000fe400078e00ff */
[----:B------:R-:W2:Y:S01]  /*22780*/  @P2 LDC R26, c[0x0][0xbec] ;  /* 0x0002fb00ff1a2b82 */ /* 0x000ea20000000800 */
[----:B------:R-:W-:Y:S01]  /*22790*/  SEL R85, R225, RZ, !P0 ;  /* 0x000000ffe1557207 */ /* 0x000fe20004000000 */
[----:B------:R-:W-:Y:S01]  /*227a0*/  IMAD.IADD R25, R25, 0x1, R31 ;  /* 0x0000000119197824 */ /* 0x000fe200078e021f */
[----:B------:R-:W-:Y:S01]  /*227b0*/  SEL R27, R27, RZ, !P0 ;  /* 0x000000ff1b1b7207 */ /* 0x000fe20004000000 */
[----:B-----5:R-:W-:-:S02]  /*227c0*/  IMAD R78, R29, R80, RZ ;  /* 0x000000501d4e7224 */ /* 0x020fc400078e02ff */
[----:B0-----:R-:W-:Y:S02]  /*227d0*/  IMAD R4, R15, R85, RZ ;  /* 0x000000550f047224 */ /* 0x001fe400078e02ff */
[----:B------:R-:W0:Y:S02]  /*227e0*/  @P2 LDC R35, c[0x0][0xbf0] ;  /* 0x0002fc00ff232b82 */ /* 0x000e240000000800 */
[----:B------:R-:W-:Y:S01]  /*227f0*/  IMAD R33, R14, R27, R4 ;  /* 0x0000001b0e217224 */ /* 0x000fe200078e0204 */
[----:B------:R-:W-:Y:S01]  /*22800*/  SEL R27, R226, RZ, P1 ;  /* 0x000000ffe21b7207 */ /* 0x000fe20000800000 */
[----:B------:R-:W-:-:S04]  /*22810*/  IMAD.WIDE.U32 R14, R14, R85, RZ ;  /* 0x000000550e0e7225 */ /* 0x000fc800078e00ff */
[----:B------:R-:W1:Y:S01]  /*22820*/  LDC.64 R12, c[0x0][0xba8] ;  /* 0x0002ea00ff0c7b82 */ /* 0x000e620000000a00 */
[----:B------:R-:W-:Y:S01]  /*22830*/  IMAD.IADD R33, R15, 0x1, R33 ;  /* 0x000000010f217824 */ /* 0x000fe200078e0221 */
[----:B------:R-:W-:Y:S01]  /*22840*/  IADD3 R24, P0, P3, R14, R24, R83 ;  /* 0x000000180e187210 */ /* 0x000fe20007b1e053 */
[----:B------:R-:W-:Y:S01]  /*22850*/  IMAD.MOV.U32 R15, RZ, RZ, R37 ;  /* 0x000000ffff0f7224 */ /* 0x000fe200078e0025 */
[----:B------:R-:W-:Y:S01]  /*22860*/  SHF.R.S32.HI R14, RZ, 0x1f, R83 ;  /* 0x0000001fff0e7819 */ /* 0x000fe20000011453 */
[-C--:B---3--:R-:W-:Y:S02]  /*22870*/  IMAD R31, R11, R27.reuse, RZ ;  /* 0x0000001b0b1f7224 */ /* 0x088fe400078e02ff */
[----:B------:R-:W-:Y:S01]  /*22880*/  IMAD.WIDE.U32 R10, R10, R27, RZ ;  /* 0x0000001b0a0a7225 */ /* 0x000fe200078e00ff */
[----:B------:R-:W-:-:S03]  /*22890*/  IADD3.X R25, R33, R25, R14, P0, P3 ;  /* 0x0000001921197210 */ /* 0x000fc600007e640e */
[----:B--2---:R-:W-:-:S04]  /*228a0*/  @P2 IMAD.HI.U32 R4, R37, R26, RZ ;  /* 0x0000001a25042227 */ /* 0x004fc800078e00ff */
[----:B------:R-:W-:Y:S01]  /*228b0*/  IMAD.IADD R31, R11, 0x1, R31 ;  /* 0x000000010b1f7824 */ /* 0x000fe200078e021f */
[----:B0-----:R-:W-:-:S04]  /*228c0*/  @P2 SHF.R.U32.HI R15, RZ, R35, R4 ;  /* 0x00000023ff0f2219 */ /* 0x001fc80000011604 */
[----:B------:R-:W-:Y:S01]  /*228d0*/  IADD3 R10, P0, P3, R15, R24, R10 ;  /* 0x000000180f0a7210 */ /* 0x000fe20007b1e00a */
[--C-:B------:R-:W-:Y:S01]  /*228e0*/  IMAD.MOV R27, RZ, RZ, -R15.reuse ;  /* 0x000000ffff1b7224 */ /* 0x100fe200078e0a0f */
[----:B------:R-:W-:Y:S01]  /*228f0*/  SHF.R.S32.HI R4, RZ, 0x1f, R15 ;  /* 0x0000001fff047819 */ /* 0x000fe2000001140f */
[----:B-1----:R-:W0:Y:S02]  /*22900*/  @!P1 LDC R12, c[0x0][0xb50] ;  /* 0x0002d400ff0c9b82 */ /* 0x002e240000000800 */
[----:B------:R-:W-:Y:S01]  /*22910*/  IMAD R15, R80, R27, R37 ;  /* 0x0000001b500f7224 */ /* 0x000fe200078e0225 */
[----:B------:R-:W-:-:S03]  /*22920*/  IADD3.X R11, R4, R25, R31, P0, P3 ;  /* 0x00000019040b7210 */ /* 0x000fc600007e641f */
[-C--:B------:R-:W-:Y:S01]  /*22930*/  IMAD R4, R9, R15.reuse, RZ ;  /* 0x0000000f09047224 */ /* 0x080fe200078e02ff */
[----:B------:R-:W-:Y:S01]  /*22940*/  SHF.R.S32.HI R25, RZ, 0x1f, R15 ;  /* 0x0000001fff197819 */ /* 0x000fe2000001140f */
[C---:B------:R-:W-:Y:S01]  /*22950*/  IMAD.WIDE.U32 R10, R8.reuse, R15, R10 ;  /* 0x0000000f080a7225 */ /* 0x040fe200078e000a */
[----:B------:R-:W1:Y:S03]  /*22960*/  @!P1 LDC R13, c[0x0][0xb54] ;  /* 0x0002d500ff0d9b82 */ /* 0x000e660000000800 */
[----:B------:R-:W-:-:S04]  /*22970*/  IMAD R25, R8, R25, R4 ;  /* 0x0000001908197224 */ /* 0x000fc800078e0204 */
[----:B------:R-:W-:Y:S01]  /*22980*/  IMAD.IADD R4, R11, 0x1, R25 ;  /* 0x000000010b047824 */ /* 0x000fe200078e0219 */
[----:B0-----:R-:W-:-:S05]  /*22990*/  LEA R12, P0, R10, R12, 0x2 ;  /* 0x0000000c0a0c7211 */ /* 0x001fca00078010ff */
[----:B------:R-:W-:Y:S01]  /*229a0*/  SHFL.IDX PT, R8, R12, RZ, 0x1c1f ;  /* 0x001c1fff0c087589 */ /* 0x000fe200000e0000 */
[----:B-1----:R-:W-:-:S03]  /*229b0*/  LEA.HI.X R4, R10, R13, R4, 0x2, P0 ;  /* 0x0000000d0a047211 */ /* 0x002fc600000f1404 */
[----:B------:R-:W-:Y:S01]  /*229c0*/  SHFL.IDX PT, R10, R12, 0x1, 0x1c1f ;  /* 0x003c1f000c0a7f89 */ /* 0x000fe200000e0000 */
[----:B------:R-:W-:-:S03]  /*229d0*/  LOP3.LUT P0, RZ, R229, 0x3, RZ, 0xc0, !PT ;  /* 0x00000003e5ff7812 */ /* 0x000fc6000780c0ff */
[----:B------:R-:W0:Y:S04]  /*229e0*/  SHFL.IDX PT, R9, R4, RZ, 0x1c1f ;  /* 0x001c1fff04097589 */ /* 0x000e2800000e0000 */
[----:B------:R-:W1:Y:S01]  /*229f0*/  SHFL.IDX PT, R11, R4, 0x1, 0x1c1f ;  /* 0x003c1f00040b7f89 */ /* 0x000e6200000e0000 */
[----:B----4-:R-:W-:-:S04]  /*22a00*/  IMAD.IADD R25, R28, 0x1, R201 ;  /* 0x000000011c197824 */ /* 0x010fc800078e02c9 */
[C---:B------:R-:W-:Y:S01]  /*22a10*/  VIADD R31, R25.reuse, 0x8 ;  /* 0x00000008191f7836 */ /* 0x040fe20000000000 */
[----:B------:R-:W-:-:S04]  /*22a20*/  ISETP.GE.OR P3, PT, R25, R78, P0 ;  /* 0x0000004e1900720c */ /* 0x000fc80000766670 */
[----:B------:R-:W-:-:S09]  /*22a30*/  ISETP.GE.OR P0, PT, R31, R78, P0 ;  /* 0x0000004e1f00720c */ /* 0x000fd20000706670 */
[----:B0-----:R0:W-:Y:S04]  /*22a40*/  @!P3 ST.E desc[UR60][R8.64], R88 ;  /* 0x000000580800b985 */ /* 0x0011e8000c10193c */
[----:B-1----:R0:W-:Y:S01]  /*22a50*/  @!P0 ST.E desc[UR60][R10.64], R89 ;  /* 0x000000590a008985 */ /* 0x0021e2000c10193c */
[----:B------:R-:W-:Y:S05]  /*22a60*/  @P1 BRA `(.L_x_2019) ;  /* 0x0000000800a41947 */ /* 0x000fea0003800000 */
[----:B------:R-:W-:Y:S01]  /*22a70*/  IMAD R3, R227, 0x40, R209 ;  /* 0x00000040e3037824 */ /* 0x000fe200078e02d1 */
[----:B0-----:R-:W0:Y:S01]  /*22a80*/  @P2 LDC R11, c[0x0][0xbec] ;  /* 0x0002fb00ff0b2b82 */ /* 0x001e220000000800 */
[----:B------:R-:W-:Y:S02]  /*22a90*/  ULDC.64 UR4, c[0x0][0xaa0] ;  /* 0x0002a80000047ab9 */ /* 0x000fe40000000a00 */
[----:B------:R-:W-:-:S03]  /*22aa0*/  IMAD.WIDE R62, R3, 0x2, R62 ;  /* 0x00000002033e7825 */ /* 0x000fc600078e023e */
[C---:B------:R-:W-:Y:S02]  /*22ab0*/  IADD3 R41, P0, R62.reuse, 0x2000, RZ ;  /* 0x000020003e297810 */ /* 0x040fe40007f1e0ff */
[----:B------:R-:W1:Y:S01]  /*22ac0*/  @P2 LDC R13, c[0x0][0xbf0] ;  /* 0x0002fc00ff0d2b82 */ /* 0x000e620000000800 */
        /* <DEDUP_REMOVED lines=9> */
[----:B------:R-:W-:Y:S01]  /*22b60*/  IMAD.X R45, RZ, RZ, R63, P5 ;  /* 0x000000ffff2d7224 */ /* 0x000fe200028e063f */
[----:B------:R-:W-:Y:S01]  /*22b70*/  LOP3.LUT R0, R3, 0x380, RZ, 0xc0, !PT ;  /* 0x0000038003007812 */ /* 0x000fe200078ec0ff */
[----:B------:R-:W-:Y:S01]  /*22b80*/  IMAD R14, R14, UR4, RZ ;  /* 0x000000040e0e7c24 */ /* 0x000fe2000f8e02ff */
        /* <DEDUP_REMOVED lines=11> */
[----:B------:R-:W-:Y:S01]  /*22c40*/  LOP3.LUT R5, R62, 0x380, RZ, 0xc0, !PT ;  /* 0x000003803e057812 */ /* 0x000fe200078ec0ff */
[C---:B------:R-:W-:Y:S01]  /*22c50*/  IMAD R9, R83.reuse, UR5, R14 ;  /* 0x0000000553097c24 */ /* 0x040fe2000f8e020e */
[----:B------:R-:W-:Y:S01]  /*22c60*/  LOP3.LUT R4, R0, R3, RZ, 0x3c, !PT ;  /* 0x0000000300047212 */ /* 0x000fe200078e3cff */
[----:B------:R-:W-:Y:S01]  /*22c70*/  IMAD.WIDE.U32 R2, R83, UR4, RZ ;  /* 0x0000000453027c25 */ /* 0x000fe2000f8e00ff */
[----:B------:R-:W-:Y:S01]  /*22c80*/  SHF.R.U64 R36, R36, 0x3, RZ ;  /* 0x0000000324247819 */ /* 0x000fe200000012ff */
[----:B------:R-:W-:Y:S01]  /*22c90*/  ULDC.64 UR4, c[0x0][0xae8] ;  /* 0x0002ba0000047ab9 */ /* 0x000fe20000000a00 */
[----:B------:R-:W-:Y:S02]  /*22ca0*/  SHF.R.U64 R32, R32, 0x3, RZ ;  /* 0x0000000320207819 */ /* 0x000fe400000012ff */
[----:B------:R-:W-:-:S02]  /*22cb0*/  SHF.R.U64 R28, R28, 0x3, RZ ;  /* 0x000000031c1c7819 */ /* 0x000fc400000012ff */
[----:B------:R-:W-:Y:S02]  /*22cc0*/  SHF.R.U64 R24, R24, 0x3, RZ ;  /* 0x0000000318187819 */ /* 0x000fe400000012ff */
[----:B------:R-:W-:Y:S01]  /*22cd0*/  SHF.R.U64 R5, R5, 0x3, RZ ;  /* 0x0000000305057819 */ /* 0x000fe200000012ff */
[----:B------:R-:W-:Y:S01]  /*22ce0*/  IMAD.IADD R3, R3, 0x1, R9 ;  /* 0x0000000103037824 */ /* 0x000fe200078e0209 */
[----:B------:R-:W-:Y:S01]  /*22cf0*/  LOP3.LUT R36, R36, R37, RZ, 0x3c, !PT ;  /* 0x0000002524247212 */ /* 0x000fe200078e3cff */
[----:B------:R-:W-:Y:S01]  /*22d00*/  IMAD R0, R223, 0x20, R227 ;  /* 0x00000020df007824 */ /* 0x000fe200078e02e3 */
        /* <DEDUP_REMOVED lines=8> */
[----:B------:R-:W-:Y:S01]  /*22d90*/  SHF.R.S32.HI R8, RZ, 0x1f, R85 ;  /* 0x0000001fff087819 */ /* 0x000fe20000011455 */
[----:B------:R-:W-:Y:S01]  /*22da0*/  IMAD.X R5, RZ, RZ, R63, P0 ;  /* 0x000000ffff057224 */ /* 0x000fe200000e063f */
[----:B------:R-:W5:Y:S01]  /*22db0*/  LD.E.128 R36, desc[UR60][R36.64] ;  /* 0x0000003c24247980 */ /* 0x000f62000c101d00 */
[----:B------:R-:W-:-:S03]  /*22dc0*/  IMAD.WIDE.U32 R2, R195, UR4, R2 ;  /* 0x00000004c3027c25 */ /* 0x000fc6000f8e0002 */
[----:B------:R2:W5:Y:S01]  /*22dd0*/  LD.E.128 R48, desc[UR60][R62.64] ;  /* 0x0000003c3e307980 */ /* 0x000562000c101d00 */
[----:B------:R-:W-:Y:S02]  /*22de0*/  IMAD.IADD R10, R201, 0x1, R0 ;  /* 0x00000001c90a7824 */ /* 0x000fe400078e0200 */
[----:B------:R-:W-:Y:S01]  /*22df0*/  IMAD R3, R195, UR5, R3 ;  /* 0x00000005c3037c24 */ /* 0x000fe2000f8e0203 */
[----:B------:R-:W5:Y:S01]  /*22e00*/  LD.E.128 R32, desc[UR60][R32.64] ;  /* 0x0000003c20207980 */ /* 0x000f62000c101d00 */
[----:B------:R-:W-:Y:S01]  /*22e10*/  ULDC.64 UR4, c[0x0][0xaf0] ;  /* 0x0002bc0000047ab9 */ /* 0x000fe20000000a00 */
[----:B0-----:R-:W-:Y:S02]  /*22e20*/  @P2 IMAD.HI.U32 R0, R10, R11, RZ ;  /* 0x0000000b0a002227 */ /* 0x001fe400078e00ff */
[----:B------:R-:W5:Y:S04]  /*22e30*/  LD.E.128 R28, desc[UR60][R28.64] ;  /* 0x0000003c1c1c7980 */ /* 0x000f68000c101d00 */
[----:B------:R-:W5:Y:S01]  /*22e40*/  LD.E.128 R24, desc[UR60][R24.64] ;  /* 0x0000003c18187980 */ /* 0x000f62000c101d00 */
[----:B------:R-:W-:-:S03]  /*22e50*/  IMAD R8, R8, UR4, RZ ;  /* 0x0000000408087c24 */ /* 0x000fc6000f8e02ff */
[----:B------:R-:W5:Y:S01]  /*22e60*/  LD.E.128 R4, desc[UR60][R4.64] ;  /* 0x0000003c04047980 */ /* 0x000f62000c101d00 */
[----:B------:R-:W-:Y:S01]  /*22e70*/  @!PT LDS RZ, [RZ] ;  /* 0x00000000fffff984 */ /* 0x000fe20000000800 */
[----:B------:R-:W-:Y:S01]  /*22e80*/  @!PT LDS RZ, [RZ] ;  /* 0x00000000fffff984 */ /* 0x000fe20000000800 */
[----:B------:R-:W-:Y:S01]  /*22e90*/  @!PT LDS RZ, [RZ] ;  /* 0x00000000fffff984 */ /* 0x000fe20000000800 */
[----:B------:R-:W-:Y:S01]  /*22ea0*/  @!PT LDS RZ, [RZ] ;  /* 0x00000000fffff984 */ /* 0x000fe20000000800 */
[----:B------:R0:W-:Y:S06]  /*22eb0*/  MEMBAR.ALL.CTA ;  /* 0x0000000000007992 */ /* 0x0001ec0000008000 */
[----:B0-----:R-:W0:Y:S01]  /*22ec0*/  FENCE.VIEW.ASYNC.S ;  /* 0x00000000000073c6 */ /* 0x001e220000000000 */
[----:B------:R-:W-:Y:S01]  /*22ed0*/  IMAD.MOV.U32 R9, RZ, RZ, R10 ;  /* 0x000000ffff097224 */ /* 0x000fe200078e000a */
[----:B-1----:R-:W-:Y:S01]  /*22ee0*/  @P2 SHF.R.U32.HI R9, RZ, R13, R0 ;  /* 0x0000000dff092219 */ /* 0x002fe20000011600 */
[----:B------:R-:W-:-:S02]  /*22ef0*/  IMAD R11, R85, UR5, R8 ;  /* 0x00000005550b7c24 */ /* 0x000fc4000f8e0208 */
[----:B------:R-:W-:Y:S01]  /*22f00*/  IMAD.WIDE.U32 R2, R85, UR4, R2 ;  /* 0x0000000455027c25 */ /* 0x000fe2000f8e0002 */
[----:B------:R-:W-:Y:S01]  /*22f10*/  SHF.R.S32.HI R0, RZ, 0x1f, R9 ;  /* 0x0000001fff007819 */ /* 0x000fe20000011409 */
[----:B------:R-:W-:Y:S02]  /*22f20*/  ULDC.64 UR4, c[0x0][0xae0] ;  /* 0x0002b80000047ab9 */ /* 0x000fe40000000a00 */
[----:B------:R-:W-:Y:S02]  /*22f30*/  IMAD.IADD R3, R3, 0x1, R11 ;  /* 0x0000000103037824 */ /* 0x000fe400078e020b */
[----:B------:R-:W-:Y:S02]  /*22f40*/  IMAD.MOV R11, RZ, RZ, -R9 ;  /* 0x000000ffff0b7224 */ /* 0x000fe400078e0a09 */
[----:B------:R-:W-:Y:S02]  /*22f50*/  IMAD R8, R0, UR4, RZ ;  /* 0x0000000400087c24 */ /* 0x000fe4000f8e02ff */
[----:B------:R-:W-:-:S02]  /*22f60*/  VIADD R0, R17, 0x22820 ;  /* 0x0002282011007836 */ /* 0x000fc40000000000 */
[----:B------:R-:W-:Y:S02]  /*22f70*/  IMAD R11, R80, R11, R10 ;  /* 0x0000000b500b7224 */ /* 0x000fe400078e020a */
[C---:B------:R-:W-:Y:S01]  /*22f80*/  IMAD R13, R9.reuse, UR5, R8 ;  /* 0x00000005090d7c24 */ /* 0x040fe2000f8e0208 */
[----:B------:R-:W-:Y:S01]  /*22f90*/  PRMT R0, RZ, 0x654, R0 ;  /* 0x00000654ff007816 */ /* 0x000fe20000000000 */
[----:B------:R-:W-:Y:S01]  /*22fa0*/  IMAD.WIDE.U32 R2, R9, UR4, R2 ;  /* 0x0000000409027c25 */ /* 0x000fe2000f8e0002 */
[----:B------:R-:W-:Y:S01]  /*22fb0*/  SHF.R.S32.HI R8, RZ, 0x1f, R11 ;  /* 0x0000001fff087819 */ /* 0x000fe2000001140b */
[----:B------:R-:W-:Y:S01]  /*22fc0*/  ULDC.64 UR4, c[0x0][0xad8] ;  /* 0x0002b60000047ab9 */ /* 0x000fe20000000a00 */
[----:B0-----:R0:W-:Y:S01]  /*22fd0*/  SYNCS.ARRIVE.TRANS64.RED.A1T0 RZ, [R0+URZ], RZ ;  /* 0x000000ff00ff79a7 */ /* 0x0011e2000810043f */
[----:B------:R-:W-:Y:S02]  /*22fe0*/  IMAD.IADD R3, R3, 0x1, R13 ;  /* 0x0000000103037824 */ /* 0x000fe400078e020d */
[----:B0-----:R-:W-:-:S02]  /*22ff0*/  IMAD R0, R8, UR4, RZ ;  /* 0x0000000408007c24 */ /* 0x001fc4000f8e02ff */
[----:B------:R-:W-:-:S04]  /*23000*/  IMAD.WIDE.U32 R8, R11, UR4, R2 ;  /* 0x000000040b087c25 */ /* 0x000fc8000f8e0002 */
[----:B------:R-:W-:Y:S01]  /*23010*/  IMAD R3, R11, UR5, R0 ;  /* 0x000000050b037c24 */ /* 0x000fe2000f8e0200 */
[----:B------:R-:W-:Y:S02]  /*23020*/  ULDC.64 UR4, c[0x0][0xa80] ;  /* 0x0002a00000047ab9 */ /* 0x000fe40000000a00 */
[----:B------:R-:W-:Y:S01]  /*23030*/  LEA R2, P0, R8, UR4, 0x1 ;  /* 0x0000000408027c11 */ /* 0x000fe2000f8008ff */
[----:B------:R-:W-:Y:S01]  /*23040*/  IMAD.IADD R3, R9, 0x1, R3 ;  /* 0x0000000109037824 */ /* 0x000fe200078e0203 */
[----:B------:R-:W-:Y:S01]  /*23050*/  UMOV UR4, 0xffffffff ;  /* 0xffffffff00047882 */ /* 0x000fe20000000000 */
[----:B------:R-:W-:-:S03]  /*23060*/  SHF.R.S32.HI R10, RZ, 0x1f, R209 ;  /* 0x0000001fff0a7819 */ /* 0x000fc600000114d1 */
[----:B------:R-:W-:Y:S02]  /*23070*/  LEA.HI.X R3, R8, UR5, R3, 0x1, P0 ;  /* 0x0000000508037c11 */ /* 0x000fe400080f0c03 */
[----:B------:R-:W-:Y:S01]  /*23080*/  SHF.R.S32.HI R21, RZ, 0x1f, R218 ;  /* 0x0000001fff157819 */ /* 0x000fe200000114da */
[----:B--2---:R-:W-:Y:S06]  /*23090*/  BRA.DIV UR4, `(.L_x_2020) ;  /* 0x000000e604587947 */ /* 0x004fec000b800000 */
[----:B------:R0:W1:Y:S04]  /*230a0*/  SHFL.IDX PT, R0, R3, RZ, 0x181f ;  /* 0x00181fff03007589 */ /* 0x00006800000e0000 */
[----:B------:R0:W2:Y:S02]  /*230b0*/  SHFL.IDX PT, R14, R2, RZ, 0x181f ;  /* 0x00181fff020e7589 */ /* 0x0000a400000e0000 */
.L_x_2335:
[----:B------:R-:W-:Y:S01]  /*230c0*/  IMAD.IADD R201, R227, 0x1, R201 ;  /* 0x00000001e3c97824 */ /* 0x000fe200078e02c9 */
[----:B------:R-:W-:Y:S04]  /*230d0*/  BSSY B1, `(.L_x_2021) ;  /* 0x000000c000017945 */ /* 0x000fe80003800000 */
[----:B------:R-:W-:-:S13]  /*230e0*/  ISETP.GE.AND P0, PT, R201, R78, PT ;  /* 0x0000004ec900720c */ /* 0x000fda0003f06270 */
[----:B------:R-:W-:Y:S05]  /*230f0*/  @P0 BRA `(.L_x_2022) ;  /* 0x0000000000240947 */ /* 0x000fea0003800000 */
[----:B------:R-:W-:Y:S02]  /*23100*/  ULDC UR4, c[0x0][0xac8] ;  /* 0x0002b20000047ab9 */ /* 0x000fe40000000800 */
[----:B------:R-:W-:Y:S02]  /*23110*/  ISETP.GE.AND P0, PT, R209, UR4, PT ;  /* 0x00000004d1007c0c */ /* 0x000fe4000bf06270 */
[----:B------:R-:W-:-:S11]  /*23120*/  ISETP.GE.AND P1, PT, R218, UR4, PT ;  /* 0x00000004da007c0c */ /* 0x000fd6000bf26270 */
[CC--:B--2---:R-:W-:Y:S02]  /*23130*/  @!P0 LEA R8, P2, R209.reuse, R14.reuse, 0x1 ;  /* 0x0000000ed1088211 */ /* 0x0c4fe400078408ff */
[C---:B------:R-:W-:Y:S02]  /*23140*/  @!P1 LEA R14, P3, R218.reuse, R14, 0x1 ;  /* 0x0000000eda0e9211 */ /* 0x040fe400078608ff */
[-C--:B-1----:R-:W-:Y:S02]  /*23150*/  @!P0 LEA.HI.X R9, R209, R0.reuse, R10, 0x1, P2 ;  /* 0x00000000d1098211 */ /* 0x082fe400010f0c0a */
[----:B------:R-:W-:-:S03]  /*23160*/  @!P1 LEA.HI.X R15, R218, R0, R21, 0x1, P3 ;  /* 0x00000000da0f9211 */ /* 0x000fc600018f0c15 */
[----:B-----5:R3:W-:Y:S04]  /*23170*/  @!P0 ST.E.128 desc[UR60][R8.64], R48 ;  /* 0x0000003008008985 */ /* 0x0207e8000c101d3c */
[----:B------:R3:W-:Y:S02]  /*23180*/  @!P1 ST.E.128 desc[UR60][R14.64], R32 ;  /* 0x000000200e009985 */ /* 0x0007e4000c101d3c */
.L_x_2022:
[----:B------:R-:W-:Y:S05]  /*23190*/  BSYNC B1 ;  /* 0x0000000000017941 */ /* 0x000fea0003800000 */
.L_x_2021:
[----:B------:R-:W-:-:S03]  /*231a0*/  UMOV UR4, 0xffffffff ;  /* 0xffffffff00047882 */ /* 0x000fc60000000000 */
[----:B------:R-:W-:Y:S05]  /*231b0*/  BRA.DIV UR4, `(.L_x_2023) ;  /* 0x000000e604447947 */ /* 0x000fea000b800000 */
[----:B-1----:R1:W4:Y:S04]  /*231c0*/  SHFL.IDX PT, R0, R3, 0x1, 0x181f ;  /* 0x00381f0003007f89 */ /* 0x00232800000e0000 */
[----:B--23--:R1:W2:Y:S02]  /*231d0*/  SHFL.IDX PT, R14, R2, 0x1, 0x181f ;  /* 0x00381f00020e7f89 */ /* 0x00c2a400000e0000 */
.L_x_2339:
[----:B------:R-:W-:Y:S01]  /*231e0*/  VIADD R9, R201, 0x20 ;  /* 0x00000020c9097836 */ /* 0x000fe20000000000 */
        /* <DEDUP_REMOVED lines=8> */
[-C--:B----4-:R-:W-:Y:S02]  /*23270*/  @!P2 LEA.HI.X R9, R209, R0.reuse, R10, 0x1, P0 ;  /* 0x00000000d109a211 */ /* 0x090fe400000f0c0a */
[----:B------:R-:W-:-:S03]  /*23280*/  @!P3 LEA.HI.X R15, R218, R0, R21, 0x1, P1 ;  /* 0x00000000da0fb211 */ /* 0x000fc600008f0c15 */
[----:B-----5:R3:W-:Y:S04]  /*23290*/  @!P2 ST.E.128 desc[UR60][R8.64], R44 ;  /* 0x0000002c0800a985 */ /* 0x0207e8000c101d3c */
[----:B------:R3:W-:Y:S02]  /*232a0*/  @!P3 ST.E.128 desc[UR60][R14.64], R28 ;  /* 0x0000001c0e00b985 */ /* 0x0007e4000c101d3c */
.L_x_2025:
[----:B------:R-:W-:Y:S05]  /*232b0*/  BSYNC B1 ;  /* 0x0000000000017941 */ /* 0x000fea0003800000 */
.L_x_2024:
[----:B------:R-:W-:-:S03]  /*232c0*/  UMOV UR4, 0xffffffff ;  /* 0xffffffff00047882 */ /* 0x000fc60000000000 */
[----:B------:R-:W-:Y:S05]  /*232d0*/  BRA.DIV UR4, `(.L_x_2026) ;  /* 0x000000e604447947 */ /* 0x000fea000b800000 */
[----:B----4-:R4:W0:Y:S04]  /*232e0*/  SHFL.IDX PT, R0, R3, 0x2, 0x181f ;  /* 0x00581f0003007f89 */ /* 0x01082800000e0000 */
[----:B--23--:R4:W2:Y:S02]  /*232f0*/  SHFL.IDX PT, R14, R2, 0x2, 0x181f ;  /* 0x00581f00020e7f89 */ /* 0x00c8a400000e0000 */
.L_x_2343:
        /* <DEDUP_REMOVED lines=9> */
[-C--:B0-----:R-:W-:Y:S02]  /*23390*/  @!P2 LEA.HI.X R9, R209, R0.reuse, R10, 0x1, P0 ;  /* 0x00000000d109a211 */ /* 0x081fe400000f0c0a */
[----:B------:R-:W-:-:S03]  /*233a0*/  @!P3 LEA.HI.X R15, R218, R0, R21, 0x1, P1 ;  /* 0x00000000da0fb211 */ /* 0x000fc600008f0c15 */
[----:B-----5:R3:W-:Y:S04]  /*233b0*/  @!P2 ST.E.128 desc[UR60][R8.64], R40 ;  /* 0x000000280800a985 */ /* 0x0207e8000c101d3c */
[----:B------:R3:W-:Y:S02]  /*233c0*/  @!P3 ST.E.128 desc[UR60][R14.64], R24 ;  /* 0x000000180e00b985 */ /* 0x0007e4000c101d3c */
.L_x_2028:
[----:B------:R-:W-:Y:S05]  /*233d0*/  BSYNC B1 ;  /* 0x0000000000017941 */ /* 0x000fea0003800000 */
.L_x_2027:
[----:B------:R-:W-:-:S03]  /*233e0*/  UMOV UR4, 0xffffffff ;  /* 0xffffffff00047882 */ /* 0x000fc60000000000 */
[----:B------:R-:W-:Y:S05]  /*233f0*/  BRA.DIV UR4, `(.L_x_2029) ;  /* 0x000000e604447947 */ /* 0x000fea000b800000 */
[----:B0-----:R0:W0:Y:S04]  /*23400*/  SHFL.IDX PT, R0, R3, 0x3, 0x181f ;  /* 0x00781f0003007f89 */ /* 0x00102800000e0000 */
[----:B--23--:R2:W3:Y:S02]  /*23410*/  SHFL.IDX PT, R14, R2, 0x3, 0x181f ;  /* 0x00781f00020e7f89 */ /* 0x00c4e400000e0000 */
.L_x_2347:
[----:B01--4-:R-:W-:-:S05]  /*23420*/  VIADD R3, R201, 0x60 ;  /* 0x00000060c9037836 */ /* 0x013fca0000000000 */
[----:B------:R-:W-:-:S13]  /*23430*/  ISETP.GE.AND P0, PT, R3, R78, PT ;  /* 0x0000004e0300720c */ /* 0x000fda0003f06270 */
[----:B------:R-:W-:Y:S05]  /*23440*/  @P0 BRA `(.L_x_2030) ;  /* 0x0000001800ec0947 */ /* 0x000fea0003800000 */
[----:B------:R-:W-:Y:S02]  /*23450*/  ULDC UR4, c[0x0][0xac8] ;  /* 0x0002b20000047ab9 */ /* 0x000fe40000000800 */
[----:B------:R-:W-:-:S13]  /*23460*/  ISETP.GE.AND P1, PT, R209, UR4, PT ;  /* 0x00000004d1007c0c */ /* 0x000fda000bf26270 */
[----:B--23--:R-:W-:-:S04]  /*23470*/  @!P1 LEA R2, P0, R209, R14, 0x1 ;  /* 0x0000000ed1029211 */ /* 0x00cfc800078008ff */
[----:B------:R-:W-:Y:S02]  /*23480*/  @!P1 LEA.HI.X R3, R209, R0, R10, 0x1, P0 ;  /* 0x00000000d1039211 */ /* 0x000fe400000f0c0a */
[----:B------:R-:W-:-:S03]  /*23490*/  ISETP.GE.AND P0, PT, R218, UR4, PT ;  /* 0x00000004da007c0c */ /* 0x000fc6000bf06270 */
[----:B-----5:R0:W-:Y:S10]  /*234a0*/  @!P1 ST.E.128 desc[UR60][R2.64], R36 ;  /* 0x0000002402009985 */ /* 0x0201f4000c101d3c */
[----:B------:R-:W-:Y:S05]  /*234b0*/  @P0 BRA `(.L_x_2030) ;  /* 0x0000001800d00947 */ /* 0x000fea0003800000 */
[----:B------:R-:W-:-:S04]  /*234c0*/  LEA R14, P0, R218, R14, 0x1 ;  /* 0x0000000eda0e7211 */ /* 0x000fc800078008ff */
[----:B------:R-:W-:-:S05]  /*234d0*/  LEA.HI.X R15, R218, R0, R21, 0x1, P0 ;  /* 0x00000000da0f7211 */ /* 0x000fca00000f0c15 */
[----:B------:R1:W-:Y:S01]  /*234e0*/  ST.E.128 desc[UR60][R14.64], R4 ;  /* 0x000000040e007985 */ /* 0x0003e2000c101d3c */
[----:B------:R-:W-:Y:S05]  /*234f0*/  BRA `(.L_x_2030) ;  /* 0x0000001800c07947 */ /* 0x000fea0003800000 */
.L_x_2019:
[----:B0-----:R-:W0:Y:S01]  /*23500*/  @P2 LDC R10, c[0x0][0xbec] ;  /* 0x0002fb00ff0a2b82 */ /* 0x001e220000000800 */
[----:B------:R-:W-:Y:S01]  /*23510*/  ULDC.64 UR4, c[0x0][0xb08] ;  /* 0x0002c20000047ab9 */ /* 0x000fe20000000a00 */
[----:B------:R-:W-:Y:S01]  /*23520*/  SHF.R.S32.HI R4, RZ, 0x1f, R85 ;  /* 0x0000001fff047819 */ /* 0x000fe20000011455 */
[----:B------:R-:W-:Y:S01]  /*23530*/  IMAD R14, R14, UR4, RZ ;  /* 0x000000040e0e7c24 */ /* 0x000fe2000f8e02ff */
[----:B------:R-:W-:Y:S01]  /*23540*/  ULDC.64 UR6, c[0x0][0xb30] ;  /* 0x0002cc0000067ab9 */ /* 0x000fe20000000a00 */
[----:B------:R-:W-:-:S03]  /*23550*/  IMAD.WIDE.U32 R8, R83, UR4, RZ ;  /* 0x0000000453087c25 */ /* 0x000fc6000f8e00ff */
[----:B------:R-:W1:Y:S01]  /*23560*/  @P2 LDC R15, c[0x0][0xbf0] ;  /* 0x0002fc00ff0f2b82 */ /* 0x000e620000000800 */
[----:B------:R-:W-:Y:S01]  /*23570*/  IMAD R83, R83, UR5, R14 ;  /* 0x0000000553537c24 */ /* 0x000fe2000f8e020e */
[----:B------:R-:W-:Y:S01]  /*23580*/  ULDC.64 UR4, c[0x0][0xb38] ;  /* 0x0002ce0000047ab9 */ /* 0x000fe20000000a00 */
[----:B------:R-:W-:Y:S02]  /*23590*/  IMAD.MOV.U32 R11, RZ, RZ, R37 ;  /* 0x000000ffff0b7224 */ /* 0x000fe400078e0025 */
[----:B------:R-:W-:Y:S02]  /*235a0*/  IMAD.IADD R9, R9, 0x1, R83 ;  /* 0x0000000109097824 */ /* 0x000fe400078e0253 */
[----:B------:R-:W-:Y:S02]  /*235b0*/  VIADD R102, R199, 0x10 ;  /* 0x00000010c7667836 */ /* 0x000fe40000000000 */
[----:B------:R-:W-:-:S03]  /*235c0*/  IMAD.WIDE.U32 R8, R195, UR4, R8 ;  /* 0x00000004c3087c25 */ /* 0x000fc6000f8e0008 */
[----:B------:R-:W-:Y:S01]  /*235d0*/  SHF.R.S32.HI R103, RZ, 0x1f, R102 ;  /* 0x0000001fff677819 */ /* 0x000fe20000011466 */
[----:B------:R-:W-:Y:S01]  /*235e0*/  IMAD R9, R195, UR5, R9 ;  /* 0x00000005c3097c24 */ /* 0x000fe2000f8e0209 */
[----:B------:R-:W-:Y:S01]  /*235f0*/  ULDC.64 UR4, c[0x0][0xb40] ;  /* 0x0002d00000047ab9 */ /* 0x000fe20000000a00 */
[----:B------:R-:W-:Y:S02]  /*23600*/  VIADD R104, R199, 0x18 ;  /* 0x00000018c7687836 */ /* 0x000fe40000000000 */
[----:B------:R-:W-:Y:S02]  /*23610*/  IMAD R4, R4, UR4, RZ ;  /* 0x0000000404047c24 */ /* 0x000fe4000f8e02ff */
[----:B0-----:R-:W-:Y:S01]  /*23620*/  @P2 IMAD.HI.U32 R10, R37, R10, RZ ;  /* 0x0000000a250a2227 */ /* 0x001fe200078e00ff */
[----:B------:R-:W-:-:S03]  /*23630*/  SHF.R.S32.HI R105, RZ, 0x1f, R104 ;  /* 0x0000001fff697819 */ /* 0x000fc60000011468 */
[C---:B------:R-:W-:Y:S01]  /*23640*/  IMAD R13, R85.reuse, UR5, R4 ;  /* 0x00000005550d7c24 */ /* 0x040fe2000f8e0204 */
[----:B-1----:R-:W-:Y:S01]  /*23650*/  @P2 SHF.R.U32.HI R11, RZ, R15, R10 ;  /* 0x0000000fff0b2219 */ /* 0x002fe2000001160a */
[----:B------:R-:W-:Y:S01]  /*23660*/  IMAD.WIDE.U32 R8, R85, UR4, R8 ;  /* 0x0000000455087c25 */ /* 0x000fe2000f8e0008 */
[----:B------:R-:W-:Y:S02]  /*23670*/  ULDC.64 UR4, c[0x0][0xb48] ;  /* 0x0002d20000047ab9 */ /* 0x000fe40000000a00 */
[----:B------:R-:W-:Y:S01]  /*23680*/  SHF.R.S32.HI R4, RZ, 0x1f, R11 ;  /* 0x0000001fff047819 */ /* 0x000fe2000001140b */
[----:B------:R-:W-:Y:S02]  /*23690*/  IMAD.IADD R9, R9, 0x1, R13 ;  /* 0x0000000109097824 */ /* 0x000fe400078e020d */
[----:B------:R-:W-:Y:S02]  /*236a0*/  IMAD.MOV R13, RZ, RZ, -R11 ;  /* 0x000000ffff0d7224 */ /* 0x000fe400078e0a0b */
[----:B------:R-:W-:-:S04]  /*236b0*/  IMAD.WIDE.U32 R8, R226, UR4, R8 ;  /* 0x00000004e2087c25 */ /* 0x000fc8000f8e0008 */
[----:B------:R-:W-:Y:S02]  /*236c0*/  IMAD R13, R80, R13, R37 ;  /* 0x0000000d500d7224 */ /* 0x000fe400078e0225 */
[----:B------:R-:W-:Y:S02]  /*236d0*/  IMAD R4, R4, UR6, RZ ;  /* 0x0000000604047c24 */ /* 0x000fe4000f8e02ff */
[----:B------:R-:W-:Y:S01]  /*236e0*/  IMAD R9, R226, UR5, R9 ;  /* 0x00000005e2097c24 */ /* 0x000fe2000f8e0209 */
[----:B------:R-:W-:Y:S01]  /*236f0*/  ULDC.64 UR4, c[0x0][0xb28] ;  /* 0x0002ca0000047ab9 */ /* 0x000fe20000000a00 */
[C---:B------:R-:W-:Y:S01]  /*23700*/  IMAD R15, R11.reuse, UR7, R4 ;  /* 0x000000070b0f7c24 */ /* 0x040fe2000f8e0204 */
[----:B------:R-:W-:Y:S01]  /*23710*/  SHF.R.S32.HI R4, RZ, 0x1f, R13 ;  /* 0x0000001fff047819 */ /* 0x000fe2000001140d */
[----:B------:R-:W-:-:S04]  /*23720*/  IMAD.WIDE.U32 R8, R11, UR6, R8 ;  /* 0x000000060b087c25 */ /* 0x000fc8000f8e0008 */
[----:B------:R-:W-:Y:S02]  /*23730*/  IMAD R4, R4, UR4, RZ ;  /* 0x0000000404047c24 */ /* 0x000fe4000f8e02ff */
[----:B------:R-:W-:Y:S02]  /*23740*/  IMAD.IADD R9, R9, 0x1, R15 ;  /* 0x0000000109097824 */ /* 0x000fe400078e020f */
[----:B------:R-:W-:Y:S02]  /*23750*/  VIADD R10, R17, 0x22820 ;  /* 0x00022820110a7836 */ /* 0x000fe40000000000 */
[C---:B------:R-:W-:Y:S02]  /*23760*/  IMAD R11, R13.reuse, UR5, R4 ;  /* 0x000000050d0b7c24 */ /* 0x040fe4000f8e0204 */
[----:B------:R-:W-:Y:S01]  /*23770*/  IMAD.WIDE.U32 R8, R13, UR4, R8 ;  /* 0x000000040d087c25 */ /* 0x000fe2000f8e0008 */
[----:B------:R-:W-:Y:S01]  /*23780*/  ULDC.64 UR4, c[0x0][0xb00] ;  /* 0x0002c00000047ab9 */ /* 0x000fe20000000a00 */
[----:B------:R-:W-:-:S02]  /*23790*/  PRMT R10, RZ, 0x654, R10 ;  /* 0x00000654ff0a7816 */ /* 0x000fc4000000000a */
[----:B------:R-:W-:Y:S01]  /*237a0*/  IMAD.IADD R9, R9, 0x1, R11 ;  /* 0x0000000109097824 */ /* 0x000fe200078e020b */
[C---:B------:R-:W-:Y:S01]  /*237b0*/  LEA R4, P0, R8.reuse, UR4, 0x2 ;  /* 0x0000000408047c11 */ /* 0x040fe2000f8010ff */
[C---:B------:R-:W-:Y:S01]  /*237c0*/  VIADD R100, R199.reuse, 0x20 ;  /* 0x00000020c7647836 */ /* 0x040fe20000000000 */
[----:B------:R-:W-:Y:S01]  /*237d0*/  UMOV UR4, 0xffffffff ;  /* 0xffffffff00047882 */ /* 0x000fe20000000000 */
[C---:B------:R-:W-:Y:S01]  /*237e0*/  VIADD R99, R199.reuse, 0x28 ;  /* 0x00000028c7637836 */ /* 0x040fe20000000000 */
[----:B------:R0:W-:Y:S01]  /*237f0*/  SYNCS.ARRIVE.TRANS64.RED.A1T0 RZ, [R10+URZ], RZ ;  /* 0x000000ff0aff79a7 */ /* 0x0001e2000810043f */
[C---:B------:R-:W-:Y:S01]  /*23800*/  VIADD R89, R199.reuse, 0x30 ;  /* 0x00000030c7597836 */ /* 0x040fe20000000000 */
[----:B------:R-:W-:Y:S01]  /*23810*/  LEA.HI.X R8, R8, UR5, R9, 0x2, P0 ;  /* 0x0000000508087c11 */ /* 0x000fe200080f1409 */
        /* <DEDUP_REMOVED lines=19> */
[----:B------:R-:W-:-:S02]  /*23950*/  SHF.R.S32.HI R34, RZ, 0x1f, R33 ;  /* 0x0000001fff227819 */ /* 0x000fc40000011421 */
[----:B------:R-:W-:Y:S02]  /*23960*/  SHF.R.S32.HI R32, RZ, 0x1f, R30 ;  /* 0x0000001fff207819 */ /* 0x000fe4000001141e */
[----:B------:R-:W-:Y:S02]  /*23970*/  SHF.R.S32.HI R107, RZ, 0x1f, R106 ;  /* 0x0000001fff6b7819 */ /* 0x000fe4000001146a */
[----:B------:R-:W-:Y:S01]  /*23980*/  SHF.R.S32.HI R80, RZ, 0x1f, R83 ;  /* 0x0000001fff507819 */ /* 0x000fe20000011453 */
[----:B0-----:R-:W-:Y:S06]  /*23990*/  BRA.DIV UR4, `(.L_x_2031) ;  /* 0x000000e204247947 */ /* 0x001fec000b800000 */
[----:B------:R0:W1:Y:S04]  /*239a0*/  SHFL.IDX PT, R9, R8, RZ, 0x1c1f ;  /* 0x001c1fff08097589 */ /* 0x00006800000e0000 */
[----:B------:R0:W2:Y:S02]  /*239b0*/  SHFL.IDX PT, R14, R4, RZ, 0x1c1f ;  /* 0x001c1fff040e7589 */ /* 0x0000a400000e0000 */
.L_x_2350:
[----:B------:R-:W-:Y:S01]  /*239c0*/  ISETP.GE.AND P0, PT, R25, R78, PT ;  /* 0x0000004e1900720c */ /* 0x000fe20003f06270 */
[----:B------:R-:W-:-:S12]  /*239d0*/  BSSY B1, `(.L_x_2032) ;  /* 0x0000054000017945 */ /* 0x000fd80003800000 */
[----:B------:R-:W-:Y:S05]  /*239e0*/  @P0 BRA `(.L_x_2033) ;  /* 0x0000000400480947 */ /* 0x000fea0003800000 */
[----:B------:R-:W-:Y:S02]  /*239f0*/  ULDC UR4, c[0x0][0xac8] ;  /* 0x0002b20000047ab9 */ /* 0x000fe40000000800 */
[----:B------:R-:W-:Y:S02]  /*23a00*/  ISETP.GE.AND P0, PT, R199, UR4, PT ;  /* 0x00000004c7007c0c */ /* 0x000fe4000bf06270 */
[----:B------:R-:W-:Y:S02]  /*23a10*/  ISETP.GE.AND P3, PT, R106, UR4, PT ;  /* 0x000000046a007c0c */ /* 0x000fe4000bf66270 */
[----:B------:R-:W-:Y:S02]  /*23a20*/  ISETP.GE.AND P2, PT, R102, UR4, PT ;  /* 0x0000000466007c0c */ /* 0x000fe4000bf46270 */
[----:B------:R-:W-:-:S07]  /*23a30*/  ISETP.GE.AND P1, PT, R104, UR4, PT ;  /* 0x0000000468007c0c */ /* 0x000fce000bf26270 */
[----:B-1----:R-:W-:Y:S02]  /*23a40*/  @!P0 IMAD.MOV.U32 R15, RZ, RZ, R9 ;  /* 0x000000ffff0f8224 */ /* 0x002fe400078e0009 */
[----:B------:R-:W-:Y:S01]  /*23a50*/  @!P0 IMAD.MOV.U32 R24, RZ, RZ, R90 ;  /* 0x000000ffff188224 */ /* 0x000fe200078e005a */
[-C--:B--2---:R-:W-:Y:S01]  /*23a60*/  @!P3 LEA R10, P4, R106, R14.reuse, 0x2 ;  /* 0x0000000e6a0ab211 */ /* 0x084fe200078810ff */
[----:B------:R-:W-:Y:S02]  /*23a70*/  @!P0 IMAD.WIDE R12, R199, 0x4, R14 ;  /* 0x00000004c70c8825 */ /* 0x000fe400078e020e */
[-C--:B------:R-:W-:Y:S02]  /*23a80*/  @!P1 LEA R28, P5, R104, R14.reuse, 0x2 ;  /* 0x0000000e681c9211 */ /* 0x080fe400078a10ff */
[----:B------:R-:W-:Y:S01]  /*23a90*/  @!P0 IMAD.MOV.U32 R25, RZ, RZ, R3 ;  /* 0x000000ffff198224 */ /* 0x000fe200078e0003 */
[----:B------:R-:W-:Y:S01]  /*23aa0*/  @!P3 LEA.HI.X R11, R106, R9, R107, 0x2, P4 ;  /* 0x000000096a0bb211 */ /* 0x000fe200020f146b */
[----:B------:R-:W-:Y:S01]  /*23ab0*/  @!P2 IMAD.MOV.U32 R95, RZ, RZ, R119 ;  /* 0x000000ffff5fa224 */ /* 0x000fe200078e0077 */
[----:B------:R-:W-:Y:S01]  /*23ac0*/  @!P2 LEA R26, P4, R102, R14, 0x2 ;  /* 0x0000000e661aa211 */ /* 0x000fe200078810ff */
[----:B------:R-:W-:Y:S01]  /*23ad0*/  @!P1 IMAD.MOV.U32 R97, RZ, RZ, R121 ;  /* 0x000000ffff619224 */ /* 0x000fe200078e0079 */
[----:B------:R1:W-:Y:S01]  /*23ae0*/  @!P0 ST.E.64 desc[UR60][R12.64], R24 ;  /* 0x000000180c008985 */ /* 0x0003e2000c101b3c */
[----:B------:R-:W-:-:S02]  /*23af0*/  ISETP.GE.AND P0, PT, R100, UR4, PT ;  /* 0x0000000464007c0c */ /* 0x000fc4000bf06270 */
[-C--:B------:R-:W-:Y:S02]  /*23b00*/  @!P2 LEA.HI.X R27, R102, R9.reuse, R103, 0x2, P4 ;  /* 0x00000009661ba211 */ /* 0x080fe400020f1467 */
[----:B------:R-:W-:Y:S01]  /*23b10*/  @!P1 LEA.HI.X R29, R104, R9, R105, 0x2, P5 ;  /* 0x00000009681d9211 */ /* 0x000fe200028f1469 */
[----:B-1----:R-:W-:-:S08]  /*23b20*/  @!P3 IMAD.MOV.U32 R12, RZ, RZ, R92 ;  /* 0x000000ffff0cb224 */ /* 0x002fd000078e005c */
[C---:B------:R-:W-:Y:S01]  /*23b30*/  @!P0 LEA R24, P4, R100.reuse, R14, 0x2 ;  /* 0x0000000e64188211 */ /* 0x040fe200078810ff */
[----:B------:R-:W-:Y:S02]  /*23b40*/  @!P3 IMAD.MOV.U32 R13, RZ, RZ, R5 ;  /* 0x000000ffff0db224 */ /* 0x000fe400078e0005 */
[----:B------:R-:W-:Y:S01]  /*23b50*/  @!P0 IMAD.MOV.U32 R124, RZ, RZ, R0 ;  /* 0x000000ffff7c8224 */ /* 0x000fe200078e0000 */
[----:B------:R-:W-:Y:S02]  /*23b60*/  @!P0 LEA.HI.X R25, R100, R9, R101, 0x2, P4 ;  /* 0x0000000964198211 */ /* 0x000fe400020f1465 */
[----:B------:R1:W-:Y:S01]  /*23b70*/  @!P3 ST.E.64 desc[UR60][R10.64], R12 ;  /* 0x0000000c0a00b985 */ /* 0x0003e2000c101b3c */
[----:B------:R-:W-:-:S03]  /*23b80*/  ISETP.GE.AND P3, PT, R99, UR4, PT ;  /* 0x0000000463007c0c */ /* 0x000fc6000bf66270 */
[----:B------:R-:W-:Y:S01]  /*23b90*/  @!P2 ST.E.64 desc[UR60][R26.64], R94 ;  /* 0x0000005e1a00a985 */ /* 0x000fe2000c101b3c */
[----:B------:R-:W-:-:S03]  /*23ba0*/  ISETP.GE.AND P2, PT, R89, UR4, PT ;  /* 0x0000000459007c0c */ /* 0x000fc6000bf46270 */
[----:B------:R-:W-:Y:S01]  /*23bb0*/  @!P1 ST.E.64 desc[UR60][R28.64], R96 ;  /* 0x000000601c009985 */ /* 0x000fe2000c101b3c */
[----:B------:R-:W-:-:S03]  /*23bc0*/  ISETP.GE.AND P1, PT, R87, UR4, PT ;  /* 0x0000000457007c0c */ /* 0x000fc6000bf26270 */
[----:B------:R2:W-:Y:S01]  /*23bd0*/  @!P0 ST.E.64 desc[UR60][R24.64], R124 ;  /* 0x0000007c18008985 */ /* 0x0005e2000c101b3c */
[----:B------:R-:W-:Y:S02]  /*23be0*/  ISETP.GE.AND P0, PT, R85, UR4, PT ;  /* 0x0000000455007c0c */ /* 0x000fe4000bf06270 */
[----:B-1----:R-:W-:-:S04]  /*23bf0*/  @!P3 LEA R10, P5, R99, R14, 0x2 ;  /* 0x0000000e630ab211 */ /* 0x002fc800078a10ff */
[----:B------:R-:W-:-:S03]  /*23c00*/  @!P3 LEA.HI.X R11, R99, R9, R88, 0x2, P5 ;  /* 0x00000009630bb211 */ /* 0x000fc600028f1458 */
[-C--:B------:R-:W-:Y:S01]  /*23c10*/  @!P1 LEA R12, P4, R87, R14.reuse, 0x2 ;  /* 0x0000000e570c9211 */ /* 0x080fe200078810ff */
[----:B--2---:R-:W-:Y:S01]  /*23c20*/  @!P3 IMAD.MOV.U32 R24, RZ, RZ, R6 ;  /* 0x000000ffff18b224 */ /* 0x004fe200078e0006 */
[-C--:B------:R-:W-:Y:S01]  /*23c30*/  @!P2 LEA R6, P5, R89, R14.reuse, 0x2 ;  /* 0x0000000e5906a211 */ /* 0x080fe200078a10ff */
[----:B------:R-:W-:Y:S01]  /*23c40*/  @!P3 IMAD.MOV.U32 R25, RZ, RZ, R7 ;  /* 0x000000ffff19b224 */ /* 0x000fe200078e0007 */
[-C--:B------:R-:W-:Y:S02]  /*23c50*/  @!P1 LEA.HI.X R13, R87, R9.reuse, R86, 0x2, P4 ;  /* 0x00000009570d9211 */ /* 0x080fe400020f1456 */
[-C--:B------:R-:W-:Y:S02]  /*23c60*/  @!P2 LEA.HI.X R7, R89, R9.reuse, R98, 0x2, P5 ;  /* 0x000000095907a211 */ /* 0x080fe400028f1462 */
[----:B------:R1:W-:Y:S01]  /*23c70*/  @!P3 ST.E.64 desc[UR60][R10.64], R24 ;  /* 0x000000180a00b985 */ /* 0x0003e2000c101b3c */
[----:B------:R-:W-:Y:S02]  /*23c80*/  ISETP.GE.AND P3, PT, R83, UR4, PT ;  /* 0x0000000453007c0c */ /* 0x000fe4000bf66270 */
[----:B------:R-:W-:Y:S01]  /*23c90*/  ISETP.GE.AND P5, PT, R63, UR4, PT ;  /* 0x000000043f007c0c */ /* 0x000fe2000bfa6270 */
[----:B------:R2:W-:Y:S10]  /*23ca0*/  @!P2 ST.E.64 desc[UR60][R6.64], R20 ;  /* 0x000000140600a985 */ /* 0x0005f4000c101b3c */
[-C--:B-1----:R-:W-:Y:S01]  /*23cb0*/  @!P3 LEA R10, P4, R83, R14.reuse, 0x2 ;  /* 0x0000000e530ab211 */ /* 0x082fe200078810ff */
[----:B--2---:R-:W-:Y:S01]  /*23cc0*/  @!P1 IMAD.MOV.U32 R6, RZ, RZ, R2 ;  /* 0x000000ffff069224 */ /* 0x004fe200078e0002 */
[----:B------:R-:W-:Y:S01]  /*23cd0*/  @!P0 LEA R2, P2, R85, R14, 0x2 ;  /* 0x0000000e55028211 */ /* 0x000fe200078410ff */
[----:B------:R-:W-:Y:S01]  /*23ce0*/  @!P1 IMAD.MOV.U32 R7, RZ, RZ, R41 ;  /* 0x000000ffff079224 */ /* 0x000fe200078e0029 */
[-C--:B------:R-:W-:Y:S01]  /*23cf0*/  @!P3 LEA.HI.X R11, R83, R9.reuse, R80, 0x2, P4 ;  /* 0x00000009530bb211 */ /* 0x080fe200020f1450 */
[----:B------:R-:W-:Y:S01]  /*23d00*/  @!P5 IMAD.MOV.U32 R41, RZ, RZ, R47 ;  /* 0x000000ffff29d224 */ /* 0x000fe200078e002f */
[----:B------:R-:W-:-:S02]  /*23d10*/  @!P0 LEA.HI.X R3, R85, R9, R84, 0x2, P2 ;  /* 0x0000000955038211 */ /* 0x000fc400010f1454 */
[----:B------:R1:W-:Y:S01]  /*23d20*/  @!P1 ST.E.64 desc[UR60][R12.64], R6 ;  /* 0x000000060c009985 */ /* 0x0003e2000c101b3c */
[----:B------:R-:W-:Y:S02]  /*23d30*/  ISETP.GE.AND P1, PT, R39, UR4, PT ;  /* 0x0000000427007c0c */ /* 0x000fe4000bf26270 */
[-C--:B------:R-:W-:Y:S01]  /*23d40*/  @!P5 LEA R24, P2, R63, R14.reuse, 0x2 ;  /* 0x0000000e3f18d211 */ /* 0x080fe200078410ff */
[----:B------:R2:W-:Y:S01]  /*23d50*/  @!P0 ST.E.64 desc[UR60][R2.64], R42 ;  /* 0x0000002a02008985 */ /* 0x0005e2000c101b3c */
[----:B------:R-:W-:Y:S02]  /*23d60*/  ISETP.GE.AND P0, PT, R37, UR4, PT ;  /* 0x0000000425007c0c */ /* 0x000fe4000bf06270 */
[----:B------:R-:W-:Y:S01]  /*23d70*/  @!P5 LEA.HI.X R25, R63, R9, R62, 0x2, P2 ;  /* 0x000000093f19d211 */ /* 0x000fe200010f143e */
[----:B------:R3:W-:Y:S01]  /*23d80*/  @!P3 ST.E.64 desc[UR60][R10.64], R44 ;  /* 0x0000002c0a00b985 */ /* 0x0007e2000c101b3c */
[----:B------:R-:W-:Y:S02]  /*23d90*/  ISETP.GE.AND P3, PT, R35, UR4, PT ;  /* 0x0000000423007c0c */ /* 0x000fe4000bf66270 */
[----:B------:R-:W-:Y:S01]  /*23da0*/  ISETP.GE.AND P4, PT, R30, UR4, PT ;  /* 0x000000041e007c0c */ /* 0x000fe2000bf86270 */
[----:B------:R4:W-:Y:S01]  /*23db0*/  @!P5 ST.E.64 desc[UR60][R24.64], R40 ;  /* 0x000000281800d985 */ /* 0x0009e2000c101b3c */
[----:B------:R-:W-:Y:S01]  /*23dc0*/  ISETP.GE.AND P5, PT, R33, UR4, PT ;  /* 0x0000000421007c0c */ /* 0x000fe2000bfa6270 */
[----:B------:R-:W-:Y:S01]  /*23dd0*/  @!P1 IMAD.MOV.U32 R47, RZ, RZ, R49 ;  /* 0x000000ffff2f9224 */ /* 0x000fe200078e0031 */
[----:B-1----:R-:W-:-:S03]  /*23de0*/  @!P1 LEA R6, P2, R39, R14, 0x2 ;  /* 0x0000000e27069211 */ /* 0x002fc600078410ff */
[----:B------:R-:W-:Y:S01]  /*23df0*/  @!P0 IMAD.MOV.U32 R49, RZ, RZ, R51 ;  /* 0x000000ffff318224 */ /* 0x000fe200078e0033 */
[-C--:B------:R-:W-:Y:S02]  /*23e00*/  @!P1 LEA.HI.X R7, R39, R9.reuse, R82, 0x2, P2 ;  /* 0x0000000927079211 */ /* 0x080fe400010f1452 */
[CC--:B--2---:R-:W-:Y:S01]  /*23e10*/  @!P0 LEA R2, P2, R37.reuse, R14.reuse, 0x2 ;  /* 0x0000000e25028211 */ /* 0x0c4fe200078410ff */
[----:B------:R-:W-:Y:S02]  /*23e20*/  @!P3 IMAD.MOV.U32 R111, RZ, RZ, R53 ;  /* 0x000000ffff6fb224 */ /* 0x000fe400078e0035 */
[----:B------:R4:W-:Y:S01]  /*23e30*/  @!P1 ST.E.64 desc[UR60][R6.64], R46 ;  /* 0x0000002e06009985 */ /* 0x0009e2000c101b3c */
[----:B------:R-:W-:Y:S01]  /*23e40*/  @!P0 LEA.HI.X R3, R37, R9, R38, 0x2, P2 ;  /* 0x0000000925038211 */ /* 0x000fe200010f1426 */
[----:B------:R-:W-:Y:S01]  /*23e50*/  @!P5 IMAD.MOV.U32 R90, RZ, RZ, R112 ;  /* 0x000000ffff5ad224 */ /* 0x000fe200078e0070 */
[----:B---3--:R-:W-:Y:S01]  /*23e60*/  @!P3 LEA R10, P1, R35, R14, 0x2 ;  /* 0x0000000e230ab211 */ /* 0x008fe200078210ff */
[----:B------:R-:W-:-:S02]  /*23e70*/  @!P4 IMAD.MOV.U32 R115, RZ, RZ, R109 ;  /* 0x000000ffff73c224 */ /* 0x000fc400078e006d */
[----:B------:R4:W-:Y:S01]  /*23e80*/  @!P0 ST.E.64 desc[UR60][R2.64], R48 ;  /* 0x0000003002008985 */ /* 0x0009e2000c101b3c */
[-C--:B------:R-:W-:Y:S02]  /*23e90*/  @!P5 LEA R12, P0, R33, R14.reuse, 0x2 ;  /* 0x0000000e210cd211 */ /* 0x080fe400078010ff */
[C---:B------:R-:W-:Y:S02]  /*23ea0*/  @!P4 LEA R14, P2, R30.reuse, R14, 0x2 ;  /* 0x0000000e1e0ec211 */ /* 0x040fe400078410ff */
[-C--:B------:R-:W-:Y:S02]  /*23eb0*/  @!P3 LEA.HI.X R11, R35, R9.reuse, R36, 0x2, P1 ;  /* 0x00000009230bb211 */ /* 0x080fe400008f1424 */
[-C--:B------:R-:W-:Y:S02]  /*23ec0*/  @!P5 LEA.HI.X R13, R33, R9.reuse, R34, 0x2, P0 ;  /* 0x00000009210dd211 */ /* 0x080fe400000f1422 */
[----:B------:R-:W-:Y:S01]  /*23ed0*/  @!P4 LEA.HI.X R15, R30, R9, R32, 0x2, P2 ;  /* 0x000000091e0fc211 */ /* 0x000fe200010f1420 */
[----:B------:R4:W-:Y:S04]  /*23ee0*/  @!P3 ST.E.64 desc[UR60][R10.64], R110 ;  /* 0x0000006e0a00b985 */ /* 0x0009e8000c101b3c */
[----:B------:R4:W-:Y:S04]  /*23ef0*/  @!P5 ST.E.64 desc[UR60][R12.64], R90 ;  /* 0x0000005a0c00d985 */ /* 0x0009e8000c101b3c */
[----:B------:R4:W-:Y:S02]  /*23f00*/  @!P4 ST.E.64 desc[UR60][R14.64], R114 ;  /* 0x000000720e00c985 */ /* 0x0009e4000c101b3c */
.L_x_2033:
[----:B------:R-:W-:Y:S05]  /*23f10*/  BSYNC B1 ;  /* 0x0000000000017941 */ /* 0x000fea0003800000 */
.L_x_2032:
[----:B------:R-:W-:-:S03]  /*23f20*/  UMOV UR4, 0xffffffff ;  /* 0xffffffff00047882 */ /* 0x000fc60000000000 */
[----:B------:R-:W-:Y:S05]  /*23f30*/  BRA.DIV UR4, `(.L_x_2034) ;  /* 0x000000da04f07947 */ /* 0x000fea000b800000 */
[----:B----4-:R3:W4:Y:S04]  /*23f40*/  SHFL.IDX PT, R3, R8, 0x1, 0x1c1f ;  /* 0x003c1f0008037f89 */ /* 0x01072800000e0000 */
[----:B--2---:R3:W2:Y:S02]  /*23f50*/  SHFL.IDX PT, R14, R4, 0x1, 0x1c1f ;  /* 0x003c1f00040e7f89 */ /* 0x0046a400000e0000 */
.L_x_2354:
[----:B------:R-:W-:-:S13]  /*23f60*/  ISETP.GE.AND P0, PT, R31, R78, PT ;  /* 0x0000004e1f00720c */ /* 0x000fda0003f06270 */
[----:B------:R-:W-:Y:S05]  /*23f70*/  @P0 BRA `(.L_x_2030) ;  /* 0x0000001000200947 */ /* 0x000fea0003800000 */
[----:B------:R-:W-:Y:S02]  /*23f80*/  ULDC UR4, c[0x0][0xac8] ;  /* 0x0002b20000047ab9 */ /* 0x000fe40000000800 */
[----:B------:R-:W-:Y:S02]  /*23f90*/  ISETP.GE.AND P2, PT, R106, UR4, PT ;  /* 0x000000046a007c0c */ /* 0x000fe4000bf46270 */
[----:B------:R-:W-:Y:S02]  /*23fa0*/  ISETP.GE.AND P1, PT, R102, UR4, PT ;  /* 0x0000000466007c0c */ /* 0x000fe4000bf26270 */
[----:B------:R-:W-:Y:S02]  /*23fb0*/  ISETP.GE.AND P0, PT, R104, UR4, PT ;  /* 0x0000000468007c0c */ /* 0x000fe4000bf06270 */
[----:B------:R-:W-:Y:S02]  /*23fc0*/  ISETP.GE.AND P3, PT, R199, UR4, PT ;  /* 0x00000004c7007c0c */ /* 0x000fe4000bf66270 */
[----:B------:R-:W-:-:S05]  /*23fd0*/  ISETP.GE.AND P5, PT, R100, UR4, PT ;  /* 0x0000000464007c0c */ /* 0x000fca000bfa6270 */
[----:B--2---:R-:W-:Y:S01]  /*23fe0*/  @!P2 LEA R6, P4, R106, R14, 0x2 ;  /* 0x0000000e6a06a211 */ /* 0x004fe200078810ff */
[----:B------:R-:W-:-:S03]  /*23ff0*/  @!P2 IMAD.MOV.U32 R53, RZ, RZ, R113 ;  /* 0x000000ffff35a224 */ /* 0x000fc600078e0071 */
[-C--:B----4-:R-:W-:Y:S02]  /*24000*/  @!P2 LEA.HI.X R7, R106, R3.reuse, R107, 0x2, P4 ;  /* 0x000000036a07a211 */ /* 0x090fe400020f146b */
[CC--:B0--3--:R-:W-:Y:S01]  /*24010*/  @!P1 LEA R8, P4, R102.reuse, R14.reuse, 0x2 ;  /* 0x0000000e66089211 */ /* 0x0c9fe200078810ff */
[----:B------:R-:W-:Y:S02]  /*24020*/  @!P3 IMAD.MOV.U32 R2, RZ, RZ, R14 ;  /* 0x000000ffff02b224 */ /* 0x000fe400078e000e */
[----:B------:R-:W-:Y:S01]  /*24030*/  @!P3 IMAD.MOV.U32 R51, RZ, RZ, R93 ;  /* 0x000000ffff33b224 */ /* 0x000fe200078e005d */
[----:B-1----:R-:W-:Y:S01]  /*24040*/  @!P1 LEA.HI.X R9, R102, R3, R103, 0x2, P4 ;  /* 0x0000000366099211 */ /* 0x002fe200020f1467 */
[----:B------:R-:W-:Y:S01]  /*24050*/  @!P3 IMAD.WIDE R4, R199, 0x4, R2 ;  /* 0x00000004c704b825 */ /* 0x000fe200078e0202 */
[----:B------:R-:W-:-:S04]  /*24060*/  @!P0 LEA R10, P4, R104, R14, 0x2 ;  /* 0x0000000e680a8211 */ /* 0x000fc800078810ff */
[-C--:B------:R-:W-:Y:S01]  /*24070*/  @!P0 LEA.HI.X R11, R104, R3.reuse, R105, 0x2, P4 ;  /* 0x00000003680b8211 */ /* 0x080fe200020f1469 */
[----:B------:R-:W-:Y:S01]  /*24080*/  @!P3 ST.E.64 desc[UR60][R4.64], R50 ;  /* 0x000000320400b985 */ /* 0x000fe2000c101b3c */
[C---:B------:R-:W-:Y:S02]  /*24090*/  @!P5 LEA R12, P4, R100.reuse, R14, 0x2 ;  /* 0x0000000e640cd211 */ /* 0x040fe400078810ff */
[----:B------:R-:W-:Y:S01]  /*240a0*/  ISETP.GE.AND P3, PT, R89, UR4, PT ;  /* 0x0000000459007c0c */ /* 0x000fe2000bf66270 */
[----:B------:R0:W-:Y:S01]  /*240b0*/  @!P2 ST.E.64 desc[UR60][R6.64], R52 ;  /* 0x000000340600a985 */ /* 0x0001e2000c101b3c */
[----:B------:R-:W-:Y:S02]  /*240c0*/  @!P5 LEA.HI.X R13, R100, R3, R101, 0x2, P4 ;  /* 0x00000003640dd211 */ /* 0x000fe400020f1465 */
[----:B------:R-:W-:Y:S01]  /*240d0*/  ISETP.GE.AND P4, PT, R99, UR4, PT ;  /* 0x0000000463007c0c */ /* 0x000fe2000bf86270 */
[----:B------:R1:W-:Y:S01]  /*240e0*/  @!P1 ST.E.64 desc[UR60][R8.64], R56 ;  /* 0x0000003808009985 */ /* 0x0003e2000c101b3c */
[----:B------:R-:W-:-:S02]  /*240f0*/  ISETP.GE.AND P2, PT, R87, UR4, PT ;  /* 0x0000000457007c0c */ /* 0x000fc4000bf46270 */
[----:B------:R-:W-:Y:S01]  /*24100*/  ISETP.GE.AND P1, PT, R85, UR4, PT ;  /* 0x0000000455007c0c */ /* 0x000fe2000bf26270 */
[----:B------:R2:W-:Y:S04]  /*24110*/  @!P0 ST.E.64 desc[UR60][R10.64], R58 ;  /* 0x0000003a0a008985 */ /* 0x0005e8000c101b3c */
[----:B------:R-:W-:Y:S01]  /*24120*/  @!P5 ST.E.64 desc[UR60][R12.64], R54 ;  /* 0x000000360c00d985 */ /* 0x000fe2000c101b3c */
[----:B0-----:R-:W-:-:S03]  /*24130*/  @!P3 LEA R6, P5, R89, R14, 0x2 ;  /* 0x0000000e5906b211 */ /* 0x001fc600078a10ff */
[-C--:B------:R-:W-:Y:S02]  /*24140*/  @!P4 LEA R4, P0, R99, R14.reuse, 0x2 ;  /* 0x0000000e6304c211 */ /* 0x080fe400078010ff */
[-C--:B------:R-:W-:Y:S02]  /*24150*/  @!P3 LEA.HI.X R7, R89, R3.reuse, R98, 0x2, P5 ;  /* 0x000000035907b211 */ /* 0x080fe400028f1462 */
[----:B------:R-:W-:Y:S02]  /*24160*/  @!P4 LEA.HI.X R5, R99, R3, R88, 0x2, P0 ;  /* 0x000000036305c211 */ /* 0x000fe400000f1458 */
[----:B------:R-:W-:Y:S02]  /*24170*/  ISETP.GE.AND P0, PT, R83, UR4, PT ;  /* 0x0000000453007c0c */ /* 0x000fe4000bf06270 */
[----:B-1----:R-:W-:Y:S01]  /*24180*/  @!P2 LEA R8, P5, R87, R14, 0x2 ;  /* 0x0000000e5708a211 */ /* 0x002fe200078a10ff */
[----:B------:R0:W-:Y:S01]  /*24190*/  @!P4 ST.E.64 desc[UR60][R4.64], R60 ;  /* 0x0000003c0400c985 */ /* 0x0001e2000c101b3c */
[----:B------:R-:W-:-:S02]  /*241a0*/  ISETP.GE.AND P4, PT, R63, UR4, PT ;  /* 0x000000043f007c0c */ /* 0x000fc4000bf86270 */
[-C--:B------:R-:W-:Y:S01]  /*241b0*/  @!P2 LEA.HI.X R9, R87, R3.reuse, R86, 0x2, P5 ;  /* 0x000000035709a211 */ /* 0x080fe200028f1456 */
[----:B------:R1:W-:Y:S01]  /*241c0*/  @!P3 ST.E.64 desc[UR60][R6.64], R64 ;  /* 0x000000400600b985 */ /* 0x0003e2000c101b3c */
[-C--:B--2---:R-:W-:Y:S02]  /*241d0*/  @!P1 LEA R10, P5, R85, R14.reuse, 0x2 ;  /* 0x0000000e550a9211 */ /* 0x084fe400078a10ff */
[----:B------:R-:W-:Y:S01]  /*241e0*/  ISETP.GE.AND P3, PT, R39, UR4, PT ;  /* 0x0000000427007c0c */ /* 0x000fe2000bf66270 */
[----:B------:R2:W-:Y:S01]  /*241f0*/  @!P2 ST.E.64 desc[UR60][R8.64], R66 ;  /* 0x000000420800a985 */ /* 0x0005e2000c101b3c */
[-C--:B------:R-:W-:Y:S02]  /*24200*/  @!P1 LEA.HI.X R11, R85, R3.reuse, R84, 0x2, P5 ;  /* 0x00000003550b9211 */ /* 0x080fe400028f1454 */
[----:B------:R-:W-:Y:S02]  /*24210*/  @!P0 LEA R20, P5, R83, R14, 0x2 ;  /* 0x0000000e53148211 */ /* 0x000fe400078a10ff */
[----:B------:R-:W-:Y:S01]  /*24220*/  ISETP.GE.AND P2, PT, R37, UR4, PT ;  /* 0x0000000425007c0c */ /* 0x000fe2000bf46270 */
[----:B------:R3:W-:Y:S01]  /*24230*/  @!P1 ST.E.64 desc[UR60][R10.64], R68 ;  /* 0x000000440a009985 */ /* 0x0007e2000c101b3c */
[----:B------:R-:W-:-:S02]  /*24240*/  @!P0 LEA.HI.X R21, R83, R3, R80, 0x2, P5 ;  /* 0x0000000353158211 */ /* 0x000fc400028f1450 */
[----:B------:R-:W-:Y:S02]  /*24250*/  ISETP.GE.AND P1, PT, R35, UR4, PT ;  /* 0x0000000423007c0c */ /* 0x000fe4000bf26270 */
[-C--:B0-----:R-:W-:Y:S01]  /*24260*/  @!P4 LEA R4, P5, R63, R14.reuse, 0x2 ;  /* 0x0000000e3f04c211 */ /* 0x081fe200078a10ff */
[----:B------:R0:W-:Y:S01]  /*24270*/  @!P0 ST.E.64 desc[UR60][R20.64], R70 ;  /* 0x0000004614008985 */ /* 0x0001e2000c101b3c */
[-C--:B-1----:R-:W-:Y:S02]  /*24280*/  @!P3 LEA R6, P0, R39, R14.reuse, 0x2 ;  /* 0x0000000e2706b211 */ /* 0x082fe400078010ff */
[-C--:B------:R-:W-:Y:S02]  /*24290*/  @!P4 LEA.HI.X R5, R63, R3.reuse, R62, 0x2, P5 ;  /* 0x000000033f05c211 */ /* 0x080fe400028f143e */
[----:B------:R-:W-:Y:S01]  /*242a0*/  ISETP.GE.AND P5, PT, R33, UR4, PT ;  /* 0x0000000421007c0c */ /* 0x000fe2000bfa6270 */
[----:B------:R-:W-:Y:S01]  /*242b0*/  @!P2 IMAD.MOV.U32 R117, RZ, RZ, R79 ;  /* 0x000000ffff75a224 */ /* 0x000fe200078e004f */
[----:B------:R-:W-:Y:S01]  /*242c0*/  @!P3 LEA.HI.X R7, R39, R3, R82, 0x2, P0 ;  /* 0x000000032707b211 */ /* 0x000fe200000f1452 */
[----:B------:R0:W-:Y:S01]  /*242d0*/  @!P4 ST.E.64 desc[UR60][R4.64], R72 ;  /* 0x000000480400c985 */ /* 0x0001e2000c101b3c */
[----:B--2---:R-:W-:Y:S01]  /*242e0*/  @!P2 LEA R8, P0, R37, R14, 0x2 ;  /* 0x0000000e2508a211 */ /* 0x004fe200078010ff */
[----:B------:R-:W-:-:S02]  /*242f0*/  @!P1 IMAD.MOV.U32 R109, RZ, RZ, R81 ;  /* 0x000000ffff6d9224 */ /* 0x000fc400078e0051 */
[----:B------:R0:W-:Y:S01]  /*24300*/  @!P3 ST.E.64 desc[UR60][R6.64], R122 ;  /* 0x0000007a0600b985 */ /* 0x0001e2000c101b3c */
[----:B------:R-:W-:Y:S02]  /*24310*/  @!P2 LEA.HI.X R9, R37, R3, R38, 0x2, P0 ;  /* 0x000000032509a211 */ /* 0x000fe400000f1426 */
[----:B---3--:R-:W-:-:S03]  /*24320*/  @!P1 LEA R10, P0, R35, R14, 0x2 ;  /* 0x0000000e230a9211 */ /* 0x008fc600078010ff */
[----:B------:R0:W-:Y:S01]  /*24330*/  @!P2 ST.E.64 desc[UR60][R8.64], R116 ;  /* 0x000000740800a985 */ /* 0x0001e2000c101b3c */
[----:B------:R-:W-:Y:S02]  /*24340*/  @!P1 LEA.HI.X R11, R35, R3, R36, 0x2, P0 ;  /* 0x00000003230b9211 */ /* 0x000fe400000f1424 */
[----:B------:R-:W-:-:S03]  /*24350*/  @!P5 LEA R12, P0, R33, R14, 0x2 ;  /* 0x0000000e210cd211 */ /* 0x000fc600078010ff */
[----:B------:R0:W-:Y:S01]  /*24360*/  @!P1 ST.E.64 desc[UR60][R10.64], R108 ;  /* 0x0000006c0a009985 */ /* 0x0001e2000c101b3c */
[----:B------:R-:W-:Y:S02]  /*24370*/  @!P5 LEA.HI.X R13, R33, R3, R34, 0x2, P0 ;  /* 0x00000003210dd211 */ /* 0x000fe400000f1422 */
[----:B------:R-:W-:-:S03]  /*24380*/  ISETP.GE.AND P0, PT, R30, UR4, PT ;  /* 0x000000041e007c0c */ /* 0x000fc6000bf06270 */
[----:B------:R0:W-:Y:S10]  /*24390*/  @!P5 ST.E.64 desc[UR60][R12.64], R74 ;  /* 0x0000004a0c00d985 */ /* 0x0001f4000c101b3c */
[----:B------:R-:W-:Y:S05]  /*243a0*/  @P0 BRA `(.L_x_2030) ;  /* 0x0000000c00140947 */ /* 0x000fea0003800000 */
[----:B------:R-:W-:-:S04]  /*243b0*/  LEA R14, P0, R30, R14, 0x2 ;  /* 0x0000000e1e0e7211 */ /* 0x000fc800078010ff */
[----:B------:R-:W-:-:S05]  /*243c0*/  LEA.HI.X R15, R30, R3, R32, 0x2, P0 ;  /* 0x000000031e0f7211 */ /* 0x000fca00000f1420 */
[----:B------:R1:W-:Y:S01]  /*243d0*/  ST.E.64 desc[UR60][R14.64], R76 ;  /* 0x0000004c0e007985 */ /* 0x0003e2000c101b3c */
[----:B------:R-:W-:Y:S05]  /*243e0*/  BRA `(.L_x_2030) ;  /* 0x0000000c00047947 */ /* 0x000fea0003800000 */
.L_x_2016:
[----:B------:R-:W-:Y:S01]  /*243f0*/  ULDC.64 UR4, c[0x0][0xc08] ;  /* 0x0003020000047ab9 */ /* 0x000fe20000000a00 */
[----:B0-----:R-:W0:Y:S01]  /*24400*/  LDC.64 R2, c[0x0][0xc00] ;  /* 0x00030000ff027b82 */ /* 0x001e220000000a00 */
[----:B------:R-:W-:Y:S01]  /*24410*/  ISETP.NE.U32.AND P0, PT, RZ, UR4, PT ;  /* 0x00000004ff007c0c */ /* 0x000fe2000bf05070 */
[----:B------:R-:W-:Y:S01]  /*24420*/  IMAD.MOV.U32 R13, RZ, RZ, RZ ;  /* 0x000000ffff0d7224 */ /* 0x000fe200078e00ff */
[----:B------:R-:W3:Y:S02]  /*24430*/  S2R R0, SR_TID.X ;  /* 0x0000000000007919 */ /* 0x000ee40000002100 */
[----:B------:R-:W-:Y:S01]  /*24440*/  ISETP.NE.AND.EX P1, PT, RZ, UR5, PT, P0 ;  /* 0x00000005ff007c0c */ /* 0x000fe2000bf25300 */
[----:B------:R-:W-:Y:S02]  /*24450*/  ULDC.64 UR4, c[0x0][0xc00] ;  /* 0x0003000000047ab9 */ /* 0x000fe40000000a00 */
[----:B------:R-:W-:-:S04]  /*24460*/  ISETP.NE.U32.AND P0, PT, RZ, UR4, PT ;  /* 0x00000004ff007c0c */ /* 0x000fc8000bf05070 */
[----:B------:R-:W-:-:S06]  /*24470*/  ISETP.NE.AND.EX P0, PT, RZ, UR5, PT, P0 ;  /* 0x00000005ff007c0c */ /* 0x000fcc000bf05300 */
[----:B------:R-:W4:Y:S01]  /*24480*/  @P1 LDC.64 R4, c[0x0][0xc08] ;  /* 0x00030200ff041b82 */ /* 0x000f220000000a00 */
[----:B------:R-:W-:Y:S02]  /*24490*/  ULDC UR4, c[0x0][0xa88] ;  /* 0x0002a20000047ab9 */ /* 0x000fe40000000800 */
[----:B------:R-:W-:Y:S02]  /*244a0*/  IMAD.U32 R20, RZ, RZ, UR4 ;  /* 0x00000004ff147e24 */ /* 0x000fe4000f8e00ff */
[----:B0-----:R-:W-:-:S05]  /*244b0*/  IMAD.WIDE R2, R225, 0x4, R2 ;  /* 0x00000004e1027825 */ /* 0x001fca00078e0202 */
[----:B------:R0:W5:Y:S01]  /*244c0*/  @P0 LDG.E R13, desc[UR60][R2.64] ;  /* 0x0000003c020d0981 */ /* 0x000162000c1e1900 */
[----:B-1----:R-:W-:Y:S01]  /*244d0*/  ISETP.GT.AND P2, PT, R224, 0x1, PT ;  /* 0x00000001e000780c */ /* 0x002fe20003f44270 */
[----:B---3--:R-:W-:Y:S02]  /*244e0*/  VIADD R0, R0, 0xffffff80 ;  /* 0xffffff8000007836 */ /* 0x008fe40000000000 */
[----:B----4-:R-:W-:-:S05]  /*244f0*/  @P1 IMAD.WIDE R4, R225, 0x4, R4 ;  /* 0x00000004e1041825 */ /* 0x010fca00078e0204 */
[----:B------:R0:W5:Y:S01]  /*24500*/  @P1 LDG.E R20, desc[UR60][R4.64] ;  /* 0x0000003c04141981 */ /* 0x000162000c1e1900 */
[----:B------:R-:W-:Y:S02]  /*24510*/  ISETP.GT.AND P3, PT, R0, 0x7f, PT ;  /* 0x0000007f0000780c */ /* 0x000fe40003f64270 */
[----:B------:R-:W-:Y:S01]  /*24520*/  SHF.R.S32.HI R14, RZ, 0x1f, R225 ;  /* 0x0000001fff0e7819 */ /* 0x000fe200000114e1 */
[----:B------:R-:W-:Y:S10]  /*24530*/  @P1 BRA `(.L_x_2035) ;  /* 0x0000000000101947 */ /* 0x000ff40003800000 */
[----:B------:R-:W-:Y:S05]  /*24540*/  @!P0 BRA `(.L_x_2035) ;  /* 0x00000000000c8947 */ /* 0x000fea0003800000 */
[----:B0-----:R-:W3:Y:S04]  /*24550*/  LDG.E R5, desc[UR60][R2.64] ;  /* 0x0000003c02057981 */ /* 0x001ee8000c1e1900 */
[----:B-----5:R-:W3:Y:S02]  /*24560*/  LDG.E R20, desc[UR60][R2.64+0x4] ;  /* 0x0000043c02147981 */ /* 0x020ee4000c1e1900 */
[----:B---3--:R-:W-:-:S07]  /*24570*/  IMAD.IADD R20, R20, 0x1, -R5 ;  /* 0x0000000114147824 */ /* 0x008fce00078e0a05 */
.L_x_2035:
[----:B------:R-:W-:Y:S01]  /*24580*/  BSSY B1, `(.L_x_2036) ;  /* 0x0000036000017945 */ /* 0x000fe20003800000 */
[----:B------:R-:W-:Y:S02]  /*24590*/  SEL R21, R225, RZ, !P0 ;  /* 0x000000ffe1157207 */ /* 0x000fe40004000000 */
[----:B------:R-:W-:Y:S02]  /*245a0*/  SEL R14, R14, RZ, !P0 ;  /* 0x000000ff0e0e7207 */ /* 0x000fe40004000000 */
[----:B-----5:R-:W-:Y:S01]  /*245b0*/  SHF.R.S32.HI R12, RZ, 0x1f, R13 ;  /* 0x0000001fff0c7819 */ /* 0x020fe2000001140d */
[----:B------:R-:W-:Y:S06]  /*245c0*/  @P3 BRA `(.L_x_2037) ;  /* 0x0000000000c43947 */ /* 0x000fec0003800000 */
[----:B0-----:R-:W0:Y:S01]  /*245d0*/  S2R R2, SR_TID.X ;  /* 0x0000000000027919 */ /* 0x001e220000002100 */
[----:B------:R-:W1:Y:S02]  /*245e0*/  LDC R27, c[0x0][0xbe8] ;  /* 0x0002fa00ff1b7b82 */ /* 0x000e640000000800 */
[----:B-1----:R-:W-:Y:S01]  /*245f0*/  IMAD R0, R20, R27, RZ ;  /* 0x0000001b14007224 */ /* 0x002fe200078e02ff */
[----:B0-----:R-:W-:-:S04]  /*24600*/  IADD3 R25, R201, -0x80, R2 ;  /* 0xffffff80c9197810 */ /* 0x001fc80007ffe002 */
[----:B------:R-:W-:-:S13]  /*24610*/  ISETP.GE.AND P0, PT, R25, R0, PT ;  /* 0x000000001900720c */ /* 0x000fda0003f06270 */
[----:B------:R-:W-:Y:S05]  /*24620*/  @P0 BRA `(.L_x_2037) ;  /* 0x0000000000ac0947 */ /* 0x000fea0003800000 */
[----:B------:R-:W-:Y:S01]  /*24630*/  IMAD.MOV.U32 R0, RZ, RZ, 0x9b8 ;  /* 0x000009b8ff007424 */ /* 0x000fe200078e00ff */
[----:B------:R-:W-:Y:S01]  /*24640*/  ISETP.GT.AND P3, PT, R224, 0x1, PT ;  /* 0x00000001e000780c */ /* 0x000fe20003f64270 */
[----:B------:R-:W0:Y:S01]  /*24650*/  LDC.64 R28, c[0x0][0xba8] ;  /* 0x0002ea00ff1c7b82 */ /* 0x000e220000000a00 */
[----:B------:R-:W-:Y:S01]  /*24660*/  ISETP.NE.AND P0, PT, R27, 0x1, PT ;  /* 0x000000011b00780c */ /* 0x000fe20003f05270 */
[----:B------:R-:W-:Y:S01]  /*24670*/  IMAD.MOV.U32 R15, RZ, RZ, R25 ;  /* 0x000000ffff0f7224 */ /* 0x000fe200078e0019 */
[----:B------:R-:W-:-:S05]  /*24680*/  SEL R24, R0, 0x978, P3 ;  /* 0x0000097800187807 */ /* 0x000fca0001800000 */
[----:B------:R-:W1:Y:S08]  /*24690*/  LDC.64 R6, c[0x0][R24+0x220] ;  /* 0x0000880018067b82 */ /* 0x000e700000000a00 */
[----:B------:R-:W3:Y:S08]  /*246a0*/  LDC.64 R2, c[0x0][R24+0x218] ;  /* 0x0000860018027b82 */ /* 0x000ef00000000a00 */
[----:B------:R-:W4:Y:S08]  /*246b0*/  LDC.64 R8, c[0x0][R24+0x228] ;  /* 0x00008a0018087b82 */ /* 0x000f300000000a00 */
[----:B------:R-:W5:Y:S08]  /*246c0*/  LDC.64 R4, c[0x0][R24+0x210] ;  /* 0x0000840018047b82 */ /* 0x000f700000000a00 */
[----:B------:R-:W2:Y:S08]  /*246d0*/  @P0 LDC R0, c[0x0][0xbec] ;  /* 0x0002fb00ff000b82 */ /* 0x000eb00000000800 */
[----:B------:R-:W4:Y:S01]  /*246e0*/  @P0 LDC R33, c[0x0][0xbf0] ;  /* 0x0002fc00ff210b82 */ /* 0x000f220000000800 */
[----:B-1----:R-:W-:-:S07]  /*246f0*/  IMAD R7, R7, R21, RZ ;  /* 0x0000001507077224 */ /* 0x002fce00078e02ff */
[----:B0-----:R-:W0:Y:S01]  /*24700*/  @!P3 LDC R28, c[0x0][0xb50] ;  /* 0x0002d400ff1cbb82 */ /* 0x001e220000000800 */
[----:B------:R-:W-:Y:S02]  /*24710*/  IMAD R7, R6, R14, R7 ;  /* 0x0000000e06077224 */ /* 0x000fe400078e0207 */
[----:B--2---:R-:W-:-:S05]  /*24720*/  @P0 IMAD.HI.U32 R0, R25, R0, RZ ;  /* 0x0000000019000227 */ /* 0x004fca00078e00ff */
[----:B------:R-:W1:Y:S01]  /*24730*/  @!P3 LDC R29, c[0x0][0xb54] ;  /* 0x0002d500ff1dbb82 */ /* 0x000e620000000800 */
[-C--:B---3--:R-:W-:Y:S02]  /*24740*/  IMAD R31, R3, R195.reuse, RZ ;  /* 0x000000c3031f7224 */ /* 0x088fe400078e02ff */
[----:B------:R-:W-:Y:S01]  /*24750*/  IMAD.WIDE.U32 R10, R2, R195, RZ ;  /* 0x000000c3020a7225 */ /* 0x000fe200078e00ff */
[----:B----4-:R-:W-:-:S03]  /*24760*/  @P0 SHF.R.U32.HI R15, RZ, R33, R0 ;  /* 0x00000021ff0f0219 */ /* 0x010fc60000011600 */
[----:B------:R-:W-:Y:S01]  /*24770*/  IMAD.WIDE.U32 R2, R6, R21, RZ ;  /* 0x0000001506027225 */ /* 0x000fe200078e00ff */
[----:B------:R-:W-:-:S03]  /*24780*/  SEL R33, R226, RZ, P3 ;  /* 0x000000ffe2217207 */ /* 0x000fc60001800000 */
[----:B------:R-:W-:Y:S01]  /*24790*/  IMAD.IADD R11, R31, 0x1, R11 ;  /* 0x000000011f0b7824 */ /* 0x000fe200078e020b */
[----:B------:R-:W-:Y:S01]  /*247a0*/  IADD3 R10, P0, P1, R2, R10, R13 ;  /* 0x0000000a020a7210 */ /* 0x000fe2000791e00d */
[----:B------:R-:W-:Y:S02]  /*247b0*/  IMAD.MOV R0, RZ, RZ, -R15 ;  /* 0x000000ffff007224 */ /* 0x000fe400078e0a0f */
[----:B------:R-:W-:Y:S02]  /*247c0*/  IMAD.IADD R6, R3, 0x1, R7 ;  /* 0x0000000103067824 */ /* 0x000fe400078e0207 */
        /* <DEDUP_REMOVED lines=9> */
[----:B-----5:R-:W-:-:S04]  /*24860*/  IMAD R0, R5, R7, RZ ;  /* 0x0000000705007224 */ /* 0x020fc800078e02ff */
[C---:B------:R-:W-:Y:S02]  /*24870*/  IMAD R9, R4.reuse, R9, R0 ;  /* 0x0000000904097224 */ /* 0x040fe400078e0200 */
[----:B------:R-:W-:-:S04]  /*24880*/  IMAD.WIDE.U32 R2, R4, R7, R2 ;  /* 0x0000000704027225 */ /* 0x000fc800078e0002 */
[----:B------:R-:W-:Y:S01]  /*24890*/  IMAD.IADD R0, R3, 0x1, R9 ;  /* 0x0000000103007824 */ /* 0x000fe200078e0209 */
[----:B0-----:R-:W-:Y:S01]  /*248a0*/  LEA R4, P0, R2, R28, 0x2 ;  /* 0x0000001c02047211 */ /* 0x001fe200078010ff */
[----:B------:R-:W-:-:S03]  /*248b0*/  IMAD.MOV.U32 R3, RZ, RZ, -0x800000 ;  /* 0xff800000ff037424 */ /* 0x000fc600078e00ff */
[----:B-1----:R-:W-:-:S05]  /*248c0*/  LEA.HI.X R5, R2, R29, R0, 0x2, P0 ;  /* 0x0000001d02057211 */ /* 0x002fca00000f1400 */
[----:B------:R1:W-:Y:S04]  /*248d0*/  STG.E desc[UR60][R4.64], R3 ;  /* 0x0000000304007986 */ /* 0x0003e8000c10193c */
.L_x_2037:
[----:B------:R-:W-:Y:S05]  /*248e0*/  BSYNC B1 ;  /* 0x0000000000017941 */ /* 0x000fea0003800000 */
.L_x_2036:
[----:B------:R-:W-:Y:S05]  /*248f0*/  @P2 BRA `(.L_x_2030) ;  /* 0x0000000400c02947 */ /* 0x000fea0003800000 */
[----:B------:R-:W3:Y:S01]  /*24900*/  LDC R25, c[0x0][0xbe8] ;  /* 0x0002fa00ff197b82 */ /* 0x000ee20000000800 */
[----:B------:R-:W-:Y:S01]  /*24910*/  ULDC.64 UR4, c[0x0][0xaa0] ;  /* 0x0002a80000047ab9 */ /* 0x000fe20000000a00 */
[----:B------:R-:W-:Y:S01]  /*24920*/  ULDC.64 UR6, c[0x0][0xaf0] ;  /* 0x0002bc0000067ab9 */ /* 0x000fe20000000a00 */
[----:B------:R-:W-:Y:S02]  /*24930*/  IMAD R0, R12, UR4, RZ ;  /* 0x000000040c007c24 */ /* 0x000fe4000f8e02ff */
[----:B01----:R-:W-:-:S04]  /*24940*/  IMAD.WIDE.U32 R2, R13, UR4, RZ ;  /* 0x000000040d027c25 */ /* 0x003fc8000f8e00ff */
[----:B------:R-:W-:Y:S01]  /*24950*/  IMAD R5, R13, UR5, R0 ;  /* 0x000000050d057c24 */ /* 0x000fe2000f8e0200 */
[----:B------:R-:W-:Y:S01]  /*24960*/  ULDC.64 UR4, c[0x0][0xae8] ;  /* 0x0002ba0000047ab9 */ /* 0x000fe20000000a00 */
[----:B------:R-:W-:Y:S02]  /*24970*/  IMAD R0, R223, 0x20, R227 ;  /* 0x00000020df007824 */ /* 0x000fe400078e02e3 */
[----:B------:R-:W-:Y:S02]  /*24980*/  IMAD.IADD R3, R3, 0x1, R5 ;  /* 0x0000000103037824 */ /* 0x000fe400078e0205 */
[----:B------:R-:W-:Y:S02]  /*24990*/  IMAD.IADD R9, R201, 0x1, R0 ;  /* 0x00000001c9097824 */ /* 0x000fe400078e0200 */
[----:B------:R-:W-:-:S04]  /*249a0*/  IMAD.WIDE.U32 R2, R195, UR4, R2 ;  /* 0x00000004c3027c25 */ /* 0x000fc8000f8e0002 */
[----:B------:R-:W-:Y:S02]  /*249b0*/  IMAD.MOV.U32 R5, RZ, RZ, R9 ;  /* 0x000000ffff057224 */ /* 0x000fe400078e0009 */
[----:B------:R-:W-:Y:S01]  /*249c0*/  IMAD R3, R195, UR5, R3 ;  /* 0x00000005c3037c24 */ /* 0x000fe2000f8e0203 */
[----:B---3--:R-:W-:Y:S01]  /*249d0*/  ISETP.NE.AND P0, PT, R25, 0x1, PT ;  /* 0x000000011900780c */ /* 0x008fe20003f05270 */
[----:B------:R-:W-:Y:S01]  /*249e0*/  ULDC.64 UR4, c[0x0][0xae0] ;  /* 0x0002b80000047ab9 */ /* 0x000fe20000000a00 */
[----:B------:R-:W-:-:S11]  /*249f0*/  IMAD.WIDE.U32 R2, R21, UR6, R2 ;  /* 0x0000000615027c25 */ /* 0x000fd6000f8e0002 */
[----:B------:R-:W0:Y:S08]  /*24a00*/  @P0 LDC R4, c[0x0][0xbec] ;  /* 0x0002fb00ff040b82 */ /* 0x000e300000000800 */
[----:B------:R-:W1:Y:S01]  /*24a10*/  @P0 LDC R7, c[0x0][0xbf0] ;  /* 0x0002fc00ff070b82 */ /* 0x000e620000000800 */
[----:B0-----:R-:W-:-:S04]  /*24a20*/  @P0 IMAD.HI.U32 R0, R9, R4, RZ ;  /* 0x0000000409000227 */ /* 0x001fc800078e00ff */
[----:B------:R-:W-:Y:S01]  /*24a30*/  IMAD R4, R14, UR6, RZ ;  /* 0x000000060e047c24 */ /* 0x000fe2000f8e02ff */
[----:B-1----:R-:W-:-:S03]  /*24a40*/  @P0 SHF.R.U32.HI R5, RZ, R7, R0 ;  /* 0x00000007ff050219 */ /* 0x002fc60000011600 */
        /* <DEDUP_REMOVED lines=14> */
[----:B------:R-:W-:Y:S01]  /*24b30*/  ULDC.64 UR4, c[0x0][0xa80] ;  /* 0x0002a00000047ab9 */ /* 0x000fe20000000a00 */
[----:B------:R-:W-:Y:S02]  /*24b40*/  SHF.R.S32.HI R7, RZ, 0x1f, R209 ;  /* 0x0000001fff077819 */ /* 0x000fe400000114d1 */
[----:B------:R-:W-:Y:S01]  /*24b50*/  IMAD.IADD R3, R5, 0x1, R3 ;  /* 0x0000000105037824 */ /* 0x000fe200078e0203 */
[C---:B------:R-:W-:Y:S01]  /*24b60*/  LEA R2, P0, R4.reuse, UR4, 0x1 ;  /* 0x0000000404027c11 */ /* 0x040fe2000f8008ff */
[----:B------:R-:W-:Y:S01]  /*24b70*/  UMOV UR4, 0xffffffff ;  /* 0xffffffff00047882 */ /* 0x000fe20000000000 */
[----:B------:R-:W-:Y:S02]  /*24b80*/  SHF.R.S32.HI R5, RZ, 0x1f, R218 ;  /* 0x0000001fff057819 */ /* 0x000fe400000114da */
[----:B------:R-:W-:Y:S01]  /*24b90*/  LEA.HI.X R3, R4, UR5, R3, 0x1, P0 ;  /* 0x0000000504037c11 */ /* 0x000fe200080f0c03 */
[----:B------:R-:W-:Y:S08]  /*24ba0*/  BRA.DIV UR4, `(.L_x_2038) ;  /* 0x000000d2041c7947 */ /* 0x000ff0000b800000 */
[----:B------:R0:W1:Y:S04]  /*24bb0*/  SHFL.IDX PT, R0, R3, RZ, 0x181f ;  /* 0x00181fff03007589 */ /* 0x00006800000e0000 */
[----:B------:R0:W3:Y:S02]  /*24bc0*/  SHFL.IDX PT, R14, R2, RZ, 0x181f ;  /* 0x00181fff020e7589 */ /* 0x0000e400000e0000 */
.L_x_2357:
[----:B------:R-:W-:Y:S01]  /*24bd0*/  IMAD R25, R20, R25, RZ ;  /* 0x0000001914197224 */ /* 0x000fe200078e02ff */
[----:B------:R-:W-:Y:S01]  /*24be0*/  BSSY B1, `(.L_x_2039) ;  /* 0x000000d000017945 */ /* 0x000fe20003800000 */
[----:B------:R-:W-:-:S05]  /*24bf0*/  IMAD.IADD R6, R227, 0x1, R201 ;  /* 0x00000001e3067824 */ /* 0x000fca00078e02c9 */
[----:B------:R-:W-:-:S13]  /*24c00*/  ISETP.GE.AND P0, PT, R6, R25, PT ;  /* 0x000000190600720c */ /* 0x000fda0003f06270 */
[----:B------:R-:W-:Y:S05]  /*24c10*/  @P0 BRA `(.L_x_2040) ;  /* 0x0000000000240947 */ /* 0x000fea0003800000 */
[----:B------:R-:W-:Y:S02]  /*24c20*/  ULDC UR4, c[0x0][0xac8] ;  /* 0x0002b20000047ab9 */ /* 0x000fe40000000800 */
[----:B------:R-:W-:Y:S02]  /*24c30*/  ISETP.GE.AND P2, PT, R209, UR4, PT ;  /* 0x00000004d1007c0c */ /* 0x000fe4000bf46270 */
[----:B------:R-:W-:-:S11]  /*24c40*/  ISETP.GE.AND P3, PT, R218, UR4, PT ;  /* 0x00000004da007c0c */ /* 0x000fd6000bf66270 */
[CC--:B---3--:R-:W-:Y:S02]  /*24c50*/  @!P2 LEA R8, P0, R209.reuse, R14.reuse, 0x1 ;  /* 0x0000000ed108a211 */ /* 0x0c8fe400078008ff */
[C---:B------:R-:W-:Y:S02]  /*24c60*/  @!P3 LEA R14, P1, R218.reuse, R14, 0x1 ;  /* 0x0000000eda0eb211 */ /* 0x040fe400078208ff */
[-C--:B-1----:R-:W-:Y:S02]  /*24c70*/  @!P2 LEA.HI.X R9, R209, R0.reuse, R7, 0x1, P0 ;  /* 0x00000000d109a211 */ /* 0x082fe400000f0c07 */
[----:B------:R-:W-:-:S03]  /*24c80*/  @!P3 LEA.HI.X R15, R218, R0, R5, 0x1, P1 ;  /* 0x00000000da0fb211 */ /* 0x000fc600008f0c05 */
[----:B------:R4:W-:Y:S04]  /*24c90*/  @!P2 ST.E.128 desc[UR60][R8.64], RZ ;  /* 0x000000ff0800a985 */ /* 0x0009e8000c101d3c */
[----:B------:R4:W-:Y:S02]  /*24ca0*/  @!P3 ST.E.128 desc[UR60][R14.64], RZ ;  /* 0x000000ff0e00b985 */ /* 0x0009e4000c101d3c */
.L_x_2040:
[----:B------:R-:W-:Y:S05]  /*24cb0*/  BSYNC B1 ;  /* 0x0000000000017941 */ /* 0x000fea0003800000 */
.L_x_2039:
[----:B------:R-:W-:-:S03]  /*24cc0*/  UMOV UR4, 0xffffffff ;  /* 0xffffffff00047882 */ /* 0x000fc60000000000 */
[----:B------:R-:W-:Y:S05]  /*24cd0*/  BRA.DIV UR4, `(.L_x_2041) ;  /* 0x000000d204047947 */ /* 0x000fea000b800000 */
[----:B-1----:R1:W0:Y:S04]  /*24ce0*/  SHFL.IDX PT, R0, R3, 0x1, 0x181f ;  /* 0x00381f0003007f89 */ /* 0x00222800000e0000 */
[----:B---34-:R1:W3:Y:S02]  /*24cf0*/  SHFL.IDX PT, R14, R2, 0x1, 0x181f ;  /* 0x00381f00020e7f89 */ /* 0x0182e400000e0000 */
.L_x_2361:
[----:B------:R-:W-:Y:S01]  /*24d00*/  VIADD R4, R6, 0x20 ;  /* 0x0000002006047836 */ /* 0x000fe20000000000 */
[----:B------:R-:W-:Y:S04]  /*24d10*/  BSSY B1, `(.L_x_2042) ;  /* 0x000000c000017945 */ /* 0x000fe80003800000 */
[----:B------:R-:W-:-:S13]  /*24d20*/  ISETP.GE.AND P0, PT, R4, R25, PT ;  /* 0x000000190400720c */ /* 0x000fda0003f06270 */
        /* <DEDUP_REMOVED lines=8> */
[----:B------:R4:W-:Y:S04]  /*24db0*/  @!P2 ST.E.128 desc[UR60][R8.64], RZ ;  /* 0x000000ff0800a985 */ /* 0x0009e8000c101d3c */
[----:B------:R4:W-:Y:S02]  /*24dc0*/  @!P3 ST.E.128 desc[UR60][R14.64], RZ ;  /* 0x000000ff0e00b985 */ /* 0x0009e4000c101d3c */
.L_x_2043:
[----:B------:R-:W-:Y:S05]  /*24dd0*/  BSYNC B1 ;  /* 0x0000000000017941 */ /* 0x000fea0003800000 */
.L_x_2042:
[----:B------:R-:W-:-:S03]  /*24de0*/  UMOV UR4, 0xffffffff ;  /* 0xffffffff00047882 */ /* 0x000fc60000000000 */
[----:B------:R-:W-:Y:S05]  /*24df0*/  BRA.DIV UR4, `(.L_x_2044) ;  /* 0x000000d204047947 */ /* 0x000fea000b800000 */
[----:B0-----:R0:W0:Y:S04]  /*24e00*/  SHFL.IDX PT, R0, R3, 0x2, 0x181f ;  /* 0x00581f0003007f89 */ /* 0x00102800000e0000 */
[----:B---34-:R3:W4:Y:S02]  /*24e10*/  SHFL.IDX PT, R14, R2, 0x2, 0x181f ;  /* 0x00581f00020e7f89 */ /* 0x01872400000e0000 */
.L_x_2365:
[----:B------:R-:W-:Y:S01]  /*24e20*/  VIADD R4, R6, 0x40 ;  /* 0x0000004006047836 */ /* 0x000fe20000000000 */
[----:B------:R-:W-:Y:S04]  /*24e30*/  BSSY B1, `(.L_x_2045) ;  /* 0x000000c000017945 */ /* 0x000fe80003800000 */
[----:B------:R-:W-:-:S13]  /*24e40*/  ISETP.GE.AND P0, PT, R4, R25, PT ;  /* 0x000000190400720c */ /* 0x000fda0003f06270 */
[----:B------:R-:W-:Y:S05]  /*24e50*/  @P0 BRA `(.L_x_2046) ;  /* 0x0000000000240947 */ /* 0x000fea0003800000 */
[----:B------:R-:W-:Y:S02]  /*24e60*/  ULDC UR4, c[0x0][0xac8] ;  /* 0x0002b20000047ab9 */ /* 0x000fe40000000800 */
[----:B------:R-:W-:Y:S02]  /*24e70*/  ISETP.GE.AND P2, PT, R209, UR4, PT ;  /* 0x00000004d1007c0c */ /* 0x000fe4000bf46270 */
[----:B------:R-:W-:-:S11]  /*24e80*/  ISETP.GE.AND P3, PT, R218, UR4, PT ;  /* 0x00000004da007c0c */ /* 0x000fd6000bf66270 */
[CC--:B----4-:R-:W-:Y:S02]  /*24e90*/  @!P2 LEA R8, P0, R209.reuse, R14.reuse, 0x1 ;  /* 0x0000000ed108a211 */ /* 0x0d0fe400078008ff */
[C---:B------:R-:W-:Y:S02]  /*24ea0*/  @!P3 LEA R14, P1, R218.reuse, R14, 0x1 ;  /* 0x0000000eda0eb211 */ /* 0x040fe400078208ff */
[-C--:B0-----:R-:W-:Y:S02]  /*24eb0*/  @!P2 LEA.HI.X R9, R209, R0.reuse, R7, 0x1, P0 ;  /* 0x00000000d109a211 */ /* 0x081fe400000f0c07 */
[----:B------:R-:W-:-:S03]  /*24ec0*/  @!P3 LEA.HI.X R15, R218, R0, R5, 0x1, P1 ;  /* 0x00000000da0fb211 */ /* 0x000fc600008f0c05 */
[----:B------:R0:W-:Y:S04]  /*24ed0*/  @!P2 ST.E.128 desc[UR60][R8.64], RZ ;  /* 0x000000ff0800a985 */ /* 0x0001e8000c101d3c */
[----:B------:R0:W-:Y:S02]  /*24ee0*/  @!P3 ST.E.128 desc[UR60][R14.64], RZ ;  /* 0x000000ff0e00b985 */ /* 0x0001e4000c101d3c */
.L_x_2046:
[----:B------:R-:W-:Y:S05]  /*24ef0*/  BSYNC B1 ;  /* 0x0000000000017941 */ /* 0x000fea0003800000 */
.L_x_2045:
[----:B------:R-:W-:-:S03]  /*24f00*/  UMOV UR4, 0xffffffff ;  /* 0xffffffff00047882 */ /* 0x000fc60000000000 */
[----:B------:R-:W-:Y:S05]  /*24f10*/  BRA.DIV UR4, `(.L_x_2047) ;  /* 0x000000d204047947 */ /* 0x000fea000b800000 */
[----:B0-----:R0:W0:Y:S04]  /*24f20*/  SHFL.IDX PT, R0, R3, 0x3, 0x181f ;  /* 0x00781f0003007f89 */ /* 0x00102800000e0000 */
[----:B----4-:R4:W0:Y:S02]  /*24f30*/  SHFL.IDX PT, R14, R2, 0x3, 0x181f ;  /* 0x00781f00020e7f89 */ /* 0x01082400000e0000 */
.L_x_2369:
[----:B-1-34-:R-:W-:-:S05]  /*24f40*/  VIADD R2, R6, 0x60 ;  /* 0x0000006006027836 */ /* 0x01afca0000000000 */
[----:B------:R-:W-:-:S13]  /*24f50*/  ISETP.GE.AND P0, PT, R2, R25, PT ;  /* 0x000000190200720c */ /* 0x000fda0003f06270 */
[----:B------:R-:W-:Y:S05]  /*24f60*/  @P0 BRA `(.L_x_2030) ;  /* 0x0000000000240947 */ /* 0x000fea0003800000 */
[----:B------:R-:W-:Y:S02]  /*24f70*/  ULDC UR4, c[0x0][0xac8] ;  /* 0x0002b20000047ab9 */ /* 0x000fe40000000800 */
[----:B------:R-:W-:Y:S02]  /*24f80*/  ISETP.GE.AND P2, PT, R209, UR4, PT ;  /* 0x00000004d1007c0c */ /* 0x000fe4000bf46270 */
[----:B------:R-:W-:-:S11]  /*24f90*/  ISETP.GE.AND P3, PT, R218, UR4, PT ;  /* 0x00000004da007c0c */ /* 0x000fd6000bf66270 */
[CC--:B0-----:R-:W-:Y:S02]  /*24fa0*/  @!P2 LEA R2, P0, R209.reuse, R14.reuse, 0x1 ;  /* 0x0000000ed102a211 */ /* 0x0c1fe400078008ff */
[C---:B------:R-:W-:Y:S02]  /*24fb0*/  @!P3 LEA R14, P1, R218.reuse, R14, 0x1 ;  /* 0x0000000eda0eb211 */ /* 0x040fe400078208ff */
[-C--:B------:R-:W-:Y:S02]  /*24fc0*/  @!P2 LEA.HI.X R3, R209, R0.reuse, R7, 0x1, P0 ;  /* 0x00000000d103a211 */ /* 0x080fe400000f0c07 */
[----:B------:R-:W-:-:S03]  /*24fd0*/  @!P3 LEA.HI.X R15, R218, R0, R5, 0x1, P1 ;  /* 0x00000000da0fb211 */ /* 0x000fc600008f0c05 */
[----:B------:R3:W-:Y:S04]  /*24fe0*/  @!P2 ST.E.128 desc[UR60][R2.64], RZ ;  /* 0x000000ff0200a985 */ /* 0x0007e8000c101d3c */
[----:B------:R3:W-:Y:S02]  /*24ff0*/  @!P3 ST.E.128 desc[UR60][R14.64], RZ ;  /* 0x000000ff0e00b985 */ /* 0x0007e4000c101d3c */
.L_x_2030:
[----:B------:R-:W-:Y:S05]  /*25000*/  BSYNC B0 ;  /* 0x0000000000007941 */ /* 0x000fea0003800000 */
.L_x_2015:
[----:B------:R-:W-:Y:S02]  /*25010*/  ULDC UR4, c[0x0][0xc3c] ;  /* 0x00030f0000047ab9 */ /* 0x000fe40000000800 */
[----:B--2---:R-:W-:-:S13]  /*25020*/  ISETP.GE.AND P0, PT, R207, UR4, PT ;  /* 0x00000004cf007c0c */ /* 0x004fda000bf06270 */
[----:B------:R-:W-:Y:S05]  /*25030*/  @!P0 BRA `(.L_x_2048) ;  /* 0xfffffdc000288947 */ /* 0x000fea000383ffff */
[----:B------:R-:W-:Y:S05]  /*25040*/  BRA `(.L_x_1794) ;  /* 0x00000090000c7947 */ /* 0x000fea0003800000 */
.L_x_1792:
        /* <DEDUP_REMOVED lines=15> */
[----:B------:R-:W-:Y:S01]  /*25140*/  CS2R R6, SRZ ;  /* 0x0000000000067805 */ /* 0x000fe2000001ff00 */
        /* <DEDUP_REMOVED lines=38> */
[----:B------:R-:W-:Y:S01]  /*253b0*/  IMAD.MOV.U32 R8, RZ, RZ, R3 ;  /* 0x000000ffff087224 */ /* 0x000fe200078e0003 */
[----:B------:R-:W-:Y:S01]  /*253c0*/  UMOV UR4, URZ ;  /* 0x0000003f00047c82 */ /* 0x000fe20008000000 */
[----:B------:R-:W-:-:S05]  /*253d0*/  ULDC UR5, c[0x0][0xc38] ;  /* 0x00030e0000057ab9 */ /* 0x000fca0000000800 */
.L_x_2052:
[----:B------:R-:W0:Y:S01]  /*253e0*/  LDC R2, c[0x0][0xc3c] ;  /* 0x00030f00ff027b82 */ /* 0x000e220000000800 */
[----:B------:R-:W-:Y:S01]  /*253f0*/  UIADD3 UR4, UR4, 0x1f, URZ ;  /* 0x0000001f04047890 */ /* 0x000fe2000fffe03f */
[----:B------:R-:W-:Y:S02]  /*25400*/  ULDC UR7, c[0x0][0xc3c] ;  /* 0x00030f0000077ab9 */ /* 0x000fe40000000800 */
[----:B-1----:R-:W-:-:S03]  /*25410*/  IMAD.U32 R27, RZ, RZ, UR7 ;  /* 0x00000007ff1b7e24 */ /* 0x002fc6000f8e00ff */
[----:B0-----:R-:W-:-:S13]  /*25420*/  ISETP.LE.AND P6, PT, R2, UR4, PT ;  /* 0x0000000402007c0c */ /* 0x001fda000bfc3270 */
[----:B------:R-:W-:Y:S05]  /*25430*/  @P6 BRA `(.L_x_2051) ;  /* 0x0000000800a46947 */ /* 0x000fea0003800000 */
[----:B------:R-:W-:-:S05]  /*25440*/  VIADD R7, R0, UR4 ;  /* 0x0000000400077c36 */ /* 0x000fca0008000000 */
[----:B------:R-:W-:-:S13]  /*25450*/  ISETP.GE.OR P6, PT, R7, R2, !P0 ;  /* 0x000000020700720c */ /* 0x000fda00047c6670 */
[----:B------:R-:W0:Y:S08]  /*25460*/  @!P6 LDC.64 R4, c[0x0][0xc80] ;  /* 0x00032000ff04eb82 */ /* 0x000e300000000a00 */
[----:B------:R-:W1:Y:S01]  /*25470*/  @!P6 LDC.64 R2, c[0x0][0xc78] ;  /* 0x00031e00ff02eb82 */ /* 0x000e620000000a00 */
[----:B0-----:R-:W-:-:S04]  /*25480*/  @!P6 IMAD.WIDE R4, R7, 0x4, R4 ;  /* 0x000000040704e825 */ /* 0x001fc800078e0204 */
[----:B-1----:R-:W-:Y:S01]  /*25490*/  @!P6 IMAD.WIDE R2, R7, 0x4, R2 ;  /* 0x000000040702e825 */ /* 0x002fe200078e0202 */
[----:B------:R-:W-:-:S06]  /*254a0*/  CS2R R6, SRZ ;  /* 0x0000000000067805 */ /* 0x000fcc000001ff00 */
[----:B------:R-:W2:Y:S04]  /*254b0*/  @!P6 LDG.E R6, desc[UR60][R4.64] ;  /* 0x0000003c0406e981 */ /* 0x000ea8000c1e1900 */
[----:B------:R-:W2:Y:S02]  /*254c0*/  @!P6 LDG.E R7, desc[UR60][R2.64] ;  /* 0x0000003c0207e981 */ /* 0x000ea4000c1e1900 */
        /* <DEDUP_REMOVED lines=21> */
.L_x_2050:
        /* <DEDUP_REMOVED lines=9> */
[----:B0-----:R-:W-:-:S07]  /*256b0*/  ISETP.NE.AND P1, PT, R7, 0x1, PT ;  /* 0x000000010700780c */ /* 0x001fce0003f25270 */
[----:B-1----:R-:W-:Y:S06]  /*256c0*/  @!P0 BRA `(.L_x_2053) ;  /* 0x0000000000088947 */ /* 0x002fec0003800000 */
[----:B------:R-:W-:-:S06]  /*256d0*/  VIADD R24, R27, 0xffffffff ;  /* 0xffffffff1b187836 */ /* 0x000fcc0000000000 */
[----:B------:R0:W1:Y:S02]  /*256e0*/  SHFL.IDX PT, R24, R5, R24, 0x1f ;  /* 0x00001f1805187589 */ /* 0x00006400000e0000 */
.L_x_2053:
[----:B-1----:R-:W-:Y:S02]  /*256f0*/  IMAD R24, R24, UR5, R3 ;  /* 0x0000000518187c24 */ /* 0x002fe4000f8e0203 */
[----:B------:R-:W-:-:S03]  /*25700*/  VIADD R27, R27, UR4 ;  /* 0x000000041b1b7c36 */ /* 0x000fc60008000000 */
[----:B0-----:R-:W-:Y:S01]  /*25710*/  IADD3 R5, -R24, UR6, RZ ;  /* 0x0000000618057c10 */ /* 0x001fe2000fffe1ff */
[----:B------:R-:W-:Y:S06]  /*25720*/  @!P1 BRA `(.L_x_2054) ;  /* 0x0000000000e89947 */ /* 0x000fec0003800000 */
[-C--:B--2---:R-:W-:Y:S02]  /*25730*/  IABS R12, R6.reuse ;  /* 0x00000006000c7213 */ /* 0x084fe40000000000 */
[----:B------:R-:W-:Y:S02]  /*25740*/  IABS R4, R7 ;  /* 0x0000000700047213 */ /* 0x000fe40000000000 */
[----:B------:R-:W0:Y:S01]  /*25750*/  I2F.RP R8, R12 ;  /* 0x0000000c00087306 */ /* 0x000e220000209400 */
[----:B------:R-:W-:-:S05]  /*25760*/  IABS R10, R6 ;  /* 0x00000006000a7213 */ /* 0x000fca0000000000 */
[----:B------:R-:W-:Y:S02]  /*25770*/  IMAD.MOV R11, RZ, RZ, -R10 ;  /* 0x000000ffff0b7224 */ /* 0x000fe400078e0a0a */
[----:B0-----:R-:W0:Y:S02]  /*25780*/  MUFU.RCP R8, R8 ;  /* 0x0000000800087308 */ /* 0x001e240000001000 */
[----:B0-----:R-:W-:Y:S01]  /*25790*/  VIADD R2, R8, 0xffffffe ;  /* 0x0ffffffe08027836 */ /* 0x001fe20000000000 */
[----:B------:R-:W-:-:S05]  /*257a0*/  IABS R8, R5 ;  /* 0x0000000500087213 */ /* 0x000fca0000000000 */
[----:B------:R0:W1:Y:S02]  /*257b0*/  F2I.FTZ.U32.TRUNC.NTZ R3, R2 ;  /* 0x0000000200037305 */ /* 0x000064000021f000 */
[----:B0-----:R-:W-:Y:S02]  /*257c0*/  IMAD.MOV.U32 R2, RZ, RZ, RZ ;  /* 0x000000ffff027224 */ /* 0x001fe400078e00ff */
[----:B-1----:R-:W-:-:S04]  /*257d0*/  IMAD.MOV R9, RZ, RZ, -R3 ;  /* 0x000000ffff097224 */ /* 0x002fc800078e0a03 */
[----:B------:R-:W-:-:S04]  /*257e0*/  IMAD R9, R9, R12, RZ ;  /* 0x0000000c09097224 */ /* 0x000fc800078e02ff */
[----:B------:R-:W-:Y:S02]  /*257f0*/  IMAD.HI.U32 R3, R3, R9, R2 ;  /* 0x0000000903037227 */ /* 0x000fe400078e0002 */
[----:B------:R-:W0:Y:S04]  /*25800*/  I2F.RP R9, R4 ;  /* 0x0000000400097306 */ /* 0x000e280000209400 */
[----:B------:R-:W-:-:S04]  /*25810*/  IMAD.HI.U32 R2, R3, R8, RZ ;  /* 0x0000000803027227 */ /* 0x000fc800078e00ff */
[----:B------:R-:W-:Y:S01]  /*25820*/  IMAD R3, R2, R11, R8 ;  /* 0x0000000b02037224 */ /* 0x000fe200078e0208 */
[----:B------:R-:W-:-:S04]  /*25830*/  LOP3.LUT R8, R5, R6, RZ, 0x3c, !PT ;  /* 0x0000000605087212 */ /* 0x000fc800078e3cff */
[----:B------:R-:W-:Y:S01]  /*25840*/  ISETP.GT.U32.AND P1, PT, R12, R3, PT ;  /* 0x000000030c00720c */ /* 0x000fe20003f24070 */
[----:B0-----:R-:W0:Y:S01]  /*25850*/  MUFU.RCP R9, R9 ;  /* 0x0000000900097308 */ /* 0x001e220000001000 */
[----:B------:R-:W-:-:S11]  /*25860*/  ISETP.GE.AND P2, PT, R8, RZ, PT ;  /* 0x000000ff0800720c */ /* 0x000fd60003f46270 */
[----:B------:R-:W-:Y:S02]  /*25870*/  @!P1 IMAD.IADD R3, R3, 0x1, -R12 ;  /* 0x0000000103039824 */ /* 0x000fe400078e0a0c */
[----:B------:R-:W-:Y:S01]  /*25880*/  @!P1 VIADD R2, R2, 0x1 ;  /* 0x0000000102029836 */ /* 0x000fe20000000000 */
[----:B------:R-:W-:Y:S02]  /*25890*/  ISETP.NE.AND P1, PT, R6, RZ, PT ;  /* 0x000000ff0600720c */ /* 0x000fe40003f25270 */
[----:B------:R-:W-:Y:S01]  /*258a0*/  ISETP.GE.U32.AND P0, PT, R3, R12, PT ;  /* 0x0000000c0300720c */ /* 0x000fe20003f06070 */
[----:B0-----:R-:W-:-:S04]  /*258b0*/  VIADD R10, R9, 0xffffffe ;  /* 0x0ffffffe090a7836 */ /* 0x001fc80000000000 */
[----:B------:R-:W0:Y:S08]  /*258c0*/  F2I.FTZ.U32.TRUNC.NTZ R3, R10 ;  /* 0x0000000a00037305 */ /* 0x000e30000021f000 */
        /* <DEDUP_REMOVED lines=21> */
[----:B------:R-:W-:Y:S01]  /*25a20*/  ISETP.GE.AND P2, PT, R3, RZ, PT ;  /* 0x000000ff0300720c */ /* 0x000fe20003f46270 */
[----:B------:R-:W-:-:S06]  /*25a30*/  IMAD.MOV R3, RZ, RZ, -R12 ;  /* 0x000000ffff037224 */ /* 0x000fcc00078e0a0c */
[----:B------:R-:W-:-:S06]  /*25a40*/  @P0 VIADD R2, R2, 0x1 ;  /* 0x0000000102020836 */ /* 0x000fcc0000000000 */
[----:B------:R-:W-:Y:S01]  /*25a50*/  @!P2 IMAD.MOV R2, RZ, RZ, -R2 ;  /* 0x000000ffff02a224 */ /* 0x000fe200078e0a02 */
[----:B------:R-:W-:-:S05]  /*25a60*/  @!P1 LOP3.LUT R2, RZ, R7, RZ, 0x33, !PT ;  /* 0x00000007ff029212 */ /* 0x000fca00078e33ff */
[----:B------:R-:W-:-:S04]  /*25a70*/  IMAD.MOV R26, RZ, RZ, -R2 ;  /* 0x000000ffff1a7224 */ /* 0x000fc800078e0a02 */
[C---:B------:R-:W-:Y:S02]  /*25a80*/  IMAD R26, R7.reuse, R26, R12 ;  /* 0x0000001a071a7224 */ /* 0x040fe400078e020c */
[----:B------:R-:W-:Y:S02]  /*25a90*/  IMAD R7, R7, 0x1000000, R2 ;  /* 0x0100000007077824 */ /* 0x000fe400078e0202 */
[----:B------:R-:W-:Y:S02]  /*25aa0*/  IMAD R2, R6, R3, R5 ;  /* 0x0000000306027224 */ /* 0x000fe400078e0205 */
[----:B------:R-:W-:Y:S01]  /*25ab0*/  IMAD R26, R26, 0x10000, R7 ;  /* 0x000100001a1a7824 */ /* 0x000fe200078e0207 */
[----:B------:R-:W-:Y:S06]  /*25ac0*/  BRA `(.L_x_2055) ;  /* 0x0000000000f47947 */ /* 0x000fec0003800000 */
.L_x_2054:
[----:B------:R-:W0:Y:S02]  /*25ad0*/  LDC.64 R2, c[0x0][0xc90] ;  /* 0x00032400ff027b82 */ /* 0x000e240000000a00 */
[----:B0-----:R-:W-:-:S05]  /*25ae0*/  IMAD.WIDE R2, R27, 0x4, R2 ;  /* 0x000000041b027825 */ /* 0x001fca00078e0202 */
        /* <DEDUP_REMOVED lines=31> */
[----:B------:R-:W-:-:S04]  /*25ce0*/  VIADDMNMX R7, R7, UR5, R11, PT ;  /* 0x0000000507077c46 */ /* 0x000fc8000b80010b */
[-C--:B------:R-:W-:Y:S01]  /*25cf0*/  IABS R10, R7.reuse ;  /* 0x00000007000a7213 */ /* 0x080fe20000000000 */
[----:B------:R-:W-:Y:S01]  /*25d00*/  IMAD.MOV R26, RZ, RZ, -R7 ;  /* 0x000000ffff1a7224 */ /* 0x000fe200078e0a07 */
[----:B------:R-:W-:Y:S02]  /*25d10*/  IABS R12, R7 ;  /* 0x00000007000c7213 */ /* 0x000fe40000000000 */
[----:B------:R-:W0:Y:S08]  /*25d20*/  I2F.RP R9, R10 ;  /* 0x0000000a00097306 */ /* 0x000e300000209400 */
[----:B0-----:R-:W0:Y:S02]  /*25d30*/  MUFU.RCP R9, R9 ;  /* 0x0000000900097308 */ /* 0x001e240000001000 */
[----:B0-----:R-:W-:-:S06]  /*25d40*/  VIADD R3, R9, 0xffffffe ;  /* 0x0ffffffe09037836 */ /* 0x001fcc0000000000 */
        /* <DEDUP_REMOVED lines=20> */
[----:B------:R-:W-:-:S07]  /*25e90*/  IMAD R26, R2, R26, R3 ;  /* 0x0000001a021a7224 */ /* 0x000fce00078e0203 */
.L_x_2055:
[----:B------:R-:W-:-:S05]  /*25ea0*/  LOP3.LUT R25, RZ, R2, RZ, 0x33, !PT ;  /* 0x00000002ff197212 */ /* 0x000fca00078e33ff */
[----:B------:R-:W-:Y:S01]  /*25eb0*/  IMAD.IADD R25, R6, 0x1, R25 ;  /* 0x0000000106197824 */ /* 0x000fe200078e0219 */
[----:B------:R-:W-:Y:S06]  /*25ec0*/  BRA `(.L_x_2056) ;  /* 0x00000000000c7947 */ /* 0x000fec0003800000 */
.L_x_2051:
[----:B------:R-:W-:Y:S02]  /*25ed0*/  IMAD.MOV.U32 R25, RZ, RZ, RZ ;  /* 0x000000ffff197224 */ /* 0x000fe400078e00ff */
[----:B------:R-:W-:Y:S02]  /*25ee0*/  IMAD.U32 R24, RZ, RZ, UR6 ;  /* 0x00000006ff187e24 */ /* 0x000fe4000f8e00ff */
[----:B------:R-:W-:-:S07]  /*25ef0*/  IMAD.MOV.U32 R26, RZ, RZ, RZ ;  /* 0x000000ffff1a7224 */ /* 0x000fce00078e00ff */
.L_x_2056:
[----:B------:R-:W-:-:S13]  /*25f00*/  ISETP.NE.AND P0, PT, R0, RZ, PT ;  /* 0x000000ff0000720c */ /* 0x000fda0003f05270 */
[----:B------:R-:W0:Y:S01]  /*25f10*/  @!P0 S2R R3, SR_CgaCtaId ;  /* 0x0000000000038919 */ /* 0x000e220000008800 */
[----:B------:R-:W-:-:S04]  /*25f20*/  @!P0 MOV R0, 0x400 ;  /* 0x0000040000008802 */ /* 0x000fc80000000f00 */
[----:B0-----:R-:W-:-:S05]  /*25f30*/  @!P0 LEA R0, R3, R0, 0x18 ;  /* 0x0000000003008211 */ /* 0x001fca00078ec0ff */
[----:B------:R2:W-:Y:S01]  /*25f40*/  @!P0 STS.128 [R0+0x228d0], R24 ;  /* 0x0228d01800008388 */ /* 0x0005e20000000c00 */
[----:B------:R-:W-:Y:S06]  /*25f50*/  BAR.ARV 0x5, 0x180 ;  /* 0x0146000000007b1d */ /* 0x000fec0000002000 */
.L_x_2049:
        /* <DEDUP_REMOVED lines=11> */
[----:B------:R-:W-:Y:S01]  /*26010*/  IMAD.MOV.U32 R35, RZ, RZ, RZ ;  /* 0x000000ffff237224 */ /* 0x000fe200078e00ff */
[----:B------:R-:W-:Y:S01]  /*26020*/  ULDC.64 UR38, c[0x0][0x198] ;  /* 0x0000660000267ab9 */ /* 0x000fe20000000a00 */
[----:B------:R-:W-:Y:S01]  /*26030*/  IMAD.MOV.U32 R33, RZ, RZ, RZ ;  /* 0x000000ffff217224 */ /* 0x000fe200078e00ff */
[----:B------:R-:W-:Y:S01]  /*26040*/  ULDC UR37, c[0x0][0xc] ;  /* 0x0000030000257ab9 */ /* 0x000fe20000000800 */
[----:B------:R-:W-:Y:S01]  /*26050*/  IMAD.MOV.U32 R37, RZ, RZ, 0x1 ;  /* 0x00000001ff257424 */ /* 0x000fe200078e00ff */
[C---:B---3--:R-:W-:Y:S01]  /*26060*/  LOP3.LUT R13, R14.reuse, 0x7f, RZ, 0xc0, !PT ;  /* 0x0000007f0e0d7812 */ /* 0x048fe200078ec0ff */
[C---:B------:R-:W-:Y:S01]  /*26070*/  IMAD.SHL.U32 R5, R14.reuse, 0x20, RZ ;  /* 0x000000200e057824 */ /* 0x040fe200078e00ff */
[----:B------:R-:W-:Y:S01]  /*26080*/  SHF.R.U32.HI R4, RZ, 0x1, R14 ;  /* 0x00000001ff047819 */ /* 0x000fe2000001160e */
[C---:B0-----:R-:W-:Y:S01]  /*26090*/  IMAD.SHL.U32 R2, R14.reuse, 0x80, RZ ;  /* 0x000000800e027824 */ /* 0x041fe200078e00ff */
[C---:B------:R-:W-:Y:S01]  /*260a0*/  LOP3.LUT P0, RZ, R14.reuse, 0x4, RZ, 0xc0, !PT ;  /* 0x000000040eff7812 */ /* 0x040fe2000780c0ff */
[----:B------:R-:W-:Y:S01]  /*260b0*/  IMAD.SHL.U32 R7, R13, 0x10, RZ ;  /* 0x000000100d077824 */ /* 0x000fe200078e00ff */
[----:B------:R-:W-:Y:S01]  /*260c0*/  LOP3.LUT R6, R5, 0x80, RZ, 0xc0, !PT ;  /* 0x0000008005067812 */ /* 0x000fe200078ec0ff */
[----:B------:R-:W-:Y:S01]  /*260d0*/  IMAD.SHL.U32 R11, R14, 0x4, RZ ;  /* 0x000000040e0b7824 */ /* 0x000fe200078e00ff */
[----:B------:R-:W-:Y:S01]  /*260e0*/  LOP3.LUT R3, R2, 0x380, RZ, 0xc0, !PT ;  /* 0x0000038002037812 */ /* 0x000fe200078ec0ff */
[----:B------:R-:W-:Y:S01]  /*260f0*/  IMAD.SHL.U32 R10, R14, 0x2, RZ ;  /* 0x000000020e0a7824 */ /* 0x000fe200078e00ff */
[----:B------:R-:W-:-:S02]  /*26100*/  LOP3.LUT R8, R7, 0x600, RZ, 0xc0, !PT ;  /* 0x0000060007087812 */ /* 0x000fc400078ec0ff */
[----:B------:R-:W-:Y:S02]  /*26110*/  LOP3.LUT R6, R6, 0x10, R14, 0xf8, !PT ;  /* 0x0000001006067812 */ /* 0x000fe400078ef80e */
[----:B------:R-:W-:Y:S02]  /*26120*/  LOP3.LUT R8, R8, 0x60, R5, 0xf8, !PT ;  /* 0x0000006008087812 */ /* 0x000fe400078ef805 */
[----:B------:R-:W-:Y:S02]  /*26130*/  LOP3.LUT R3, R3, 0x30, R4, 0xf8, !PT ;  /* 0x0000003003037812 */ /* 0x000fe400078ef804 */
[----:B------:R-:W-:Y:S02]  /*26140*/  LOP3.LUT R6, R6, 0x10, R11, 0x78, !PT ;  /* 0x0000001006067812 */ /* 0x000fe400078e780b */
[----:B------:R-:W-:-:S04]  /*26150*/  LOP3.LUT R5, R8, 0x100, R5, 0xf8, !PT ;  /* 0x0000010008057812 */ /* 0x000fc800078ef805 */
[----:B------:R-:W-:-:S05]  /*26160*/  LOP3.LUT R4, R5, R6, RZ, 0xfc, !PT ;  /* 0x0000000605047212 */ /* 0x000fca00078efcff */
[----:B------:R0:W-:Y:S02]  /*26170*/  STL [R1+0x18], R4 ;  /* 0x0000180401007387 */ /* 0x0001e40000100800 */
[----:B0-----:R-:W-:Y:S01]  /*26180*/  IMAD.MOV.U32 R4, RZ, RZ, 0x1 ;  /* 0x00000001ff047424 */ /* 0x001fe200078e00ff */
        /* <DEDUP_REMOVED lines=12> */
[----:B------:R-:W-:-:S03]  /*26250*/  LOP3.LUT R3, R3, 0x70, R0, 0xf8, !PT ;  /* 0x0000007003037812 */ /* 0x000fc600078ef800 */
[----:B------:R0:W-:Y:S04]  /*26260*/  STL [R1+0x1c], R2 ;  /* 0x00001c0201007387 */ /* 0x0001e80000100800 */
[----:B------:R-:W-:Y:S04]  /*26270*/  STL [R1+0x30], RZ ;  /* 0x000030ff01007387 */ /* 0x000fe80000100800 */
[----:B------:R1:W-:Y:S01]  /*26280*/  STL [R1], R4 ;  /* 0x0000000401007387 */ /* 0x0003e20000100800 */
[----:B0-----:R-:W-:-:S05]  /*26290*/  IMAD.MOV.U32 R2, RZ, RZ, 0x40 ;  /* 0x00000040ff027424 */ /* 0x001fca00078e00ff */
[----:B------:R-:W-:Y:S01]  /*262a0*/  SEL R2, R2, 0xffffffc0, !P0 ;  /* 0xffffffc002027807 */ /* 0x000fe20004000000 */
[----:B-1----:R-:W-:-:S04]  /*262b0*/  IMAD.U32 R4, RZ, RZ, UR4 ;  /* 0x00000004ff047e24 */ /* 0x002fc8000f8e00ff */
[----:B------:R0:W-:Y:S01]  /*262c0*/  STL [R1+0x20], R2 ;  /* 0x0000200201007387 */ /* 0x0001e20000100800 */
[----:B------:R-:W-:-:S03]  /*262d0*/  LEA R17, R4, R17, 0x18 ;  /* 0x0000001104117211 */ /* 0x000fc600078ec0ff */
[----:B------:R1:W-:Y:S02]  /*262e0*/  STL [R1+0x10], R4 ;  /* 0x0000100401007387 */ /* 0x0003e40000100800 */
[----:B------:R-:W-:Y:S01]  /*262f0*/  IMAD.IADD R0, R17, 0x1, R12 ;  /* 0x0000000111007824 */ /* 0x000fe200078e020c */
[----:B0-----:R-:W-:-:S04]  /*26300*/  LOP3.LUT R2, R3, 0x80, RZ, 0xfc, !PT ;  /* 0x0000008003027812 */ /* 0x001fc800078efcff */
[----:B------:R1:W-:Y:S03]  /*26310*/  STL [R1+0x2c], R0 ;  /* 0x00002c0001007387 */ /* 0x0003e60000100800 */
.L_x_2185:
[----:B------:R-:W-:Y:S05]  /*26320*/  YIELD ;  /* 0x0000000000007946 */ /* 0x000fea0003800000 */
[----:B------:R-:W-:Y:S01]  /*26330*/  ULDC.64 UR4, c[0x0][0xa28] ;  /* 0x00028a0000047ab9 */ /* 0x000fe20000000a00 */
[----:B------:R-:W-:Y:S01]  /*26340*/  IMAD.MOV.U32 R12, RZ, RZ, RZ ;  /* 0x000000ffff0c7224 */ /* 0x000fe200078e00ff */
[----:B------:R-:W-:Y:S01]  /*26350*/  ISETP.NE.U32.AND P0, PT, RZ, UR4, PT ;  /* 0x00000004ff007c0c */ /* 0x000fe2000bf05070 */
[----:B01----:R-:W0:Y:S01]  /*26360*/  LDC.64 R4, c[0x0][0xa00] ;  /* 0x00028000ff047b82 */ /* 0x003e220000000a00 */
[----:B------:R-:W-:Y:S02]  /*26370*/  ULDC.64 UR6, c[0x0][0xa10] ;  /* 0x0002840000067ab9 */ /* 0x000fe40000000a00 */
[----:B------:R-:W-:Y:S01]  /*26380*/  ISETP.NE.AND.EX P0, PT, RZ, UR5, PT, P0 ;  /* 0x00000005ff007c0c */ /* 0x000fe2000bf05300 */
[----:B------:R-:W-:-:S12]  /*26390*/  ULDC.64 UR4, c[0x0][0xa18] ;  /* 0x0002860000047ab9 */ /* 0x000fd80000000a00 */
[----:B------:R-:W1:Y:S01]  /*263a0*/  @P0 LDC.64 R2, c[0x0][0xa28] ;  /* 0x00028a00ff020b82 */ /* 0x000e620000000a00 */
[----:B------:R-:W-:Y:S01]  /*263b0*/  ISETP.NE.U32.AND P1, PT, RZ, UR6, PT ;  /* 0x00000006ff007c0c */ /* 0x000fe2000bf25070 */
[----:B-1----:R-:W-:-:S05]  /*263c0*/  @P0 IMAD.WIDE R2, R27, 0x4, R2 ;  /* 0x000000041b020825 */ /* 0x002fca00078e0202 */
[----:B--2---:R1:W2:Y:S01]  /*263d0*/  @P0 LDG.E R12, desc[UR60][R2.64] ;  /* 0x0000003c020c0981 */ /* 0x0042a2000c1e1900 */
[----:B------:R-:W-:Y:S01]  /*263e0*/  ISETP.NE.U32.AND P0, PT, RZ, UR4, PT ;  /* 0x00000004ff007c0c */ /* 0x000fe2000bf05070 */
[----:B------:R-:W-:Y:S01]  /*263f0*/  IMAD.MOV.U32 R29, RZ, RZ, RZ ;  /* 0x000000ffff1d7224 */ /* 0x000fe200078e00ff */
[----:B------:R-:W-:Y:S01]  /*26400*/  ISETP.NE.AND.EX P1, PT, RZ, UR7, PT, P1 ;  /* 0x00000007ff007c0c */ /* 0x000fe2000bf25310 */
[----:B---3--:R-:W-:Y:S01]  /*26410*/  IMAD.MOV.U32 R0, RZ, RZ, RZ ;  /* 0x000000ffff007224 */ /* 0x008fe200078e00ff */
[----:B------:R-:W-:Y:S01]  /*26420*/  ISETP.NE.AND.EX P2, PT, RZ, UR5, PT, P0 ;  /* 0x00000005ff007c0c */ /* 0x000fe2000bf45300 */
[----:B------:R-:W-:Y:S01]  /*26430*/  ULDC.64 UR4, c[0x0][0xa00] ;  /* 0x0002800000047ab9 */ /* 0x000fe20000000a00 */
[----:B0-----:R-:W-:Y:S01]  /*26440*/  IMAD.WIDE R4, R27, 0x4, R4 ;  /* 0x000000041b047825 */ /* 0x001fe200078e0204 */
[----:B------:R-:W-:Y:S01]  /*26450*/  ISETP.NE.U32.AND P0, PT, RZ, UR4, PT ;  /* 0x00000004ff007c0c */ /* 0x000fe2000bf05070 */
[----:B-1----:R-:W0:Y:S03]  /*26460*/  LDC.64 R2, c[0x0][0xa10] ;  /* 0x00028400ff027b82 */ /* 0x002e260000000a00 */
[----:B------:R-:W-:-:S06]  /*26470*/  ISETP.NE.AND.EX P0, PT, RZ, UR5, PT, P0 ;  /* 0x00000005ff007c0c */ /* 0x000fcc000bf05300 */
[----:B------:R-:W1:Y:S07]  /*26480*/  @P2 LDC.64 R6, c[0x0][0xa18] ;  /* 0x00028600ff062b82 */ /* 0x000e6e0000000a00 */
[----:B------:R-:W5:Y:S01]  /*26490*/  @P0 LDG.E R29, desc[UR60][R4.64] ;  /* 0x0000003c041d0981 */ /* 0x000f62000c1e1900 */
[----:B0-----:R-:W-:-:S05]  /*264a0*/  IMAD.WIDE R2, R27, 0x4, R2 ;  /* 0x000000041b027825 */ /* 0x001fca00078e0202 */
[----:B------:R-:W5:Y:S01]  /*264b0*/  @P1 LDG.E R0, desc[UR60][R2.64] ;  /* 0x0000003c02001981 */ /* 0x000f62000c1e1900 */
[----:B------:R-:W-:Y:S02]  /*264c0*/  ULDC UR4, c[0x0][0x288] ;  /* 0x0000a20000047ab9 */ /* 0x000fe40000000800 */
[----:B------:R-:W-:Y:S01]  /*264d0*/  IMAD.U32 R23, RZ, RZ, UR4 ;  /* 0x00000004ff177e24 */ /* 0x000fe2000f8e00ff */
[----:B------:R-:W-:Y:S02]  /*264e0*/  ULDC.64 UR4, c[0x0][0x418] ;  /* 0x0001060000047ab9 */ /* 0x000fe40000000a00 */
[----:B------:R-:W-:-:S03]  /*264f0*/  UISETP.NE.U32.AND UP0, UPT, UR4, URZ, UPT ;  /* 0x0000003f0400728c */ /* 0x000fc6000bf05070 */
[----:B------:R-:W-:Y:S01]  /*26500*/  ULDC UR4, c[0x0][0x424] ;  /* 0x0001090000047ab9 */ /* 0x000fe20000000800 */
[----:B------:R-:W-:Y:S01]  /*26510*/  UISETP.NE.AND.EX UP0, UPT, UR5, URZ, UPT, UP0 ;  /* 0x0000003f0500728c */ /* 0x000fe2000bf05300 */
[----:B-1----:R-:W-:Y:S02]  /*26520*/  @P2 IMAD.WIDE R6, R27, 0x4, R6 ;  /* 0x000000041b062825 */ /* 0x002fe400078e0206 */
[----:B------:R-:W-:Y:S01]  /*26530*/  ULDC UR5, c[0x0][0x2f0] ;  /* 0x0000bc0000057ab9 */ /* 0x000fe20000000800 */
[----:B------:R-:W-:Y:S02]  /*26540*/  USEL UR4, UR4, 0x1, UP0 ;  /* 0x0000000104047887 */ /* 0x000fe40008000000 */
[----:B------:R0:W5:Y:S02]  /*26550*/  @P2 LDG.E R23, desc[UR60][R6.64] ;  /* 0x0000003c06172981 */ /* 0x000164000c1e1900 */
[----:B------:R-:W-:-:S03]  /*26560*/  UIMAD UR4, UR4, UR5, URZ ;  /* 0x00000005040472a4 */ /* 0x000fc6000f8e023f */
[----:B------:R-:W-:-:S03]  /*26570*/  ULDC UR5, c[0x0][0x348] ;  /* 0x0000d20000057ab9 */ /* 0x000fc60000000800 */
[----:B------:R-:W-:Y:S02]  /*26580*/  IMAD.U32 R8, RZ, RZ, UR4 ;  /* 0x00000004ff087e24 */ /* 0x000fe4000f8e00ff */
[----:B0-----:R-:W-:Y:S01]  /*26590*/  IMAD.U32 R7, RZ, RZ, UR5 ;  /* 0x00000005ff077e24 */ /* 0x001fe2000f8e00ff */
[----:B--2---:R0:W-:Y:S01]  /*265a0*/  STL [R1+0x4], R12 ;  /* 0x0000040c01007387 */ /* 0x0041e20000100800 */
[----:B------:R-:W-:Y:S05]  /*265b0*/  @P2 BRA `(.L_x_2058) ;  /* 0x0000000000102947 */ /* 0x000fea0003800000 */
[----:B------:R-:W-:Y:S05]  /*265c0*/  @!P0 BRA `(.L_x_2058) ;  /* 0x00000000000c8947 */ /* 0x000fea0003800000 */
[----:B------:R-:W2:Y:S04]  /*265d0*/  LDG.E R6, desc[UR60][R4.64] ;  /* 0x0000003c04067981 */ /* 0x000ea8000c1e1900 */
[----:B-----5:R-:W2:Y:S02]  /*265e0*/  LDG.E R23, desc[UR60][R4.64+0x4] ;  /* 0x0000043c04177981 */ /* 0x020ea4000c1e1900 */
[----:B--2---:R-:W-:-:S07]  /*265f0*/  IMAD.IADD R23, R23, 0x1, -R6 ;  /* 0x0000000117177824 */ /* 0x004fce00078e0a06 */
.L_x_2058:
[----:B------:R-:W-:Y:S01]  /*26600*/  ULDC.64 UR4, c[0x0][0xa20] ;  /* 0x0002880000047ab9 */ /* 0x000fe20000000a00 */
[C---:B------:R-:W-:Y:S02]  /*26610*/  LOP3.LUT R4, R26.reuse, 0xff000000, RZ, 0xc0, !PT ;  /* 0xff0000001a047812 */ /* 0x040fe400078ec0ff */
[----:B------:R-:W-:Y:S02]  /*26620*/  ISETP.NE.U32.AND P0, PT, RZ, UR4, PT ;  /* 0x00000004ff007c0c */ /* 0x000fe4000bf05070 */
[----:B------:R-:W-:Y:S02]  /*26630*/  SHF.R.U32.HI R5, RZ, 0x8, R4 ;  /* 0x00000008ff057819 */ /* 0x000fe40000011604 */
[----:B------:R-:W-:Y:S02]  /*26640*/  ISETP.NE.AND.EX P0, PT, RZ, UR5, PT, P0 ;  /* 0x00000005ff007c0c */ /* 0x000fe4000bf05300 */
[C---:B------:R-:W-:Y:S02]  /*26650*/  LOP3.LUT R6, R26.reuse, 0xff0000, RZ, 0xc0, !PT ;  /* 0x00ff00001a067812 */ /* 0x040fe400078ec0ff */
[----:B------:R-:W-:-:S02]  /*26660*/  LOP3.LUT R26, R26, 0xffff, RZ, 0xc0, !PT ;  /* 0x0000ffff1a1a7812 */ /* 0x000fc400078ec0ff */
[----:B------:R-:W-:-:S07]  /*26670*/  LEA.HI R6, R6, R5, RZ, 0x10 ;  /* 0x0000000506067211 */ /* 0x000fce00078f80ff */
[----:B------:R-:W-:Y:S05]  /*26680*/  @!P0 BRA `(.L_x_2059) ;  /* 0x0000000000108947 */ /* 0x000fea0003800000 */
[----:B------:R-:W1:Y:S02]  /*26690*/  LDC.64 R4, c[0x0][0xa20] ;  /* 0x00028800ff047b82 */ /* 0x000e640000000a00 */
[----:B-1----:R-:W-:-:S05]  /*266a0*/  IMAD.WIDE R4, R27, 0x4, R4 ;  /* 0x000000041b047825 */ /* 0x002fca00078e0204 */
[----:B------:R1:W5:Y:S01]  /*266b0*/  LDG.E R8, desc[UR60][R4.64] ;  /* 0x0000003c04087981 */ /* 0x000362000c1e1900 */
[----:B------:R-:W-:Y:S05]  /*266c0*/  BRA `(.L_x_2060) ;  /* 0x0000000000247947 */ /* 0x000fea0003800000 */
.L_x_2059:
[----:B------:R-:W-:Y:S02]  /*266d0*/  ULDC.64 UR4, c[0x0][0xa08] ;  /* 0x0002820000047ab9 */ /* 0x000fe40000000a00 */
[----:B------:R-:W-:-:S04]  /*266e0*/  ISETP.NE.U32.AND P0, PT, RZ, UR4, PT ;  /* 0x00000004ff007c0c */ /* 0x000fc8000bf05070 */
[----:B------:R-:W-:-:S13]  /*266f0*/  ISETP.NE.AND.EX P0, PT, RZ, UR5, PT, P0 ;  /* 0x00000005ff007c0c */ /* 0x000fda000bf05300 */
[----:B------:R-:W-:Y:S05]  /*26700*/  @!P0 BRA `(.L_x_2060) ;  /* 0x0000000000148947 */ /* 0x000fea0003800000 */
[----:B------:R-:W1:Y:S02]  /*26710*/  LDC.64 R4, c[0x0][0xa08] ;  /* 0x00028200ff047b82 */ /* 0x000e640000000a00 */
[----:B-1----:R-:W-:-:S05]  /*26720*/  IMAD.WIDE R4, R27, 0x4, R4 ;  /* 0x000000041b047825 */ /* 0x002fca00078e0204 */
[----:B------:R-:W2:Y:S04]  /*26730*/  LDG.E R8, desc[UR60][R4.64] ;  /* 0x0000003c04087981 */ /* 0x000ea8000c1e1900 */
[----:B------:R-:W2:Y:S02]  /*26740*/  LDG.E R9, desc[UR60][R4.64+0x4] ;  /* 0x0000043c04097981 */ /* 0x000ea4000c1e1900 */
[----:B--2---:R-:W-:-:S07]  /*26750*/  IMAD.IADD R8, R9, 0x1, -R8 ;  /* 0x0000000109087824 */ /* 0x004fce00078e0a08 */
.L_x_2060:
[----:B-1----:R-:W2:Y:S01]  /*26760*/  @P1 LDG.E R4, desc[UR60][R2.64] ;  /* 0x0000003c02041981 */ /* 0x002ea2000c1e1900 */
[----:B------:R-:W1:Y:S03]  /*26770*/  LDC R5, c[0x0][0x448] ;  /* 0x00011200ff057b82 */ /* 0x000e660000000800 */
[----:B------:R-:W2:Y:S01]  /*26780*/  @P1 LDG.E R11, desc[UR60][R2.64+0x4] ;  /* 0x0000043c020b1981 */ /* 0x000ea2000c1e1900 */
[----:B-----5:R-:W-:Y:S02]  /*26790*/  IMAD.IADD R8, R8, 0x1, -R12 ;  /* 0x0000000108087824 */ /* 0x020fe400078e0a0c */
[----:B------:R-:W-:-:S04]  /*267a0*/  IMAD.SHL.U32 R25, R25, 0x80, RZ ;  /* 0x0000008019197824 */ /* 0x000fc800078e00ff */
[----:B------:R-:W-:Y:S01]  /*267b0*/  VIADD R10, R25, 0x7f ;  /* 0x0000007f190a7836 */ /* 0x000fe20000000000 */
[----:B-1----:R-:W-:-:S13]  /*267c0*/  ISETP.NE.AND P2, PT, R5, 0x1, PT ;  /* 0x000000010500780c */ /* 0x002fda0003f45270 */
[----:B------:R-:W1:Y:S08]  /*267d0*/  @P2 LDC R9, c[0x0][0x44c] ;  /* 0x00011300ff092b82 */ /* 0x000e700000000800 */
[----:B------:R-:W3:Y:S01]  /*267e0*/  @P2 LDC R5, c[0x0][0x450] ;  /* 0x00011400ff052b82 */ /* 0x000ee20000000800 */
[----:B--2---:R-:W-:Y:S02]  /*267f0*/  @P1 IMAD.IADD R7, R11, 0x1, -R4 ;  /* 0x000000010b071824 */ /* 0x004fe400078e0a04 */
[----:B-1----:R-:W-:-:S04]  /*26800*/  @P2 IMAD.HI.U32 R4, R10, R9, RZ ;  /* 0x000000090a042227 */ /* 0x002fc800078e00ff */
[----:B------:R-:W-:Y:S01]  /*26810*/  IMAD.IADD R18, R8, 0x1, R7 ;  /* 0x0000000108127824 */ /* 0x000fe200078e0207 */
[----:B---3--:R-:W-:-:S03]  /*26820*/  @P2 SHF.R.U32.HI R10, RZ, R5, R4 ;  /* 0x00000005ff0a2219 */ /* 0x008fc60000011604 */
[C---:B------:R-:W-:Y:S01]  /*26830*/  VIADD R2, R18.reuse, 0x9f ;  /* 0x0000009f12027836 */ /* 0x040fe20000000000 */
[----:B------:R-:W-:-:S03]  /*26840*/  IADD3 R9, R18, 0x1, -R23 ;  /* 0x0000000112097810 */ /* 0x000fc60007ffe817 */
[----:B------:R-:W-:-:S04]  /*26850*/  IMAD.HI R2, R2, 0x66666667, RZ ;  /* 0x6666666702027827 */ /* 0x000fc800078e02ff */
[----:B------:R-:W-:Y:S01]  /*26860*/  IMAD.IADD R10, R9, 0x1, R10 ;  /* 0x00000001090a7824 */ /* 0x000fe200078e020a */
[----:B------:R-:W-:-:S04]  /*26870*/  SHF.R.U32.HI R3, RZ, 0x1f, R2 ;  /* 0x0000001fff037819 */ /* 0x000fc80000011602 */
[----:B------:R-:W-:Y:S02]  /*26880*/  LEA.HI.SX32 R20, R2, R3, 0x1a ;  /* 0x0000000302147211 */ /* 0x000fe400078fd2ff */
[----:B------:R-:W1:Y:S02]  /*26890*/  LDC.64 R2, c[0x0][0x9e0] ;  /* 0x00027800ff027b82 */ /* 0x000e640000000a00 */
[----:B-1----:R-:W-:Y:S01]  /*268a0*/  ISETP.GE.AND P3, PT, R3, 0x1, PT ;  /* 0x000000010300780c */ /* 0x002fe20003f66270 */
[----:B------:R-:W-:-:S12]  /*268b0*/  IMAD.IADD R2, R10, 0x1, R2 ;  /* 0x000000010a027824 */ /* 0x000fd800078e0202 */
[----:B------:R-:W-:Y:S05]  /*268c0*/  @!P3 BRA `(.L_x_2061) ;  /* 0x000000000048b947 */ /* 0x000fea0003800000 */
[C---:B------:R-:W-:Y:S01]  /*268d0*/  ISETP.GT.AND P0, PT, R10.reuse, RZ, PT ;  /* 0x000000ff0a00720c */ /* 0x040fe20003f04270 */
[----:B------:R-:W-:Y:S01]  /*268e0*/  BSSY B0, `(.L_x_2062) ;  /* 0x000000e000007945 */ /* 0x000fe20003800000 */
[----:B------:R-:W-:-:S11]  /*268f0*/  VIADD R11, R10, 0xffffffff ;  /* 0xffffffff0a0b7836 */ /* 0x000fd60000000000 */
[----:B------:R-:W-:Y:S05]  /*26900*/  @P0 BRA `(.L_x_2063) ;  /* 0x00000000001c0947 */ /* 0x000fea0003800000 */
[----:B------:R-:W-:Y:S01]  /*26910*/  ISETP.NE.AND P0, PT, R3, 0x1, PT ;  /* 0x000000010300780c */ /* 0x000fe20003f05270 */
[----:B------:R-:W-:-:S12]  /*26920*/  IMAD.MOV R10, RZ, RZ, -R10 ;  /* 0x000000ffff0a7224 */ /* 0x000fd800078e0a0a */
[----:B------:R-:W1:Y:S02]  /*26930*/  @P0 LDC.64 R4, c[0x0][0x9e8] ;  /* 0x00027a00ff040b82 */ /* 0x000e640000000a00 */
[----:B-1----:R-:W-:-:S05]  /*26940*/  @P0 IMAD.HI.U32 R4, R10, R4, RZ ;  /* 0x000000040a040227 */ /* 0x002fca00078e00ff */
[----:B------:R-:W-:-:S04]  /*26950*/  @P0 SHF.R.U32.HI R10, RZ, R5, R4 ;  /* 0x00000005ff0a0219 */ /* 0x000fc80000011604 */
[----:B------:R-:W-:Y:S01]  /*26960*/  LOP3.LUT R11, RZ, R10, RZ, 0x33, !PT ;  /* 0x0000000aff0b7212 */ /* 0x000fe200078e33ff */
[----:B------:R-:W-:Y:S06]  /*26970*/  BRA `(.L_x_2064) ;  /* 0x0000000000107947 */ /* 0x000fec0003800000 */
.L_x_2063:
[----:B------:R-:W-:-:S13]  /*26980*/  ISETP.NE.AND P0, PT, R3, 0x1, PT ;  /* 0x000000010300780c */ /* 0x000fda0003f05270 */
[----:B------:R-:W1:Y:S02]  /*26990*/  @P0 LDC.64 R4, c[0x0][0x9e8] ;  /* 0x00027a00ff040b82 */ /* 0x000e640000000a00 */
[----:B-1----:R-:W-:-:S05]  /*269a0*/  @P0 IMAD.HI.U32 R4, R11, R4, RZ ;  /* 0x000000040b040227 */ /* 0x002fca00078e00ff */
[----:B------:R-:W-:-:S07]  /*269b0*/  @P0 SHF.R.U32.HI R11, RZ, R5, R4 ;  /* 0x00000005ff0b0219 */ /* 0x000fce0000011604 */
.L_x_2064:
[----:B------:R-:W-:Y:S05]  /*269c0*/  BSYNC B0 ;  /* 0x0000000000007941 */ /* 0x000fea0003800000 */
.L_x_2062:
[----:B------:R-:W-:-:S05]  /*269d0*/  IMAD R11, R11, R3, R3 ;  /* 0x000000030b0b7224 */ /* 0x000fca00078e0203 */
[----:B------:R-:W-:-:S07]  /*269e0*/  VIMNMX R2, R2, R11, PT ;  /* 0x0000000b02027248 */ /* 0x000fce0003fe0100 */
.L_x_2061:
[----:B------:R-:W1:Y:S01]  /*269f0*/  @P2 LDC R10, c[0x0][0x44c] ;  /* 0x00011300ff0a2b82 */ /* 0x000e620000000800 */
[----:B------:R-:W-:Y:S01]  /*26a00*/  VIADD R11, R2, 0x9f ;  /* 0x0000009f020b7836 */ /* 0x000fe20000000000 */
[----:B------:R-:W-:Y:S01]  /*26a10*/  ULDC UR4, c[0x0][0x9dc] ;  /* 0x0002770000047ab9 */ /* 0x000fe20000000800 */
[----:B------:R-:W-:Y:S02]  /*26a20*/  IMAD.MOV.U32 R4, RZ, RZ, R25 ;  /* 0x000000ffff047224 */ /* 0x000fe400078e0019 */
[----:B------:R-:W-:-:S03]  /*26a30*/  IMAD.HI R11, R11, 0x66666667, RZ ;  /* 0x666666670b0b7827 */ /* 0x000fc600078e02ff */
[----:B------:R-:W2:Y:S02]  /*26a40*/  @P2 LDC R5, c[0x0][0x450] ;  /* 0x00011400ff052b82 */ /* 0x000ea40000000800 */
[----:B------:R-:W-:-:S04]  /*26a50*/  SHF.R.U32.HI R2, RZ, 0x1f, R11 ;  /* 0x0000001fff027819 */ /* 0x000fc8000001160b */
[----:B------:R-:W-:-:S04]  /*26a60*/  LEA.HI.SX32 R11, R11, R2, 0x1a ;  /* 0x000000020b0b7211 */ /* 0x000fc800078fd2ff */
[----:B------:R-:W-:Y:S01]  /*26a70*/  VIMNMX R11, R20, R11, PT ;  /* 0x0000000b140b7248 */ /* 0x000fe20003fe0100 */
[----:B-1----:R-:W-:-:S05]  /*26a80*/  @P2 IMAD.HI.U32 R10, R25, R10, RZ ;  /* 0x0000000a190a2227 */ /* 0x002fca00078e00ff */
[----:B--2---:R-:W-:Y:S01]  /*26a90*/  @P2 SHF.R.U32.HI R4, RZ, R5, R10 ;  /* 0x00000005ff042219 */ /* 0x004fe2000001160a */
[----:B------:R-:W-:-:S04]  /*26aa0*/  IMAD.IADD R10, R18, 0x1, -R23 ;  /* 0x00000001120a7824 */ /* 0x000fc800078e0a17 */
[----:B0-----:R-:W-:-:S04]  /*26ab0*/  IMAD.IADD R12, R10, 0x1, R4 ;  /* 0x000000010a0c7824 */ /* 0x001fc800078e0204 */
        /* <DEDUP_REMOVED lines=12> */
.L_x_2067:
[----:B------:R-:W-:-:S13]  /*26b80*/  ISETP.NE.AND P0, PT, R3, 0x1, PT ;  /* 0x000000010300780c */ /* 0x000fda0003f05270 */
[----:B------:R-:W0:Y:S02]  /*26b90*/  @P0 LDC.64 R4, c[0x0][0x9e8] ;  /* 0x00027a00ff040b82 */ /* 0x000e240000000a00 */
[----:B0-----:R-:W-:-:S05]  /*26ba0*/  @P0 IMAD.HI.U32 R4, R12, R4, RZ ;  /* 0x000000040c040227 */ /* 0x001fca00078e00ff */
[----:B------:R-:W-:-:S07]  /*26bb0*/  @P0 SHF.R.U32.HI R12, RZ, R5, R4 ;  /* 0x00000005ff0c0219 */ /* 0x000fce0000011604 */
.L_x_2068:
[----:B------:R-:W-:Y:S05]  /*26bc0*/  BSYNC B0 ;  /* 0x0000000000007941 */ /* 0x000fea0003800000 */
.L_x_2066:
[----:B------:R-:W-:-:S05]  /*26bd0*/  IMAD R3, R12, R3, RZ ;  /* 0x000000030c037224 */ /* 0x000fca00078e02ff */
[----:B------:R-:W-:-:S07]  /*26be0*/  VIMNMX R2, R2, R3, !PT ;  /* 0x0000000302027248 */ /* 0x000fce0007fe0100 */
.L_x_2065:
[----:B------:R-:W-:Y:S01]  /*26bf0*/  IMAD.HI R2, R2, 0x66666667, RZ ;  /* 0x6666666702027827 */ /* 0x000fe200078e02ff */
[----:B------:R-:W-:Y:S01]  /*26c00*/  BSSY B0, `(.L_x_2069) ;  /* 0x0000026000007945 */ /* 0x000fe20003800000 */
[----:B------:R-:W-:Y:S02]  /*26c10*/  LOP3.LUT R19, R6, 0xff, RZ, 0xc0, !PT ;  /* 0x000000ff06137812 */ /* 0x000fe400078ec0ff */
[----:B------:R-:W-:Y:S02]  /*26c20*/  SHF.R.U32.HI R6, RZ, 0x10, R6 ;  /* 0x00000010ff067819 */ /* 0x000fe40000011606 */
[----:B------:R-:W-:-:S04]  /*26c30*/  SHF.R.U32.HI R3, RZ, 0x1f, R2 ;  /* 0x0000001fff037819 */ /* 0x000fc80000011602 */
[----:B------:R-:W-:Y:S01]  /*26c40*/  LEA.HI.SX32 R3, R2, R3, 0x1a ;  /* 0x0000000302037211 */ /* 0x000fe200078fd2ff */
[----:B------:R-:W-:-:S03]  /*26c50*/  IMAD.MOV.U32 R2, RZ, RZ, RZ ;  /* 0x000000ffff027224 */ /* 0x000fc600078e00ff */
[----:B------:R-:W-:-:S04]  /*26c60*/  VIMNMX R4, RZ, R3, !PT ;  /* 0x00000003ff047248 */ /* 0x000fc80007fe0100 */
[----:B------:R-:W-:-:S13]  /*26c70*/  ISETP.GT.AND P0, PT, R11, R4, PT ;  /* 0x000000040b00720c */ /* 0x000fda0003f04270 */
[----:B------:R-:W-:Y:S05]  /*26c80*/  @!P0 BRA `(.L_x_2070) ;  /* 0x0000000000748947 */ /* 0x000fea0003800000 */
[----:B------:R-:W-:Y:S01]  /*26c90*/  ISETP.NE.AND P0, PT, R6, RZ, PT ;  /* 0x000000ff0600720c */ /* 0x000fe20003f05270 */
[----:B------:R-:W-:-:S03]  /*26ca0*/  ULDC UR4, c[0x0][0x9f0] ;  /* 0x00027c0000047ab9 */ /* 0x000fc60000000800 */
[----:B------:R-:W-:-:S04]  /*26cb0*/  SEL R5, R6, UR4, P0 ;  /* 0x0000000406057c07 */ /* 0x000fc80008000000 */
[----:B------:R-:W-:Y:S02]  /*26cc0*/  IABS R12, R5 ;  /* 0x00000005000c7213 */ /* 0x000fe40000000000 */
[----:B------:R-:W-:Y:S02]  /*26cd0*/  IADD3 R13, R5, -0x1, R11 ;  /* 0xffffffff050d7810 */ /* 0x000fe40007ffe00b */
[----:B------:R-:W0:Y:S03]  /*26ce0*/  I2F.RP R2, R12 ;  /* 0x0000000c00027306 */ /* 0x000e260000209400 */
[----:B------:R-:W-:-:S05]  /*26cf0*/  IMAD.IADD R13, R13, 0x1, -R4 ;  /* 0x000000010d0d7824 */ /* 0x000fca00078e0a04 */
        /* <DEDUP_REMOVED lines=21> */
[----:B------:R-:W-:-:S07]  /*26e50*/  @!P2 LOP3.LUT R2, RZ, R5, RZ, 0x33, !PT ;  /* 0x00000005ff02a212 */ /* 0x000fce00078e33ff */
.L_x_2070:
[----:B------:R-:W-:Y:S05]  /*26e60*/  BSYNC B0 ;  /* 0x0000000000007941 */ /* 0x000fea0003800000 */
.L_x_2069:
[-C--:B------:R-:W-:Y:S01]  /*26e70*/  IMAD R4, R19, R2.reuse, R4 ;  /* 0x0000000213047224 */ /* 0x080fe200078e0204 */
[----:B------:R-:W-:Y:S03]  /*26e80*/  BSSY B0, `(.L_x_2071) ;  /* 0x00000db000007945 */ /* 0x000fe60003800000 */
[C---:B------:R-:W-:Y:S01]  /*26e90*/  IMAD R5, R4.reuse, 0xa0, -R8 ;  /* 0x000000a004057824 */ /* 0x040fe200078e0a08 */
[----:B------:R-:W-:-:S04]  /*26ea0*/  VIADDMNMX R2, R4, R2, R11, PT ;  /* 0x0000000204027246 */ /* 0x000fc8000380010b */
[----:B------:R-:W-:Y:S01]  /*26eb0*/  VIMNMX R5, RZ, R5, !PT ;  /* 0x00000005ff057248 */ /* 0x000fe20007fe0100 */
[----:B------:R-:W-:-:S05]  /*26ec0*/  IMAD R2, R2, 0xa0, -R8 ;  /* 0x000000a002027824 */ /* 0x000fca00078e0a08 */
        /* <DEDUP_REMOVED lines=19> */
.L_x_2372:
[----:B-1----:R-:W-:Y:S02]  /*27000*/  ISETP.NE.AND P0, PT, R14, RZ, PT ;  /* 0x000000ff0e00720c */ /* 0x002fe40003f05270 */
[----:B------:R-:W-:-:S11]  /*27010*/  PLOP3.LUT P6, PT, PT, PT, PT, 0x8, 0x0 ;  /* 0x000000000000781c */ /* 0x000fd60003fce170 */
[----:B------:R-:W-:Y:S05]  /*27020*/  @P0 BRA `(.L_x_2074) ;  /* 0x00000000000c0947 */ /* 0x000fea0003800000 */
[----:B------:R-:W-:-:S03]  /*27030*/  UMOV UR4, 0xffffffff ;  /* 0xffffffff00047882 */ /* 0x000fc60000000000 */
[----:B------:R-:W-:Y:S05]  /*27040*/  BRA.DIV UR4, `(.L_x_2075) ;  /* 0x000000b204347947 */ /* 0x000fea000b800000 */
[----:B------:R-:W-:-:S13]  /*27050*/  ELECT P6, URZ, PT ;  /* 0x00000000003f782f */ /* 0x000fda00038c0000 */
.L_x_2074:
[----:B0-----:R-:W2:Y:S01]  /*27060*/  LDL R5, [R1+0x30] ;  /* 0x0000300001057983 */ /* 0x001ea20000100800 */
[----:B------:R-:W-:Y:S01]  /*27070*/  BSSY B1, `(.L_x_2076) ;  /* 0x0000008000017945 */ /* 0x000fe20003800000 */
[----:B--2---:R-:W-:-:S05]  /*27080*/  VIADD R5, R5, 0x1 ;  /* 0x0000000105057836 */ /* 0x004fca0000000000 */
[----:B------:R-:W-:-:S04]  /*27090*/  LEA.HI R7, R5, R5, RZ, 0x1 ;  /* 0x0000000505077211 */ /* 0x000fc800078f08ff */
[----:B------:R-:W-:-:S05]  /*270a0*/  LOP3.LUT R7, R7, 0xfffffffe, RZ, 0xc0, !PT ;  /* 0xfffffffe07077812 */ /* 0x000fca00078ec0ff */
[----:B------:R-:W-:-:S05]  /*270b0*/  IMAD.IADD R5, R5, 0x1, -R7 ;  /* 0x0000000105057824 */ /* 0x000fca00078e0a07 */
[----:B------:R-:W-:-:S04]  /*270c0*/  SHF.L.U32 R5, R5, 0x1f, RZ ;  /* 0x0000001f05057819 */ /* 0x000fc800000006ff */
[----:B------:R-:W0:Y:S02]  /*270d0*/  SYNCS.PHASECHK.TRANS64.TRYWAIT P0, [R17+URZ+0x22820], R5 ;  /* 0x02282005110075a7 */ /* 0x000e24000800017f */
[----:B0-----:R-:W-:Y:S05]  /*270e0*/  @!P0 BRA `(.L_x_2077) ;  /* 0x000000b0002c8947 */ /* 0x001fea0003800000 */
.L_x_2375:
[----:B------:R-:W-:Y:S05]  /*270f0*/  BSYNC B1 ;  /* 0x0000000000017941 */ /* 0x000fea0003800000 */
.L_x_2076:
[----:B------:R-:W-:Y:S04]  /*27100*/  BSSY B1, `(.L_x_2078) ;  /* 0x000004e000017945 */ /* 0x000fe80003800000 */
[----:B------:R-:W-:Y:S05]  /*27110*/  @!P6 BRA `(.L_x_2079) ;  /* 0x000000040030e947 */ /* 0x000fea0003800000 */
[----:B------:R-:W2:Y:S01]  /*27120*/  LDL R7, [R1] ;  /* 0x0000000001077983 */ /* 0x000ea20000100800 */
[----:B0-----:R-:W-:Y:S01]  /*27130*/  IMAD R5, R35, 0x8, R17 ;  /* 0x0000000823057824 */ /* 0x001fe200078e0211 */
[----:B------:R-:W0:Y:S01]  /*27140*/  S2R R8, SR_TID.X ;  /* 0x0000000000087919 */ /* 0x000e220000002100 */
[----:B------:R-:W-:Y:S01]  /*27150*/  BSSY B2, `(.L_x_2080) ;  /* 0x0000006000027945 */ /* 0x000fe20003800000 */
[----:B0-----:R-:W-:-:S04]  /*27160*/  LOP3.LUT R8, R8, 0x7f, RZ, 0xc0, !PT ;  /* 0x0000007f08087812 */ /* 0x001fc800078ec0ff */
[----:B------:R-:W-:Y:S02]  /*27170*/  ISETP.NE.AND P1, PT, R8, RZ, PT ;  /* 0x000000ff0800720c */ /* 0x000fe40003f25270 */
[----:B--2---:R-:W-:-:S04]  /*27180*/  SHF.L.U32 R7, R7, 0x1f, RZ ;  /* 0x0000001f07077819 */ /* 0x004fc800000006ff */
[----:B------:R-:W0:Y:S02]  /*27190*/  SYNCS.PHASECHK.TRANS64.TRYWAIT P0, [R5+URZ+0x228a0], R7 ;  /* 0x0228a007050075a7 */ /* 0x000e24000800017f */
[----:B0-----:R-:W-:Y:S05]  /*271a0*/  @!P0 BRA `(.L_x_2081) ;  /* 0x000000b000108947 */ /* 0x001fea0003800000 */
.L_x_2376:
[----:B------:R-:W-:Y:S05]  /*271b0*/  BSYNC B2 ;  /* 0x0000000000027941 */ /* 0x000fea0003800000 */
.L_x_2080:
        /* <DEDUP_REMOVED lines=9> */
.L_x_2083:
[----:B------:R-:W-:Y:S05]  /*27250*/  BSYNC B2 ;  /* 0x0000000000027941 */ /* 0x000fea0003800000 */
.L_x_2082:
[----:B------:R-:W-:Y:S01]  /*27260*/  IMAD.MOV.U32 R14, RZ, RZ, RZ ;  /* 0x000000ffff0e7224 */ /* 0x000fe200078e00ff */
[----:B------:R-:W-:Y:S01]  /*27270*/  UIADD3 UR4, UP0, UR38, 0x570, URZ ;  /* 0x0000057026047890 */ /* 0x000fe2000ff1e03f */
[----:B------:R-:W-:Y:S01]  /*27280*/  IMAD R11, R3, 0xa0, R0 ;  /* 0x000000a0030b7824 */ /* 0x000fe200078e0200 */
[----:B------:R-:W-:Y:S01]  /*27290*/  PLOP3.LUT P0, PT, PT, PT, PT, 0x80, 0x0 ;  /* 0x000000000000781c */ /* 0x000fe20003f0f070 */
[----:B------:R-:W-:Y:S01]  /*272a0*/  IMAD R8, R35, 0x5000, R17 ;  /* 0x0000500023087824 */ /* 0x000fe200078e0211 */
[----:B------:R-:W-:Y:S01]  /*272b0*/  R2UR UR10, R14 ;  /* 0x000000000e0a72ca */ /* 0x000fe200000e0000 */
[----:B------:R-:W-:Y:S01]  /*272c0*/  VIADD R11, R11, 0xffffff60 ;  /* 0xffffff600b0b7836 */ /* 0x000fe20000000000 */
[----:B------:R-:W-:Y:S01]  /*272d0*/  UIADD3.X UR5, URZ, UR39, URZ, UP0, !UPT ;  /* 0x000000273f057290 */ /* 0x000fe200087fe43f */
[----:B------:R-:W-:Y:S01]  /*272e0*/  VIADD R12, R5, 0x22890 ;  /* 0x00022890050c7836 */ /* 0x000fe20000000000 */
[----:B------:R-:W-:Y:S01]  /*272f0*/  UMOV UR6, 0x0 ;  /* 0x0000000000067882 */ /* 0x000fe20000000000 */
[----:B------:R-:W-:Y:S01]  /*27300*/  VIADD R13, R8, 0x18400 ;  /* 0x00018400080d7836 */ /* 0x000fe20000000000 */
[----:B------:R-:W-:-:S09]  /*27310*/  UMOV UR7, 0x12f00000 ;  /* 0x12f0000000077882 */ /* 0x000fd20000000000 */
.L_x_2084:
        /* <DEDUP_REMOVED lines=13> */
.L_x_2377:
[----:B------:R-:W-:Y:S05]  /*273f0*/  BSYNC B2 ;  /* 0x0000000000027941 */ /* 0x000fea0003800000 */
.L_x_2085:
        /* <DEDUP_REMOVED lines=11> */
.L_x_2088:
[----:B------:R-:W-:Y:S05]  /*274b0*/  BSYNC B2 ;  /* 0x0000000000027941 */ /* 0x000fea0003800000 */
.L_x_2087:
[----:B------:R-:W-:Y:S01]  /*274c0*/  R2UR UR10, R14 ;  /* 0x000000000e0a72ca */ /* 0x000fe200000e0000 */
[----:B------:R-:W-:Y:S01]  /*274d0*/  UIADD3 UR4, UP0, UR38, 0x670, URZ ;  /* 0x0000067026047890 */ /* 0x000fe2000ff1e03f */
[----:B------:R-:W-:Y:S01]  /*274e0*/  R2UR UR6, R12 ;  /* 0x000000000c0672ca */ /* 0x000fe200000e0000 */
[----:B------:R-:W-:Y:S01]  /*274f0*/  VIADD R8, R8, 0xa400 ;  /* 0x0000a40008087836 */ /* 0x000fe20000000000 */
[----:B------:R-:W-:Y:S01]  /*27500*/  R2UR UR7, R13 ;  /* 0x000000000d0772ca */ /* 0x000fe200000e0000 */
[----:B01----:R-:W-:Y:S01]  /*27510*/  VIADD R5, R5, 0x228b0 ;  /* 0x000228b005057836 */ /* 0x003fe20000000000 */
[----:B------:R-:W-:Y:S01]  /*27520*/  PLOP3.LUT P0, PT, PT, PT, PT, 0x80, 0x0 ;  /* 0x000000000000781c */ /* 0x000fe20003f0f070 */
[----:B------:R-:W-:-:S12]  /*27530*/  UIADD3.X UR5, URZ, UR39, URZ, UP0, !UPT ;  /* 0x000000273f057290 */ /* 0x000fd800087fe43f */
.L_x_2089:
        /* <DEDUP_REMOVED lines=10> */
.L_x_2079:
[----:B------:R-:W-:Y:S05]  /*275e0*/  BSYNC B1 ;  /* 0x0000000000017941 */ /* 0x000fea0003800000 */
.L_x_2078:
[----:B------:R-:W2:Y:S01]  /*275f0*/  LDL.LU R7, [R1] ;  /* 0x0000000001077983 */ /* 0x000ea20000300800 */
[----:B------:R-:W-:Y:S01]  /*27600*/  VIADD R35, R35, 0x1 ;  /* 0x0000000123237836 */ /* 0x000fe20000000000 */
[----:B------:R-:W-:Y:S01]  /*27610*/  PLOP3.LUT P0, PT, PT, PT, PT, 0x8, 0x0 ;  /* 0x000000000000781c */ /* 0x000fe20003f0e170 */
[----:B------:R-:W-:-:S03]  /*27620*/  VIADD R3, R3, 0xfffffffe ;  /* 0xfffffffe03037836 */ /* 0x000fc60000000000 */
[----:B------:R-:W-:Y:S02]  /*27630*/  ISETP.NE.AND P1, PT, R35, 0x2, PT ;  /* 0x000000022300780c */ /* 0x000fe40003f25270 */
[----:B------:R-:W-:Y:S02]  /*27640*/  ISETP.GE.AND P2, PT, R3, R4, PT ;  /* 0x000000040300720c */ /* 0x000fe40003f46270 */
[----:B0-----:R-:W-:Y:S02]  /*27650*/  SEL R5, RZ, 0x1, P1 ;  /* 0x00000001ff057807 */ /* 0x001fe40000800000 */
[----:B------:R-:W-:Y:S02]  /*27660*/  SEL R35, R35, RZ, P1 ;  /* 0x000000ff23237207 */ /* 0x000fe40000800000 */
[----:B--2---:R-:W-:-:S05]  /*27670*/  LOP3.LUT R7, R7, R5, RZ, 0x3c, !PT ;  /* 0x0000000507077212 */ /* 0x004fca00078e3cff */
[----:B------:R0:W-:Y:S02]  /*27680*/  STL [R1], R7 ;  /* 0x0000000701007387 */ /* 0x0001e40000100800 */
[----:B------:R-:W-:Y:S05]  /*27690*/  @!P2 BRA `(.L_x_2072) ;  /* 0x000000040064a947 */ /* 0x000fea0003800000 */
.L_x_2102:
[----:B------:R-:W-:Y:S05]  /*276a0*/  YIELD ;  /* 0x0000000000007946 */ /* 0x000fea0003800000 */
[----:B------:R-:W-:Y:S04]  /*276b0*/  BSSY B1, `(.L_x_2090) ;  /* 0x000004d000017945 */ /* 0x000fe80003800000 */
[----:B-1----:R-:W-:Y:S05]  /*276c0*/  @!P6 BRA `(.L_x_2091) ;  /* 0x00000004002ce947 */ /* 0x002fea0003800000 */
[----:B0-----:R-:W2:Y:S01]  /*276d0*/  LDL R7, [R1] ;  /* 0x0000000001077983 */ /* 0x001ea20000100800 */
[----:B------:R-:W0:Y:S02]  /*276e0*/  S2R R5, SR_TID.X ;  /* 0x0000000000057919 */ /* 0x000e240000002100 */
[----:B0-----:R-:W-:Y:S01]  /*276f0*/  LOP3.LUT R8, R5, 0x7f, RZ, 0xc0, !PT ;  /* 0x0000007f05087812 */ /* 0x001fe200078ec0ff */
[----:B------:R-:W-:Y:S01]  /*27700*/  IMAD R5, R35, 0x8, R17 ;  /* 0x0000000823057824 */ /* 0x000fe200078e0211 */
[----:B------:R-:W-:Y:S02]  /*27710*/  BSSY B2, `(.L_x_2092) ;  /* 0x0000005000027945 */ /* 0x000fe40003800000 */
[----:B------:R-:W-:Y:S02]  /*27720*/  ISETP.NE.AND P2, PT, R8, RZ, PT ;  /* 0x000000ff0800720c */ /* 0x000fe40003f45270 */
[----:B--2---:R-:W-:-:S04]  /*27730*/  SHF.L.U32 R7, R7, 0x1f, RZ ;  /* 0x0000001f07077819 */ /* 0x004fc800000006ff */
[----:B------:R-:W0:Y:S02]  /*27740*/  SYNCS.PHASECHK.TRANS64.TRYWAIT P1, [R5+URZ+0x228a0], R7 ;  /* 0x0228a007050075a7 */ /* 0x000e24000802017f */
[----:B0-----:R-:W-:Y:S05]  /*27750*/  @!P1 BRA `(.L_x_2093) ;  /* 0x000000a800cc9947 */ /* 0x001fea0003800000 */
.L_x_2378:
[----:B------:R-:W-:Y:S05]  /*27760*/  BSYNC B2 ;  /* 0x0000000000027941 */ /* 0x000fea0003800000 */
.L_x_2092:
        /* <DEDUP_REMOVED lines=9> */
.L_x_2095:
[----:B------:R-:W-:Y:S05]  /*27800*/  BSYNC B2 ;  /* 0x0000000000027941 */ /* 0x000fea0003800000 */
.L_x_2094:
        /* <DEDUP_REMOVED lines=10> */
[----:B------:R-:W-:-:S10]  /*278b0*/  UMOV UR7, 0x12f00000 ;  /* 0x12f0000000077882 */ /* 0x000fd40000000000 */
.L_x_2096:
        /* <DEDUP_REMOVED lines=13> */
.L_x_2379:
[----:B------:R-:W-:Y:S05]  /*27990*/  BSYNC B2 ;  /* 0x0000000000027941 */ /* 0x000fea0003800000 */
.L_x_2097:
        /* <DEDUP_REMOVED lines=11> */
.L_x_2100:
[----:B------:R-:W-:Y:S05]  /*27a50*/  BSYNC B2 ;  /* 0x0000000000027941 */ /* 0x000fea0003800000 */
.L_x_2099:
        /* <DEDUP_REMOVED lines=8> */
.L_x_2101:
        /* <DEDUP_REMOVED lines=10> */
.L_x_2091:
[----:B------:R-:W-:Y:S05]  /*27b80*/  BSYNC B1 ;  /* 0x0000000000017941 */ /* 0x000fea0003800000 */
.L_x_2090:
[----:B0-----:R-:W2:Y:S01]  /*27b90*/  LDL.LU R7, [R1] ;  /* 0x0000000001077983 */ /* 0x001ea20000300800 */
[----:B------:R-:W-:Y:S01]  /*27ba0*/  VIADD R35, R35, 0x1 ;  /* 0x0000000123237836 */ /* 0x000fe20000000000 */
[C---:B------:R-:W-:Y:S01]  /*27bb0*/  ISETP.GT.AND P2, PT, R3.reuse, R4, PT ;  /* 0x000000040300720c */ /* 0x040fe20003f44270 */
[----:B------:R-:W-:-:S03]  /*27bc0*/  VIADD R3, R3, 0xffffffff ;  /* 0xffffffff03037836 */ /* 0x000fc60000000000 */
[----:B------:R-:W-:-:S04]  /*27bd0*/  ISETP.NE.AND P1, PT, R35, 0x2, PT ;  /* 0x000000022300780c */ /* 0x000fc80003f25270 */
[----:B------:R-:W-:Y:S02]  /*27be0*/  SEL R5, RZ, 0x1, P1 ;  /* 0x00000001ff057807 */ /* 0x000fe40000800000 */
[----:B------:R-:W-:Y:S02]  /*27bf0*/  SEL R35, R35, RZ, P1 ;  /* 0x000000ff23237207 */ /* 0x000fe40000800000 */
[----:B--2---:R-:W-:-:S05]  /*27c00*/  LOP3.LUT R7, R7, R5, RZ, 0x3c, !PT ;  /* 0x0000000507077212 */ /* 0x004fca00078e3cff */
[----:B------:R1:W-:Y:S01]  /*27c10*/  STL [R1], R7 ;  /* 0x0000000701007387 */ /* 0x0003e20000100800 */
[----:B------:R-:W-:Y:S05]  /*27c20*/  @P2 BRA `(.L_x_2102) ;  /* 0xfffffff8009c2947 */ /* 0x000fea000383ffff */
.L_x_2072:
[----:B------:R-:W-:Y:S05]  /*27c30*/  BSYNC B0 ;  /* 0x0000000000007941 */ /* 0x000fea0003800000 */
.L_x_2071:
[----:B------:R-:W2:Y:S01]  /*27c40*/  LDC R0, c[0x0][0x448] ;  /* 0x00011200ff007b82 */ /* 0x000ea20000000800 */
[----:B------:R-:W-:Y:S01]  /*27c50*/  VIADD R2, R25, 0x7f ;  /* 0x0000007f19027836 */ /* 0x000fe20000000000 */
[----:B------:R-:W-:Y:S06]  /*27c60*/  @!P0 WARPSYNC.ALL ;  /* 0x0000000000008948 */ /* 0x000fec0003800000 */
[----:B------:R-:W-:Y:S01]  /*27c70*/  @!P0 BAR.SYNC.DEFER_BLOCKING 0xc, 0x180 ;  /* 0x0306000000008b1d */ /* 0x000fe20000010000 */
[----:B--2---:R-:W-:-:S13]  /*27c80*/  ISETP.NE.AND P1, PT, R0, 0x1, PT ;  /* 0x000000010000780c */ /* 0x004fda0003f25270 */
[----:B------:R-:W2:Y:S08]  /*27c90*/  @P1 LDC R3, c[0x0][0x44c] ;  /* 0x00011300ff031b82 */ /* 0x000eb00000000800 */
[----:B------:R-:W3:Y:S01]  /*27ca0*/  @P1 LDC R0, c[0x0][0x450] ;  /* 0x00011400ff001b82 */ /* 0x000ee20000000800 */
[----:B--2---:R-:W-:-:S05]  /*27cb0*/  @P1 IMAD.HI.U32 R3, R2, R3, RZ ;  /* 0x0000000302031227 */ /* 0x004fca00078e00ff */
[----:B---3--:R-:W-:-:S05]  /*27cc0*/  @P1 SHF.R.U32.HI R2, RZ, R0, R3 ;  /* 0x00000000ff021219 */ /* 0x008fca0000011603 */
[----:B------:R-:W-:Y:S02]  /*27cd0*/  IMAD.IADD R9, R9, 0x1, R2 ;  /* 0x0000000109097824 */ /* 0x000fe400078e0202 */
[----:B------:R-:W2:Y:S02]  /*27ce0*/  LDC.64 R2, c[0x0][0x9e0] ;  /* 0x00027800ff027b82 */ /* 0x000ea40000000a00 */
[----:B--2---:R-:W-:Y:S01]  /*27cf0*/  ISETP.GE.AND P2, PT, R3, 0x1, PT ;  /* 0x000000010300780c */ /* 0x004fe20003f46270 */
        /* <DEDUP_REMOVED lines=8> */
[----:B------:R-:W2:Y:S02]  /*27d80*/  @P0 LDC.64 R4, c[0x0][0x9e8] ;  /* 0x00027a00ff040b82 */ /* 0x000ea40000000a00 */
[----:B--2---:R-:W-:-:S05]  /*27d90*/  @P0 IMAD.HI.U32 R4, R0, R4, RZ ;  /* 0x0000000400040227 */ /* 0x004fca00078e00ff */
[----:B------:R-:W-:-:S04]  /*27da0*/  @P0 SHF.R.U32.HI R0, RZ, R5, R4 ;  /* 0x00000005ff000219 */ /* 0x000fc80000011604 */
[----:B------:R-:W-:Y:S01]  /*27db0*/  LOP3.LUT R0, RZ, R0, RZ, 0x33, !PT ;  /* 0x00000000ff007212 */ /* 0x000fe200078e33ff */
[----:B------:R-:W-:Y:S06]  /*27dc0*/  BRA `(.L_x_2106) ;  /* 0x0000000000107947 */ /* 0x000fec0003800000 */
.L_x_2105:
[----:B------:R-:W-:-:S13]  /*27dd0*/  ISETP.NE.AND P0, PT, R3, 0x1, PT ;  /* 0x000000010300780c */ /* 0x000fda0003f05270 */
[----:B------:R-:W2:Y:S02]  /*27de0*/  @P0 LDC.64 R4, c[0x0][0x9e8] ;  /* 0x00027a00ff040b82 */ /* 0x000ea40000000a00 */
[----:B--2---:R-:W-:-:S05]  /*27df0*/  @P0 IMAD.HI.U32 R4, R0, R4, RZ ;  /* 0x0000000400040227 */ /* 0x004fca00078e00ff */
[----:B------:R-:W-:-:S07]  /*27e00*/  @P0 SHF.R.U32.HI R0, RZ, R5, R4 ;  /* 0x00000005ff000219 */ /* 0x000fce0000011604 */
.L_x_2106:
[----:B------:R-:W-:Y:S05]  /*27e10*/  BSYNC B0 ;  /* 0x0000000000007941 */ /* 0x000fea0003800000 */
.L_x_2104:
[----:B------:R-:W-:-:S05]  /*27e20*/  IMAD R5, R0, R3, R3 ;  /* 0x0000000300057224 */ /* 0x000fca00078e0203 */
[----:B------:R-:W-:-:S07]  /*27e30*/  VIMNMX R2, R2, R5, PT ;  /* 0x0000000502027248 */ /* 0x000fce0003fe0100 */
.L_x_2103:
[----:B------:R-:W-:Y:S01]  /*27e40*/  VIADD R2, R2, 0x9f ;  /* 0x0000009f02027836 */ /* 0x000fe20000000000 */
[----:B------:R-:W2:Y:S01]  /*27e50*/  @P1 LDC R0, c[0x0][0x450] ;  /* 0x00011400ff001b82 */ /* 0x000ea20000000800 */
[----:B------:R-:W-:Y:S01]  /*27e60*/  IMAD.MOV.U32 R4, RZ, RZ, R25 ;  /* 0x000000ffff047224 */ /* 0x000fe200078e0019 */
[----:B------:R-:W-:Y:S01]  /*27e70*/  ULDC UR4, c[0x0][0x9dc] ;  /* 0x0002770000047ab9 */ /* 0x000fe20000000800 */
[----:B------:R-:W-:-:S05]  /*27e80*/  IMAD.HI R2, R2, 0x66666667, RZ ;  /* 0x6666666702027827 */ /* 0x000fca00078e02ff */
[----:B------:R-:W-:-:S04]  /*27e90*/  SHF.R.U32.HI R5, RZ, 0x1f, R2 ;  /* 0x0000001fff057819 */ /* 0x000fc80000011602 */
[----:B------:R-:W-:Y:S02]  /*27ea0*/  LEA.HI.SX32 R5, R2, R5, 0x1a ;  /* 0x0000000502057211 */ /* 0x000fe400078fd2ff */
[----:B------:R-:W3:Y:S02]  /*27eb0*/  @P1 LDC R2, c[0x0][0x44c] ;  /* 0x00011300ff021b82 */ /* 0x000ee40000000800 */
[----:B------:R-:W-:Y:S01]  /*27ec0*/  VIMNMX R20, R20, R5, PT ;  /* 0x0000000514147248 */ /* 0x000fe20003fe0100 */
[----:B---3--:R-:W-:-:S05]  /*27ed0*/  @P1 IMAD.HI.U32 R2, R25, R2, RZ ;  /* 0x0000000219021227 */ /* 0x008fca00078e00ff */
[----:B--2---:R-:W-:-:S05]  /*27ee0*/  @P1 SHF.R.U32.HI R4, RZ, R0, R2 ;  /* 0x00000000ff041219 */ /* 0x004fca0000011602 */
        /* <DEDUP_REMOVED lines=8> */
[----:B------:R-:W2:Y:S02]  /*27f70*/  @P0 LDC.64 R4, c[0x0][0x9e8] ;  /* 0x00027a00ff040b82 */ /* 0x000ea40000000a00 */
[----:B--2---:R-:W-:-:S05]  /*27f80*/  @P0 IMAD.HI.U32 R4, R2, R4, RZ ;  /* 0x0000000402040227 */ /* 0x004fca00078e00ff */
[----:B------:R-:W-:-:S04]  /*27f90*/  @P0 SHF.R.U32.HI R2, RZ, R5, R4 ;  /* 0x00000005ff020219 */ /* 0x000fc80000011604 */
[----:B------:R-:W-:Y:S01]  /*27fa0*/  LOP3.LUT R2, RZ, R2, RZ, 0x33, !PT ;  /* 0x00000002ff027212 */ /* 0x000fe200078e33ff */
[----:B------:R-:W-:Y:S06]  /*27fb0*/  BRA `(.L_x_2110) ;  /* 0x0000000000107947 */ /* 0x000fec0003800000 */
.L_x_2109:
[----:B------:R-:W-:-:S13]  /*27fc0*/  ISETP.NE.AND P0, PT, R3, 0x1, PT ;  /* 0x000000010300780c */ /* 0x000fda0003f05270 */
[----:B------:R-:W2:Y:S02]  /*27fd0*/  @P0 LDC.64 R4, c[0x0][0x9e8] ;  /* 0x00027a00ff040b82 */ /* 0x000ea40000000a00 */
[----:B--2---:R-:W-:-:S05]  /*27fe0*/  @P0 IMAD.HI.U32 R4, R2, R4, RZ ;  /* 0x0000000402040227 */ /* 0x004fca00078e00ff */
[----:B------:R-:W-:-:S07]  /*27ff0*/  @P0 SHF.R.U32.HI R2, RZ, R5, R4 ;  /* 0x00000005ff020219 */ /* 0x000fce0000011604 */
.L_x_2110:
[----:B------:R-:W-:Y:S05]  /*28000*/  BSYNC B0 ;  /* 0x0000000000007941 */ /* 0x000fea0003800000 */
.L_x_2108:
[----:B------:R-:W-:-:S05]  /*28010*/  IMAD R3, R2, R3, RZ ;  /* 0x0000000302037224 */ /* 0x000fca00078e02ff */
[----:B------:R-:W-:-:S07]  /*28020*/  VIMNMX R0, R0, R3, !PT ;  /* 0x0000000300007248 */ /* 0x000fce0007fe0100 */
.L_x_2107:
[----:B------:R-:W-:Y:S01]  /*28030*/  ISETP.NE.AND P1, PT, R6, RZ, PT ;  /* 0x000000ff0600720c */ /* 0x000fe20003f25270 */
[----:B------:R-:W-:Y:S01]  /*28040*/  IMAD.HI R0, R0, 0x66666667, RZ ;  /* 0x6666666700007827 */ /* 0x000fe200078e02ff */
[----:B------:R-:W-:Y:S04]  /*28050*/  BSSY B0, `(.L_x_2111) ;  /* 0x0000023000007945 */ /* 0x000fe80003800000 */
[----:B------:R-:W-:-:S04]  /*28060*/  SHF.R.U32.HI R3, RZ, 0x1f, R0 ;  /* 0x0000001fff037819 */ /* 0x000fc80000011600 */
[----:B------:R-:W-:Y:S01]  /*28070*/  LEA.HI.SX32 R0, R0, R3, 0x1a ;  /* 0x0000000300007211 */ /* 0x000fe200078fd2ff */
[----:B------:R-:W-:Y:S02]  /*28080*/  IMAD.MOV.U32 R3, RZ, RZ, RZ ;  /* 0x000000ffff037224 */ /* 0x000fe400078e00ff */
[----:B------:R-:W2:Y:S01]  /*28090*/  @!P1 LDC R6, c[0x0][0x9f0] ;  /* 0x00027c00ff069b82 */ /* 0x000ea20000000800 */
[----:B------:R-:W-:-:S04]  /*280a0*/  VIMNMX R0, RZ, R0, !PT ;  /* 0x00000000ff007248 */ /* 0x000fc80007fe0100 */
[----:B------:R-:W-:-:S13]  /*280b0*/  ISETP.GT.AND P0, PT, R20, R0, PT ;  /* 0x000000001400720c */ /* 0x000fda0003f04270 */
[----:B------:R-:W-:Y:S05]  /*280c0*/  @!P0 BRA `(.L_x_2112) ;  /* 0x00000000006c8947 */ /* 0x000fea0003800000 */
[-C--:B--2---:R-:W-:Y:S02]  /*280d0*/  IABS R4, R6.reuse ;  /* 0x0000000600047213 */ /* 0x084fe40000000000 */
[----:B01----:R-:W-:Y:S02]  /*280e0*/  IABS R7, R6 ;  /* 0x0000000600077213 */ /* 0x003fe40000000000 */
[----:B------:R-:W0:Y:S03]  /*280f0*/  I2F.RP R8, R4 ;  /* 0x0000000400087306 */ /* 0x000e260000209400 */
[----:B------:R-:W-:-:S05]  /*28100*/  IMAD.MOV R7, RZ, RZ, -R7 ;  /* 0x000000ffff077224 */ /* 0x000fca00078e0a07 */
[----:B0-----:R-:W0:Y:S02]  /*28110*/  MUFU.RCP R8, R8 ;  /* 0x0000000800087308 */ /* 0x001e240000001000 */
[----:B0-----:R-:W-:-:S06]  /*28120*/  VIADD R9, R8, 0xffffffe ;  /* 0x0ffffffe08097836 */ /* 0x001fcc0000000000 */
[----:B------:R-:W0:Y:S02]  /*28130*/  F2I.FTZ.U32.TRUNC.NTZ R3, R9 ;  /* 0x0000000900037305 */ /* 0x000e24000021f000 */
[----:B0-----:R-:W-:-:S04]  /*28140*/  IMAD.MOV R2, RZ, RZ, -R3 ;  /* 0x000000ffff027224 */ /* 0x001fc800078e0a03 */
[----:B------:R-:W-:Y:S02]  /*28150*/  IMAD R5, R2, R4, RZ ;  /* 0x0000000402057224 */ /* 0x000fe400078e02ff */
[----:B------:R-:W-:-:S04]  /*28160*/  IMAD.MOV.U32 R2, RZ, RZ, RZ ;  /* 0x000000ffff027224 */ /* 0x000fc800078e00ff */
[----:B------:R-:W-:Y:S01]  /*28170*/  IMAD.HI.U32 R5, R3, R5, R2 ;  /* 0x0000000503057227 */ /* 0x000fe200078e0002 */
[----:B------:R-:W-:-:S05]  /*28180*/  IADD3 R3, R6, -0x1, R20 ;  /* 0xffffffff06037810 */ /* 0x000fca0007ffe014 */
[----:B------:R-:W-:-:S05]  /*28190*/  IMAD.IADD R3, R3, 0x1, -R0 ;  /* 0x0000000103037824 */ /* 0x000fca00078e0a00 */
        /* <DEDUP_REMOVED lines=14> */
.L_x_2112:
[----:B------:R-:W-:Y:S05]  /*28280*/  BSYNC B0 ;  /* 0x0000000000007941 */ /* 0x000fea0003800000 */
.L_x_2111:
[----:B------:R-:W-:-:S05]  /*28290*/  IMAD R0, R19, R3, R0 ;  /* 0x0000000313007224 */ /* 0x000fca00078e0200 */
[----:B------:R3:W-:Y:S01]  /*282a0*/  STL [R1+0xc], R0 ;  /* 0x00000c0001007387 */ /* 0x0007e20000100800 */
[----:B------:R-:W-:-:S04]  /*282b0*/  VIADDMNMX R28, R0, R3, R20, PT ;  /* 0x00000003001c7246 */ /* 0x000fc80003800114 */
[----:B------:R-:W-:-:S13]  /*282c0*/  ISETP.GT.AND P0, PT, R28, R0, PT ;  /* 0x000000001c00720c */ /* 0x000fda0003f04270 */
[----:B---3--:R-:W-:Y:S05]  /*282d0*/  @P0 BRA `(.L_x_2113) ;  /* 0x0000000000440947 */ /* 0x008fea0003800000 */
[----:B------:R-:W3:Y:S02]  /*282e0*/  S2R R2, SR_TID.X ;  /* 0x0000000000027919 */ /* 0x000ee40000002100 */
[----:B---3--:R-:W-:-:S04]  /*282f0*/  LOP3.LUT R2, R2, 0x7f, RZ, 0xc0, !PT ;  /* 0x0000007f02027812 */ /* 0x008fc800078ec0ff */
[----:B------:R-:W-:-:S13]  /*28300*/  ISETP.NE.AND P0, PT, R2, RZ, PT ;  /* 0x000000ff0200720c */ /* 0x000fda0003f05270 */
[----:B------:R-:W-:Y:S05]  /*28310*/  @P0 BRA `(.L_x_2114) ;  /* 0x0000004800380947 */ /* 0x000fea0003800000 */
[----:B------:R-:W3:Y:S01]  /*28320*/  S2R R5, SR_LANEID ;  /* 0x0000000000057919 */ /* 0x000ee20000000000 */
[----:B------:R-:W-:Y:S01]  /*28330*/  VOTEU.ANY UR4, UPT, PT ;  /* 0x0000000000047886 */ /* 0x000fe200038e0100 */
[----:B------:R-:W4:Y:S01]  /*28340*/  LDC.64 R2, c[0x0][0xc60] ;  /* 0x00031800ff027b82 */ /* 0x000f220000000a00 */
[----:B------:R-:W3:Y:S02]  /*28350*/  FLO.U32 R0, UR4 ;  /* 0x0000000400007d00 */ /* 0x000ee400080e0000 */
[----:B---3--:R-:W-:-:S06]  /*28360*/  ISETP.EQ.U32.AND P0, PT, R0, R5, PT ;  /* 0x000000050000720c */ /* 0x008fcc0003f02070 */
[----:B------:R-:W4:Y:S07]  /*28370*/  POPC R5, UR4 ;  /* 0x0000000400057d09 */ /* 0x000f2e0008000000 */
[----:B----4-:R-:W3:Y:S01]  /*28380*/  @P0 ATOMG.E.ADD.STRONG.GPU PT, R3, desc[UR60][R2.64], R5 ;  /* 0x00000005020309a8 */ /* 0x010ee200081ee1fc */
[----:B------:R-:W4:Y:S02]  /*28390*/  S2R R4, SR_LTMASK ;  /* 0x0000000000047919 */ /* 0x000f240000003900 */
[----:B----4-:R-:W-:-:S04]  /*283a0*/  LOP3.LUT R4, R4, UR4, RZ, 0xc0, !PT ;  /* 0x0000000404047c12 */ /* 0x010fc8000f8ec0ff */
[----:B01----:R-:W0:Y:S01]  /*283b0*/  POPC R7, R4 ;  /* 0x0000000400077309 */ /* 0x003e220000000000 */
[----:B---3--:R-:W0:Y:S02]  /*283c0*/  SHFL.IDX PT, R0, R3, R0, 0x1f ;  /* 0x00001f0003007589 */ /* 0x008e2400000e0000 */
[----:B0-----:R-:W-:Y:S01]  /*283d0*/  IADD3 R24, R0, UR37, R7 ;  /* 0x0000002500187c10 */ /* 0x001fe2000fffe007 */
[----:B------:R-:W-:Y:S06]  /*283e0*/  BRA `(.L_x_2114) ;  /* 0x0000004800047947 */ /* 0x000fec0003800000 */
.L_x_2113:
        /* <DEDUP_REMOVED lines=9> */
[----:B------:R-:W3:Y:S01]  /*28480*/  LDC.64 R2, c[0x4][R2] ;  /* 0x0100000002027b82 */ /* 0x000ee20000000a00 */
[----:B------:R-:W-:Y:S02]  /*28490*/  IMAD.U32 R5, RZ, RZ, UR7 ;  /* 0x00000007ff057e24 */ /* 0x000fe4000f8e00ff */
[----:B--2---:R-:W-:Y:S02]  /*284a0*/  IMAD.U32 R6, RZ, RZ, UR8 ;  /* 0x00000008ff067e24 */ /* 0x004fe4000f8e00ff */
[----:B01----:R-:W-:-:S02]  /*284b0*/  IMAD.U32 R7, RZ, RZ, UR9 ;  /* 0x00000009ff077e24 */ /* 0x003fc4000f8e00ff */
[----:B------:R-:W-:Y:S02]  /*284c0*/  IMAD.U32 R10, RZ, RZ, UR4 ;  /* 0x00000004ff0a7e24 */ /* 0x000fe4000f8e00ff */
[----:B------:R-:W-:Y:S02]  /*284d0*/  IMAD.U32 R11, RZ, RZ, UR5 ;  /* 0x00000005ff0b7e24 */ /* 0x000fe4000f8e00ff */
[----:B------:R-:W-:Y:S02]  /*284e0*/  IMAD.MOV.U32 R8, RZ, RZ, 0x70 ;  /* 0x00000070ff087424 */ /* 0x000fe400078e00ff */
[----:B------:R-:W-:Y:S02]  /*284f0*/  IMAD.MOV.U32 R12, RZ, RZ, 0x1 ;  /* 0x00000001ff0c7424 */ /* 0x000fe400078e00ff */
[----:B------:R-:W-:-:S07]  /*28500*/  IMAD.MOV.U32 R13, RZ, RZ, RZ ;  /* 0x000000ffff0d7224 */ /* 0x000fce00078e00ff */
[----:B------:R-:W-:-:S07]  /*28510*/  LEPC R20, `(.L_x_2116) ;  /* 0x000000001014794e */ /* 0x000fce0000000000 */
[----:B---3--:R-:W-:Y:S05]  /*28520*/  CALL.ABS.NOINC R2 ;  /* 0x0000000002007343 */ /* 0x008fea0003c00000 */
.L_x_2116:
[----:B------:R-:W-:Y:S05]  /*28530*/  BSYNC B6 ;  /* 0x0000000000067941 */ /* 0x000fea0003800000 */
.L_x_2115:
        /* <DEDUP_REMOVED lines=22> */
.L_x_2118:
[----:B------:R-:W-:Y:S05]  /*286a0*/  BSYNC B6 ;  /* 0x0000000000067941 */ /* 0x000fea0003800000 */
.L_x_2117:
        /* <DEDUP_REMOVED lines=20> */
.L_x_2120:
[----:B------:R-:W-:Y:S05]  /*287f0*/  BSYNC B6 ;  /* 0x0000000000067941 */ /* 0x000fea0003800000 */
.L_x_2119:
        /* <DEDUP_REMOVED lines=19> */
.L_x_2122:
[----:B------:R-:W-:Y:S05]  /*28930*/  BSYNC B6 ;  /* 0x0000000000067941 */ /* 0x000fea0003800000 */
.L_x_2121:
[----:B------:R-:W-:Y:S01]  /*28940*/  ULDC.64 UR4, c[0x0][0x9f8] ;  /* 0x00027e0000047ab9 */ /* 0x000fe20000000a00 */
[----:B------:R-:W3:Y:S01]  /*28950*/  LDL R20, [R1+0x4] ;  /* 0x0000040001147983 */ /* 0x000ee20000100800 */
[----:B------:R-:W-:Y:S01]  /*28960*/  ISETP.NE.U32.AND P0, PT, RZ, UR4, PT ;  /* 0x00000004ff007c0c */ /* 0x000fe2000bf05070 */
[----:B------:R-:W-:Y:S01]  /*28970*/  IMAD.MOV.U32 R36, RZ, RZ, R27 ;  /* 0x000000ffff247224 */ /* 0x000fe200078e001b */
[----:B------:R-:W4:Y:S01]  /*28980*/  LDC R9, c[0x0][0x430] ;  /* 0x00010c00ff097b82 */ /* 0x000f220000000800 */
[----:B------:R-:W0:Y:S01]  /*28990*/  S2R R19, SR_TID.X ;  /* 0x0000000000137919 */ /* 0x000e220000002100 */
[----:B------:R-:W-:-:S13]  /*289a0*/  ISETP.NE.AND.EX P0, PT, RZ, UR5, PT, P0 ;  /* 0x00000005ff007c0c */ /* 0x000fda000bf05300 */
[----:B------:R-:W1:Y:S01]  /*289b0*/  @P0 LDC.64 R2, c[0x0][0x9f8] ;  /* 0x00027e00ff020b82 */ /* 0x000e620000000a00 */
[----:B------:R-:W-:Y:S01]  /*289c0*/  IMAD.MOV.U32 R5, RZ, RZ, 0xa0 ;  /* 0x000000a0ff057424 */ /* 0x000fe200078e00ff */
[----:B----4-:R-:W-:Y:S02]  /*289d0*/  ISETP.NE.AND P2, PT, R9, 0x1, PT ;  /* 0x000000010900780c */ /* 0x010fe40003f45270 */
[----:B0-----:R-:W-:Y:S01]  /*289e0*/  LOP3.LUT R21, R19, 0x7f, RZ, 0xc0, !PT ;  /* 0x0000007f13157812 */ /* 0x001fe200078ec0ff */
[----:B-1----:R-:W-:-:S03]  /*289f0*/  @P0 IMAD.WIDE R2, R27, 0x4, R2 ;  /* 0x000000041b020825 */ /* 0x002fc600078e0202 */
[----:B------:R-:W-:-:S07]  /*28a00*/  SHF.R.U32.HI R21, RZ, 0x3, R21 ;  /* 0x00000003ff157819 */ /* 0x000fce0000011615 */
[----:B------:R-:W0:Y:S01]  /*28a10*/  @P2 LDC R4, c[0x0][0x438] ;  /* 0x00010e00ff042b82 */ /* 0x000e220000000800 */
[----:B------:R1:W4:Y:S01]  /*28a20*/  @P0 LDG.E R36, desc[UR60][R2.64] ;  /* 0x0000003c02240981 */ /* 0x000322000c1e1900 */
[----:B------:R-:W-:Y:S02]  /*28a30*/  IMAD.SHL.U32 R19, R19, 0x10, RZ ;  /* 0x0000001013137824 */ /* 0x000fe400078e00ff */
[----:B------:R-:W-:-:S04]  /*28a40*/  IMAD R0, R28, R5, -0xa0 ;  /* 0xffffff601c007424 */ /* 0x000fc800078e0205 */
[----:B------:R-:W2:Y:S01]  /*28a50*/  @P2 LDC R5, c[0x0][0x434] ;  /* 0x00010d00ff052b82 */ /* 0x000ea20000000800 */
[----:B------:R-:W-:-:S05]  /*28a60*/  LOP3.LUT R19, R21, 0x70, R19, 0xf8, !PT ;  /* 0x0000007015137812 */ /* 0x000fca00078ef813 */
[----:B------:R-:W-:Y:S02]  /*28a70*/  IMAD.IADD R7, R19, 0x1, R0 ;  /* 0x0000000113077824 */ /* 0x000fe400078e0200 */
[----:B------:R-:W0:Y:S03]  /*28a80*/  S2R R19, SR_TID.X ;  /* 0x0000000000137919 */ /* 0x000e260000002100 */
[----:B------:R-:W-:-:S13]  /*28a90*/  ISETP.GE.AND P0, PT, R7, R18, PT ;  /* 0x000000120700720c */ /* 0x000fda0003f06270 */
[----:B-1----:R-:W1:Y:S01]  /*28aa0*/  @!P0 LDC.64 R2, c[0x0][0x428] ;  /* 0x00010a00ff028b82 */ /* 0x002e620000000a00 */
[C---:B0-----:R-:W-:Y:S01]  /*28ab0*/  LOP3.LUT R21, R19.reuse, 0x7f, RZ, 0xc0, !PT ;  /* 0x0000007f13157812 */ /* 0x041fe200078ec0ff */
[----:B------:R-:W-:-:S03]  /*28ac0*/  IMAD.SHL.U32 R19, R19, 0x10, RZ ;  /* 0x0000001013137824 */ /* 0x000fc600078e00ff */
[----:B------:R-:W-:-:S04]  /*28ad0*/  SHF.R.U32.HI R21, RZ, 0x3, R21 ;  /* 0x00000003ff157819 */ /* 0x000fc80000011615 */
[----:B------:R-:W-:-:S04]  /*28ae0*/  LOP3.LUT R19, R21, 0x70, R19, 0xf8, !PT ;  /* 0x0000007015137812 */ /* 0x000fc800078ef813 */
[----:B------:R-:W-:-:S05]  /*28af0*/  LOP3.LUT R19, R19, 0x80, RZ, 0xfc, !PT ;  /* 0x0000008013137812 */ /* 0x000fca00078efcff */
[----:B------:R-:W-:Y:S01]  /*28b00*/  IMAD.IADD R0, R19, 0x1, R0 ;  /* 0x0000000113007824 */ /* 0x000fe200078e0200 */
[----:B------:R-:W-:Y:S01]  /*28b10*/  LOP3.LUT R16, R16, 0xfffffffb, RZ, 0xc0, !PT ;  /* 0xfffffffb10107812 */ /* 0x000fe200078ec0ff */
[----:B------:R-:W-:-:S03]  /*28b20*/  UMOV UR4, 0xffffffff ;  /* 0xffffffff00047882 */ /* 0x000fc60000000000 */
[----:B------:R-:W-:Y:S01]  /*28b30*/  LOP3.LUT R16, R16, 0xfffffffd, RZ, 0xc0, !PT ;  /* 0xfffffffd10107812 */ /* 0x000fe200078ec0ff */
[----:B---3--:R-:W-:-:S04]  /*28b40*/  IMAD.IADD R7, R7, 0x1, R20 ;  /* 0x0000000107077824 */ /* 0x008fc800078e0214 */
[----:B--2---:R-:W-:-:S04]  /*28b50*/  @P2 IMAD.HI.U32 R5, R7, R5, RZ ;  /* 0x0000000507052227 */ /* 0x004fc800078e00ff */
[----:B------:R-:W-:Y:S01]  /*28b60*/  IMAD.MOV.U32 R8, RZ, RZ, R7 ;  /* 0x000000ffff087224 */ /* 0x000fe200078e0007 */
[----:B------:R-:W-:-:S04]  /*28b70*/  @P2 SHF.R.U32.HI R8, RZ, R4, R5 ;  /* 0x00000004ff082219 */ /* 0x000fc80000011605 */
[--C-:B------:R-:W-:Y:S01]  /*28b80*/  @!P0 SHF.R.S32.HI R5, RZ, 0x1f, R8.reuse ;  /* 0x0000001fff058819 */ /* 0x100fe20000011408 */
[----:B------:R-:W-:Y:S01]  /*28b90*/  @!P0 IMAD.MOV.U32 R4, RZ, RZ, R8 ;  /* 0x000000ffff048224 */ /* 0x000fe200078e0008 */
[----:B----4-:R-:W-:-:S03]  /*28ba0*/  SHF.R.S32.HI R12, RZ, 0x1f, R36 ;  /* 0x0000001fff0c7819 */ /* 0x010fc60000011424 */
[----:B-1----:R-:W-:-:S04]  /*28bb0*/  @!P0 IMAD.WIDE.U32 R4, R36, R2, R4 ;  /* 0x0000000224048225 */ /* 0x002fc800078e0004 */
[----:B------:R-:W-:Y:S01]  /*28bc0*/  @!P0 IMAD R6, R12, R2, RZ ;  /* 0x000000020c068224 */ /* 0x000fe200078e02ff */
[----:B------:R0:W-:Y:S03]  /*28bd0*/  STL [R1+0x8], R12 ;  /* 0x0000080c01007387 */ /* 0x0001e60000100800 */
[----:B------:R-:W-:Y:S02]  /*28be0*/  @!P0 IMAD R6, R36, R3, R6 ;  /* 0x0000000324068224 */ /* 0x000fe400078e0206 */
[----:B------:R-:W1:Y:S02]  /*28bf0*/  @!P0 LDC.64 R2, c[0x0][0x418] ;  /* 0x00010600ff028b82 */ /* 0x000e640000000a00 */
[----:B------:R-:W-:-:S06]  /*28c00*/  @!P0 IMAD.IADD R6, R5, 0x1, R6 ;  /* 0x0000000105068824 */ /* 0x000fcc00078e0206 */
[----:B------:R-:W2:Y:S01]  /*28c10*/  @P2 LDC R5, c[0x0][0x434] ;  /* 0x00010d00ff052b82 */ /* 0x000ea20000000800 */
[----:B-1----:R-:W-:-:S04]  /*28c20*/  @!P0 LEA R2, P1, R4, R2, 0x2 ;  /* 0x0000000204028211 */ /* 0x002fc800078210ff */
[----:B------:R-:W-:Y:S01]  /*28c30*/  @!P0 LEA.HI.X R3, R4, R3, R6, 0x2, P1 ;  /* 0x0000000304038211 */ /* 0x000fe200008f1406 */
[----:B------:R-:W-:Y:S02]  /*28c40*/  IMAD.MOV.U32 R6, RZ, RZ, RZ ;  /* 0x000000ffff067224 */ /* 0x000fe400078e00ff */
[----:B------:R-:W1:Y:S04]  /*28c50*/  @P2 LDC R4, c[0x0][0x438] ;  /* 0x00010e00ff042b82 */ /* 0x000e680000000800 */
[----:B------:R3:W5:Y:S01]  /*28c60*/  @!P0 LDG.E R6, desc[UR60][R2.64] ;  /* 0x0000003c02068981 */ /* 0x000762000c1e1900 */
[C---:B------:R-:W-:Y:S01]  /*28c70*/  ISETP.GE.AND P0, PT, R0.reuse, R18, PT ;  /* 0x000000120000720c */ /* 0x040fe20003f06270 */
[----:B------:R-:W-:-:S03]  /*28c80*/  IMAD.IADD R0, R0, 0x1, R20 ;  /* 0x0000000100007824 */ /* 0x000fc600078e0214 */
[----:B------:R-:W-:Y:S01]  /*28c90*/  ISETP.GT.U32.OR P0, PT, R19, 0x9f, P0 ;  /* 0x0000009f1300780c */ /* 0x000fe20000704470 */
[----:B--2---:R-:W-:-:S04]  /*28ca0*/  @P2 IMAD.HI.U32 R5, R0, R5, RZ ;  /* 0x0000000500052227 */ /* 0x004fc800078e00ff */
[----:B---3--:R-:W-:Y:S02]  /*28cb0*/  IMAD.MOV R2, RZ, RZ, -R8 ;  /* 0x000000ffff027224 */ /* 0x008fe400078e0a08 */
[----:B------:R-:W-:Y:S02]  /*28cc0*/  IMAD.MOV.U32 R10, RZ, RZ, R0 ;  /* 0x000000ffff0a7224 */ /* 0x000fe400078e0000 */
[----:B------:R-:W-:-:S04]  /*28cd0*/  IMAD R7, R9, R2, R7 ;  /* 0x0000000209077224 */ /* 0x000fc800078e0207 */
[----:B------:R-:W2:Y:S01]  /*28ce0*/  @!P0 LDC.64 R2, c[0x0][0x428] ;  /* 0x00010a00ff028b82 */ /* 0x000ea20000000a00 */
[----:B-1----:R-:W-:-:S04]  /*28cf0*/  @P2 SHF.R.U32.HI R10, RZ, R4, R5 ;  /* 0x00000004ff0a2219 */ /* 0x002fc80000011605 */
[--C-:B------:R-:W-:Y:S01]  /*28d00*/  @!P0 SHF.R.S32.HI R11, RZ, 0x1f, R10.reuse ;  /* 0x0000001fff0b8819 */ /* 0x100fe2000001140a */
[----:B------:R-:W-:Y:S02]  /*28d10*/  IMAD.MOV R8, RZ, RZ, -R10 ;  /* 0x000000ffff087224 */ /* 0x000fe400078e0a0a */
[----:B------:R-:W1:Y:S02]  /*28d20*/  @!P0 LDC.64 R4, c[0x0][0x418] ;  /* 0x00010600ff048b82 */ /* 0x000e640000000a00 */
[----:B------:R-:W-:Y:S02]  /*28d30*/  IMAD R8, R9, R8, R0 ;  /* 0x0000000809087224 */ /* 0x000fe400078e0200 */
[----:B--2---:R-:W-:-:S04]  /*28d40*/  @!P0 IMAD.WIDE.U32 R10, R36, R2, R10 ;  /* 0x00000002240a8225 */ /* 0x004fc800078e000a */
        /* <DEDUP_REMOVED lines=13> */
.L_x_2382:
[----:B------:R-:W-:Y:S01]  /*28e20*/  VIADD R9, R28, 0xffffffff ;  /* 0xffffffff1c097836 */ /* 0x000fe20000000000 */
[----:B------:R-:W-:Y:S06]  /*28e30*/  @!P3 BRA `(.L_x_2124) ;  /* 0x000000000004b947 */ /* 0x000fec0003800000 */
[----:B------:R-:W-:Y:S01]  /*28e40*/  BPT.TRAP 0x1 ;  /* 0x000000040000795c */ /* 0x000fe20000300000 */
.L_x_2124:
[----:B------:R-:W-:Y:S01]  /*28e50*/  IMAD R4, R33, 0x8, R17 ;  /* 0x0000000821047824 */ /* 0x000fe200078e0211 */
[----:B------:R-:W-:Y:S01]  /*28e60*/  SHF.L.U32 R0, R37, 0x1f, RZ ;  /* 0x0000001f25007819 */ /* 0x000fe200000006ff */
[----:B------:R-:W-:Y:S01]  /*28e70*/  BSSY B0, `(.L_x_2125) ;  /* 0x0000005000007945 */ /* 0x000fe20003800000 */
[----:B------:R-:W-:Y:S02]  /*28e80*/  SHF.R.S32.HI R30, RZ, 0x1f, R7 ;  /* 0x0000001fff1e7819 */ /* 0x000fe40000011407 */
[----:B------:R-:W0:Y:S01]  /*28e90*/  SYNCS.PHASECHK.TRANS64.TRYWAIT P0, [R4+URZ+0x22880], R0 ;  /* 0x02288000040075a7 */ /* 0x000e22000800017f */
[----:B------:R1:W-:Y:S02]  /*28ea0*/  STL [R1+0x28], R0 ;  /* 0x0000280001007387 */ /* 0x0003e40000100800 */
[----:B01----:R-:W-:Y:S05]  /*28eb0*/  @!P0 BRA `(.L_x_2126) ;  /* 0x0000009400508947 */ /* 0x003fea0003800000 */
.L_x_2383:
[----:B------:R-:W-:Y:S05]  /*28ec0*/  BSYNC B0 ;  /* 0x0000000000007941 */ /* 0x000fea0003800000 */
.L_x_2125:
[----:B------:R-:W2:Y:S01]  /*28ed0*/  LDL R14, [R1+0x14] ;  /* 0x00001400010e7983 */ /* 0x000ea20000100800 */
[----:B------:R-:W1:Y:S01]  /*28ee0*/  LDC R12, c[0x0][0x2f4] ;  /* 0x0000bd00ff0c7b82 */ /* 0x000e620000000800 */
[----:B------:R-:W-:Y:S01]  /*28ef0*/  ULDC.64 UR4, c[0x0][0x328] ;  /* 0x0000ca0000047ab9 */ /* 0x000fe20000000a00 */
[----:B-----5:R-:W-:Y:S01]  /*28f00*/  SHF.R.S32.HI R34, RZ, 0x1f, R6 ;  /* 0x0000001fff227819 */ /* 0x020fe20000011406 */
[----:B0-----:R-:W-:Y:S01]  /*28f10*/  IMAD R0, R30, UR4, RZ ;  /* 0x000000041e007c24 */ /* 0x001fe2000f8e02ff */
[----:B------:R-:W-:Y:S01]  /*28f20*/  ULDC.64 UR6, c[0x0][0x338] ;  /* 0x0000ce0000067ab9 */ /* 0x000fe20000000a00 */
[C---:B------:R-:W-:Y:S01]  /*28f30*/  IMAD.WIDE.U32 R2, R7.reuse, UR4, RZ ;  /* 0x0000000407027c25 */ /* 0x040fe2000f8e00ff */
[----:B------:R-:W-:Y:S02]  /*28f40*/  SHF.R.S32.HI R31, RZ, 0x1f, R8 ;  /* 0x0000001fff1f7819 */ /* 0x000fe40000011408 */
[----:B------:R-:W-:Y:S01]  /*28f50*/  LOP3.LUT R16, R16, 0xfffffffe, RZ, 0xc0, !PT ;  /* 0xfffffffe10107812 */ /* 0x000fe200078ec0ff */
[----:B------:R-:W-:-:S02]  /*28f60*/  IMAD R0, R7, UR5, R0 ;  /* 0x0000000507007c24 */ /* 0x000fc4000f8e0200 */
[----:B------:R-:W-:Y:S01]  /*28f70*/  IMAD R18, R9, -0xa0, R18 ;  /* 0xffffff6009127824 */ /* 0x000fe200078e0212 */
[----:B------:R-:W-:Y:S01]  /*28f80*/  SHF.R.S32.HI R9, RZ, 0x1f, R5 ;  /* 0x0000001fff097819 */ /* 0x000fe20000011405 */
[----:B------:R-:W-:Y:S02]  /*28f90*/  IMAD.IADD R3, R3, 0x1, R0 ;  /* 0x0000000103037824 */ /* 0x000fe400078e0200 */
[----:B------:R-:W-:Y:S02]  /*28fa0*/  IMAD R0, R34, UR6, RZ ;  /* 0x0000000622007c24 */ /* 0x000fe4000f8e02ff */
[C---:B------:R-:W-:Y:S01]  /*28fb0*/  IMAD.WIDE.U32 R2, R6.reuse, UR6, R2 ;  /* 0x0000000606027c25 */ /* 0x040fe2000f8e0002 */
[----:B------:R0:W-:Y:S03]  /*28fc0*/  STL [R1+0x24], R9 ;  /* 0x0000240901007387 */ /* 0x0001e60000100800 */
[----:B------:R-:W-:-:S02]  /*28fd0*/  IMAD R0, R6, UR7, R0 ;  /* 0x0000000706007c24 */ /* 0x000fc4000f8e0200 */
[----:B------:R-:W-:Y:S01]  /*28fe0*/  IMAD.MOV.U32 R10, RZ, RZ, R2 ;  /* 0x000000ffff0a7224 */ /* 0x000fe200078e0002 */
[CC--:B-1----:R-:W-:Y:S01]  /*28ff0*/  ISETP.GE.AND P1, PT, R32.reuse, R12.reuse, PT ;  /* 0x0000000c2000720c */ /* 0x0c2fe20003f26270 */
[----:B------:R-:W-:Y:S01]  /*29000*/  IMAD.IADD R11, R3, 0x1, R0 ;  /* 0x00000001030b7824 */ /* 0x000fe200078e0200 */
[----:B------:R-:W-:Y:S01]  /*29010*/  ISETP.GE.AND P0, PT, R32, R12, PT ;  /* 0x0000000c2000720c */ /* 0x000fe20003f06270 */
[----:B------:R-:W-:Y:S01]  /*29020*/  IMAD R0, R31, UR4, RZ ;  /* 0x000000041f007c24 */ /* 0x000fe2000f8e02ff */
[----:B------:R-:W1:Y:S01]  /*29030*/  S2R R12, SR_TID.X ;  /* 0x00000000000c7919 */ /* 0x000e620000002100 */
[----:B------:R-:W-:-:S04]  /*29040*/  IMAD.WIDE.U32 R2, R8, UR4, RZ ;  /* 0x0000000408027c25 */ /* 0x000fc8000f8e00ff */
[----:B------:R-:W-:Y:S01]  /*29050*/  IMAD R0, R8, UR5, R0 ;  /* 0x0000000508007c24 */ /* 0x000fe2000f8e0200 */
[----:B------:R-:W-:Y:S02]  /*29060*/  ULDC.64 UR4, c[0x0][0x330] ;  /* 0x0000cc0000047ab9 */ /* 0x000fe40000000a00 */
[----:B------:R-:W-:Y:S01]  /*29070*/  IMAD.WIDE.U32 R10, R26, UR4, R10 ;  /* 0x000000041a0a7c25 */ /* 0x000fe2000f8e000a */
[----:B------:R-:W-:-:S03]  /*29080*/  @P1 LOP3.LUT R16, R16, 0x1, RZ, 0xfc, !PT ;  /* 0x0000000110101812 */ /* 0x000fc600078efcff */
[----:B------:R-:W-:Y:S01]  /*29090*/  IMAD.IADD R3, R3, 0x1, R0 ;  /* 0x0000000103037824 */ /* 0x000fe200078e0200 */
[----:B------:R-:W-:Y:S01]  /*290a0*/  LOP3.LUT R16, R16, 0xffffffbf, RZ, 0xc0, !PT ;  /* 0xffffffbf10107812 */ /* 0x000fe200078ec0ff */
[----:B------:R-:W-:Y:S02]  /*290b0*/  IMAD R0, R9, UR6, RZ ;  /* 0x0000000609007c24 */ /* 0x000fe4000f8e02ff */
[----:B------:R-:W-:-:S04]  /*290c0*/  IMAD.WIDE.U32 R2, R5, UR6, R2 ;  /* 0x0000000605027c25 */ /* 0x000fc8000f8e0002 */
[----:B------:R-:W-:Y:S01]  /*290d0*/  IMAD R0, R5, UR7, R0 ;  /* 0x0000000705007c24 */ /* 0x000fe2000f8e0200 */
[----:B------:R-:W-:Y:S02]  /*290e0*/  ULDC.64 UR6, c[0x0][0x318] ;  /* 0x0000c60000067ab9 */ /* 0x000fe40000000a00 */
[----:B------:R-:W-:Y:S01]  /*290f0*/  IADD3 R10, P1, R10, UR6, RZ ;  /* 0x000000060a0a7c10 */ /* 0x000fe2000ff3e0ff */
[----:B------:R-:W-:Y:S02]  /*29100*/  IMAD.IADD R3, R3, 0x1, R0 ;  /* 0x0000000103037824 */ /* 0x000fe400078e0200 */
        /* <DEDUP_REMOVED lines=22> */
[----:B------:R-:W-:Y:S01]  /*29270*/  ISETP.LT.OR P1, PT, R18, 0x1, P0 ;  /* 0x000000011200780c */ /* 0x000fe20000721670 */
[----:B------:R-:W-:Y:S02]  /*29280*/  IMAD.IADD R0, R17, 0x1, R19 ;  /* 0x0000000111007824 */ /* 0x000fe400078e0213 */
[----:B------:R-:W-:Y:S10]  /*29290*/  SHFL.IDX PT, R19, R9, 0x1, 0x181f ;  /* 0x00381f0009137f89 */ /* 0x000ff400000e0000 */
        /* <DEDUP_REMOVED lines=34> */
[----:B0-----:R-:W-:-:S05]  /*294c0*/  IADD3 R12, P1, R32, R12, RZ ;  /* 0x0000000c200c7210 */ /* 0x001fca0007f3e0ff */
[----:B------:R-:W-:Y:S01]  /*294d0*/  IMAD.X R13, RZ, RZ, R19, P1 ;  /* 0x000000ffff0d7224 */ /* 0x000fe200008e0613 */
        /* <DEDUP_REMOVED lines=28> */
.L_x_2405:
        /* <DEDUP_REMOVED lines=9> */
.L_x_2128:
        /* <DEDUP_REMOVED lines=10> */
.L_x_2129:
[----:B------:R1:W-:Y:S01]  /*297d0*/  SYNCS.ARRIVE.TRANS64.A1T0 RZ, [R4+URZ+0x22870], RZ ;  /* 0x022870ff04ff79a7 */ /* 0x0003e2000810003f */
[----:B------:R-:W-:Y:S05]  /*297e0*/  @!P6 BRA `(.L_x_2130) ;  /* 0x000000000004e947 */ /* 0x000fea0003800000 */
[----:B------:R-:W-:Y:S01]  /*297f0*/  BPT.TRAP 0x1 ;  /* 0x000000040000795c */ /* 0x000fe20000300000 */
.L_x_2130:
[----:B0-----:R-:W2:Y:S01]  /*29800*/  LDL R2, [R1+0x28] ;  /* 0x0000280001027983 */ /* 0x001ea20000100800 */
[----:B------:R-:W-:Y:S01]  /*29810*/  BSSY B0, `(.L_x_2131) ;  /* 0x0000003000007945 */ /* 0x000fe20003800000 */
[----:B--2---:R-:W0:Y:S03]  /*29820*/  SYNCS.PHASECHK.TRANS64.TRYWAIT P0, [R4+URZ+0x22840], R2 ;  /* 0x02284002040075a7 */ /* 0x004e26000800017f */
[----:B0-----:R-:W-:Y:S05]  /*29830*/  @!P0 BRA `(.L_x_2132) ;  /* 0x00000098002c8947 */ /* 0x001fea0003800000 */
.L_x_2406:
[----:B------:R-:W-:Y:S05]  /*29840*/  BSYNC B0 ;  /* 0x0000000000007941 */ /* 0x000fea0003800000 */
.L_x_2131:
        /* <DEDUP_REMOVED lines=12> */
[----:B------:R-:W-:Y:S02]  /*29910*/  IMAD R9, R8, UR5, R9 ;  /* 0x0000000508097c24 */ /* 0x000fe4000f8e0209 */
[----:B------:R-:W-:Y:S02]  /*29920*/  IMAD.IADD R7, R3, 0x1, R6 ;  /* 0x0000000103077824 */ /* 0x000fe400078e0206 */
[----:B------:R-:W-:Y:S01]  /*29930*/  IMAD.MOV.U32 R6, RZ, RZ, R2 ;  /* 0x000000ffff067224 */ /* 0x000fe200078e0002 */
[----:B---3--:R-:W-:Y:S01]  /*29940*/  ISETP.GE.AND P3, PT, R32, R11, PT ;  /* 0x0000000b2000720c */ /* 0x008fe20003f66270 */
[----:B------:R-:W-:Y:S01]  /*29950*/  IMAD.WIDE.U32 R2, R8, UR4, RZ ;  /* 0x0000000408027c25 */ /* 0x000fe2000f8e00ff */
[----:B------:R-:W-:-:S03]  /*29960*/  ULDC.64 UR4, c[0x0][0x308] ;  /* 0x0000c20000047ab9 */ /* 0x000fc60000000a00 */
[----:B------:R-:W-:Y:S02]  /*29970*/  IMAD.IADD R3, R3, 0x1, R9 ;  /* 0x0000000103037824 */ /* 0x000fe400078e0209 */
        /* <DEDUP_REMOVED lines=15> */
[----:B------:R-:W-:Y:S02]  /*29a70*/  LOP3.LUT R22, R22, 0xfffffeff, RZ, 0xc0, !PT ;  /* 0xfffffeff16167812 */ /* 0x000fe400078ec0ff */
[----:B------:R-:W-:Y:S01]  /*29a80*/  LOP3.LUT P6, RZ, R16, 0x80, RZ, 0xc0, !PT ;  /* 0x0000008010ff7812 */ /* 0x000fe200078cc0ff */
[----:B------:R-:W2:Y:S01]  /*29a90*/  SHFL.IDX PT, R2, R7, RZ, 0x181f ;  /* 0x00181fff07027589 */ /* 0x000ea200000e0000 */
[----:B------:R-:W-:Y:S02]  /*29aa0*/  @P4 LOP3.LUT R22, R22, 0x100, RZ, 0xfc, !PT ;  /* 0x0000010016164812 */ /* 0x000fe400078efcff */
[----:B------:R-:W-:Y:S02]  /*29ab0*/  LOP3.LUT P4, RZ, R16, 0x40, RZ, 0xc0, !PT ;  /* 0x0000004010ff7812 */ /* 0x000fe4000788c0ff */
[----:B------:R-:W-:-:S04]  /*29ac0*/  LOP3.LUT R22, R22, 0xffffff7f, RZ, 0xc0, !PT ;  /* 0xffffff7f16167812 */ /* 0x000fc800078ec0ff */
[----:B------:R-:W-:Y:S02]  /*29ad0*/  @P1 LOP3.LUT R22, R22, 0x80, RZ, 0xfc, !PT ;  /* 0x0000008016161812 */ /* 0x000fe400078efcff */
[----:B------:R-:W-:Y:S02]  /*29ae0*/  LOP3.LUT P1, RZ, R16, 0x10, RZ, 0xc0, !PT ;  /* 0x0000001010ff7812 */ /* 0x000fe4000782c0ff */
[----:B------:R-:W-:-:S04]  /*29af0*/  LOP3.LUT R22, R22, 0xffffffbf, RZ, 0xc0, !PT ;  /* 0xffffffbf16167812 */ /* 0x000fc800078ec0ff */
[----:B------:R-:W-:Y:S02]  /*29b00*/  @P2 LOP3.LUT R22, R22, 0x40, RZ, 0xfc, !PT ;  /* 0x0000004016162812 */ /* 0x000fe400078efcff */
[----:B------:R-:W-:Y:S02]  /*29b10*/  LOP3.LUT P2, RZ, R16, 0x8, RZ, 0xc0, !PT ;  /* 0x0000000810ff7812 */ /* 0x000fe4000784c0ff */
[----:B0-----:R-:W-:-:S05]  /*29b20*/  @P4 IADD3 R3, P0, R32, R3, RZ ;  /* 0x0000000320034210 */ /* 0x001fca0007f1e0ff */
[----:B--2---:R-:W-:-:S05]  /*29b30*/  @P4 IMAD.X R2, RZ, RZ, R2, P0 ;  /* 0x000000ffff024224 */ /* 0x004fca00000e0602 */
        /* <DEDUP_REMOVED lines=69> */
.L_x_2428:
[----:B------:R-:W-:-:S13]  /*29f90*/  LOP3.LUT P1, RZ, R16, 0x100, RZ, 0xc0, !PT ;  /* 0x0000010010ff7812 */ /* 0x000fda000782c0ff */
[----:B0-----:R-:W-:-:S05]  /*29fa0*/  @P1 IADD3 R2, P0, R32, R5, RZ ;  /* 0x0000000520021210 */ /* 0x001fca0007f1e0ff */
[----:B---3--:R-:W-:Y:S01]  /*29fb0*/  @P1 IMAD.X R3, RZ, RZ, R6, P0 ;  /* 0x000000ffff031224 */ /* 0x008fe200000e0606 */
[----:B------:R-:W-:-:S04]  /*29fc0*/  PLOP3.LUT P0, PT, PT, PT, PT, 0x80, 0x0 ;  /* 0x000000000000781c */ /* 0x000fc80003f0f070 */
[----:B------:R-:W-:Y:S01]  /*29fd0*/  @!PT LDS RZ, [RZ] ;  /* 0x00000000fffff984 */ /* 0x000fe20000000800 */
[----:B------:R-:W-:Y:S01]  /*29fe0*/  @!PT LDS RZ, [RZ] ;  /* 0x00000000fffff984 */ /* 0x000fe20000000800 */
[----:B------:R-:W-:Y:S01]  /*29ff0*/  @!PT LDS RZ, [RZ] ;  /* 0x00000000fffff984 */ /* 0x000fe20000000800 */
[----:B------:R0:W-:Y:S01]  /*2a000*/  @P1 LDGSTS.E.BYPASS.LTC128B.128 [R0+0x1cc00], desc[UR60][R2.64], !P3 ;  /* 0x1cc0000002001fae */ /* 0x0001e2000d901d7c */
[----:B------:R-:W-:-:S08]  /*2a010*/  NOP ;  /* 0x0000000000007918 */ /* 0x000fd00000000000 */
.L_x_2134:
        /* <DEDUP_REMOVED lines=10> */
.L_x_2135:
[----:B0-----:R-:W-:Y:S01]  /*2a0c0*/  VIADD R2, R17, 0x14400 ;  /* 0x0001440011027836 */ /* 0x001fe20000000000 */
[----:B------:R-:W-:Y:S01]  /*2a0d0*/  SHF.R.S32.HI R0, RZ, 0x1f, R29 ;  /* 0x0000001fff007819 */ /* 0x000fe2000001141d */
[----:B------:R0:W-:Y:S06]  /*2a0e0*/  SYNCS.ARRIVE.TRANS64.A1T0 RZ, [R4+URZ+0x22830], RZ ;  /* 0x022830ff04ff79a7 */ /* 0x0001ec000810003f */
[----:B------:R-:W-:Y:S05]  /*2a0f0*/  WARPSYNC.ALL ;  /* 0x0000000000007948 */ /* 0x000fea0003800000 */
[----:B------:R-:W-:Y:S01]  /*2a100*/  BAR.SYNC.DEFER_BLOCKING 0x8, 0x180 ;  /* 0x0206000000007b1d */ /* 0x000fe20000010000 */
[----:B------:R-:W-:Y:S02]  /*2a110*/  LOP3.LUT P1, RZ, R2, 0x3ff, RZ, 0xc0, !PT ;  /* 0x000003ff02ff7812 */ /* 0x000fe4000782c0ff */
[----:B------:R-:W-:-:S03]  /*2a120*/  SHF.R.S32.HI R31, RZ, 0x1f, R27 ;  /* 0x0000001fff1f7819 */ /* 0x000fc6000001141b */
        /* <DEDUP_REMOVED lines=10> */
[----:B------:R-:W-:Y:S01]  /*2a1d0*/  SEL R29, R27, RZ, !P0 ;  /* 0x000000ff1b1d7207 */ /* 0x000fe20004000000 */
[----:B------:R-:W-:Y:S06]  /*2a1e0*/  @!P1 BRA `(.L_x_2137) ;  /* 0x0000000000409947 */ /* 0x000fec0003800000 */
[----:B------:R-:W-:Y:S01]  /*2a1f0*/  MOV R2, 0x0 ;  /* 0x0000000000027802 */ /* 0x000fe20000000f00 */
[----:B------:R-:W-:Y:S01]  /*2a200*/  ULDC.64 UR4, c[0x4][0x98] ;  /* 0x0100260000047ab9 */ /* 0x000fe20000000a00 */
[----:B------:R-:W-:Y:S01]  /*2a210*/  ULDC.64 UR6, c[0x4][0xa0] ;  /* 0x0100280000067ab9 */ /* 0x000fe20000000a00 */
[----:B------:R-:W-:Y:S01]  /*2a220*/  ULDC.64 UR8, c[0x4][0x28] ;  /* 0x01000a0000087ab9 */ /* 0x000fe20000000a00 */
[----:B01----:R-:W-:Y:S02]  /*2a230*/  IMAD.U32 R4, RZ, RZ, UR4 ;  /* 0x00000004ff047e24 */ /* 0x003fe4000f8e00ff */
        /* <DEDUP_REMOVED lines=11> */
.L_x_2137:
[----:B------:R-:W-:Y:S05]  /*2a2f0*/  BSYNC B6 ;  /* 0x0000000000067941 */ /* 0x000fea0003800000 */
.L_x_2136:
[----:B------:R2:W5:Y:S01]  /*2a300*/  LDL R8, [R1+0x2c] ;  /* 0x00002c0001087983 */ /* 0x0005620000100800 */
[----:B------:R-:W3:Y:S01]  /*2a310*/  LDC R7, c[0x0][0x448] ;  /* 0x00011200ff077b82 */ /* 0x000ee20000000800 */
[----:B------:R-:W-:Y:S01]  /*2a320*/  IMAD.MOV.U32 R2, RZ, RZ, R18 ;  /* 0x000000ffff027224 */ /* 0x000fe200078e0012 */
[----:B------:R-:W-:Y:S01]  /*2a330*/  ULDC.64 UR4, c[0x0][0x2d8] ;  /* 0x0000b60000047ab9 */ /* 0x000fe20000000a00 */
[----:B------:R-:W4:Y:S01]  /*2a340*/  S2R R20, SR_TID.X ;  /* 0x0000000000147919 */ /* 0x000f220000002100 */
[----:B------:R-:W-:Y:S01]  /*2a350*/  IMAD.MOV.U32 R3, RZ, RZ, R30 ;  /* 0x000000ffff037224 */ /* 0x000fe200078e001e */
[----:B------:R-:W-:Y:S01]  /*2a360*/  ULDC.64 UR6, c[0x0][0x280] ;  /* 0x0000a00000067ab9 */ /* 0x000fe20000000a00 */
        /* <DEDUP_REMOVED lines=8> */
[----:B------:R-:W-:Y:S01]  /*2a3f0*/  IMAD.IADD R3, R3, 0x1, R0 ;  /* 0x0000000103037824 */ /* 0x000fe200078e0200 */
[C---:B----4-:R-:W-:Y:S01]  /*2a400*/  LOP3.LUT R21, R20.reuse, 0x7f, RZ, 0xc0, !PT ;  /* 0x0000007f14157812 */ /* 0x050fe200078ec0ff */
[----:B------:R-:W-:-:S09]  /*2a410*/  IMAD.SHL.U32 R20, R20, 0x10, RZ ;  /* 0x0000001014147824 */ /* 0x000fd200078e00ff */
[----:B------:R-:W3:Y:S01]  /*2a420*/  @P0 LDC R6, c[0x0][0x44c] ;  /* 0x00011300ff060b82 */ /* 0x000ee20000000800 */
[----:B------:R-:W-:-:S04]  /*2a430*/  SHF.R.U32.HI R21, RZ, 0x3, R21 ;  /* 0x00000003ff157819 */ /* 0x000fc80000011615 */
[----:B------:R-:W-:-:S03]  /*2a440*/  LOP3.LUT R20, R21, 0x70, R20, 0xf8, !PT ;  /* 0x0000007015147812 */ /* 0x000fc600078ef814 */
[----:B------:R-:W4:Y:S02]  /*2a450*/  @P0 LDC R0, c[0x0][0x450] ;  /* 0x00011400ff000b82 */ /* 0x000f240000000800 */
[----:B------:R-:W-:-:S04]  /*2a460*/  IMAD.IADD R5, R20, 0x1, R25 ;  /* 0x0000000114057824 */ /* 0x000fc800078e0219 */
[----:B01----:R-:W-:Y:S01]  /*2a470*/  IMAD.MOV.U32 R4, RZ, RZ, R5 ;  /* 0x000000ffff047224 */ /* 0x003fe200078e0005 */
[----:B------:R-:W0:Y:S01]  /*2a480*/  S2R R20, SR_TID.X ;  /* 0x0000000000147919 */ /* 0x000e220000002100 */
[----:B---3--:R-:W-:-:S05]  /*2a490*/  @P0 IMAD.HI.U32 R6, R5, R6, RZ ;  /* 0x0000000605060227 */ /* 0x008fca00078e00ff */
[----:B----4-:R-:W-:-:S05]  /*2a4a0*/  @P0 SHF.R.U32.HI R4, RZ, R0, R6 ;  /* 0x00000000ff040219 */ /* 0x010fca0000011606 */
[----:B------:R-:W-:-:S04]  /*2a4b0*/  IMAD.MOV R0, RZ, RZ, -R4 ;  /* 0x000000ffff007224 */ /* 0x000fc800078e0a04 */
        /* <DEDUP_REMOVED lines=15> */
[----:B0-----:R-:W-:Y:S02]  /*2a5b0*/  LOP3.LUT R20, R20, 0x7f, RZ, 0xc0, !PT ;  /* 0x0000007f14147812 */ /* 0x001fe400078ec0ff */
[----:B------:R-:W-:Y:S02]  /*2a5c0*/  IADD3.X R4, R3, UR7, R4, P1, !PT ;  /* 0x0000000703047c10 */ /* 0x000fe40008ffe404 */
[----:B------:R-:W-:Y:S01]  /*2a5d0*/  SHF.R.U32.HI R9, RZ, 0x3, R20 ;  /* 0x00000003ff097819 */ /* 0x000fe20000011614 */
[----:B--2---:R-:W-:Y:S06]  /*2a5e0*/  BRA.DIV UR4, `(.L_x_2138) ;  /* 0x0000009604f07947 */ /* 0x004fec000b800000 */
[----:B------:R-:W0:Y:S01]  /*2a5f0*/  SHFL.IDX PT, R3, R0, RZ, 0x181f ;  /* 0x00181fff00037589 */ /* 0x000e2200000e0000 */
[----:B------:R-:W-:Y:S02]  /*2a600*/  IMAD R23, R23, R7, RZ ;  /* 0x0000000717177224 */ /* 0x000fe400078e02ff */
[----:B------:R-:W-:Y:S01]  /*2a610*/  IMAD.IADD R25, R9, 0x1, R25 ;  /* 0x0000000109197824 */ /* 0x000fe200078e0219 */
[----:B------:R-:W1:Y:S03]  /*2a620*/  SHFL.IDX PT, R2, R4, RZ, 0x181f ;  /* 0x00181fff04027589 */ /* 0x000e6600000e0000 */
[C---:B------:R-:W-:Y:S01]  /*2a630*/  VIADD R5, R25.reuse, 0x10 ;  /* 0x0000001019057836 */ /* 0x040fe20000000000 */
[-C--:B------:R-:W-:Y:S01]  /*2a640*/  ISETP.GE.AND P2, PT, R25, R23.reuse, PT ;  /* 0x000000171900720c */ /* 0x080fe20003f46270 */
[----:B------:R-:W-:Y:S03]  /*2a650*/  SHFL.IDX PT, R14, R0, 0x7, 0x181f ;  /* 0x00f81f00000e7f89 */ /* 0x000fe600000e0000 */
[----:B------:R-:W-:-:S02]  /*2a660*/  ISETP.GE.AND P3, PT, R5, R23, PT ;  /* 0x000000170500720c */ /* 0x000fc40003f66270 */
[----:B------:R-:W2:Y:S07]  /*2a670*/  SHFL.IDX PT, R5, R0, 0x1, 0x181f ;  /* 0x00381f0000057f89 */ /* 0x000eae00000e0000 */
[----:B0-----:R-:W-:-:S05]  /*2a680*/  @!P2 IADD3 R3, P1, R32, R3, RZ ;  /* 0x000000032003a210 */ /* 0x001fca0007f3e0ff */
[----:B-1----:R-:W-:Y:S02]  /*2a690*/  @!P2 IMAD.X R7, RZ, RZ, R2, P1 ;  /* 0x000000ffff07a224 */ /* 0x002fe400008e0602 */
[----:B------:R-:W0:Y:S01]  /*2a6a0*/  SHFL.IDX PT, R2, R4, 0x1, 0x181f ;  /* 0x00381f0004027f89 */ /* 0x000e2200000e0000 */
[----:B--2---:R-:W-:-:S05]  /*2a6b0*/  @!P3 IADD3 R5, P1, R32, R5, RZ ;  /* 0x000000052005b210 */ /* 0x004fca0007f3e0ff */
[----:B0-----:R-:W-:Y:S02]  /*2a6c0*/  @!P3 IMAD.X R6, RZ, RZ, R2, P1 ;  /* 0x000000ffff06b224 */ /* 0x001fe400008e0602 */
[----:B------:R-:W-:Y:S02]  /*2a6d0*/  @!P2 IMAD.MOV.U32 R2, RZ, RZ, R3 ;  /* 0x000000ffff02a224 */ /* 0x000fe400078e0003 */
[----:B------:R-:W-:-:S05]  /*2a6e0*/  @!P2 IMAD.MOV.U32 R3, RZ, RZ, R7 ;  /* 0x000000ffff03a224 */ /* 0x000fca00078e0007 */
[----:B-----5:R0:W-:Y:S02]  /*2a6f0*/  @!P2 LDGSTS.E.BYPASS.LTC128B.128 [R8+0x14400], desc[UR60][R2.64], !P0 ;  /* 0x144000000208afae */ /* 0x0201e4000c101d7c */
[----:B0-----:R-:W-:Y:S02]  /*2a700*/  @!P3 IMAD.MOV.U32 R2, RZ, RZ, R5 ;  /* 0x000000ffff02b224 */ /* 0x001fe400078e0005 */
[----:B------:R-:W-:Y:S02]  /*2a710*/  @!P3 IMAD.MOV.U32 R3, RZ, RZ, R6 ;  /* 0x000000ffff03b224 */ /* 0x000fe400078e0006 */
[----:B------:R-:W-:-:S03]  /*2a720*/  VIADD R5, R25, 0x20 ;  /* 0x0000002019057836 */ /* 0x000fc60000000000 */
[----:B------:R0:W-:Y:S02]  /*2a730*/  @!P3 LDGSTS.E.BYPASS.LTC128B.128 [R8+0x14c00], desc[UR60][R2.64], !P0 ;  /* 0x14c000000208bfae */ /* 0x0001e4000c101d7c */
[----:B------:R-:W-:Y:S02]  /*2a740*/  ISETP.GE.AND P1, PT, R5, R23, PT ;  /* 0x000000170500720c */ /* 0x000fe40003f26270 */
[----:B0-----:R-:W0:Y:S04]  /*2a750*/  SHFL.IDX PT, R3, R0, 0x2, 0x181f ;  /* 0x00581f0000037f89 */ /* 0x001e2800000e0000 */
[----:B------:R-:W1:Y:S07]  /*2a760*/  SHFL.IDX PT, R2, R4, 0x2, 0x181f ;  /* 0x00581f0004027f89 */ /* 0x000e6e00000e0000 */
[----:B0-----:R-:W-:-:S05]  /*2a770*/  @!P1 IADD3 R5, P2, R32, R3, RZ ;  /* 0x0000000320059210 */ /* 0x001fca0007f5e0ff */
[----:B-1----:R-:W-:Y:S02]  /*2a780*/  @!P1 IMAD.X R6, RZ, RZ, R2, P2 ;  /* 0x000000ffff069224 */ /* 0x002fe400010e0602 */
[----:B------:R-:W-:Y:S02]  /*2a790*/  @!P1 IMAD.MOV.U32 R2, RZ, RZ, R5 ;  /* 0x000000ffff029224 */ /* 0x000fe400078e0005 */
        /* <DEDUP_REMOVED lines=29> */
[----:B------:R-:W1:Y:S04]  /*2a970*/  SHFL.IDX PT, R2, R4, 0x6, 0x181f ;  /* 0x00d81f0004027f89 */ /* 0x000e6800000e0000 */
[----:B------:R-:W2:Y:S03]  /*2a980*/  SHFL.IDX PT, R4, R4, 0x7, 0x181f ;  /* 0x00f81f0004047f89 */ /* 0x000ea600000e0000 */
[----:B0-----:R-:W-:-:S05]  /*2a990*/  @!P2 IADD3 R5, P1, R32, R3, RZ ;  /* 0x000000032005a210 */ /* 0x001fca0007f3e0ff */
[----:B-1----:R-:W-:Y:S02]  /*2a9a0*/  @!P2 IMAD.X R3, RZ, RZ, R2, P1 ;  /* 0x000000ffff03a224 */ /* 0x002fe400008e0602 */
[----:B------:R-:W-:-:S05]  /*2a9b0*/  @!P2 IMAD.MOV.U32 R2, RZ, RZ, R5 ;  /* 0x000000ffff02a224 */ /* 0x000fca00078e0005 */
[----:B--2---:R0:W-:Y:S02]  /*2a9c0*/  @!P2 LDGSTS.E.BYPASS.LTC128B.128 [R8+0x17400], desc[UR60][R2.64], !P0 ;  /* 0x174000000208afae */ /* 0x0041e4000c101d7c */
.L_x_2445:
[----:B------:R-:W-:-:S05]  /*2a9d0*/  VIADD R0, R25, 0x70 ;  /* 0x0000007019007836 */ /* 0x000fca0000000000 */
[----:B------:R-:W-:-:S13]  /*2a9e0*/  ISETP.GE.AND P1, PT, R0, R23, PT ;  /* 0x000000170000720c */ /* 0x000fda0003f26270 */
[----:B0-----:R-:W-:-:S05]  /*2a9f0*/  @!P1 IADD3 R2, P2, R32, R14, RZ ;  /* 0x0000000e20029210 */ /* 0x001fca0007f5e0ff */
[----:B------:R-:W-:-:S05]  /*2aa00*/  @!P1 IMAD.X R3, RZ, RZ, R4, P2 ;  /* 0x000000ffff039224 */ /* 0x000fca00010e0604 */
[----:B------:R-:W-:Y:S01]  /*2aa10*/  @!PT LDS RZ, [RZ] ;  /* 0x00000000fffff984 */ /* 0x000fe20000000800 */
[----:B------:R-:W-:Y:S01]  /*2aa20*/  @!PT LDS RZ, [RZ] ;  /* 0x00000000fffff984 */ /* 0x000fe20000000800 */
[----:B------:R-:W-:Y:S01]  /*2aa30*/  @!PT LDS RZ, [RZ] ;  /* 0x00000000fffff984 */ /* 0x000fe20000000800 */
[----:B------:R0:W-:Y:S01]  /*2aa40*/  @!P1 LDGSTS.E.BYPASS.LTC128B.128 [R8+0x17c00], desc[UR60][R2.64], !P0 ;  /* 0x17c0000002089fae */ /* 0x0001e2000c101d7c */
[----:B------:R-:W-:Y:S01]  /*2aa50*/  PLOP3.LUT P0, PT, PT, PT, PT, 0x80, 0x0 ;  /* 0x000000000000781c */ /* 0x000fe20003f0f070 */
[----:B------:R-:W-:-:S12]  /*2aa60*/  NOP ;  /* 0x0000000000007918 */ /* 0x000fd80000000000 */
.L_x_2139:
        /* <DEDUP_REMOVED lines=16> */
[----:B------:R-:W-:Y:S01]  /*2ab70*/  VIADD R34, R28, 0xfffffffe ;  /* 0xfffffffe1c227836 */ /* 0x000fe20000000000 */
[----:B------:R-:W-:Y:S01]  /*2ab80*/  BSSY B0, `(.L_x_2140) ;  /* 0x0000004000007945 */ /* 0x000fe20003800000 */
[----:B------:R-:W1:Y:S03]  /*2ab90*/  SYNCS.PHASECHK.TRANS64.TRYWAIT P0, [R17+URZ+0x22820], R0 ;  /* 0x02282000110075a7 */ /* 0x000e66000800017f */
[----:B--2---:R-:W-:Y:S01]  /*2aba0*/  ISETP.GE.AND P1, PT, R34, R2, PT ;  /* 0x000000022200720c */ /* 0x004fe20003f26270 */
[----:B01----:R-:W-:-:S12]  /*2abb0*/  @!P0 BRA `(.L_x_2141) ;  /* 0x0000009800f08947 */ /* 0x003fd80003800000 */
.L_x_2446:
[----:B------:R-:W-:Y:S05]  /*2abc0*/  BSYNC B0 ;  /* 0x0000000000007941 */ /* 0x000fea0003800000 */
.L_x_2140:
[----:B------:R-:W-:Y:S05]  /*2abd0*/  @!P1 BRA `(.L_x_2142) ;  /* 0x00000018000c9947 */ /* 0x000fea0003800000 */
[----:B------:R-:W-:Y:S02]  /*2abe0*/  IMAD.MOV.U32 R20, RZ, RZ, R33 ;  /* 0x000000ffff147224 */ /* 0x000fe400078e0021 */
[----:B------:R-:W-:-:S07]  /*2abf0*/  IMAD.MOV.U32 R21, RZ, RZ, R37 ;  /* 0x000000ffff157224 */ /* 0x000fce00078e0025 */
.L_x_2162:
[----:B0-----:R-:W2:Y:S01]  /*2ac00*/  LDL R0, [R1+0x4] ;  /* 0x0000040001007983 */ /* 0x001ea20000100800 */
[----:B------:R-:W0:Y:S03]  /*2ac10*/  LDC R7, c[0x0][0x430] ;  /* 0x00010c00ff077b82 */ /* 0x000e260000000800 */
[----:B------:R-:W3:Y:S01]  /*2ac20*/  LDL R10, [R1+0x8] ;  /* 0x00000800010a7983 */ /* 0x000ee20000100800 */
[----:B-1----:R-:W1:Y:S01]  /*2ac30*/  S2R R2, SR_TID.X ;  /* 0x0000000000027919 */ /* 0x002e620000002100 */
[----:B------:R-:W4:Y:S02]  /*2ac40*/  S2R R8, SR_TID.X ;  /* 0x0000000000087919 */ /* 0x000f240000002100 */
[----:B------:R-:W3:Y:S01]  /*2ac50*/  LDL R12, [R1+0xc] ;  /* 0x00000c00010c7983 */ /* 0x000ee20000100800 */
[----:B0-----:R-:W-:-:S13]  /*2ac60*/  ISETP.NE.AND P0, PT, R7, 0x1, PT ;  /* 0x000000010700780c */ /* 0x001fda0003f05270 */
[----:B------:R-:W0:Y:S01]  /*2ac70*/  @P0 LDC R4, c[0x0][0x434] ;  /* 0x00010d00ff040b82 */ /* 0x000e220000000800 */
[C---:B-1----:R-:W-:Y:S01]  /*2ac80*/  LOP3.LUT R3, R2.reuse, 0x7f, RZ, 0xc0, !PT ;  /* 0x0000007f02037812 */ /* 0x042fe200078ec0ff */
[----:B------:R-:W-:-:S03]  /*2ac90*/  IMAD.SHL.U32 R5, R2, 0x10, RZ ;  /* 0x0000001002057824 */ /* 0x000fc600078e00ff */
[----:B------:R-:W-:-:S03]  /*2aca0*/  SHF.R.U32.HI R3, RZ, 0x3, R3 ;  /* 0x00000003ff037819 */ /* 0x000fc60000011603 */
[----:B------:R-:W1:Y:S01]  /*2acb0*/  @P0 LDC R9, c[0x0][0x434] ;  /* 0x00010d00ff090b82 */ /* 0x000e620000000800 */
[----:B------:R-:W-:-:S07]  /*2acc0*/  LOP3.LUT R5, R3, 0x70, R5, 0xf8, !PT ;  /* 0x0000007003057812 */ /* 0x000fce00078ef805 */
[----:B------:R-:W1:Y:S01]  /*2acd0*/  @P0 LDC R3, c[0x0][0x438] ;  /* 0x00010e00ff030b82 */ /* 0x000e620000000800 */
[----:B------:R-:W-:-:S04]  /*2ace0*/  LOP3.LUT R2, R2, 0x7f, RZ, 0xc0, !PT ;  /* 0x0000007f02027812 */ /* 0x000fc800078ec0ff */
[----:B------:R-:W-:Y:S01]  /*2acf0*/  SHF.R.U32.HI R6, RZ, 0x3, R2 ;  /* 0x00000003ff067819 */ /* 0x000fe20000011602 */
[----:B----4-:R-:W-:-:S05]  /*2ad00*/  IMAD.SHL.U32 R8, R8, 0x10, RZ ;  /* 0x0000001008087824 */ /* 0x010fca00078e00ff */
[----:B------:R-:W-:-:S04]  /*2ad10*/  LOP3.LUT R8, R6, 0x70, R8, 0xf8, !PT ;  /* 0x0000007006087812 */ /* 0x000fc800078ef808 */
[----:B------:R-:W-:Y:S01]  /*2ad20*/  LOP3.LUT R8, R8, 0x80, RZ, 0xfc, !PT ;  /* 0x0000008008087812 */ /* 0x000fe200078efcff */
[----:B------:R-:W-:Y:S05]  /*2ad30*/  YIELD ;  /* 0x0000000000007946 */ /* 0x000fea0003800000 */
[----:B------:R-:W-:Y:S01]  /*2ad40*/  ULDC.64 UR4, c[0x0][0x428] ;  /* 0x00010a0000047ab9 */ /* 0x000fe20000000a00 */
[----:B------:R-:W-:Y:S01]  /*2ad50*/  ULDC.64 UR6, c[0x0][0x418] ;  /* 0x0001060000067ab9 */ /* 0x000fe20000000a00 */
[----:B--2---:R-:W-:-:S04]  /*2ad60*/  IMAD R0, R34, 0xa0, R0 ;  /* 0x000000a022007824 */ /* 0x004fc800078e0200 */
[----:B------:R-:W-:-:S04]  /*2ad70*/  IMAD.IADD R5, R5, 0x1, R0 ;  /* 0x0000000105057824 */ /* 0x000fc800078e0200 */
[----:B0-----:R-:W-:-:S04]  /*2ad80*/  @P0 IMAD.HI.U32 R4, R5, R4, RZ ;  /* 0x0000000405040227 */ /* 0x001fc800078e00ff */
[----:B------:R-:W-:Y:S01]  /*2ad90*/  IMAD.MOV.U32 R2, RZ, RZ, R5 ;  /* 0x000000ffff027224 */ /* 0x000fe200078e0005 */
[----:B-1----:R-:W-:Y:S02]  /*2ada0*/  @P0 SHF.R.U32.HI R2, RZ, R3, R4 ;  /* 0x00000003ff020219 */ /* 0x002fe40000011604 */
[----:B------:R-:W0:Y:S01]  /*2adb0*/  @P0 LDC R3, c[0x0][0x438] ;  /* 0x00010e00ff030b82 */ /* 0x000e220000000800 */
[----:B------:R-:W-:-:S04]  /*2adc0*/  IMAD.IADD R0, R8, 0x1, R0 ;  /* 0x0000000108007824 */ /* 0x000fc800078e0200 */
[----:B------:R-:W-:-:S04]  /*2add0*/  @P0 IMAD.HI.U32 R6, R0, R9, RZ ;  /* 0x0000000900060227 */ /* 0x000fc800078e00ff */
[----:B------:R-:W-:Y:S02]  /*2ade0*/  IMAD.MOV.U32 R4, RZ, RZ, R0 ;  /* 0x000000ffff047224 */ /* 0x000fe400078e0000 */
[----:B------:R-:W-:-:S04]  /*2adf0*/  IMAD.MOV R9, RZ, RZ, -R2 ;  /* 0x000000ffff097224 */ /* 0x000fc800078e0a02 */
[----:B------:R-:W-:Y:S01]  /*2ae00*/  IMAD R9, R7, R9, R5 ;  /* 0x0000000907097224 */ /* 0x000fe200078e0205 */
[----:B0-----:R-:W-:-:S05]  /*2ae10*/  @P0 SHF.R.U32.HI R4, RZ, R3, R6 ;  /* 0x00000003ff040219 */ /* 0x001fca0000011606 */
[----:B------:R-:W-:-:S04]  /*2ae20*/  IMAD.MOV R3, RZ, RZ, -R4 ;  /* 0x000000ffff037224 */ /* 0x000fc800078e0a04 */
[----:B------:R-:W-:Y:S01]  /*2ae30*/  IMAD R7, R7, R3, R0 ;  /* 0x0000000307077224 */ /* 0x000fe200078e0200 */
[----:B------:R-:W-:Y:S01]  /*2ae40*/  SHF.R.S32.HI R3, RZ, 0x1f, R2 ;  /* 0x0000001fff037819 */ /* 0x000fe20000011402 */
[----:B---3--:R-:W-:-:S04]  /*2ae50*/  IMAD R0, R10, UR4, RZ ;  /* 0x000000040a007c24 */ /* 0x008fc8000f8e02ff */
[C---:B------:R-:W-:Y:S02]  /*2ae60*/  IMAD R0, R36.reuse, UR5, R0 ;  /* 0x0000000524007c24 */ /* 0x040fe4000f8e0200 */
[----:B------:R-:W-:-:S04]  /*2ae70*/  IMAD.WIDE.U32 R2, R36, UR4, R2 ;  /* 0x0000000424027c25 */ /* 0x000fc8000f8e0002 */
[----:B------:R-:W-:Y:S01]  /*2ae80*/  IMAD.IADD R3, R0, 0x1, R3 ;  /* 0x0000000100037824 */ /* 0x000fe200078e0203 */
[----:B------:R-:W-:-:S04]  /*2ae90*/  LEA R10, P0, R2, UR6, 0x2 ;  /* 0x00000006020a7c11 */ /* 0x000fc8000f8010ff */
[----:B------:R-:W-:-:S05]  /*2aea0*/  LEA.HI.X R11, R2, UR7, R3, 0x2, P0 ;  /* 0x00000007020b7c11 */ /* 0x000fca00080f1403 */
[----:B------:R-:W2:Y:S01]  /*2aeb0*/  LDG.E R10, desc[UR60][R10.64] ;  /* 0x0000003c0a0a7981 */ /* 0x000ea2000c1e1900 */
[----:B------:R-:W-:Y:S02]  /*2aec0*/  ISETP.GT.U32.AND P1, PT, R8, 0x9f, PT ;  /* 0x0000009f0800780c */ /* 0x000fe40003f24070 */
[----:B------:R-:W-:Y:S01]  /*2aed0*/  LOP3.LUT P2, RZ, R16, 0x4, RZ, 0xc0, !PT ;  /* 0x0000000410ff7812 */ /* 0x000fe2000784c0ff */
[----:B------:R-:W-:-:S10]  /*2aee0*/  VIADD R33, R20, 0x1 ;  /* 0x0000000114217836 */ /* 0x000fd40000000000 */
[--C-:B------:R-:W-:Y:S01]  /*2aef0*/  @!P1 SHF.R.S32.HI R3, RZ, 0x1f, R4.reuse ;  /* 0x0000001fff039819 */ /* 0x100fe20000011404 */
[----:B------:R-:W-:-:S04]  /*2af00*/  @!P1 IMAD.MOV.U32 R2, RZ, RZ, R4 ;  /* 0x000000ffff029224 */ /* 0x000fc800078e0004 */
[----:B------:R-:W-:-:S04]  /*2af10*/  @!P1 IMAD.WIDE.U32 R2, R36, UR4, R2 ;  /* 0x0000000424029c25 */ /* 0x000fc8000f8e0002 */
[----:B------:R-:W-:Y:S01]  /*2af20*/  @!P1 IMAD.IADD R0, R0, 0x1, R3 ;  /* 0x0000000100009824 */ /* 0x000fe200078e0203 */
[----:B------:R-:W-:Y:S01]  /*2af30*/  @!P1 LEA R4, P0, R2, UR6, 0x2 ;  /* 0x0000000602049c11 */ /* 0x000fe2000f8010ff */
[----:B------:R-:W-:-:S03]  /*2af40*/  IMAD.MOV.U32 R8, RZ, RZ, RZ ;  /* 0x000000ffff087224 */ /* 0x000fc600078e00ff */
        /* <DEDUP_REMOVED lines=11> */
.L_x_2143:
[----:B------:R-:W-:Y:S01]  /*2b000*/  IMAD R0, R33, 0x8, R17 ;  /* 0x0000000821007824 */ /* 0x000fe200078e0211 */
[----:B------:R-:W-:Y:S01]  /*2b010*/  SHF.L.U32 R30, R37, 0x1f, RZ ;  /* 0x0000001f251e7819 */ /* 0x000fe200000006ff */
[----:B------:R-:W-:Y:S01]  /*2b020*/  BSSY B0, `(.L_x_2144) ;  /* 0x0000004000007945 */ /* 0x000fe20003800000 */
[----:B------:R-:W-:Y:S02]  /*2b030*/  SHF.R.S32.HI R23, RZ, 0x1f, R9 ;  /* 0x0000001fff177819 */ /* 0x000fe40000011409 */
[----:B------:R-:W0:Y:S02]  /*2b040*/  SYNCS.PHASECHK.TRANS64.TRYWAIT P0, [R0+URZ+0x22880], R30 ;  /* 0x0228801e000075a7 */ /* 0x000e24000800017f */
[----:B0-----:R-:W-:Y:S05]  /*2b050*/  @!P0 BRA `(.L_x_2145) ;  /* 0x0000009400dc8947 */ /* 0x001fea0003800000 */
.L_x_2447:
[----:B------:R-:W-:Y:S05]  /*2b060*/  BSYNC B0 ;  /* 0x0000000000007941 */ /* 0x000fea0003800000 */
.L_x_2144:
        /* <DEDUP_REMOVED lines=84> */
.L_x_2469:
        /* <DEDUP_REMOVED lines=8> */
.L_x_2147:
        /* <DEDUP_REMOVED lines=10> */
.L_x_2148:
[----:B------:R3:W-:Y:S01]  /*2b6d0*/  SYNCS.ARRIVE.TRANS64.A1T0 RZ, [R0+URZ+0x22870], RZ ;  /* 0x022870ff00ff79a7 */ /* 0x0007e2000810003f */
[----:B------:R-:W-:Y:S05]  /*2b6e0*/  @!P3 BRA `(.L_x_2149) ;  /* 0x000000000004b947 */ /* 0x000fea0003800000 */
[----:B------:R-:W-:Y:S01]  /*2b6f0*/  BPT.TRAP 0x1 ;  /* 0x000000040000795c */ /* 0x000fe20000300000 */
.L_x_2149:
[----:B------:R-:W4:Y:S01]  /*2b700*/  SYNCS.PHASECHK.TRANS64.TRYWAIT P0, [R0+URZ+0x22840], R30 ;  /* 0x0228401e000075a7 */ /* 0x000f22000800017f */
[----:B------:R-:W-:Y:S04]  /*2b710*/  BSSY B0, `(.L_x_2150) ;  /* 0x0000002000007945 */ /* 0x000fe80003800000 */
[----:B----4-:R-:W-:Y:S05]  /*2b720*/  @!P0 BRA `(.L_x_2151) ;  /* 0x0000009800f88947 */ /* 0x010fea0003800000 */
.L_x_2470:
[----:B------:R-:W-:Y:S05]  /*2b730*/  BSYNC B0 ;  /* 0x0000000000007941 */ /* 0x000fea0003800000 */
.L_x_2150:
        /* <DEDUP_REMOVED lines=13> */
[C---:B------:R-:W-:Y:S01]  /*2b810*/  IMAD R9, R7.reuse, UR5, R9 ;  /* 0x0000000507097c24 */ /* 0x040fe2000f8e0209 */
[----:B-----5:R-:W-:Y:S01]  /*2b820*/  ISETP.GE.AND P2, PT, R32, R11, PT ;  /* 0x0000000b2000720c */ /* 0x020fe20003f46270 */
        /* <DEDUP_REMOVED lines=64> */
.L_x_2492:
        /* <DEDUP_REMOVED lines=8> */
.L_x_2153:
        /* <DEDUP_REMOVED lines=10> */
.L_x_2154:
[----:B------:R3:W-:Y:S02]  /*2bd50*/  SYNCS.ARRIVE.TRANS64.A1T0 RZ, [R0+URZ+0x22830], RZ ;  /* 0x022830ff00ff79a7 */ /* 0x0007e4000810003f */
[----:B---34-:R-:W-:-:S05]  /*2bd60*/  IMAD.U32 R0, RZ, RZ, UR36 ;  /* 0x00000024ff007e24 */ /* 0x018fca000f8e00ff */
[----:B------:R-:W-:-:S13]  /*2bd70*/  ISETP.NE.AND P0, PT, R0, 0x3, PT ;  /* 0x000000030000780c */ /* 0x000fda0003f05270 */
[----:B------:R-:W-:Y:S05]  /*2bd80*/  @!P0 BRA `(.L_x_2155) ;  /* 0x0000000000048947 */ /* 0x000fea0003800000 */
[----:B------:R-:W-:Y:S01]  /*2bd90*/  BPT.TRAP 0x1 ;  /* 0x000000040000795c */ /* 0x000fe20000300000 */
.L_x_2155:
[----:B------:R-:W-:Y:S01]  /*2bda0*/  LOP3.LUT R0, R21, 0x1, RZ, 0x3c, !PT ;  /* 0x0000000115007812 */ /* 0x000fe200078e3cff */
[----:B0-----:R-:W-:Y:S01]  /*2bdb0*/  IMAD R3, R20, 0x8, R17 ;  /* 0x0000000814037824 */ /* 0x001fe200078e0211 */
[----:B------:R-:W-:Y:S02]  /*2bdc0*/  BSSY B0, `(.L_x_2156) ;  /* 0x0000004000007945 */ /* 0x000fe40003800000 */
[----:B------:R-:W-:-:S04]  /*2bdd0*/  SHF.L.U32 R0, R0, 0x1f, RZ ;  /* 0x0000001f00007819 */ /* 0x000fc800000006ff */
[----:B------:R-:W0:Y:S02]  /*2bde0*/  SYNCS.PHASECHK.TRANS64.TRYWAIT P2, [R3+URZ+0x22870], R0 ;  /* 0x02287000030075a7 */ /* 0x000e24000804017f */
[----:B0-----:R-:W-:Y:S05]  /*2bdf0*/  @!P2 BRA `(.L_x_2157) ;  /* 0x000000a00004a947 */ /* 0x001fea0003800000 */
.L_x_2493:
[----:B------:R-:W-:Y:S05]  /*2be00*/  BSYNC B0 ;  /* 0x0000000000007941 */ /* 0x000fea0003800000 */
.L_x_2156:
[----:B------:R-:W-:-:S13]  /*2be10*/  LOP3.LUT P2, RZ, R16, 0x4, RZ, 0xc0, !PT ;  /* 0x0000000410ff7812 */ /* 0x000fda000784c0ff */
[----:B------:R-:W-:Y:S05]  /*2be20*/  @!P2 BRA `(.L_x_2158) ;  /* 0x000000000004a947 */ /* 0x000fea0003800000 */
[----:B------:R-:W-:Y:S01]  /*2be30*/  BPT.TRAP 0x1 ;  /* 0x000000040000795c */ /* 0x000fe20000300000 */
.L_x_2158:
[----:B0-----:R-:W-:Y:S01]  /*2be40*/  SHF.L.U32 R0, R21, 0x1f, RZ ;  /* 0x0000001f15007819 */ /* 0x001fe200000006ff */
[----:B------:R-:W-:-:S03]  /*2be50*/  IMAD R12, R20, 0x5000, RZ ;  /* 0x00005000140c7824 */ /* 0x000fc600078e02ff */
[----:B------:R-:W0:Y:S02]  /*2be60*/  SYNCS.PHASECHK.TRANS64.TRYWAIT P2, [R3+URZ+0x22860], R0 ;  /* 0x02286000030075a7 */ /* 0x000e24000804017f */
[----:B0-----:R-:W-:Y:S05]  /*2be70*/  @!P2 BRA `(.L_x_2159) ;  /* 0x0000009c00f8a947 */ /* 0x001fea0003800000 */
.L_x_2494:
        /* <DEDUP_REMOVED lines=78> */
.L_x_2160:
[----:B-1----:R1:W-:Y:S01]  /*2c360*/  SYNCS.ARRIVE.TRANS64.A1T0 RZ, [R3+URZ+0x22850], RZ ;  /* 0x022850ff03ff79a7 */ /* 0x0023e2000810003f */
[----:B------:R-:W-:Y:S06]  /*2c370*/  BAR.SYNC.DEFER_BLOCKING 0x2, 0x80 ;  /* 0x0082000000007b1d */ /* 0x000fec0000010000 */
[----:B------:R-:W-:Y:S05]  /*2c380*/  @!P0 BRA `(.L_x_2161) ;  /* 0x0000000000048947 */ /* 0x000fea0003800000 */
[----:B------:R-:W-:Y:S01]  /*2c390*/  BPT.TRAP 0x1 ;  /* 0x000000040000795c */ /* 0x000fe20000300000 */
.L_x_2161:
[----:B------:R-:W2:Y:S01]  /*2c3a0*/  LDL R0, [R1+0x10] ;  /* 0x0000100001007983 */ /* 0x000ea20000100800 */
[----:B-1----:R-:W-:Y:S02]  /*2c3b0*/  VIADD R3, R3, 0x22880 ;  /* 0x0002288003037836 */ /* 0x002fe40000000000 */
[----:B------:R-:W-:Y:S02]  /*2c3c0*/  IMAD.MOV.U32 R20, RZ, RZ, R33 ;  /* 0x000000ffff147224 */ /* 0x000fe400078e0021 */
[----:B------:R-:W-:Y:S01]  /*2c3d0*/  IMAD.MOV.U32 R21, RZ, RZ, R37 ;  /* 0x000000ffff157224 */ /* 0x000fe200078e0025 */
[----:B--2---:R-:W-:-:S04]  /*2c3e0*/  PRMT R3, R0, 0x654, R3 ;  /* 0x0000065400037816 */ /* 0x004fc80000000003 */
[----:B------:R1:W-:Y:S01]  /*2c3f0*/  SYNCS.ARRIVE.TRANS64.RED.A1T0 RZ, [R3+URZ], RZ ;  /* 0x000000ff03ff79a7 */ /* 0x0003e2000810043f */
[----:B------:R-:W-:Y:S05]  /*2c400*/  @P1 BRA `(.L_x_2162) ;  /* 0xffffffe400fc1947 */ /* 0x000fea000383ffff */
.L_x_2142:
        /* <DEDUP_REMOVED lines=19> */
.L_x_2164:
[----:B------:R-:W-:Y:S05]  /*2c540*/  BSYNC B0 ;  /* 0x0000000000007941 */ /* 0x000fea0003800000 */
.L_x_2163:
[----:B------:R-:W-:Y:S05]  /*2c550*/  @!P0 BRA `(.L_x_2165) ;  /* 0x0000000000048947 */ /* 0x000fea0003800000 */
[----:B------:R-:W-:Y:S01]  /*2c560*/  BPT.TRAP 0x1 ;  /* 0x000000040000795c */ /* 0x000fe20000300000 */
.L_x_2165:
[----:B-1----:R-:W-:Y:S01]  /*2c570*/  LOP3.LUT R3, R37, 0x1, RZ, 0x3c, !PT ;  /* 0x0000000125037812 */ /* 0x002fe200078e3cff */
[----:B------:R-:W-:Y:S01]  /*2c580*/  IMAD R18, R33, 0x8, R17 ;  /* 0x0000000821127824 */ /* 0x000fe200078e0211 */
[----:B------:R-:W-:Y:S02]  /*2c590*/  BSSY B0, `(.L_x_2166) ;  /* 0x0000004000007945 */ /* 0x000fe40003800000 */
[----:B------:R-:W-:-:S04]  /*2c5a0*/  SHF.L.U32 R3, R3, 0x1f, RZ ;  /* 0x0000001f03037819 */ /* 0x000fc800000006ff */
[----:B------:R-:W0:Y:S02]  /*2c5b0*/  SYNCS.PHASECHK.TRANS64.TRYWAIT P1, [R18+URZ+0x22870], R3 ;  /* 0x02287003120075a7 */ /* 0x000e24000802017f */
[----:B0-----:R-:W-:Y:S05]  /*2c5c0*/  @!P1 BRA `(.L_x_2167) ;  /* 0x0000009800389947 */ /* 0x001fea0003800000 */
.L_x_2495:
[----:B------:R-:W-:Y:S05]  /*2c5d0*/  BSYNC B0 ;  /* 0x0000000000007941 */ /* 0x000fea0003800000 */
.L_x_2166:
[----:B------:R-:W-:-:S13]  /*2c5e0*/  LOP3.LUT P1, RZ, R16, 0x4, RZ, 0xc0, !PT ;  /* 0x0000000410ff7812 */ /* 0x000fda000782c0ff */
[----:B------:R-:W-:Y:S05]  /*2c5f0*/  @!P1 BRA `(.L_x_2168) ;  /* 0x0000000000049947 */ /* 0x000fea0003800000 */
[----:B------:R-:W-:Y:S01]  /*2c600*/  BPT.TRAP 0x1 ;  /* 0x000000040000795c */ /* 0x000fe20000300000 */
.L_x_2168:
[----:B0-----:R-:W-:-:S04]  /*2c610*/  SHF.L.U32 R3, R37, 0x1f, RZ ;  /* 0x0000001f25037819 */ /* 0x001fc800000006ff */
[----:B------:R-:W0:Y:S02]  /*2c620*/  SYNCS.PHASECHK.TRANS64.TRYWAIT P1, [R18+URZ+0x22860], R3 ;  /* 0x02286003120075a7 */ /* 0x000e24000802017f */
[----:B0-----:R-:W-:Y:S05]  /*2c630*/  @!P1 BRA `(.L_x_2169) ;  /* 0x0000009800309947 */ /* 0x001fea0003800000 */
.L_x_2496:
[----:B------:R-:W2:Y:S04]  /*2c640*/  LDL R2, [R1+0x1c] ;  /* 0x00001c0001027983 */ /* 0x000ea80000100800 */
[----:B------:R-:W0:Y:S04]  /*2c650*/  LDL R4, [R1+0x20] ;  /* 0x0000200001047983 */ /* 0x000e280000100800 */
[----:B------:R-:W3:Y:S01]  /*2c660*/  LDL R14, [R1+0x18] ;  /* 0x00001800010e7983 */ /* 0x000ee20000100800 */
[----:B------:R-:W-:Y:S01]  /*2c670*/  IMAD R0, R33, 0x5000, RZ ;  /* 0x0000500021007824 */ /* 0x000fe200078e02ff */
[----:B------:R-:W-:Y:S05]  /*2c680*/  WARPSYNC.ALL ;  /* 0x0000000000007948 */ /* 0x000fea0003800000 */
[----:B------:R-:W-:-:S02]  /*2c690*/  LOP3.LUT P1, RZ, R16, 0x4, RZ, 0xc0, !PT ;  /* 0x0000000410ff7812 */ /* 0x000fc4000782c0ff */
[----:B--2---:R-:W-:-:S05]  /*2c6a0*/  LOP3.LUT R2, R0, R2, RZ, 0xfc, !PT ;  /* 0x0000000200027212 */ /* 0x004fca00078efcff */
[----:B------:R-:W-:Y:S01]  /*2c6b0*/  IMAD.IADD R2, R17, 0x1, R2 ;  /* 0x0000000111027824 */ /* 0x000fe200078e0202 */
[----:B---3--:R-:W-:-:S03]  /*2c6c0*/  LOP3.LUT R0, R0, R14, RZ, 0xfc, !PT ;  /* 0x0000000e00007212 */ /* 0x008fc600078efcff */
[----:B0-----:R-:W-:Y:S01]  /*2c6d0*/  IMAD.IADD R3, R4, 0x1, R2 ;  /* 0x0000000104037824 */ /* 0x001fe200078e0202 */
        /* <DEDUP_REMOVED lines=69> */
.L_x_2170:
[----:B-1----:R1:W-:Y:S01]  /*2cb30*/  SYNCS.ARRIVE.TRANS64.A1T0 RZ, [R18+URZ+0x22850], RZ ;  /* 0x022850ff12ff79a7 */ /* 0x0023e2000810003f */
[----:B------:R-:W-:Y:S06]  /*2cb40*/  BAR.SYNC.DEFER_BLOCKING 0x2, 0x80 ;  /* 0x0082000000007b1d */ /* 0x000fec0000010000 */
[----:B------:R-:W-:Y:S05]  /*2cb50*/  @!P0 BRA `(.L_x_2171) ;  /* 0x0000000000048947 */ /* 0x000fea0003800000 */
[----:B------:R-:W-:Y:S01]  /*2cb60*/  BPT.TRAP 0x1 ;  /* 0x000000040000795c */ /* 0x000fe20000300000 */
.L_x_2171:
[----:B0-----:R-:W2:Y:S01]  /*2cb70*/  LDL R0, [R1+0x10] ;  /* 0x0000100001007983 */ /* 0x001ea20000100800 */
[----:B-1----:R-:W-:Y:S02]  /*2cb80*/  VIADD R18, R18, 0x22880 ;  /* 0x0002288012127836 */ /* 0x002fe40000000000 */
[----:B------:R-:W-:-:S05]  /*2cb90*/  VIADD R33, R33, 0x1 ;  /* 0x0000000121217836 */ /* 0x000fca0000000000 */
[----:B------:R-:W-:-:S04]  /*2cba0*/  ISETP.NE.AND P0, PT, R33, 0x2, PT ;  /* 0x000000022100780c */ /* 0x000fc80003f05270 */
[----:B------:R-:W-:Y:S02]  /*2cbb0*/  SEL R33, R33, RZ, P0 ;  /* 0x000000ff21217207 */ /* 0x000fe40000000000 */
[----:B--2---:R-:W-:Y:S02]  /*2cbc0*/  PRMT R18, R0, 0x654, R18 ;  /* 0x0000065400127816 */ /* 0x004fe40000000012 */
[----:B------:R-:W-:Y:S02]  /*2cbd0*/  SEL R0, RZ, 0x1, P0 ;  /* 0x00000001ff007807 */ /* 0x000fe40000000000 */
[----:B------:R0:W-:Y:S02]  /*2cbe0*/  SYNCS.ARRIVE.TRANS64.RED.A1T0 RZ, [R18+URZ], RZ ;  /* 0x000000ff12ff79a7 */ /* 0x0001e4000810043f */
[----:B------:R-:W-:-:S07]  /*2cbf0*/  LOP3.LUT R37, R37, R0, RZ, 0x3c, !PT ;  /* 0x0000000025257212 */ /* 0x000fce00078e3cff */
.L_x_2114:
[----:B------:R-:W-:-:S13]  /*2cc00*/  LOP3.LUT P0, RZ, R16, 0x200, RZ, 0xc0, !PT ;  /* 0x0000020010ff7812 */ /* 0x000fda000780c0ff */
[----:B------:R-:W-:Y:S05]  /*2cc10*/  @!P0 BRA `(.L_x_2172) ;  /* 0x0000000000288947 */ /* 0x000fea0003800000 */
[----:B------:R-:W-:Y:S05]  /*2cc20*/  WARPSYNC.ALL ;  /* 0x0000000000007948 */ /* 0x000fea0003800000 */
[----:B------:R-:W3:Y:S08]  /*2cc30*/  S2UR UR4, SR_CgaCtaId ;  /* 0x00000000000479c3 */ /* 0x000ef00000008800 */
[----:B------:R-:W-:Y:S01]  /*2cc40*/  BAR.SYNC.DEFER_BLOCKING 0x5, 0x180 ;  /* 0x0146000000007b1d */ /* 0x000fe20000010000 */
[----:B------:R-:W-:Y:S01]  /*2cc50*/  MOV R17, 0x400 ;  /* 0x0000040000117802 */ /* 0x000fe20000000f00 */
[----:B---3--:R-:W-:-:S05]  /*2cc60*/  IMAD.U32 R0, RZ, RZ, UR4 ;  /* 0x00000004ff007e24 */ /* 0x008fca000f8e00ff */
[----:B------:R-:W-:Y:S01]  /*2cc70*/  LEA R17, R0, R17, 0x18 ;  /* 0x0000001100117211 */ /* 0x000fe200078ec0ff */
[----:B------:R3:W-:Y:S04]  /*2cc80*/  STL [R1+0x10], R0 ;  /* 0x0000100001007387 */ /* 0x0007e80000100800 */
[----:B------:R3:W4:Y:S01]  /*2cc90*/  LDS.128 R24, [R17+0x228d0] ;  /* 0x0228d00011187984 */ /* 0x0007220000000c00 */
[----:B------:R-:W-:Y:S06]  /*2cca0*/  BAR.ARV 0x4, 0x180 ;  /* 0x0106000000007b1d */ /* 0x000fec0000002000 */
[----:B------:R-:W-:Y:S05]  /*2ccb0*/  BRA `(.L_x_2173) ;  /* 0x0000000c00dc7947 */ /* 0x000fea0003800000 */
.L_x_2172:
[----:B------:R-:W3:Y:S01]  /*2ccc0*/  S2R R0, SR_TID.X ;  /* 0x0000000000007919 */ /* 0x000ee20000002100 */
[----:B------:R-:W-:Y:S01]  /*2ccd0*/  UMOV UR4, 0xffffffff ;  /* 0xffffffff00047882 */ /* 0x000fe20000000000 */
[----:B---3--:R-:W-:-:S04]  /*2cce0*/  LOP3.LUT R8, R0, 0x1f, RZ, 0xc0, !PT ;  /* 0x0000001f00087812 */ /* 0x008fc800078ec0ff */
[----:B------:R-:W-:Y:S01]  /*2ccf0*/  ISETP.NE.AND P0, PT, R8, 0x1f, PT ;  /* 0x0000001f0800780c */ /* 0x000fe20003f05270 */
[----:B------:R-:W-:-:S12]  /*2cd00*/  BRA.DIV UR4, `(.L_x_2174) ;  /* 0x0000009204907947 */ /* 0x000fd8000b800000 */
[----:B------:R-:W-:Y:S01]  /*2cd10*/  IMAD.IADD R9, R27, 0x1, R8 ;  /* 0x000000011b097824 */ /* 0x000fe200078e0208 */
[----:B------:R-:W-:-:S04]  /*2cd20*/  ULDC UR4, c[0x0][0xc3c] ;  /* 0x00030f0000047ab9 */ /* 0x000fc80000000800 */
[----:B------:R-:W-:-:S13]  /*2cd30*/  ISETP.GE.OR P1, PT, R9, UR4, !P0 ;  /* 0x0000000409007c0c */ /* 0x000fda000c726670 */
[----:B------:R-:W3:Y:S08]  /*2cd40*/  @!P1 LDC.64 R2, c[0x0][0xc80] ;  /* 0x00032000ff029b82 */ /* 0x000ef00000000a00 */
[----:B------:R-:W4:Y:S01]  /*2cd50*/  @!P1 LDC.64 R4, c[0x0][0xc78] ;  /* 0x00031e00ff049b82 */ /* 0x000f220000000a00 */
[----:B---3--:R-:W-:-:S05]  /*2cd60*/  @!P1 IMAD.WIDE R2, R9, 0x4, R2 ;  /* 0x0000000409029825 */ /* 0x008fca00078e0202 */
[----:B01----:R4:W3:Y:S02]  /*2cd70*/  @!P1 LDG.E R7, desc[UR60][R2.64] ;  /* 0x0000003c02079981 */ /* 0x0038e4000c1e1900 */
[----:B----4-:R-:W-:-:S05]  /*2cd80*/  @!P1 IMAD.WIDE R2, R9, 0x4, R4 ;  /* 0x0000000409029825 */ /* 0x010fca00078e0204 */
[----:B------:R-:W4:Y:S01]  /*2cd90*/  @!P1 LDG.E R4, desc[UR60][R2.64] ;  /* 0x0000003c02049981 */ /* 0x000f22000c1e1900 */
[----:B------:R-:W-:Y:S01]  /*2cda0*/  IMAD.MOV.U32 R25, RZ, RZ, RZ ;  /* 0x000000ffff197224 */ /* 0x000fe200078e00ff */
[C---:B------:R-:W-:Y:S01]  /*2cdb0*/  ISETP.GE.U32.AND P2, PT, R8.reuse, 0x2, PT ;  /* 0x000000020800780c */ /* 0x040fe20003f46070 */
[----:B------:R-:W-:Y:S01]  /*2cdc0*/  IMAD.MOV.U32 R5, RZ, RZ, RZ ;  /* 0x000000ffff057224 */ /* 0x000fe200078e00ff */
[C---:B------:R-:W-:Y:S01]  /*2cdd0*/  ISETP.GE.U32.AND P3, PT, R8.reuse, 0x4, PT ;  /* 0x000000040800780c */ /* 0x040fe20003f66070 */
[----:B------:R-:W-:Y:S01]  /*2cde0*/  SHFL.IDX PT, R0, R24, RZ, 0x1f ;  /* 0x00001fff18007589 */ /* 0x000fe200000e0000 */
[C---:B------:R-:W-:Y:S02]  /*2cdf0*/  ISETP.GE.U32.AND P4, PT, R8.reuse, 0x8, PT ;  /* 0x000000080800780c */ /* 0x040fe40003f86070 */
[----:B------:R-:W-:Y:S01]  /*2ce00*/  ISETP.GE.U32.AND P5, PT, R8, 0x10, PT ;  /* 0x000000100800780c */ /* 0x000fe20003fa6070 */
[----:B--2---:R0:W-:Y:S02]  /*2ce10*/  SHFL.IDX PT, R6, R24, 0x1, 0x1f ;  /* 0x00201f0018067f89 */ /* 0x0041e400000e0000 */
[----:B0-----:R-:W-:-:S02]  /*2ce20*/  IMAD.MOV.U32 R24, RZ, RZ, RZ ;  /* 0x000000ffff187224 */ /* 0x001fc400078e00ff */
[----:B---3--:R-:W-:Y:S02]  /*2ce30*/  @!P1 IMAD.MOV.U32 R25, RZ, RZ, R7 ;  /* 0x000000ffff199224 */ /* 0x008fe400078e0007 */
[----:B----4-:R-:W-:Y:S01]  /*2ce40*/  @!P1 IMAD.MOV.U32 R5, RZ, RZ, R4 ;  /* 0x000000ffff059224 */ /* 0x010fe200078e0004 */
[----:B------:R-:W-:-:S03]  /*2ce50*/  ISETP.NE.AND P1, PT, R8, RZ, PT ;  /* 0x000000ff0800720c */ /* 0x000fc60003f25270 */
[----:B------:R-:W-:-:S05]  /*2ce60*/  IMAD R13, R5, R25, RZ ;  /* 0x00000019050d7224 */ /* 0x000fca00078e02ff */
        /* <DEDUP_REMOVED lines=15> */
[----:B------:R0:W1:Y:S02]  /*2cf60*/  SHFL.IDX PT, R14, R2, 0x1f, 0x1f ;  /* 0x03e01f00020e7f89 */ /* 0x00006400000e0000 */
.L_x_2506:
[----:B------:R-:W-:Y:S02]  /*2cf70*/  ULDC UR4, c[0x0][0xc38] ;  /* 0x00030e0000047ab9 */ /* 0x000fe40000000800 */
[----:B------:R-:W-:-:S04]  /*2cf80*/  IMAD.U32 R4, RZ, RZ, UR4 ;  /* 0x00000004ff047e24 */ /* 0x000fc8000f8e00ff */
[----:B-1----:R-:W-:-:S04]  /*2cf90*/  IMAD R3, R14, R4, RZ ;  /* 0x000000040e037224 */ /* 0x002fc800078e02ff */
[----:B------:R-:W-:-:S05]  /*2cfa0*/  IMAD.IADD R6, R6, 0x1, R3 ;  /* 0x0000000106067824 */ /* 0x000fca00078e0203 */
[----:B------:R-:W-:-:S13]  /*2cfb0*/  ISETP.GT.AND P6, PT, R6, R0, PT ;  /* 0x000000000600720c */ /* 0x000fda0003fc4270 */
[----:B------:R-:W-:Y:S05]  /*2cfc0*/  @P6 BRA `(.L_x_2175) ;  /* 0x0000000000a46947 */ /* 0x000fea0003800000 */
.L_x_2178:
[----:B0-----:R-:W0:Y:S01]  /*2cfd0*/  LDC R2, c[0x0][0xc3c] ;  /* 0x00030f00ff027b82 */ /* 0x001e220000000800 */
[----:B------:R-:W-:-:S05]  /*2cfe0*/  VIADD R27, R27, 0x1f ;  /* 0x0000001f1b1b7836 */ /* 0x000fca0000000000 */
[----:B0-----:R-:W-:-:S13]  /*2cff0*/  ISETP.GE.AND P6, PT, R27, R2, PT ;  /* 0x000000021b00720c */ /* 0x001fda0003fc6270 */
[----:B------:R-:W-:Y:S05]  /*2d000*/  @P6 BRA `(.L_x_2176) ;  /* 0x0000000800bc6947 */ /* 0x000fea0003800000 */
[----:B------:R-:W0:Y:S01]  /*2d010*/  S2R R3, SR_TID.X ;  /* 0x0000000000037919 */ /* 0x000e220000002100 */
[----:B------:R-:W-:Y:S01]  /*2d020*/  IMAD.MOV.U32 R25, RZ, RZ, RZ ;  /* 0x000000ffff197224 */ /* 0x000fe200078e00ff */
[----:B0-----:R-:W-:-:S05]  /*2d030*/  LOP3.LUT R3, R3, 0x1f, RZ, 0xc0, !PT ;  /* 0x0000001f03037812 */ /* 0x001fca00078ec0ff */
[----:B------:R-:W-:-:S05]  /*2d040*/  IMAD.IADD R7, R27, 0x1, R3 ;  /* 0x000000011b077824 */ /* 0x000fca00078e0203 */
[----:B------:R-:W-:-:S13]  /*2d050*/  ISETP.GE.OR P6, PT, R7, R2, !P0 ;  /* 0x000000020700720c */ /* 0x000fda00047c6670 */
[----:B------:R-:W0:Y:S08]  /*2d060*/  @!P6 LDC.64 R2, c[0x0][0xc80] ;  /* 0x00032000ff02eb82 */ /* 0x000e300000000a00 */
[----:B------:R-:W1:Y:S01]  /*2d070*/  @!P6 LDC.64 R4, c[0x0][0xc78] ;  /* 0x00031e00ff04eb82 */ /* 0x000e620000000a00 */
[----:B0-----:R-:W-:-:S05]  /*2d080*/  @!P6 IMAD.WIDE R2, R7, 0x4, R2 ;  /* 0x000000040702e825 */ /* 0x001fca00078e0202 */
[----:B------:R1:W2:Y:S02]  /*2d090*/  @!P6 LDG.E R25, desc[UR60][R2.64] ;  /* 0x0000003c0219e981 */ /* 0x0002a4000c1e1900 */
[----:B-1----:R-:W-:-:S04]  /*2d0a0*/  @!P6 IMAD.WIDE R2, R7, 0x4, R4 ;  /* 0x000000040702e825 */ /* 0x002fc800078e0204 */
[----:B------:R-:W-:-:S06]  /*2d0b0*/  IMAD.MOV.U32 R5, RZ, RZ, RZ ;  /* 0x000000ffff057224 */ /* 0x000fcc00078e00ff */
[----:B------:R-:W2:Y:S01]  /*2d0c0*/  @!P6 LDG.E R5, desc[UR60][R2.64] ;  /* 0x0000003c0205e981 */ /* 0x000ea2000c1e1900 */
[----:B------:R-:W-:Y:S01]  /*2d0d0*/  UMOV UR4, 0xffffffff ;  /* 0xffffffff00047882 */ /* 0x000fe20000000000 */
[----:B--2---:R-:W-:Y:S02]  /*2d0e0*/  IMAD R13, R5, R25, RZ ;  /* 0x00000019050d7224 */ /* 0x004fe400078e02ff */
[----:B------:R-:W-:Y:S05]  /*2d0f0*/  BRA.DIV UR4, `(.L_x_2177) ;  /* 0x0000009204cc7947 */ /* 0x000fea000b800000 */
        /* <DEDUP_REMOVED lines=16> */
.L_x_2514:
[----:B------:R-:W-:Y:S02]  /*2d200*/  ULDC UR4, c[0x0][0xc38] ;  /* 0x00030e0000047ab9 */ /* 0x000fe40000000800 */
[----:B------:R-:W-:-:S04]  /*2d210*/  IMAD.U32 R4, RZ, RZ, UR4 ;  /* 0x00000004ff047e24 */ /* 0x000fc8000f8e00ff */
[----:B-1----:R-:W-:-:S04]  /*2d220*/  IMAD R3, R14, R4, RZ ;  /* 0x000000040e037224 */ /* 0x002fc800078e02ff */
[----:B------:R-:W-:-:S05]  /*2d230*/  IMAD.IADD R6, R3, 0x1, R6 ;  /* 0x0000000103067824 */ /* 0x000fca00078e0206 */
[----:B------:R-:W-:-:S13]  /*2d240*/  ISETP.GT.AND P6, PT, R6, R0, PT ;  /* 0x000000000600720c */ /* 0x000fda0003fc4270 */
[----:B------:R-:W-:Y:S05]  /*2d250*/  @!P6 BRA `(.L_x_2178) ;  /* 0xfffffffc005ce947 */ /* 0x000fea000383ffff */
.L_x_2175:
[----:B------:R-:W-:Y:S01]  /*2d260*/  IMAD.IADD R6, R6, 0x1, -R3 ;  /* 0x0000000106067824 */ /* 0x000fe200078e0a03 */
[----:B------:R-:W-:-:S03]  /*2d270*/  UMOV UR4, 0xffffffff ;  /* 0xffffffff00047882 */ /* 0x000fc60000000000 */
[----:B------:R-:W-:-:S05]  /*2d280*/  IMAD R3, R2, R4, R6 ;  /* 0x0000000402037224 */ /* 0x000fca00078e0206 */
[----:B------:R-:W-:Y:S01]  /*2d290*/  ISETP.GT.AND P6, PT, R3, R0, PT ;  /* 0x000000000300720c */ /* 0x000fe20003fc4270 */
[----:B------:R-:W-:-:S12]  /*2d2a0*/  BRA.DIV UR4, `(.L_x_2179) ;  /* 0x0000009604187947 */ /* 0x000fd8000b800000 */
[----:B------:R-:W-:-:S04]  /*2d2b0*/  VOTE.ANY R3, PT, !P6 ;  /* 0x0000000000037806 */ /* 0x000fc800070e0100 */
[----:B------:R-:W1:Y:S02]  /*2d2c0*/  POPC R7, R3 ;  /* 0x0000000300077309 */ /* 0x000e640000000000 */
[----:B-1----:R1:W2:Y:S01]  /*2d2d0*/  SHFL.IDX PT, R25, R25, R7, 0x1f ;  /* 0x00001f0719197589 */ /* 0x0022a200000e0000 */
[----:B------:R-:W-:-:S03]  /*2d2e0*/  IMAD.IADD R27, R7, 0x1, R27 ;  /* 0x00000001071b7824 */ /* 0x000fc600078e021b */
[----:B------:R1:W3:Y:S04]  /*2d2f0*/  SHFL.IDX PT, R5, R5, R7, 0x1f ;  /* 0x00001f0705057589 */ /* 0x0002e800000e0000 */
.L_x_2519:
[----:B------:R-:W-:-:S13]  /*2d300*/  ISETP.NE.AND P0, PT, R3, RZ, PT ;  /* 0x000000ff0300720c */ /* 0x000fda0003f05270 */
[----:B------:R-:W-:Y:S05]  /*2d310*/  @!P0 BRA `(.L_x_2180) ;  /* 0x0000000000108947 */ /* 0x000fea0003800000 */
[----:B------:R-:W-:Y:S01]  /*2d320*/  UMOV UR4, 0xffffffff ;  /* 0xffffffff00047882 */ /* 0x000fe20000000000 */
[----:B------:R-:W-:Y:S02]  /*2d330*/  VIADD R12, R7, 0xffffffff ;  /* 0xffffffff070c7836 */ /* 0x000fe40000000000 */
[----:B------:R-:W-:Y:S05]  /*2d340*/  BRA.DIV UR4, `(.L_x_2181) ;  /* 0x0000009604507947 */ /* 0x000fea000b800000 */
[----:B------:R4:W0:Y:S02]  /*2d350*/  SHFL.IDX PT, R24, R2, R12, 0x1f ;  /* 0x00001f0c02187589 */ /* 0x00082400000e0000 */
.L_x_2180:
[----:B---3--:R-:W-:Y:S01]  /*2d360*/  ISETP.NE.AND P0, PT, R5, 0x1, PT ;  /* 0x000000010500780c */ /* 0x008fe20003f05270 */
[----:B0-----:R-:W-:-:S04]  /*2d370*/  IMAD R24, R24, R4, R6 ;  /* 0x0000000418187224 */ /* 0x001fc800078e0206 */
[----:B------:R-:W-:-:S08]  /*2d380*/  IMAD.IADD R0, R0, 0x1, -R24 ;  /* 0x0000000100007824 */ /* 0x000fd000078e0a18 */
[----:B------:R-:W-:Y:S05]  /*2d390*/  @!P0 BRA `(.L_x_2182) ;  /* 0x0000000000dc8947 */ /* 0x000fea0003800000 */
[----:B--2---:R-:W-:Y:S01]  /*2d3a0*/  IABS R4, R25 ;  /* 0x0000001900047213 */ /* 0x004fe20000000000 */
[----:B----4-:R-:W-:Y:S01]  /*2d3b0*/  IMAD.MOV.U32 R2, RZ, RZ, RZ ;  /* 0x000000ffff027224 */ /* 0x010fe200078e00ff */
[----:B------:R-:W-:Y:S02]  /*2d3c0*/  IABS R6, R5 ;  /* 0x0000000500067213 */ /* 0x000fe40000000000 */
[----:B-1----:R-:W0:Y:S08]  /*2d3d0*/  I2F.RP R7, R4 ;  /* 0x0000000400077306 */ /* 0x002e300000209400 */
[----:B------:R-:W-:Y:S08]  /*2d3e0*/  I2F.RP R10, R6 ;  /* 0x00000006000a7306 */ /* 0x000ff00000209400 */
[----:B0-----:R-:W0:Y:S02]  /*2d3f0*/  MUFU.RCP R7, R7 ;  /* 0x0000000700077308 */ /* 0x001e240000001000 */
[----:B0-----:R-:W-:-:S06]  /*2d400*/  VIADD R3, R7, 0xffffffe ;  /* 0x0ffffffe07037836 */ /* 0x001fcc0000000000 */
[----:B------:R-:W0:Y:S02]  /*2d410*/  F2I.FTZ.U32.TRUNC.NTZ R3, R3 ;  /* 0x0000000300037305 */ /* 0x000e24000021f000 */
[----:B0-----:R-:W-:-:S04]  /*2d420*/  IMAD.MOV R9, RZ, RZ, -R3 ;  /* 0x000000ffff097224 */ /* 0x001fc800078e0a03 */
[----:B------:R-:W-:-:S04]  /*2d430*/  IMAD R9, R9, R4, RZ ;  /* 0x0000000409097224 */ /* 0x000fc800078e02ff */
[----:B------:R-:W-:Y:S01]  /*2d440*/  IMAD.HI.U32 R8, R3, R9, R2 ;  /* 0x0000000903087227 */ /* 0x000fe200078e0002 */
[----:B------:R-:W-:Y:S01]  /*2d450*/  IABS R9, R0 ;  /* 0x0000000000097213 */ /* 0x000fe20000000000 */
[----:B------:R-:W0:Y:S01]  /*2d460*/  MUFU.RCP R2, R10 ;  /* 0x0000000a00027308 */ /* 0x000e220000001000 */
[----:B------:R-:W-:-:S03]  /*2d470*/  IABS R3, R25 ;  /* 0x0000001900037213 */ /* 0x000fc60000000000 */
[----:B------:R-:W-:-:S04]  /*2d480*/  IMAD.HI.U32 R7, R8, R9, RZ ;  /* 0x0000000908077227 */ /* 0x000fc800078e00ff */
[----:B------:R-:W-:-:S04]  /*2d490*/  IMAD.MOV R12, RZ, RZ, -R3 ;  /* 0x000000ffff0c7224 */ /* 0x000fc800078e0a03 */
[----:B------:R-:W-:Y:S02]  /*2d4a0*/  IMAD R9, R7, R12, R9 ;  /* 0x0000000c07097224 */ /* 0x000fe400078e0209 */
[----:B0-----:R-:W-:-:S03]  /*2d4b0*/  VIADD R3, R2, 0xffffffe ;  /* 0x0ffffffe02037836 */ /* 0x001fc60000000000 */
[----:B------:R-:W-:Y:S01]  /*2d4c0*/  ISETP.GT.U32.AND P1, PT, R4, R9, PT ;  /* 0x000000090400720c */ /* 0x000fe20003f24070 */
[----:B------:R-:W-:Y:S02]  /*2d4d0*/  IMAD.MOV.U32 R2, RZ, RZ, RZ ;  /* 0x000000ffff027224 */ /* 0x000fe400078e00ff */
        /* <DEDUP_REMOVED lines=11> */
[----:B------:R-:W-:-:S05]  /*2d590*/  IABS R2, R5 ;  /* 0x0000000500027213 */ /* 0x000fca0000000000 */
        /* <DEDUP_REMOVED lines=12> */
[----:B------:R-:W-:Y:S01]  /*2d660*/  ISETP.GE.U32.AND P0, PT, R3, R6, PT ;  /* 0x000000060300720c */ /* 0x000fe20003f06070 */
[----:B------:R-:W-:-:S04]  /*2d670*/  IMAD.MOV R3, RZ, RZ, -R7 ;  /* 0x000000ffff037224 */ /* 0x000fc800078e0a07 */
[----:B------:R-:W-:-:S08]  /*2d680*/  IMAD R3, R25, R3, R0 ;  /* 0x0000000319037224 */ /* 0x000fd000078e0200 */
[----:B------:R-:W-:-:S04]  /*2d690*/  @P0 VIADD R4, R4, 0x1 ;  /* 0x0000000104040836 */ /* 0x000fc80000000000 */
[----:B------:R-:W-:Y:S01]  /*2d6a0*/  @!P2 IMAD.MOV R4, RZ, RZ, -R4 ;  /* 0x000000ffff04a224 */ /* 0x000fe200078e0a04 */
[----:B------:R-:W-:-:S05]  /*2d6b0*/  @!P1 LOP3.LUT R4, RZ, R5, RZ, 0x33, !PT ;  /* 0x00000005ff049212 */ /* 0x000fca00078e33ff */
[--C-:B------:R-:W-:Y:S02]  /*2d6c0*/  IMAD.MOV R2, RZ, RZ, -R4.reuse ;  /* 0x000000ffff027224 */ /* 0x100fe400078e0a04 */
[C---:B------:R-:W-:Y:S02]  /*2d6d0*/  IMAD R4, R5.reuse, 0x1000000, R4 ;  /* 0x0100000005047824 */ /* 0x040fe400078e0204 */
[----:B------:R-:W-:-:S04]  /*2d6e0*/  IMAD R5, R5, R2, R7 ;  /* 0x0000000205057224 */ /* 0x000fc800078e0207 */
[----:B------:R-:W-:Y:S01]  /*2d6f0*/  IMAD R26, R5, 0x10000, R4 ;  /* 0x00010000051a7824 */ /* 0x000fe200078e0204 */
[----:B------:R-:W-:Y:S06]  /*2d700*/  BRA `(.L_x_2183) ;  /* 0x0000000000f07947 */ /* 0x000fec0003800000 */
.L_x_2182:
[----:B----4-:R-:W0:Y:S02]  /*2d710*/  LDC.64 R2, c[0x0][0xc90] ;  /* 0x00032400ff027b82 */ /* 0x010e240000000a00 */
[----:B0-----:R-:W-:-:S05]  /*2d720*/  IMAD.WIDE R2, R27, 0x4, R2 ;  /* 0x000000041b027825 */ /* 0x001fca00078e0202 */
[----:B------:R0:W2:Y:S02]  /*2d730*/  LDG.E R6, desc[UR60][R2.64] ;  /* 0x0000003c02067981 */ /* 0x0000a4000c1e1900 */
[----:B0-----:R-:W-:Y:S02]  /*2d740*/  IMAD.MOV.U32 R2, RZ, RZ, RZ ;  /* 0x000000ffff027224 */ /* 0x001fe400078e00ff */
[----:B--2---:R-:W-:-:S05]  /*2d750*/  IMAD R5, R25, R6, RZ ;  /* 0x0000000619057224 */ /* 0x004fca00078e02ff */
[----:B-1----:R-:W-:-:S04]  /*2d760*/  IABS R7, R5 ;  /* 0x0000000500077213 */ /* 0x002fc80000000000 */
[----:B------:R-:W0:Y:S08]  /*2d770*/  I2F.RP R8, R7 ;  /* 0x0000000700087306 */ /* 0x000e300000209400 */
[----:B0-----:R-:W0:Y:S02]  /*2d780*/  MUFU.RCP R8, R8 ;  /* 0x0000000800087308 */ /* 0x001e240000001000 */
[----:B0-----:R-:W-:-:S06]  /*2d790*/  VIADD R9, R8, 0xffffffe ;  /* 0x0ffffffe08097836 */ /* 0x001fcc0000000000 */
[----:B------:R-:W0:Y:S02]  /*2d7a0*/  F2I.FTZ.U32.TRUNC.NTZ R3, R9 ;  /* 0x0000000900037305 */ /* 0x000e24000021f000 */
[----:B0-----:R-:W-:-:S04]  /*2d7b0*/  IMAD.MOV R10, RZ, RZ, -R3 ;  /* 0x000000ffff0a7224 */ /* 0x001fc800078e0a03 */
[----:B------:R-:W-:Y:S01]  /*2d7c0*/  IMAD R11, R10, R7, RZ ;  /* 0x000000070a0b7224 */ /* 0x000fe200078e02ff */
[----:B------:R-:W-:-:S03]  /*2d7d0*/  IABS R10, R5 ;  /* 0x00000005000a7213 */ /* 0x000fc60000000000 */
[----:B------:R-:W-:Y:S01]  /*2d7e0*/  IMAD.HI.U32 R2, R3, R11, R2 ;  /* 0x0000000b03027227 */ /* 0x000fe200078e0002 */
[----:B------:R-:W-:-:S03]  /*2d7f0*/  IABS R3, R0 ;  /* 0x0000000000037213 */ /* 0x000fc60000000000 */
        /* <DEDUP_REMOVED lines=16> */
[----:B------:R-:W-:-:S03]  /*2d900*/  IMAD R0, R5, R9, R0 ;  /* 0x0000000905007224 */ /* 0x000fc600078e0200 */
[----:B------:R-:W-:-:S04]  /*2d910*/  VIADDMNMX R4, R3, R4, R6, PT ;  /* 0x0000000403047246 */ /* 0x000fc80003800106 */
[----:B------:R-:W-:-:S04]  /*2d920*/  IABS R6, R4 ;  /* 0x0000000400067213 */ /* 0x000fc80000000000 */
[----:B------:R-:W0:Y:S08]  /*2d930*/  I2F.RP R8, R6 ;  /* 0x0000000600087306 */ /* 0x000e300000209400 */
[----:B0-----:R-:W0:Y:S02]  /*2d940*/  MUFU.RCP R8, R8 ;  /* 0x0000000800087308 */ /* 0x001e240000001000 */
[----:B0-----:R-:W-:Y:S01]  /*2d950*/  VIADD R2, R8, 0xffffffe ;  /* 0x0ffffffe08027836 */ /* 0x001fe20000000000 */
[----:B------:R-:W-:-:S05]  /*2d960*/  IABS R8, R0 ;  /* 0x0000000000087213 */ /* 0x000fca0000000000 */
[----:B------:R0:W1:Y:S02]  /*2d970*/  F2I.FTZ.U32.TRUNC.NTZ R3, R2 ;  /* 0x0000000200037305 */ /* 0x000064000021f000 */
[----:B0-----:R-:W-:Y:S02]  /*2d980*/  IMAD.MOV.U32 R2, RZ, RZ, RZ ;  /* 0x000000ffff027224 */ /* 0x001fe400078e00ff */
[----:B-1----:R-:W-:-:S04]  /*2d990*/  IMAD.MOV R5, RZ, RZ, -R3 ;  /* 0x000000ffff057224 */ /* 0x002fc800078e0a03 */
[----:B------:R-:W-:-:S04]  /*2d9a0*/  IMAD R5, R5, R6, RZ ;  /* 0x0000000605057224 */ /* 0x000fc800078e02ff */
[----:B------:R-:W-:Y:S01]  /*2d9b0*/  IMAD.HI.U32 R3, R3, R5, R2 ;  /* 0x0000000503037227 */ /* 0x000fe200078e0002 */
[-C--:B------:R-:W-:Y:S02]  /*2d9c0*/  IABS R5, R4.reuse ;  /* 0x0000000400057213 */ /* 0x080fe40000000000 */
[----:B------:R-:W-:Y:S02]  /*2d9d0*/  LOP3.LUT R2, R0, R4, RZ, 0x3c, !PT ;  /* 0x0000000400027212 */ /* 0x000fe400078e3cff */
[----:B------:R-:W-:Y:S01]  /*2d9e0*/  IADD3 R0, R7, 0x1000000, R0 ;  /* 0x0100000007007810 */ /* 0x000fe20007ffe000 */
[----:B------:R-:W-:Y:S01]  /*2d9f0*/  IMAD.MOV R5, RZ, RZ, -R5 ;  /* 0x000000ffff057224 */ /* 0x000fe200078e0a05 */
[----:B------:R-:W-:Y:S01]  /*2da00*/  ISETP.GE.AND P2, PT, R2, RZ, PT ;  /* 0x000000ff0200720c */ /* 0x000fe20003f46270 */
        /* <DEDUP_REMOVED lines=9> */
[----:B------:R-:W-:Y:S01]  /*2daa0*/  @!P1 LOP3.LUT R3, RZ, R4, RZ, 0x33, !PT ;  /* 0x00000004ff039212 */ /* 0x000fe200078e33ff */
[----:B------:R-:W-:-:S04]  /*2dab0*/  IMAD.MOV R4, RZ, RZ, -R4 ;  /* 0x000000ffff047224 */ /* 0x000fc800078e0a04 */
[----:B------:R-:W-:-:S07]  /*2dac0*/  IMAD R26, R3, R4, R0 ;  /* 0x00000004031a7224 */ /* 0x000fce00078e0200 */
.L_x_2183:
[----:B------:R-:W-:-:S05]  /*2dad0*/  LOP3.LUT R0, RZ, R3, RZ, 0x33, !PT ;  /* 0x00000003ff007212 */ /* 0x000fca00078e33ff */
[----:B------:R-:W-:Y:S01]  /*2dae0*/  IMAD.IADD R25, R25, 0x1, R0 ;  /* 0x0000000119197824 */ /* 0x000fe200078e0200 */
[----:B------:R-:W-:Y:S06]  /*2daf0*/  BRA `(.L_x_2184) ;  /* 0x00000000001c7947 */ /* 0x000fec0003800000 */
.L_x_2176:
[----:B------:R-:W-:Y:S01]  /*2db00*/  UMOV UR4, URZ ;  /* 0x0000003f00047c82 */ /* 0x000fe20008000000 */
[----:B------:R-:W-:Y:S01]  /*2db10*/  UMOV UR5, URZ ;  /* 0x0000003f00057c82 */ /* 0x000fe20008000000 */
[----:B------:R-:W-:Y:S01]  /*2db20*/  ULDC UR6, c[0x0][0xc3c] ;  /* 0x00030f0000067ab9 */ /* 0x000fe20000000800 */
[----:B------:R-:W-:Y:S02]  /*2db30*/  IMAD.MOV.U32 R24, RZ, RZ, R0 ;  /* 0x000000ffff187224 */ /* 0x000fe400078e0000 */
[----:B------:R-:W-:Y:S02]  /*2db40*/  IMAD.U32 R25, RZ, RZ, UR4 ;  /* 0x00000004ff197e24 */ /* 0x000fe4000f8e00ff */
[----:B------:R-:W-:Y:S02]  /*2db50*/  IMAD.U32 R26, RZ, RZ, UR5 ;  /* 0x00000005ff1a7e24 */ /* 0x000fe4000f8e00ff */
[----:B------:R-:W-:-:S07]  /*2db60*/  IMAD.U32 R27, RZ, RZ, UR6 ;  /* 0x00000006ff1b7e24 */ /* 0x000fce000f8e00ff */
.L_x_2184:
[----:B------:R0:W2:Y:S01]  /*2db70*/  LDL R2, [R1+0x10] ;  /* 0x0000100001027983 */ /* 0x0000a20000100800 */
[----:B------:R-:W1:Y:S01]  /*2db80*/  S2R R0, SR_TID.X ;  /* 0x0000000000007919 */ /* 0x000e620000002100 */
[----:B------:R-:W-:Y:S05]  /*2db90*/  WARPSYNC.ALL ;  /* 0x0000000000007948 */ /* 0x000fea0003800000 */
[----:B-1----:R-:W-:Y:S01]  /*2dba0*/  LOP3.LUT R0, R0, 0x1f, RZ, 0xc0, !PT ;  /* 0x0000001f00007812 */ /* 0x002fe200078ec0ff */
[----:B------:R-:W-:Y:S03]  /*2dbb0*/  BAR.SYNC.DEFER_BLOCKING 0x4, 0x180 ;  /* 0x0106000000007b1d */ /* 0x000fe60000010000 */
[----:B------:R-:W-:-:S13]  /*2dbc0*/  ISETP.NE.AND P0, PT, R0, RZ, PT ;  /* 0x000000ff0000720c */ /* 0x000fda0003f05270 */
[----:B------:R-:W-:Y:S01]  /*2dbd0*/  @!P0 MOV R0, 0x400 ;  /* 0x0000040000008802 */ /* 0x000fe20000000f00 */
[----:B--2---:R-:W1:Y:S03]  /*2dbe0*/  @!P0 S2R R2, SR_CgaCtaId ;  /* 0x0000000000028919 */ /* 0x004e660000008800 */
[----:B-1----:R-:W-:Y:S01]  /*2dbf0*/  @!P0 LEA R17, R2, R0, 0x18 ;  /* 0x0000000002118211 */ /* 0x002fe200078ec0ff */
[----:B------:R0:W-:Y:S04]  /*2dc00*/  @!P0 STL [R1+0x10], R2 ;  /* 0x0000100201008387 */ /* 0x0001e80000100800 */
[----:B------:R0:W-:Y:S01]  /*2dc10*/  @!P0 STS.128 [R17+0x228d0], R24 ;  /* 0x0228d01811008388 */ /* 0x0001e20000000c00 */
[----:B------:R-:W-:Y:S06]  /*2dc20*/  BAR.ARV 0x5, 0x180 ;  /* 0x0146000000007b1d */ /* 0x000fec0000002000 */
.L_x_2173:
[----:B------:R-:W-:Y:S02]  /*2dc30*/  ULDC UR4, c[0x0][0xc3c] ;  /* 0x00030f0000047ab9 */ /* 0x000fe40000000800 */
[----:B----4-:R-:W-:-:S13]  /*2dc40*/  ISETP.GE.AND P0, PT, R27, UR4, PT ;  /* 0x000000041b007c0c */ /* 0x010fda000bf06270 */
[----:B------:R-:W-:Y:S05]  /*2dc50*/  @!P0 BRA `(.L_x_2185) ;  /* 0xffffff8400b08947 */ /* 0x000fea000383ffff */
[----:B------:R-:W-:Y:S05]  /*2dc60*/  BSYNC B7 ;  /* 0x0000000000077941 */ /* 0x000fea0003800000 */
.L_x_2057:
[----:B--23--:R-:W2:Y:S01]  /*2dc70*/  LDL.LU R0, [R1+0x30] ;  /* 0x0000300001007983 */ /* 0x00cea20000300800 */
[----:B------:R-:W-:Y:S01]  /*2dc80*/  BSSY B0, `(.L_x_2186) ;  /* 0x000000b000007945 */ /* 0x000fe20003800000 */
[----:B------:R-:W3:Y:S01]  /*2dc90*/  S2R R5, SR_CgaCtaId ;  /* 0x0000000000057919 */ /* 0x000ee20000008800 */
[----:B--2---:R-:W-:-:S05]  /*2dca0*/  VIADD R0, R0, 0x1 ;  /* 0x0000000100007836 */ /* 0x004fca0000000000 */
[----:B0-----:R-:W-:-:S04]  /*2dcb0*/  LEA.HI R2, R0, R0, RZ, 0x1 ;  /* 0x0000000000027211 */ /* 0x001fc800078f08ff */
[----:B------:R-:W-:Y:S02]  /*2dcc0*/  LOP3.LUT R3, R2, 0xfffffffe, RZ, 0xc0, !PT ;  /* 0xfffffffe02037812 */ /* 0x000fe400078ec0ff */
[----:B------:R-:W-:-:S03]  /*2dcd0*/  MOV R2, 0x400 ;  /* 0x0000040000027802 */ /* 0x000fc60000000f00 */
[----:B------:R-:W-:Y:S01]  /*2dce0*/  IMAD.IADD R0, R0, 0x1, -R3 ;  /* 0x0000000100007824 */ /* 0x000fe200078e0a03 */
[----:B---3--:R-:W-:-:S04]  /*2dcf0*/  LEA R5, R5, R2, 0x18 ;  /* 0x0000000205057211 */ /* 0x008fc800078ec0ff */
[----:B------:R-:W-:-:S04]  /*2dd00*/  SHF.L.U32 R0, R0, 0x1f, RZ ;  /* 0x0000001f00007819 */ /* 0x000fc800000006ff */
[----:B------:R-:W0:Y:S02]  /*2dd10*/  SYNCS.PHASECHK.TRANS64.TRYWAIT P0, [R5+URZ+0x22820], R0 ;  /* 0x02282000050075a7 */ /* 0x000e24000800017f */
[----:B0-----:R-:W-:Y:S05]  /*2dd20*/  @!P0 BRA `(.L_x_2187) ;  /* 0x0000008c00008947 */ /* 0x001fea0003800000 */
.L_x_2522:
[----:B------:R-:W-:Y:S05]  /*2dd30*/  BSYNC B0 ;  /* 0x0000000000007941 */ /* 0x000fea0003800000 */
.L_x_2186:
[----:B------:R-:W-:-:S03]  /*2dd40*/  UMOV UR4, 0xffffffff ;  /* 0xffffffff00047882 */ /* 0x000fc60000000000 */
[----:B------:R-:W-:Y:S05]  /*2dd50*/  BRA.DIV UR4, `(.L_x_2188) ;  /* 0x0000008e04087947 */ /* 0x000fea000b800000 */
[----:B0-----:R-:W0:Y:S02]  /*2dd60*/  S2R R0, SR_TID.X ;  /* 0x0000000000007919 */ /* 0x001e240000002100 */
[----:B0-----:R-:W-:-:S04]  /*2dd70*/  SHF.R.U32.HI R0, RZ, 0x5, R0 ;  /* 0x00000005ff007819 */ /* 0x001fc80000011600 */
[----:B------:R-:W-:-:S05]  /*2dd80*/  LOP3.LUT R0, R0, 0x3, RZ, 0xc0, !PT ;  /* 0x0000000300007812 */ /* 0x000fca00078ec0ff */
[----:B------:R0:W2:Y:S02]  /*2dd90*/  SHFL.IDX PT, R14, R0, RZ, 0x1f ;  /* 0x00001fff000e7589 */ /* 0x0000a400000e0000 */
.L_x_2525:
[----:B--2---:R-:W-:-:S13]  /*2dda0*/  ISETP.NE.AND P0, PT, R14, RZ, PT ;  /* 0x000000ff0e00720c */ /* 0x004fda0003f05270 */
[----:B------:R-:W-:Y:S05]  /*2ddb0*/  @P0 BRA `(.L_x_1794) ;  /* 0x0000000000b00947 */ /* 0x000fea0003800000 */
[----:B------:R-:W-:-:S03]  /*2ddc0*/  UMOV UR4, 0xffffffff ;  /* 0xffffffff00047882 */ /* 0x000fc60000000000 */
[----:B------:R-:W-:Y:S05]  /*2ddd0*/  BRA.DIV UR4, `(.L_x_2189) ;  /* 0x0000008e041c7947 */ /* 0x000fea000b800000 */
[----:B------:R-:W-:-:S13]  /*2dde0*/  ELECT P6, URZ, PT ;  /* 0x00000000003f782f */ /* 0x000fda00038c0000 */
.L_x_2528:
        /* <DEDUP_REMOVED lines=8> */
.L_x_2190:
[----:B------:R-:W-:Y:S01]  /*2de70*/  IMAD R3, R33, 0x8, R5 ;  /* 0x0000000821037824 */ /* 0x000fe200078e0205 */
[----:B------:R-:W-:Y:S01]  /*2de80*/  SHF.L.U32 R2, R37, 0x1f, RZ ;  /* 0x0000001f25027819 */ /* 0x000fe200000006ff */
[----:B------:R-:W-:-:S03]  /*2de90*/  VIADD R33, R33, 0x1 ;  /* 0x0000000121217836 */ /* 0x000fc60000000000 */
[----:B------:R-:W0:Y:S02]  /*2dea0*/  SYNCS.PHASECHK.TRANS64.TRYWAIT P1, [R3+URZ+0x22840], R2 ;  /* 0x02284002030075a7 */ /* 0x000e24000802017f */
[----:B------:R-:W-:-:S04]  /*2deb0*/  ISETP.NE.AND P2, PT, R33, 0x2, PT ;  /* 0x000000022100780c */ /* 0x000fc80003f45270 */
[----:B------:R-:W-:Y:S01]  /*2dec0*/  SEL R0, RZ, 0x1, P2 ;  /* 0x00000001ff007807 */ /* 0x000fe20001000000 */
[----:B0-----:R-:W-:Y:S08]  /*2ded0*/  @!P1 BRA `(.L_x_2191) ;  /* 0x0000008800fc9947 */ /* 0x001ff00003800000 */
.L_x_2529:
[----:B------:R-:W-:Y:S02]  /*2dee0*/  SEL R33, R33, RZ, P2 ;  /* 0x000000ff21217207 */ /* 0x000fe40001000000 */
[----:B------:R-:W-:Y:S01]  /*2def0*/  LOP3.LUT R0, R37, R0, RZ, 0x3c, !PT ;  /* 0x0000000025007212 */ /* 0x000fe200078e3cff */
[----:B------:R-:W-:Y:S06]  /*2df00*/  @!P0 BRA `(.L_x_2192) ;  /* 0x0000000000048947 */ /* 0x000fec0003800000 */
[----:B------:R-:W-:Y:S01]  /*2df10*/  BPT.TRAP 0x1 ;  /* 0x000000040000795c */ /* 0x000fe20000300000 */
.L_x_2192:
[----:B------:R-:W-:Y:S01]  /*2df20*/  IMAD R33, R33, 0x8, R5 ;  /* 0x0000000821217824 */ /* 0x000fe200078e0205 */
[----:B------:R-:W-:-:S04]  /*2df30*/  SHF.L.U32 R0, R0, 0x1f, RZ ;  /* 0x0000001f00007819 */ /* 0x000fc800000006ff */
[----:B------:R-:W2:Y:S02]  /*2df40*/  SYNCS.PHASECHK.TRANS64.TRYWAIT P1, [R33+URZ+0x22840], R0 ;  /* 0x02284000210075a7 */ /* 0x000ea4000802017f */
[----:B--2---:R-:W-:Y:S05]  /*2df50*/  @!P1 BRA `(.L_x_2193) ;  /* 0x0000008800f09947 */ /* 0x004fea0003800000 */
.L_x_2530:
[----:B------:R-:W-:Y:S05]  /*2df60*/  @!P0 BRA `(.L_x_2194) ;  /* 0x0000000000048947 */ /* 0x000fea0003800000 */
[----:B------:R-:W-:Y:S01]  /*2df70*/  BPT.TRAP 0x1 ;  /* 0x000000040000795c */ /* 0x000fe20000300000 */
.L_x_2194:
[----:B------:R-:W3:Y:S02]  /*2df80*/  SYNCS.PHASECHK.TRANS64.TRYWAIT P1, [R3+URZ+0x22860], R2 ;  /* 0x02286002030075a7 */ /* 0x000ee4000802017f */
[----:B---3--:R-:W-:Y:S05]  /*2df90*/  @!P1 BRA `(.L_x_2195) ;  /* 0x0000008800f49947 */ /* 0x008fea0003800000 */
.L_x_2531:
[----:B------:R-:W-:Y:S05]  /*2dfa0*/  @!P0 BRA `(.L_x_2196) ;  /* 0x0000000000048947 */ /* 0x000fea0003800000 */
[----:B------:R-:W-:Y:S01]  /*2dfb0*/  BPT.TRAP 0x1 ;  /* 0x000000040000795c */ /* 0x000fe20000300000 */
.L_x_2196:
[----:B------:R-:W4:Y:S02]  /*2dfc0*/  SYNCS.PHASECHK.TRANS64.TRYWAIT P1, [R33+URZ+0x22860], R0 ;  /* 0x02286000210075a7 */ /* 0x000f24000802017f */
[----:B----4-:R-:W-:Y:S05]  /*2dfd0*/  @!P1 BRA `(.L_x_2197) ;  /* 0x0000008800f89947 */ /* 0x010fea0003800000 */
.L_x_2532:
[----:B------:R-:W-:Y:S05]  /*2dfe0*/  @!P0 BRA `(.L_x_2198) ;  /* 0x0000000000048947 */ /* 0x000fea0003800000 */
[----:B------:R-:W-:Y:S01]  /*2dff0*/  BPT.TRAP 0x1 ;  /* 0x000000040000795c */ /* 0x000fe20000300000 */
.L_x_2198:
[----:B------:R-:W5:Y:S02]  /*2e000*/  SYNCS.PHASECHK.TRANS64.TRYWAIT P1, [R3+URZ+0x22880], R2 ;  /* 0x02288002030075a7 */ /* 0x000f64000802017f */
[----:B-----5:R-:W-:Y:S05]  /*2e010*/  @!P1 BRA `(.L_x_2199) ;  /* 0x0000008800fc9947 */ /* 0x020fea0003800000 */
.L_x_2533:
[----:B------:R-:W-:Y:S05]  /*2e020*/  @!P0 BRA `(.L_x_2200) ;  /* 0x0000000000048947 */ /* 0x000fea0003800000 */
[----:B------:R-:W-:Y:S01]  /*2e030*/  BPT.TRAP 0x1 ;  /* 0x000000040000795c */ /* 0x000fe20000300000 */
.L_x_2200:
[----:B------:R0:W0:Y:S02]  /*2e040*/  SYNCS.PHASECHK.TRANS64.TRYWAIT P0, [R33+URZ+0x22880], R0 ;  /* 0x02288000210075a7 */ /* 0x000024000800017f */
[----:B0-----:R-:W-:Y:S05]  /*2e050*/  @!P0 NANOSLEEP.SYNCS 0x989680 ;  /* 0x009896800000895d */ /* 0x001fea0003900000 */
[----:B------:R-:W0:Y:S02]  /*2e060*/  @!P0 SYNCS.PHASECHK.TRANS64 P0, [R33+URZ+0x22880], R0 ;  /* 0x02288000210085a7 */ /* 0x000e24000800007f */
[----:B0-----:R-:W-:Y:S05]  /*2e070*/  @!P0 BRA `(.L_x_2200) ;  /* 0xfffffffc00f08947 */ /* 0x001fea000383ffff */
.L_x_1794:
[----:B------:R-:W-:Y:S05]  /*2e080*/  BSYNC B8 ;  /* 0x0000000000087941 */ /* 0x000fea0003800000 */
.L_x_1791:
[----:B------:R-:W-:Y:S05]  /*2e090*/  EXIT ;  /* 0x000000000000794d */ /* 0x000fea0003800000 */
.L_x_1824:
[----:B0-----:R0:W1:Y:S02]  /*2e0a0*/  SYNCS.PHASECHK.TRANS64.TRYWAIT P6, [R86+URZ+0x22890], R98 ;  /* 0x02289062560075a7 */ /* 0x00106400080c017f */
[----:B-1----:R-:W-:Y:S05]  /*2e0b0*/  @!P6 NANOSLEEP.SYNCS 0x989680 ;  /* 0x009896800000e95d */ /* 0x002fea0003900000 */
[----:B------:R-:W1:Y:S02]  /*2e0c0*/  @!P6 SYNCS.PHASECHK.TRANS64 P6, [R86+URZ+0x22890], R98 ;  /* 0x022890625600e5a7 */ /* 0x000e6400080c007f */
[----:B-1----:R-:W-:Y:S05]  /*2e0d0*/  @!P6 BRA `(.L_x_1824) ;  /* 0xfffffffc00f0e947 */ /* 0x002fea000383ffff */
[----:B------:R-:W-:Y:S05]  /*2e0e0*/  BRA `(.L_x_2201) ;  /* 0xfffffd4c00fc7947 */ /* 0x000fea000383ffff */
.L_x_1825:
        /* <DEDUP_REMOVED lines=8> */
.L_x_2203:
[----:B------:R-:W-:Y:S05]  /*2e170*/  BSYNC B1 ;  /* 0x0000000000017941 */ /* 0x000fea0003800000 */
.L_x_2202:
        /* <DEDUP_REMOVED lines=8> */
.L_x_2204:
[----:B------:R-:W-:Y:S05]  /*2e200*/  BRA `(.L_x_2205) ;  /* 0xfffffd4c00c87947 */ /* 0x000fea000383ffff */
.L_x_1834:
[----:B------:R-:W-:Y:S01]  /*2e210*/  BSSY B1, `(.L_x_2206) ;  /* 0x0000008000017945 */ /* 0x000fe20003800000 */
[----:B------:R-:W-:Y:S02]  /*2e220*/  IMAD.MOV.U32 R13, RZ, RZ, R99 ;  /* 0x000000ffff0d7224 */ /* 0x000fe400078e0063 */
[----:B------:R-:W-:Y:S02]  /*2e230*/  IMAD.MOV.U32 R12, RZ, RZ, 0x1 ;  /* 0x00000001ff0c7424 */ /* 0x000fe400078e00ff */
[----:B0---4-:R-:W-:Y:S02]  /*2e240*/  IMAD.MOV.U32 R11, RZ, RZ, 0x1c1f ;  /* 0x00001c1fff0b7424 */ /* 0x011fe400078e00ff */
[----:B------:R-:W-:-:S07]  /*2e250*/  IMAD.MOV.U32 R15, RZ, RZ, -0x1 ;  /* 0xffffffffff0f7424 */ /* 0x000fce00078e00ff */
[----:B-123--:R-:W-:Y:S05]  /*2e260*/  WARPSYNC.COLLECTIVE R15, `(.L_x_2207) ;  /* 0x000000000f087348 */ /* 0x00efea0003c00000 */
[----:B---3--:R0:W3:Y:S02]  /*2e270*/  SHFL.IDX P6, R14, R13, R12, R11 ;  /* 0x0000000c0d0e7389 */ /* 0x0080e400000c000b */
[----:B0123--:R-:W-:Y:S01]  /*2e280*/  ENDCOLLECTIVE ;  /* 0x000000000000791b */ /* 0x00ffe20003800000 */
.L_x_2207:
[----:B------:R-:W-:Y:S05]  /*2e290*/  BSYNC B1 ;  /* 0x0000000000017941 */ /* 0x000fea0003800000 */
.L_x_2206:
        /* <DEDUP_REMOVED lines=8> */
.L_x_2208:
[----:B------:R-:W-:Y:S05]  /*2e320*/  BRA `(.L_x_2209) ;  /* 0xfffffd5c00307947 */ /* 0x000fea000383ffff */
.L_x_1843:
[----:B------:R-:W-:Y:S01]  /*2e330*/  BSSY B1, `(.L_x_2210) ;  /* 0x0000008000017945 */ /* 0x000fe20003800000 */
[----:B------:R-:W-:Y:S02]  /*2e340*/  IMAD.MOV.U32 R13, RZ, RZ, R99 ;  /* 0x000000ffff0d7224 */ /* 0x000fe400078e0063 */
[----:B------:R-:W-:Y:S02]  /*2e350*/  IMAD.MOV.U32 R12, RZ, RZ, 0x2 ;  /* 0x00000002ff0c7424 */ /* 0x000fe400078e00ff */
[----:B0---4-:R-:W-:Y:S02]  /*2e360*/  IMAD.MOV.U32 R11, RZ, RZ, 0x1c1f ;  /* 0x00001c1fff0b7424 */ /* 0x011fe400078e00ff */
[----:B------:R-:W-:-:S07]  /*2e370*/  IMAD.MOV.U32 R15, RZ, RZ, -0x1 ;  /* 0xffffffffff0f7424 */ /* 0x000fce00078e00ff */
[----:B-123--:R-:W-:Y:S05]  /*2e380*/  WARPSYNC.COLLECTIVE R15, `(.L_x_2211) ;  /* 0x000000000f087348 */ /* 0x00efea0003c00000 */
[----:B------:R0:W4:Y:S02]  /*2e390*/  SHFL.IDX P6, R14, R13, R12, R11 ;  /* 0x0000000c0d0e7389 */ /* 0x00012400000c000b */
[----:B01234-:R-:W-:Y:S01]  /*2e3a0*/  ENDCOLLECTIVE ;  /* 0x000000000000791b */ /* 0x01ffe20003800000 */
.L_x_2211:
[----:B------:R-:W-:Y:S05]  /*2e3b0*/  BSYNC B1 ;  /* 0x0000000000017941 */ /* 0x000fea0003800000 */
.L_x_2210:
        /* <DEDUP_REMOVED lines=8> */
.L_x_2212:
[----:B------:R-:W-:Y:S05]  /*2e440*/  BRA `(.L_x_2213) ;  /* 0xfffffd68009c7947 */ /* 0x000fea000383ffff */
.L_x_1853:
[----:B-1----:R1:W2:Y:S02]  /*2e450*/  SYNCS.PHASECHK.TRANS64.TRYWAIT P3, [R86+URZ+0x22890], R98 ;  /* 0x02289062560075a7 */ /* 0x0022a4000806017f */
[----:B--2---:R-:W-:Y:S05]  /*2e460*/  @!P3 NANOSLEEP.SYNCS 0x989680 ;  /* 0x009896800000b95d */ /* 0x004fea0003900000 */
[----:B------:R-:W2:Y:S02]  /*2e470*/  @!P3 SYNCS.PHASECHK.TRANS64 P3, [R86+URZ+0x22890], R98 ;  /* 0x022890625600b5a7 */ /* 0x000ea4000806007f */
[----:B--2---:R-:W-:Y:S05]  /*2e480*/  @!P3 BRA `(.L_x_1853) ;  /* 0xfffffffc00f0b947 */ /* 0x004fea000383ffff */
[----:B------:R-:W-:Y:S05]  /*2e490*/  BRA `(.L_x_2214) ;  /* 0xfffffd7c005c7947 */ /* 0x000fea000383ffff */
.L_x_1854:
[----:B------:R-:W-:Y:S01]  /*2e4a0*/  BSSY B1, `(.L_x_2215) ;  /* 0x0000008000017945 */ /* 0x000fe20003800000 */
[----:B------:R-:W-:Y:S02]  /*2e4b0*/  IMAD.MOV.U32 R13, RZ, RZ, R99 ;  /* 0x000000ffff0d7224 */ /* 0x000fe400078e0063 */
[----:B------:R-:W-:Y:S02]  /*2e4c0*/  IMAD.MOV.U32 R12, RZ, RZ, RZ ;  /* 0x000000ffff0c7224 */ /* 0x000fe400078e00ff */
[----:B------:R-:W-:Y:S02]  /*2e4d0*/  IMAD.MOV.U32 R11, RZ, RZ, 0x1c1f ;  /* 0x00001c1fff0b7424 */ /* 0x000fe400078e00ff */
[----:B------:R-:W-:-:S07]  /*2e4e0*/  IMAD.MOV.U32 R15, RZ, RZ, -0x1 ;  /* 0xffffffffff0f7424 */ /* 0x000fce00078e00ff */
[----:B-1----:R-:W-:Y:S05]  /*2e4f0*/  WARPSYNC.COLLECTIVE R15, `(.L_x_2216) ;  /* 0x000000000f087348 */ /* 0x002fea0003c00000 */
[----:B------:R0:W2:Y:S02]  /*2e500*/  SHFL.IDX P6, R14, R13, R12, R11 ;  /* 0x0000000c0d0e7389 */ /* 0x0000a400000c000b */
[----:B012---:R-:W-:Y:S01]  /*2e510*/  ENDCOLLECTIVE ;  /* 0x000000000000791b */ /* 0x007fe20003800000 */
.L_x_2216:
[----:B------:R-:W-:Y:S05]  /*2e520*/  BSYNC B1 ;  /* 0x0000000000017941 */ /* 0x000fea0003800000 */
.L_x_2215:
        /* <DEDUP_REMOVED lines=8> */
.L_x_2217:
[----:B------:R-:W-:Y:S01]  /*2e5b0*/  IMAD.MOV.U32 R101, RZ, RZ, R14 ;  /* 0x000000ffff657224 */ /* 0x000fe200078e000e */
[----:B------:R-:W-:Y:S06]  /*2e5c0*/  BRA `(.L_x_2218) ;  /* 0xfffffd7c00287947 */ /* 0x000fec000383ffff */
.L_x_1859:
[----:B------:R-:W-:Y:S01]  /*2e5d0*/  BSSY B1, `(.L_x_2219) ;  /* 0x0000008000017945 */ /* 0x000fe20003800000 */
[----:B----4-:R-:W-:Y:S02]  /*2e5e0*/  IMAD.MOV.U32 R13, RZ, RZ, R99 ;  /* 0x000000ffff0d7224 */ /* 0x010fe400078e0063 */
[----:B------:R-:W-:Y:S02]  /*2e5f0*/  IMAD.MOV.U32 R12, RZ, RZ, 0x1 ;  /* 0x00000001ff0c7424 */ /* 0x000fe400078e00ff */
[----:B------:R-:W-:Y:S02]  /*2e600*/  IMAD.MOV.U32 R11, RZ, RZ, 0x1c1f ;  /* 0x00001c1fff0b7424 */ /* 0x000fe400078e00ff */
[----:B------:R-:W-:-:S07]  /*2e610*/  IMAD.MOV.U32 R15, RZ, RZ, -0x1 ;  /* 0xffffffffff0f7424 */ /* 0x000fce00078e00ff */
[----:B0123--:R-:W-:Y:S05]  /*2e620*/  WARPSYNC.COLLECTIVE R15, `(.L_x_2220) ;  /* 0x000000000f087348 */ /* 0x00ffea0003c00000 */
[----:B------:R4:W0:Y:S02]  /*2e630*/  SHFL.IDX P6, R14, R13, R12, R11 ;  /* 0x0000000c0d0e7389 */ /* 0x00082400000c000b */
[----:B01234-:R-:W-:Y:S01]  /*2e640*/  ENDCOLLECTIVE ;  /* 0x000000000000791b */ /* 0x01ffe20003800000 */
.L_x_2220:
[----:B------:R-:W-:Y:S05]  /*2e650*/  BSYNC B1 ;  /* 0x0000000000017941 */ /* 0x000fea0003800000 */
.L_x_2219:
        /* <DEDUP_REMOVED lines=8> */
.L_x_2221:
[----:B------:R-:W-:Y:S05]  /*2e6e0*/  BRA `(.L_x_2222) ;  /* 0xfffffd8800987947 */ /* 0x000fea000383ffff */
.L_x_1864:
        /* <DEDUP_REMOVED lines=8> */
.L_x_2224:
[----:B------:R-:W-:Y:S05]  /*2e770*/  BSYNC B1 ;  /* 0x0000000000017941 */ /* 0x000fea0003800000 */
.L_x_2223:
        /* <DEDUP_REMOVED lines=8> */
.L_x_2225:
[----:B------:R-:W-:Y:S05]  /*2e800*/  BRA `(.L_x_2226) ;  /* 0xfffffd9800287947 */ /* 0x000fea000383ffff */
.L_x_1869:
[----:B0-----:R0:W1:Y:S02]  /*2e810*/  SYNCS.PHASECHK.TRANS64.TRYWAIT P2, [R86+URZ+0x22890], R98 ;  /* 0x02289062560075a7 */ /* 0x001064000804017f */
[----:B-1----:R-:W-:Y:S05]  /*2e820*/  @!P2 NANOSLEEP.SYNCS 0x989680 ;  /* 0x009896800000a95d */ /* 0x002fea0003900000 */
[----:B------:R-:W1:Y:S02]  /*2e830*/  @!P2 SYNCS.PHASECHK.TRANS64 P2, [R86+URZ+0x22890], R98 ;  /* 0x022890625600a5a7 */ /* 0x000e64000804007f */
[----:B-1----:R-:W-:Y:S05]  /*2e840*/  @!P2 BRA `(.L_x_1869) ;  /* 0xfffffffc00f0a947 */ /* 0x002fea000383ffff */
[----:B------:R-:W-:Y:S05]  /*2e850*/  BRA `(.L_x_2227) ;  /* 0xfffffda800087947 */ /* 0x000fea000383ffff */
.L_x_1870:
        /* <DEDUP_REMOVED lines=8> */
.L_x_2229:
[----:B------:R-:W-:Y:S05]  /*2e8e0*/  BSYNC B1 ;  /* 0x0000000000017941 */ /* 0x000fea0003800000 */
.L_x_2228:
        /* <DEDUP_REMOVED lines=8> */
.L_x_2230:
[----:B------:R-:W-:Y:S05]  /*2e970*/  BRA `(.L_x_2231) ;  /* 0xfffffda800287947 */ /* 0x000fea000383ffff */
.L_x_1873:
[----:B------:R-:W-:Y:S01]  /*2e980*/  BSSY B1, `(.L_x_2232) ;  /* 0x0000008000017945 */ /* 0x000fe20003800000 */
[----:B------:R-:W-:Y:S02]  /*2e990*/  IMAD.MOV.U32 R13, RZ, RZ, R9 ;  /* 0x000000ffff0d7224 */ /* 0x000fe400078e0009 */
[----:B------:R-:W-:Y:S02]  /*2e9a0*/  IMAD.MOV.U32 R12, RZ, RZ, 0x1 ;  /* 0x00000001ff0c7424 */ /* 0x000fe400078e00ff */
[----:B------:R-:W-:Y:S02]  /*2e9b0*/  IMAD.MOV.U32 R11, RZ, RZ, 0x1c1f ;  /* 0x00001c1fff0b7424 */ /* 0x000fe400078e00ff */
[----:B----4-:R-:W-:-:S07]  /*2e9c0*/  IMAD.MOV.U32 R15, RZ, RZ, -0x1 ;  /* 0xffffffffff0f7424 */ /* 0x010fce00078e00ff */
[----:B0123--:R-:W-:Y:S05]  /*2e9d0*/  WARPSYNC.COLLECTIVE R15, `(.L_x_2233) ;  /* 0x000000000f087348 */ /* 0x00ffea0003c00000 */
[----:B---3--:R3:W4:Y:S02]  /*2e9e0*/  SHFL.IDX P6, R14, R13, R12, R11 ;  /* 0x0000000c0d0e7389 */ /* 0x00872400000c000b */
[----:B01234-:R-:W-:Y:S01]  /*2e9f0*/  ENDCOLLECTIVE ;  /* 0x000000000000791b */ /* 0x01ffe20003800000 */
.L_x_2233:
[----:B------:R-:W-:Y:S05]  /*2ea00*/  BSYNC B1 ;  /* 0x0000000000017941 */ /* 0x000fea0003800000 */
.L_x_2232:
        /* <DEDUP_REMOVED lines=8> */
.L_x_2234:
[----:B------:R-:W-:Y:S05]  /*2ea90*/  BRA `(.L_x_2235) ;  /* 0xfffffda800287947 */ /* 0x000fea000383ffff */
.L_x_1876:
[----:B------:R-:W-:Y:S01]  /*2eaa0*/  BSSY B1, `(.L_x_2236) ;  /* 0x0000008000017945 */ /* 0x000fe20003800000 */
[----:B------:R-:W-:Y:S02]  /*2eab0*/  IMAD.MOV.U32 R13, RZ, RZ, R9 ;  /* 0x000000ffff0d7224 */ /* 0x000fe400078e0009 */
[----:B------:R-:W-:Y:S02]  /*2eac0*/  IMAD.MOV.U32 R12, RZ, RZ, 0x2 ;  /* 0x00000002ff0c7424 */ /* 0x000fe400078e00ff */
[----:B------:R-:W-:Y:S02]  /*2ead0*/  IMAD.MOV.U32 R11, RZ, RZ, 0x1c1f ;  /* 0x00001c1fff0b7424 */ /* 0x000fe400078e00ff */
[----:B---3--:R-:W-:-:S07]  /*2eae0*/  IMAD.MOV.U32 R15, RZ, RZ, -0x1 ;  /* 0xffffffffff0f7424 */ /* 0x008fce00078e00ff */
[----:B012-4-:R-:W-:Y:S05]  /*2eaf0*/  WARPSYNC.COLLECTIVE R15, `(.L_x_2237) ;  /* 0x000000000f087348 */ /* 0x017fea0003c00000 */
[----:B------:R3:W0:Y:S02]  /*2eb00*/  SHFL.IDX P6, R14, R13, R12, R11 ;  /* 0x0000000c0d0e7389 */ /* 0x00062400000c000b */
[----:B01234-:R-:W-:Y:S01]  /*2eb10*/  ENDCOLLECTIVE ;  /* 0x000000000000791b */ /* 0x01ffe20003800000 */
.L_x_2237:
[----:B------:R-:W-:Y:S05]  /*2eb20*/  BSYNC B1 ;  /* 0x0000000000017941 */ /* 0x000fea0003800000 */
.L_x_2236:
        /* <DEDUP_REMOVED lines=8> */
.L_x_2238:
[----:B------:R-:W-:Y:S05]  /*2ebb0*/  BRA `(.L_x_2239) ;  /* 0xfffffda8002c7947 */ /* 0x000fea000383ffff */
.L_x_1880:
[----:B------:R0:W0:Y:S02]  /*2ebc0*/  SYNCS.PHASECHK.TRANS64.TRYWAIT P3, [R86+URZ+0x228b0], R98 ;  /* 0x0228b062560075a7 */ /* 0x000024000806017f */
[----:B0-----:R-:W-:Y:S05]  /*2ebd0*/  @!P3 NANOSLEEP.SYNCS 0x989680 ;  /* 0x009896800000b95d */ /* 0x001fea0003900000 */
[----:B------:R-:W0:Y:S02]  /*2ebe0*/  @!P3 SYNCS.PHASECHK.TRANS64 P3, [R86+URZ+0x228b0], R98 ;  /* 0x0228b0625600b5a7 */ /* 0x000e24000806007f */
[----:B0-----:R-:W-:Y:S05]  /*2ebf0*/  @!P3 BRA `(.L_x_1880) ;  /* 0xfffffffc00f0b947 */ /* 0x001fea000383ffff */
[----:B------:R-:W-:Y:S05]  /*2ec00*/  BRA `(.L_x_2240) ;  /* 0xfffffda800a07947 */ /* 0x000fea000383ffff */
.L_x_1900:
        /* <DEDUP_REMOVED lines=13> */
.L_x_2242:
[----:B------:R-:W-:Y:S05]  /*2ece0*/  BSYNC B0 ;  /* 0x0000000000007941 */ /* 0x000fea0003800000 */
.L_x_2241:
[----:B------:R-:W-:Y:S01]  /*2ecf0*/  IMAD.MOV.U32 R202, RZ, RZ, R14 ;  /* 0x000000ffffca7224 */ /* 0x000fe200078e000e */
[----:B------:R-:W-:Y:S06]  /*2ed00*/  BRA `(.L_x_2243) ;  /* 0xfffffdb800e47947 */ /* 0x000fec000383ffff */
.L_x_1912:
        /* <DEDUP_REMOVED lines=8> */
.L_x_2245:
[----:B------:R-:W-:Y:S05]  /*2ed90*/  BSYNC B1 ;  /* 0x0000000000017941 */ /* 0x000fea0003800000 */
.L_x_2244:
        /* <DEDUP_REMOVED lines=8> */
.L_x_2246:
[----:B------:R-:W-:Y:S02]  /*2ee20*/  IMAD.MOV.U32 R13, RZ, RZ, R8 ;  /* 0x000000ffff0d7224 */ /* 0x000fe400078e0008 */
[----:B------:R-:W-:-:S07]  /*2ee30*/  IMAD.MOV.U32 R3, RZ, RZ, R14 ;  /* 0x000000ffff037224 */ /* 0x000fce00078e000e */
[----:B------:R-:W-:Y:S05]  /*2ee40*/  WARPSYNC.COLLECTIVE R15, `(.L_x_2247) ;  /* 0x000000000f087348 */ /* 0x000fea0003c00000 */
[----:B------:R0:W1:Y:S02]  /*2ee50*/  SHFL.IDX P6, R14, R13, R12, R11 ;  /* 0x0000000c0d0e7389 */ /* 0x00006400000c000b */
[----:B01----:R-:W-:Y:S01]  /*2ee60*/  ENDCOLLECTIVE ;  /* 0x000000000000791b */ /* 0x003fe20003800000 */
.L_x_2247:
[----:B------:R-:W-:Y:S02]  /*2ee70*/  IMAD.MOV.U32 R13, RZ, RZ, R7 ;  /* 0x000000ffff0d7224 */ /* 0x000fe400078e0007 */
[----:B------:R-:W-:-:S07]  /*2ee80*/  IMAD.MOV.U32 R4, RZ, RZ, R14 ;  /* 0x000000ffff047224 */ /* 0x000fce00078e000e */
[----:B------:R-:W-:Y:S05]  /*2ee90*/  WARPSYNC.COLLECTIVE R15, `(.L_x_2248) ;  /* 0x000000000f087348 */ /* 0x000fea0003c00000 */
[----:B------:R0:W1:Y:S02]  /*2eea0*/  SHFL.IDX P6, R14, R13, R12, R11 ;  /* 0x0000000c0d0e7389 */ /* 0x00006400000c000b */
[----:B01----:R-:W-:Y:S01]  /*2eeb0*/  ENDCOLLECTIVE ;  /* 0x000000000000791b */ /* 0x003fe20003800000 */
.L_x_2248:
[----:B------:R-:W-:Y:S05]  /*2eec0*/  BRA `(.L_x_2249) ;  /* 0xfffffdc000487947 */ /* 0x000fea000383ffff */
.L_x_1915:
[----:B------:R-:W-:Y:S01]  /*2eed0*/  BSSY B1, `(.L_x_2250) ;  /* 0x0000008000017945 */ /* 0x000fe20003800000 */
[----:B------:R-:W-:Y:S02]  /*2eee0*/  IMAD.MOV.U32 R13, RZ, RZ, R6 ;  /* 0x000000ffff0d7224 */ /* 0x000fe400078e0006 */
[----:B------:R-:W-:Y:S02]  /*2eef0*/  IMAD.MOV.U32 R12, RZ, RZ, 0x1 ;  /* 0x00000001ff0c7424 */ /* 0x000fe400078e00ff */
[----:B------:R-:W-:Y:S02]  /*2ef00*/  IMAD.MOV.U32 R11, RZ, RZ, 0x1c1f ;  /* 0x00001c1fff0b7424 */ /* 0x000fe400078e00ff */
[----:B------:R-:W-:-:S07]  /*2ef10*/  IMAD.MOV.U32 R15, RZ, RZ, -0x1 ;  /* 0xffffffffff0f7424 */ /* 0x000fce00078e00ff */
[----:B0-2345:R-:W-:Y:S05]  /*2ef20*/  WARPSYNC.COLLECTIVE R15, `(.L_x_2251) ;  /* 0x000000000f087348 */ /* 0x03dfea0003c00000 */
[----:B----4-:R1:W4:Y:S02]  /*2ef30*/  SHFL.IDX P6, R14, R13, R12, R11 ;  /* 0x0000000c0d0e7389 */ /* 0x01032400000c000b */
[----:B012345:R-:W-:Y:S01]  /*2ef40*/  ENDCOLLECTIVE ;  /* 0x000000000000791b */ /* 0x03ffe20003800000 */
.L_x_2251:
[----:B------:R-:W-:Y:S05]  /*2ef50*/  BSYNC B1 ;  /* 0x0000000000017941 */ /* 0x000fea0003800000 */
.L_x_2250:
        /* <DEDUP_REMOVED lines=8> */
.L_x_2252:
[----:B------:R-:W-:Y:S02]  /*2efe0*/  IMAD.MOV.U32 R13, RZ, RZ, R8 ;  /* 0x000000ffff0d7224 */ /* 0x000fe400078e0008 */
[----:B------:R-:W-:-:S07]  /*2eff0*/  IMAD.MOV.U32 R3, RZ, RZ, R14 ;  /* 0x000000ffff037224 */ /* 0x000fce00078e000e */
[----:B------:R-:W-:Y:S05]  /*2f000*/  WARPSYNC.COLLECTIVE R15, `(.L_x_2253) ;  /* 0x000000000f087348 */ /* 0x000fea0003c00000 */
[----:B------:R0:W1:Y:S02]  /*2f010*/  SHFL.IDX P6, R14, R13, R12, R11 ;  /* 0x0000000c0d0e7389 */ /* 0x00006400000c000b */
[----:B01----:R-:W-:Y:S01]  /*2f020*/  ENDCOLLECTIVE ;  /* 0x000000000000791b */ /* 0x003fe20003800000 */
.L_x_2253:
[----:B------:R-:W-:Y:S02]  /*2f030*/  IMAD.MOV.U32 R13, RZ, RZ, R7 ;  /* 0x000000ffff0d7224 */ /* 0x000fe400078e0007 */
[----:B------:R-:W-:-:S07]  /*2f040*/  IMAD.MOV.U32 R4, RZ, RZ, R14 ;  /* 0x000000ffff047224 */ /* 0x000fce00078e000e */
[----:B------:R-:W-:Y:S05]  /*2f050*/  WARPSYNC.COLLECTIVE R15, `(.L_x_2254) ;  /* 0x000000000f087348 */ /* 0x000fea0003c00000 */
[----:B------:R0:W1:Y:S02]  /*2f060*/  SHFL.IDX P6, R14, R13, R12, R11 ;  /* 0x0000000c0d0e7389 */ /* 0x00006400000c000b */
[----:B01----:R-:W-:Y:S01]  /*2f070*/  ENDCOLLECTIVE ;  /* 0x000000000000791b */ /* 0x003fe20003800000 */
.L_x_2254:
[----:B------:R-:W-:Y:S05]  /*2f080*/  BRA `(.L_x_2255) ;  /* 0xfffffdc000687947 */ /* 0x000fea000383ffff */
.L_x_1919:
[----:B0-----:R0:W1:Y:S02]  /*2f090*/  SYNCS.PHASECHK.TRANS64.TRYWAIT P0, [R17+URZ+0x22800], R6 ;  /* 0x02280006110075a7 */ /* 0x001064000800017f */
[----:B-1----:R-:W-:Y:S05]  /*2f0a0*/  @!P0 NANOSLEEP.SYNCS 0x989680 ;  /* 0x009896800000895d */ /* 0x002fea0003900000 */
[----:B------:R-:W1:Y:S02]  /*2f0b0*/  @!P0 SYNCS.PHASECHK.TRANS64 P0, [R17+URZ+0x22800], R6 ;  /* 0x02280006110085a7 */ /* 0x000e64000800007f */
[----:B-1----:R-:W-:Y:S05]  /*2f0c0*/  @!P0 BRA `(.L_x_1919) ;  /* 0xfffffffc00f08947 */ /* 0x002fea000383ffff */
[----:B------:R-:W-:Y:S05]  /*2f0d0*/  BRA `(.L_x_2256) ;  /* 0xfffffdc400187947 */ /* 0x000fea000383ffff */
.L_x_1927:
[----:B------:R-:W0:Y:S01]  /*2f0e0*/  LDC R39, c[0x0][0x3f4] ;  /* 0x0000fd00ff277b82 */ /* 0x000e220000000800 */
        /* <DEDUP_REMOVED lines=8> */
.L_x_2258:
[----:B------:R-:W-:Y:S05]  /*2f170*/  BSYNC B1 ;  /* 0x0000000000017941 */ /* 0x000fea0003800000 */
.L_x_2257:
[----:B------:R-:W-:Y:S01]  /*2f180*/  IMAD.MOV.U32 R13, RZ, RZ, R35 ;  /* 0x000000ffff0d7224 */ /* 0x000fe200078e0023 */
[----:B------:R-:W-:Y:S01]  /*2f190*/  ISETP.GE.AND P0, PT, R18, R39, PT ;  /* 0x000000271200720c */ /* 0x000fe20003f06270 */
[----:B------:R-:W-:Y:S02]  /*2f1a0*/  IMAD.MOV.U32 R12, RZ, RZ, RZ ;  /* 0x000000ffff0c7224 */ /* 0x000fe400078e00ff */
[----:B------:R-:W-:Y:S02]  /*2f1b0*/  IMAD.MOV.U32 R11, RZ, RZ, 0x1c1f ;  /* 0x00001c1fff0b7424 */ /* 0x000fe400078e00ff */
[----:B------:R-:W-:Y:S02]  /*2f1c0*/  IMAD.MOV.U32 R15, RZ, RZ, -0x1 ;  /* 0xffffffffff0f7424 */ /* 0x000fe400078e00ff */
[----:B------:R-:W-:Y:S02]  /*2f1d0*/  IMAD.MOV.U32 R3, RZ, RZ, R14 ;  /* 0x000000ffff037224 */ /* 0x000fe400078e000e */
[----:B------:R-:W-:-:S07]  /*2f1e0*/  IMAD R34, R197, R34, RZ ;  /* 0x00000022c5227224 */ /* 0x000fce00078e02ff */
[----:B------:R-:W-:Y:S05]  /*2f1f0*/  WARPSYNC.COLLECTIVE R15, `(.L_x_2259) ;  /* 0x000000000f087348 */ /* 0x000fea0003c00000 */
[----:B------:R0:W1:Y:S02]  /*2f200*/  SHFL.IDX P6, R14, R13, R12, R11 ;  /* 0x0000000c0d0e7389 */ /* 0x00006400000c000b */
[----:B01----:R-:W-:Y:S01]  /*2f210*/  ENDCOLLECTIVE ;  /* 0x000000000000791b */ /* 0x003fe20003800000 */
.L_x_2259:
[----:B------:R-:W-:Y:S01]  /*2f220*/  ISETP.GE.OR P1, PT, R41, R34, P0 ;  /* 0x000000222900720c */ /* 0x000fe20000726670 */
[----:B------:R-:W-:Y:S02]  /*2f230*/  IMAD.MOV.U32 R13, RZ, RZ, R37 ;  /* 0x000000ffff0d7224 */ /* 0x000fe400078e0025 */
[----:B------:R-:W-:-:S10]  /*2f240*/  IMAD.MOV.U32 R5, RZ, RZ, R14 ;  /* 0x000000ffff057224 */ /* 0x000fd400078e000e */
[----:B------:R-:W-:Y:S05]  /*2f250*/  WARPSYNC.COLLECTIVE R15, `(.L_x_2260) ;  /* 0x000000000f087348 */ /* 0x000fea0003c00000 */
[----:B------:R0:W1:Y:S02]  /*2f260*/  SHFL.IDX P6, R14, R13, R12, R11 ;  /* 0x0000000c0d0e7389 */ /* 0x00006400000c000b */
[----:B01----:R-:W-:Y:S01]  /*2f270*/  ENDCOLLECTIVE ;  /* 0x000000000000791b */ /* 0x003fe20003800000 */
.L_x_2260:
[----:B------:R-:W-:-:S05]  /*2f280*/  @!P1 IADD3 R0, P2, R18, R5, RZ ;  /* 0x0000000512009210 */ /* 0x000fca0007f5e0ff */
[----:B------:R-:W-:Y:S02]  /*2f290*/  @!P1 IMAD.X R5, R3, 0x1, R19, P2 ;  /* 0x0000000103059824 */ /* 0x000fe400010e0613 */
[----:B------:R-:W-:Y:S02]  /*2f2a0*/  @!P1 IMAD.MOV.U32 R4, RZ, RZ, R0 ;  /* 0x000000ffff049224 */ /* 0x000fe400078e0000 */
[----:B------:R-:W-:Y:S02]  /*2f2b0*/  IMAD.MOV.U32 R13, RZ, RZ, R9 ;  /* 0x000000ffff0d7224 */ /* 0x000fe400078e0009 */
[----:B------:R-:W-:-:S07]  /*2f2c0*/  IMAD.MOV.U32 R7, RZ, RZ, R14 ;  /* 0x000000ffff077224 */ /* 0x000fce00078e000e */
[----:B------:R-:W-:Y:S05]  /*2f2d0*/  WARPSYNC.COLLECTIVE R15, `(.L_x_2261) ;  /* 0x000000000f087348 */ /* 0x000fea0003c00000 */
[----:B------:R0:W1:Y:S02]  /*2f2e0*/  SHFL.IDX P6, R14, R13, R12, R11 ;  /* 0x0000000c0d0e7389 */ /* 0x00006400000c000b */
[----:B01----:R-:W-:Y:S01]  /*2f2f0*/  ENDCOLLECTIVE ;  /* 0x000000000000791b */ /* 0x003fe20003800000 */
.L_x_2261:
[----:B------:R-:W-:-:S05]  /*2f300*/  @!P1 IADD3 R14, P3, R18, R14, RZ ;  /* 0x0000000e120e9210 */ /* 0x000fca0007f7e0ff */
[----:B------:R-:W-:Y:S02]  /*2f310*/  @!P1 IMAD.X R3, R7, 0x1, R19, P3 ;  /* 0x0000000107039824 */ /* 0x000fe400018e0613 */
[----:B------:R-:W-:Y:S01]  /*2f320*/  @!P1 IMAD.MOV.U32 R24, RZ, RZ, R14 ;  /* 0x000000ffff189224 */ /* 0x000fe200078e000e */
[----:B------:R-:W5:Y:S01]  /*2f330*/  @!P1 LD.E.128 R4, desc[UR60][R4.64] ;  /* 0x0000003c04049980 */ /* 0x000f62000c101d00 */
[----:B------:R-:W-:-:S06]  /*2f340*/  @!P1 IMAD.MOV.U32 R25, RZ, RZ, R3 ;  /* 0x000000ffff199224 */ /* 0x000fcc00078e0003 */
[----:B------:R-:W5:Y:S01]  /*2f350*/  @!P1 LD.E.128 R24, desc[UR60][R24.64] ;  /* 0x0000003c18189980 */ /* 0x000f62000c101d00 */
[----:B------:R-:W-:Y:S01]  /*2f360*/  IMAD.MOV.U32 R13, RZ, RZ, R8 ;  /* 0x000000ffff0d7224 */ /* 0x000fe200078e0008 */
[----:B------:R-:W-:Y:S01]  /*2f370*/  CS2R R32, SRZ ;  /* 0x0000000000207805 */ /* 0x000fe2000001ff00 */
[----:B------:R-:W-:Y:S01]  /*2f380*/  IMAD.MOV.U32 R12, RZ, RZ, 0x1 ;  /* 0x00000001ff0c7424 */ /* 0x000fe200078e00ff */
[----:B------:R-:W-:Y:S02]  /*2f390*/  CS2R R30, SRZ ;  /* 0x00000000001e7805 */ /* 0x000fe4000001ff00 */
[----:B------:R-:W-:Y:S02]  /*2f3a0*/  CS2R R28, SRZ ;  /* 0x00000000001c7805 */ /* 0x000fe4000001ff00 */
[----:B------:R-:W-:-:S07]  /*2f3b0*/  CS2R R20, SRZ ;  /* 0x0000000000147805 */ /* 0x000fce000001ff00 */
[----:B-----5:R-:W-:Y:S05]  /*2f3c0*/  WARPSYNC.COLLECTIVE R15, `(.L_x_2262) ;  /* 0x000000000f087348 */ /* 0x020fea0003c00000 */
[----:B------:R0:W1:Y:S02]  /*2f3d0*/  SHFL.IDX P6, R14, R13, R12, R11 ;  /* 0x0000000c0d0e7389 */ /* 0x00006400000c000b */
[----:B01---5:R-:W-:Y:S01]  /*2f3e0*/  ENDCOLLECTIVE ;  /* 0x000000000000791b */ /* 0x023fe20003800000 */
.L_x_2262:
[----:B------:R-:W-:Y:S02]  /*2f3f0*/  IMAD.MOV.U32 R13, RZ, RZ, R35 ;  /* 0x000000ffff0d7224 */ /* 0x000fe400078e0023 */
[----:B------:R-:W-:-:S07]  /*2f400*/  IMAD.MOV.U32 R3, RZ, RZ, R14 ;  /* 0x000000ffff037224 */ /* 0x000fce00078e000e */
[----:B------:R-:W-:Y:S05]  /*2f410*/  WARPSYNC.COLLECTIVE R15, `(.L_x_2263) ;  /* 0x000000000f087348 */ /* 0x000fea0003c00000 */
[----:B------:R0:W1:Y:S02]  /*2f420*/  SHFL.IDX P6, R14, R13, R12, R11 ;  /* 0x0000000c0d0e7389 */ /* 0x00006400000c000b */
[----:B01----:R-:W-:Y:S01]  /*2f430*/  ENDCOLLECTIVE ;  /* 0x000000000000791b */ /* 0x003fe20003800000 */
.L_x_2263:
[----:B------:R-:W-:Y:S02]  /*2f440*/  IMAD.MOV.U32 R13, RZ, RZ, R37 ;  /* 0x000000ffff0d7224 */ /* 0x000fe400078e0025 */
[----:B------:R-:W-:-:S07]  /*2f450*/  IMAD.MOV.U32 R35, RZ, RZ, R14 ;  /* 0x000000ffff237224 */ /* 0x000fce00078e000e */
[----:B------:R-:W-:Y:S05]  /*2f460*/  WARPSYNC.COLLECTIVE R15, `(.L_x_2264) ;  /* 0x000000000f087348 */ /* 0x000fea0003c00000 */
[----:B------:R0:W1:Y:S02]  /*2f470*/  SHFL.IDX P6, R14, R13, R12, R11 ;  /* 0x0000000c0d0e7389 */ /* 0x00006400000c000b */
[----:B01----:R-:W-:Y:S01]  /*2f480*/  ENDCOLLECTIVE ;  /* 0x000000000000791b */ /* 0x003fe20003800000 */
.L_x_2264:
[----:B------:R-:W-:Y:S02]  /*2f490*/  IMAD.MOV.U32 R13, RZ, RZ, R9 ;  /* 0x000000ffff0d7224 */ /* 0x000fe400078e0009 */
[----:B------:R-:W-:-:S07]  /*2f4a0*/  IMAD.MOV.U32 R37, RZ, RZ, R14 ;  /* 0x000000ffff257224 */ /* 0x000fce00078e000e */
[----:B------:R-:W-:Y:S05]  /*2f4b0*/  WARPSYNC.COLLECTIVE R15, `(.L_x_2265) ;  /* 0x000000000f087348 */ /* 0x000fea0003c00000 */
[----:B------:R0:W1:Y:S02]  /*2f4c0*/  SHFL.IDX P6, R14, R13, R12, R11 ;  /* 0x0000000c0d0e7389 */ /* 0x00006400000c000b */
[----:B01----:R-:W-:Y:S01]  /*2f4d0*/  ENDCOLLECTIVE ;  /* 0x000000000000791b */ /* 0x003fe20003800000 */
.L_x_2265:
[----:B------:R-:W-:Y:S02]  /*2f4e0*/  @!P1 IMAD.MOV.U32 R32, RZ, RZ, R4 ;  /* 0x000000ffff209224 */ /* 0x000fe400078e0004 */
[----:B------:R-:W-:Y:S01]  /*2f4f0*/  @!P1 IMAD.MOV.U32 R33, RZ, RZ, R5 ;  /* 0x000000ffff219224 */ /* 0x000fe200078e0005 */
[----:B------:R-:W-:Y:S01]  /*2f500*/  CS2R R4, SRZ ;  /* 0x0000000000047805 */ /* 0x000fe2000001ff00 */
[----:B------:R-:W-:Y:S02]  /*2f510*/  @!P1 IMAD.MOV.U32 R30, RZ, RZ, R6 ;  /* 0x000000ffff1e9224 */ /* 0x000fe400078e0006 */
[----:B------:R-:W-:Y:S02]  /*2f520*/  @!P1 IMAD.MOV.U32 R31, RZ, RZ, R7 ;  /* 0x000000ffff1f9224 */ /* 0x000fe400078e0007 */
[----:B------:R-:W-:Y:S02]  /*2f530*/  @!P1 IMAD.MOV.U32 R28, RZ, RZ, R24 ;  /* 0x000000ffff1c9224 */ /* 0x000fe400078e0018 */
[----:B------:R-:W-:-:S02]  /*2f540*/  @!P1 IMAD.MOV.U32 R29, RZ, RZ, R25 ;  /* 0x000000ffff1d9224 */ /* 0x000fc400078e0019 */
[----:B------:R-:W-:Y:S02]  /*2f550*/  @!P1 IMAD.MOV.U32 R20, RZ, RZ, R26 ;  /* 0x000000ffff149224 */ /* 0x000fe400078e001a */
[----:B------:R-:W-:Y:S01]  /*2f560*/  @!P1 IMAD.MOV.U32 R21, RZ, RZ, R27 ;  /* 0x000000ffff159224 */ /* 0x000fe200078e001b */
[----:B------:R-:W-:Y:S06]  /*2f570*/  BRA `(.L_x_2266) ;  /* 0xfffffde000c47947 */ /* 0x000fec000383ffff */
.L_x_1931:
[----:B0-----:R0:W1:Y:S02]  /*2f580*/  SYNCS.PHASECHK.TRANS64.TRYWAIT P1, [R17+URZ+0x22800], R0 ;  /* 0x02280000110075a7 */ /* 0x001064000802017f */
[----:B-1----:R-:W-:Y:S05]  /*2f590*/  @!P1 NANOSLEEP.SYNCS 0x989680 ;  /* 0x009896800000995d */ /* 0x002fea0003900000 */
[----:B------:R-:W1:Y:S02]  /*2f5a0*/  @!P1 SYNCS.PHASECHK.TRANS64 P1, [R17+URZ+0x22800], R0 ;  /* 0x02280000110095a7 */ /* 0x000e64000802007f */
[----:B-1----:R-:W-:Y:S05]  /*2f5b0*/  @!P1 BRA `(.L_x_1931) ;  /* 0xfffffffc00f09947 */ /* 0x002fea000383ffff */
[----:B------:R-:W-:Y:S05]  /*2f5c0*/  BRA `(.L_x_2267) ;  /* 0xfffffde400307947 */ /* 0x000fea000383ffff */
.L_x_1937:
[----:B-1----:R1:W2:Y:S02]  /*2f5d0*/  SYNCS.PHASECHK.TRANS64.TRYWAIT P1, [R14+URZ+0x22830], R3 ;  /* 0x022830030e0075a7 */ /* 0x0022a4000802017f */
[----:B--2---:R-:W-:Y:S05]  /*2f5e0*/  @!P1 NANOSLEEP.SYNCS 0x989680 ;  /* 0x009896800000995d */ /* 0x004fea0003900000 */
[----:B------:R-:W2:Y:S02]  /*2f5f0*/  @!P1 SYNCS.PHASECHK.TRANS64 P1, [R14+URZ+0x22830], R3 ;  /* 0x022830030e0095a7 */ /* 0x000ea4000802007f */
[----:B--2---:R-:W-:Y:S05]  /*2f600*/  @!P1 BRA `(.L_x_1937) ;  /* 0xfffffffc00f09947 */ /* 0x004fea000383ffff */
[----:B------:R-:W-:Y:S05]  /*2f610*/  BRA `(.L_x_1936) ;  /* 0xfffffe0400607947 */ /* 0x000fea000383ffff */
.L_x_1956:
[----:B-1----:R1:W2:Y:S02]  /*2f620*/  SYNCS.PHASECHK.TRANS64.TRYWAIT P2, [R21+URZ+0x22830], R20 ;  /* 0x02283014150075a7 */ /* 0x0022a4000804017f */
[----:B--2---:R-:W-:Y:S05]  /*2f630*/  @!P2 NANOSLEEP.SYNCS 0x989680 ;  /* 0x009896800000a95d */ /* 0x004fea0003900000 */
[----:B------:R-:W2:Y:S02]  /*2f640*/  @!P2 SYNCS.PHASECHK.TRANS64 P2, [R21+URZ+0x22830], R20 ;  /* 0x022830141500a5a7 */ /* 0x000ea4000804007f */
[----:B--2---:R-:W-:Y:S05]  /*2f650*/  @!P2 BRA `(.L_x_1956) ;  /* 0xfffffffc00f0a947 */ /* 0x004fea000383ffff */
[----:B------:R-:W-:Y:S05]  /*2f660*/  BRA `(.L_x_1955) ;  /* 0xfffffe4800947947 */ /* 0x000fea000383ffff */
.L_x_1960:
[----:B-1----:R1:W2:Y:S02]  /*2f670*/  SYNCS.PHASECHK.TRANS64.TRYWAIT P1, [R21+URZ+0x22850], R20 ;  /* 0x02285014150075a7 */ /* 0x0022a4000802017f */
[----:B--2---:R-:W-:Y:S05]  /*2f680*/  @!P1 NANOSLEEP.SYNCS 0x989680 ;  /* 0x009896800000995d */ /* 0x004fea0003900000 */
[----:B------:R-:W2:Y:S02]  /*2f690*/  @!P1 SYNCS.PHASECHK.TRANS64 P1, [R21+URZ+0x22850], R20 ;  /* 0x02285014150095a7 */ /* 0x000ea4000802007f */
[----:B--2---:R-:W-:Y:S05]  /*2f6a0*/  @!P1 BRA `(.L_x_1960) ;  /* 0xfffffffc00f09947 */ /* 0x004fea000383ffff */
[----:B------:R-:W-:Y:S05]  /*2f6b0*/  BRA `(.L_x_1957) ;  /* 0xfffffe5400ac7947 */ /* 0x000fea000383ffff */
.L_x_1981:
[----:B-1----:R1:W2:Y:S02]  /*2f6c0*/  SYNCS.PHASECHK.TRANS64.TRYWAIT P2, [R0+URZ+0x22830], R3 ;  /* 0x02283003000075a7 */ /* 0x0022a4000804017f */
[----:B--2---:R-:W-:Y:S05]  /*2f6d0*/  @!P2 NANOSLEEP.SYNCS 0x989680 ;  /* 0x009896800000a95d */ /* 0x004fea0003900000 */
[----:B------:R-:W2:Y:S02]  /*2f6e0*/  @!P2 SYNCS.PHASECHK.TRANS64 P2, [R0+URZ+0x22830], R3 ;  /* 0x022830030000a5a7 */ /* 0x000ea4000804007f */
[----:B--2---:R-:W-:Y:S05]  /*2f6f0*/  @!P2 BRA `(.L_x_1981) ;  /* 0xfffffffc00f0a947 */ /* 0x004fea000383ffff */
[----:B------:R-:W-:Y:S05]  /*2f700*/  BRA `(.L_x_1980) ;  /* 0xfffffe9400e07947 */ /* 0x000fea000383ffff */
.L_x_1985:
[----:B-1----:R1:W2:Y:S02]  /*2f710*/  SYNCS.PHASECHK.TRANS64.TRYWAIT P1, [R3+URZ+0x22850], R0 ;  /* 0x02285000030075a7 */ /* 0x0022a4000802017f */
[----:B--2---:R-:W-:Y:S05]  /*2f720*/  @!P1 NANOSLEEP.SYNCS 0x989680 ;  /* 0x009896800000995d */ /* 0x004fea0003900000 */
[----:B------:R-:W2:Y:S02]  /*2f730*/  @!P1 SYNCS.PHASECHK.TRANS64 P1, [R3+URZ+0x22850], R0 ;  /* 0x02285000030095a7 */ /* 0x000ea4000802007f */
[----:B--2---:R-:W-:Y:S05]  /*2f740*/  @!P1 BRA `(.L_x_1985) ;  /* 0xfffffffc00f09947 */ /* 0x004fea000383ffff */
[----:B------:R-:W-:Y:S05]  /*2f750*/  BRA `(.L_x_1982) ;  /* 0xfffffea400047947 */ /* 0x000fea000383ffff */
.L_x_1994:
[----:B-1----:R1:W2:Y:S02]  /*2f760*/  SYNCS.PHASECHK.TRANS64.TRYWAIT P2, [R0+URZ+0x22830], R3 ;  /* 0x02283003000075a7 */ /* 0x0022a4000804017f */
[----:B--2---:R-:W-:Y:S05]  /*2f770*/  @!P2 NANOSLEEP.SYNCS 0x989680 ;  /* 0x009896800000a95d */ /* 0x004fea0003900000 */
[----:B------:R-:W2:Y:S02]  /*2f780*/  @!P2 SYNCS.PHASECHK.TRANS64 P2, [R0+URZ+0x22830], R3 ;  /* 0x022830030000a5a7 */ /* 0x000ea4000804007f */
[----:B--2---:R-:W-:Y:S05]  /*2f790*/  @!P2 BRA `(.L_x_1994) ;  /* 0xfffffffc00f0a947 */ /* 0x004fea000383ffff */
[----:B------:R-:W-:Y:S05]  /*2f7a0*/  BRA `(.L_x_1993) ;  /* 0xfffffec400487947 */ /* 0x000fea000383ffff */
.L_x_1998:
[----:B-1----:R1:W2:Y:S02]  /*2f7b0*/  SYNCS.PHASECHK.TRANS64.TRYWAIT P1, [R3+URZ+0x22850], R0 ;  /* 0x02285000030075a7 */ /* 0x0022a4000802017f */
[----:B--2---:R-:W-:Y:S05]  /*2f7c0*/  @!P1 NANOSLEEP.SYNCS 0x989680 ;  /* 0x009896800000995d */ /* 0x004fea0003900000 */
[----:B------:R-:W2:Y:S02]  /*2f7d0*/  @!P1 SYNCS.PHASECHK.TRANS64 P1, [R3+URZ+0x22850], R0 ;  /* 0x02285000030095a7 */ /* 0x000ea4000802007f */
[----:B--2---:R-:W-:Y:S05]  /*2f7e0*/  @!P1 BRA `(.L_x_1998) ;  /* 0xfffffffc00f09947 */ /* 0x004fea000383ffff */
[----:B------:R-:W-:Y:S05]  /*2f7f0*/  BRA `(.L_x_1995) ;  /* 0xfffffed0006c7947 */ /* 0x000fea000383ffff */
.L_x_2013:
[----:B-1----:R1:W2:Y:S02]  /*2f800*/  SYNCS.PHASECHK.TRANS64.TRYWAIT P1, [R13+URZ+0x22850], R4 ;  /* 0x022850040d0075a7 */ /* 0x0022a4000802017f */
[----:B--2---:R-:W-:Y:S05]  /*2f810*/  @!P1 NANOSLEEP.SYNCS 0x989680 ;  /* 0x009896800000995d */ /* 0x004fea0003900000 */
[----:B------:R-:W2:Y:S02]  /*2f820*/  @!P1 SYNCS.PHASECHK.TRANS64 P1, [R13+URZ+0x22850], R4 ;  /* 0x022850040d0095a7 */ /* 0x000ea4000802007f */
[----:B--2---:R-:W-:Y:S05]  /*2f830*/  @!P1 BRA `(.L_x_2013) ;  /* 0xfffffffc00f09947 */ /* 0x004fea000383ffff */
[----:B------:R-:W-:Y:S05]  /*2f840*/  BRA `(.L_x_2012) ;  /* 0xffffff0c00c87947 */ /* 0x000fea000383ffff */
.L_x_2017:
[----:B------:R-:W-:Y:S01]  /*2f850*/  SEL R123, R15, R72, P0 ;  /* 0x000000480f7b7207 */ /* 0x000fe20000000000 */
[----:B------:R-:W-:Y:S01]  /*2f860*/  IMAD.MOV.U32 R11, RZ, RZ, 0x1c1f ;  /* 0x00001c1fff0b7424 */ /* 0x000fe200078e00ff */
[----:B------:R-:W-:Y:S01]  /*2f870*/  SEL R79, R72, R15, P0 ;  /* 0x0000000f484f7207 */ /* 0x000fe20000000000 */
[----:B------:R-:W-:Y:S01]  /*2f880*/  IMAD.MOV.U32 R15, RZ, RZ, -0x1 ;  /* 0xffffffffff0f7424 */ /* 0x000fe200078e00ff */
[----:B------:R-:W-:Y:S02]  /*2f890*/  SEL R87, R71, R12, P0 ;  /* 0x0000000c47577207 */ /* 0x000fe40000000000 */
[----:B------:R-:W-:Y:S01]  /*2f8a0*/  SEL R59, R12, R71, P0 ;  /* 0x000000470c3b7207 */ /* 0x000fe20000000000 */
[----:B-----5:R-:W-:Y:S01]  /*2f8b0*/  IMAD.MOV.U32 R12, RZ, RZ, R10 ;  /* 0x000000ffff0c7224 */ /* 0x020fe200078e000a */
[----:B------:R-:W-:Y:S02]  /*2f8c0*/  SEL R141, R14, R95, P0 ;  /* 0x0000005f0e8d7207 */ /* 0x000fe40000000000 */
[----:B------:R-:W-:-:S07]  /*2f8d0*/  SEL R51, R95, R14, P0 ;  /* 0x0000000e5f337207 */ /* 0x000fce0000000000 */
[----:B-12---:R-:W-:Y:S05]  /*2f8e0*/  WARPSYNC.COLLECTIVE R15, `(.L_x_2268) ;  /* 0x000000000f087348 */ /* 0x006fea0003c00000 */
[----:B------:R0:W3:Y:S02]  /*2f8f0*/  SHFL.IDX P6, R14, R13, R12, R11 ;  /* 0x0000000c0d0e7389 */ /* 0x0000e400000c000b */
[----:B0123--:R-:W-:Y:S01]  /*2f900*/  ENDCOLLECTIVE ;  /* 0x000000000000791b */ /* 0x00ffe20003800000 */
.L_x_2268:
[----:B------:R-:W-:Y:S02]  /*2f910*/  SEL R137, R68, R69, P0 ;  /* 0x0000004544897207 */ /* 0x000fe40000000000 */
[----:B------:R-:W-:Y:S02]  /*2f920*/  SEL R101, R69, R68, P0 ;  /* 0x0000004445657207 */ /* 0x000fe40000000000 */
[----:B------:R-:W-:Y:S02]  /*2f930*/  SEL R83, R39, R0, P0 ;  /* 0x0000000027537207 */ /* 0x000fe40000000000 */
[----:B------:R-:W-:Y:S02]  /*2f940*/  SEL R69, R0, R39, P0 ;  /* 0x0000002700457207 */ /* 0x000fe40000000000 */
[----:B------:R-:W-:Y:S02]  /*2f950*/  SEL R125, R53, R8, P0 ;  /* 0x00000008357d7207 */ /* 0x000fe40000000000 */
[----:B------:R-:W-:-:S02]  /*2f960*/  SEL R53, R8, R53, P0 ;  /* 0x0000003508357207 */ /* 0x000fc40000000000 */
[----:B------:R-:W-:Y:S01]  /*2f970*/  LOP3.LUT R8, R10, 0x2, RZ, 0x3c, !PT ;  /* 0x000000020a087812 */ /* 0x000fe200078e3cff */
[----:B------:R-:W-:Y:S01]  /*2f980*/  IMAD.MOV.U32 R13, RZ, RZ, R21 ;  /* 0x000000ffff0d7224 */ /* 0x000fe200078e0015 */
[----:B------:R-:W-:Y:S02]  /*2f990*/  SEL R143, R40, R37, P0 ;  /* 0x00000025288f7207 */ /* 0x000fe40000000000 */
        /* <DEDUP_REMOVED lines=9> */
.L_x_2269:
        /* <DEDUP_REMOVED lines=19> */
.L_x_2270:
        /* <DEDUP_REMOVED lines=18> */
.L_x_2271:
        /* <DEDUP_REMOVED lines=19> */
.L_x_2272:
[----:B------:R-:W-:Y:S02]  /*2fdb0*/  SEL R25, R25, R86, P0 ;  /* 0x0000005619197207 */ /* 0x000fe40000000000 */
[----:B------:R-:W-:Y:S02]  /*2fdc0*/  SEL R37, R4, R33, P0 ;  /* 0x0000002104257207 */ /* 0x000fe40000000000 */
[----:B------:R-:W-:Y:S02]  /*2fdd0*/  SEL R33, R33, R4, P0 ;  /* 0x0000000421217207 */ /* 0x000fe40000000000 */
[----:B------:R-:W-:Y:S02]  /*2fde0*/  SEL R3, R0, R5, P0 ;  /* 0x0000000500037207 */ /* 0x000fe40000000000 */
[----:B------:R-:W-:Y:S02]  /*2fdf0*/  SEL R5, R5, R0, P0 ;  /* 0x0000000005057207 */ /* 0x000fe40000000000 */
[----:B------:R-:W-:-:S02]  /*2fe00*/  SEL R90, R21, R2, P0 ;  /* 0x00000002155a7207 */ /* 0x000fc40000000000 */
[----:B------:R-:W-:Y:S01]  /*2fe10*/  SEL R92, R2, R21, P0 ;  /* 0x00000015025c7207 */ /* 0x000fe20000000000 */
[----:B------:R-:W-:Y:S02]  /*2fe20*/  IMAD.MOV.U32 R13, RZ, RZ, R141 ;  /* 0x000000ffff0d7224 */ /* 0x000fe400078e008d */
[----:B------:R-:W-:-:S07]  /*2fe30*/  IMAD.MOV.U32 R6, RZ, RZ, R14 ;  /* 0x000000ffff067224 */ /* 0x000fce00078e000e */
[----:B------:R-:W-:Y:S05]  /*2fe40*/  WARPSYNC.COLLECTIVE R15, `(.L_x_2273) ;  /* 0x000000000f087348 */ /* 0x000fea0003c00000 */
[----:B------:R0:W1:Y:S02]  /*2fe50*/  SHFL.IDX P6, R14, R13, R12, R11 ;  /* 0x0000000c0d0e7389 */ /* 0x00006400000c000b */
[----:B01----:R-:W-:Y:S01]  /*2fe60*/  ENDCOLLECTIVE ;  /* 0x000000000000791b */ /* 0x003fe20003800000 */
.L_x_2273:
[----:B------:R-:W-:Y:S02]  /*2fe70*/  IMAD.MOV.U32 R13, RZ, RZ, R49 ;  /* 0x000000ffff0d7224 */ /* 0x000fe400078e0031 */
[----:B------:R-:W-:Y:S02]  /*2fe80*/  IMAD.MOV.U32 R12, RZ, RZ, R8 ;  /* 0x000000ffff0c7224 */ /* 0x000fe400078e0008 */
[----:B------:R-:W-:-:S07]  /*2fe90*/  IMAD.MOV.U32 R20, RZ, RZ, R14 ;  /* 0x000000ffff147224 */ /* 0x000fce00078e000e */
[----:B------:R-:W-:Y:S05]  /*2fea0*/  WARPSYNC.COLLECTIVE R15, `(.L_x_2274) ;  /* 0x000000000f087348 */ /* 0x000fea0003c00000 */
[----:B------:R0:W1:Y:S02]  /*2feb0*/  SHFL.IDX P6, R14, R13, R12, R11 ;  /* 0x0000000c0d0e7389 */ /* 0x00006400000c000b */
[----:B01----:R-:W-:Y:S01]  /*2fec0*/  ENDCOLLECTIVE ;  /* 0x000000000000791b */ /* 0x003fe20003800000 */
.L_x_2274:
[----:B------:R-:W-:Y:S02]  /*2fed0*/  IMAD.MOV.U32 R13, RZ, RZ, R51 ;  /* 0x000000ffff0d7224 */ /* 0x000fe400078e0033 */
[----:B------:R-:W-:-:S07]  /*2fee0*/  IMAD.MOV.U32 R49, RZ, RZ, R14 ;  /* 0x000000ffff317224 */ /* 0x000fce00078e000e */
[----:B------:R-:W-:Y:S05]  /*2fef0*/  WARPSYNC.COLLECTIVE R15, `(.L_x_2275) ;  /* 0x000000000f087348 */ /* 0x000fea0003c00000 */
[----:B------:R0:W1:Y:S02]  /*2ff00*/  SHFL.IDX P6, R14, R13, R12, R11 ;  /* 0x0000000c0d0e7389 */ /* 0x00006400000c000b */
[----:B01----:R-:W-:Y:S01]  /*2ff10*/  ENDCOLLECTIVE ;  /* 0x000000000000791b */ /* 0x003fe20003800000 */
.L_x_2275:
[----:B------:R-:W-:Y:S02]  /*2ff20*/  IMAD.MOV.U32 R13, RZ, RZ, R125 ;  /* 0x000000ffff0d7224 */ /* 0x000fe400078e007d */
[----:B------:R-:W-:Y:S02]  /*2ff30*/  IMAD.MOV.U32 R12, RZ, RZ, R10 ;  /* 0x000000ffff0c7224 */ /* 0x000fe400078e000a */
[----:B------:R-:W-:-:S07]  /*2ff40*/  IMAD.MOV.U32 R51, RZ, RZ, R14 ;  /* 0x000000ffff337224 */ /* 0x000fce00078e000e */
[----:B------:R-:W-:Y:S05]  /*2ff50*/  WARPSYNC.COLLECTIVE R15, `(.L_x_2276) ;  /* 0x000000000f087348 */ /* 0x000fea0003c00000 */
[----:B------:R0:W1:Y:S02]  /*2ff60*/  SHFL.IDX P6, R14, R13, R12, R11 ;  /* 0x0000000c0d0e7389 */ /* 0x00006400000c000b */
[----:B01----:R-:W-:Y:S01]  /*2ff70*/  ENDCOLLECTIVE ;  /* 0x000000000000791b */ /* 0x003fe20003800000 */
.L_x_2276:
[----:B------:R-:W-:Y:S02]  /*2ff80*/  SEL R94, R20, R51, P0 ;  /* 0x00000033145e7207 */ /* 0x000fe40000000000 */
[----:B------:R-:W-:Y:S01]  /*2ff90*/  SEL R96, R51, R20, P0 ;  /* 0x0000001433607207 */ /* 0x000fe20000000000 */
[----:B------:R-:W-:Y:S01]  /*2ffa0*/  IMAD.MOV.U32 R13, RZ, RZ, R121 ;  /* 0x000000ffff0d7224 */ /* 0x000fe200078e0079 */
[----:B------:R-:W-:Y:S01]  /*2ffb0*/  SEL R121, R49, R6, P0 ;  /* 0x0000000631797207 */ /* 0x000fe20000000000 */
[----:B------:R-:W-:-:S07]  /*2ffc0*/  IMAD.MOV.U32 R24, RZ, RZ, R14 ;  /* 0x000000ffff187224 */ /* 0x000fce00078e000e */
[----:B------:R-:W-:Y:S05]  /*2ffd0*/  WARPSYNC.COLLECTIVE R15, `(.L_x_2277) ;  /* 0x000000000f087348 */ /* 0x000fea0003c00000 */
[----:B------:R0:W1:Y:S02]  /*2ffe0*/  SHFL.IDX P6, R14, R13, R12, R11 ;  /* 0x0000000c0d0e7389 */ /* 0x00006400000c000b */
[----:B01----:R-:W-:Y:S01]  /*2fff0*/  ENDCOLLECTIVE ;  /* 0x000000000000791b */ /* 0x003fe20003800000 */
.L_x_2277:
[----:B------:R-:W-:Y:S02]  /*30000*/  IMAD.MOV.U32 R13, RZ, RZ, R53 ;  /* 0x000000ffff0d7224 */ /* 0x000fe400078e0035 */
[----:B------:R-:W-:Y:S02]  /*30010*/  IMAD.MOV.U32 R12, RZ, RZ, R8 ;  /* 0x000000ffff0c7224 */ /* 0x000fe400078e0008 */
[----:B------:R-:W-:-:S07]  /*30020*/  IMAD.MOV.U32 R26, RZ, RZ, R14 ;  /* 0x000000ffff1a7224 */ /* 0x000fce00078e000e */
[----:B------:R-:W-:Y:S05]  /*30030*/  WARPSYNC.COLLECTIVE R15, `(.L_x_2278) ;  /* 0x000000000f087348 */ /* 0x000fea0003c00000 */
[----:B------:R0:W1:Y:S02]  /*30040*/  SHFL.IDX P6, R14, R13, R12, R11 ;  /* 0x0000000c0d0e7389 */ /* 0x00006400000c000b */
[----:B01----:R-:W-:Y:S01]  /*30050*/  ENDCOLLECTIVE ;  /* 0x000000000000791b */ /* 0x003fe20003800000 */
.L_x_2278:
[----:B------:R-:W-:Y:S02]  /*30060*/  IMAD.MOV.U32 R13, RZ, RZ, R91 ;  /* 0x000000ffff0d7224 */ /* 0x000fe400078e005b */
[----:B------:R-:W-:-:S07]  /*30070*/  IMAD.MOV.U32 R53, RZ, RZ, R14 ;  /* 0x000000ffff357224 */ /* 0x000fce00078e000e */
[----:B------:R-:W-:Y:S05]  /*30080*/  WARPSYNC.COLLECTIVE R15, `(.L_x_2279) ;  /* 0x000000000f087348 */ /* 0x000fea0003c00000 */
[----:B------:R0:W1:Y:S02]  /*30090*/  SHFL.IDX P6, R14, R13, R12, R11 ;  /* 0x0000000c0d0e7389 */ /* 0x00006400000c000b */
[----:B01----:R-:W-:Y:S01]  /*300a0*/  ENDCOLLECTIVE ;  /* 0x000000000000791b */ /* 0x003fe20003800000 */
.L_x_2279:
[----:B------:R-:W-:Y:S01]  /*300b0*/  SEL R125, R24, R53, P0 ;  /* 0x00000035187d7207 */ /* 0x000fe20000000000 */
[----:B------:R-:W-:Y:S01]  /*300c0*/  IMAD.MOV.U32 R13, RZ, RZ, R119 ;  /* 0x000000ffff0d7224 */ /* 0x000fe200078e0077 */
[----:B------:R-:W-:Y:S01]  /*300d0*/  SEL R119, R6, R49, P0 ;  /* 0x0000003106777207 */ /* 0x000fe20000000000 */
[----:B------:R-:W-:Y:S02]  /*300e0*/  IMAD.MOV.U32 R12, RZ, RZ, R10 ;  /* 0x000000ffff0c7224 */ /* 0x000fe400078e000a */
[----:B------:R-:W-:-:S07]  /*300f0*/  IMAD.MOV.U32 R91, RZ, RZ, R14 ;  /* 0x000000ffff5b7224 */ /* 0x000fce00078e000e */
[----:B------:R-:W-:Y:S05]  /*30100*/  WARPSYNC.COLLECTIVE R15, `(.L_x_2280) ;  /* 0x000000000f087348 */ /* 0x000fea0003c00000 */
[----:B------:R0:W1:Y:S02]  /*30110*/  SHFL.IDX P6, R14, R13, R12, R11 ;  /* 0x0000000c0d0e7389 */ /* 0x00006400000c000b */
[----:B01----:R-:W-:Y:S01]  /*30120*/  ENDCOLLECTIVE ;  /* 0x000000000000791b */ /* 0x003fe20003800000 */
.L_x_2280:
[----:B------:R-:W-:Y:S02]  /*30130*/  SEL R0, R26, R91, P0 ;  /* 0x0000005b1a007207 */ /* 0x000fe40000000000 */
[----:B------:R-:W-:Y:S01]  /*30140*/  SEL R6, R91, R26, P0 ;  /* 0x0000001a5b067207 */ /* 0x000fe20000000000 */
[----:B------:R-:W-:Y:S02]  /*30150*/  IMAD.MOV.U32 R13, RZ, RZ, R95 ;  /* 0x000000ffff0d7224 */ /* 0x000fe400078e005f */
[----:B------:R-:W-:-:S07]  /*30160*/  IMAD.MOV.U32 R28, RZ, RZ, R14 ;  /* 0x000000ffff1c7224 */ /* 0x000fce00078e000e */
[----:B------:R-:W-:Y:S05]  /*30170*/  WARPSYNC.COLLECTIVE R15, `(.L_x_2281) ;  /* 0x000000000f087348 */ /* 0x000fea0003c00000 */
[----:B------:R0:W1:Y:S02]  /*30180*/  SHFL.IDX P6, R14, R13, R12, R11 ;  /* 0x0000000c0d0e7389 */ /* 0x00006400000c000b */
[----:B01----:R-:W-:Y:S01]  /*30190*/  ENDCOLLECTIVE ;  /* 0x000000000000791b */ /* 0x003fe20003800000 */
.L_x_2281:
[----:B------:R-:W-:Y:S02]  /*301a0*/  IMAD.MOV.U32 R13, RZ, RZ, R93 ;  /* 0x000000ffff0d7224 */ /* 0x000fe400078e005d */
[----:B------:R-:W-:Y:S02]  /*301b0*/  IMAD.MOV.U32 R12, RZ, RZ, R8 ;  /* 0x000000ffff0c7224 */ /* 0x000fe400078e0008 */
[----:B------:R-:W-:-:S07]  /*301c0*/  IMAD.MOV.U32 R30, RZ, RZ, R14 ;  /* 0x000000ffff1e7224 */ /* 0x000fce00078e000e */
[----:B------:R-:W-:Y:S05]  /*301d0*/  WARPSYNC.COLLECTIVE R15, `(.L_x_2282) ;  /* 0x000000000f087348 */ /* 0x000fea0003c00000 */
[----:B------:R0:W1:Y:S02]  /*301e0*/  SHFL.IDX P6, R14, R13, R12, R11 ;  /* 0x0000000c0d0e7389 */ /* 0x00006400000c000b */
[----:B01----:R-:W-:Y:S01]  /*301f0*/  ENDCOLLECTIVE ;  /* 0x000000000000791b */ /* 0x003fe20003800000 */
.L_x_2282:
[----:B------:R-:W-:Y:S01]  /*30200*/  IMAD.MOV.U32 R13, RZ, RZ, R7 ;  /* 0x000000ffff0d7224 */ /* 0x000fe200078e0007 */
[----:B------:R-:W-:Y:S01]  /*30210*/  SEL R7, R53, R24, P0 ;  /* 0x0000001835077207 */ /* 0x000fe20000000000 */
[----:B------:R-:W-:-:S07]  /*30220*/  IMAD.MOV.U32 R93, RZ, RZ, R14 ;  /* 0x000000ffff5d7224 */ /* 0x000fce00078e000e */
[----:B------:R-:W-:Y:S05]  /*30230*/  WARPSYNC.COLLECTIVE R15, `(.L_x_2283) ;  /* 0x000000000f087348 */ /* 0x000fea0003c00000 */
[----:B------:R0:W1:Y:S02]  /*30240*/  SHFL.IDX P6, R14, R13, R12, R11 ;  /* 0x0000000c0d0e7389 */ /* 0x00006400000c000b */
[----:B01----:R-:W-:Y:S01]  /*30250*/  ENDCOLLECTIVE ;  /* 0x000000000000791b */ /* 0x003fe20003800000 */
.L_x_2283:
[----:B------:R-:W-:Y:S01]  /*30260*/  SEL R21, R28, R93, P0 ;  /* 0x0000005d1c157207 */ /* 0x000fe20000000000 */
[----:B------:R-:W-:Y:S02]  /*30270*/  IMAD.MOV.U32 R13, RZ, RZ, R139 ;  /* 0x000000ffff0d7224 */ /* 0x000fe400078e008b */
[----:B------:R-:W-:Y:S02]  /*30280*/  IMAD.MOV.U32 R12, RZ, RZ, R10 ;  /* 0x000000ffff0c7224 */ /* 0x000fe400078e000a */
[----:B------:R-:W-:-:S07]  /*30290*/  IMAD.MOV.U32 R95, RZ, RZ, R14 ;  /* 0x000000ffff5f7224 */ /* 0x000fce00078e000e */
[----:B------:R-:W-:Y:S05]  /*302a0*/  WARPSYNC.COLLECTIVE R15, `(.L_x_2284) ;  /* 0x000000000f087348 */ /* 0x000fea0003c00000 */
[----:B------:R0:W1:Y:S02]  /*302b0*/  SHFL.IDX P6, R14, R13, R12, R11 ;  /* 0x0000000c0d0e7389 */ /* 0x00006400000c000b */
[----:B01----:R-:W-:Y:S01]  /*302c0*/  ENDCOLLECTIVE ;  /* 0x000000000000791b */ /* 0x003fe20003800000 */
.L_x_2284:
[----:B------:R-:W-:Y:S02]  /*302d0*/  SEL R20, R30, R95, P0 ;  /* 0x0000005f1e147207 */ /* 0x000fe40000000000 */
[----:B------:R-:W-:Y:S01]  /*302e0*/  SEL R2, R95, R30, P0 ;  /* 0x0000001e5f027207 */ /* 0x000fe20000000000 */
[----:B------:R-:W-:Y:S02]  /*302f0*/  IMAD.MOV.U32 R13, RZ, RZ, R99 ;  /* 0x000000ffff0d7224 */ /* 0x000fe400078e0063 */
[----:B------:R-:W-:-:S07]  /*30300*/  IMAD.MOV.U32 R32, RZ, RZ, R14 ;  /* 0x000000ffff207224 */ /* 0x000fce00078e000e */
[----:B------:R-:W-:Y:S05]  /*30310*/  WARPSYNC.COLLECTIVE R15, `(.L_x_2285) ;  /* 0x000000000f087348 */ /* 0x000fea0003c00000 */
[----:B------:R0:W1:Y:S02]  /*30320*/  SHFL.IDX P6, R14, R13, R12, R11 ;  /* 0x0000000c0d0e7389 */ /* 0x00006400000c000b */
[----:B01----:R-:W-:Y:S01]  /*30330*/  ENDCOLLECTIVE ;  /* 0x000000000000791b */ /* 0x003fe20003800000 */
.L_x_2285:
[----:B------:R-:W-:Y:S02]  /*30340*/  IMAD.MOV.U32 R13, RZ, RZ, R97 ;  /* 0x000000ffff0d7224 */ /* 0x000fe400078e0061 */
[----:B------:R-:W-:Y:S02]  /*30350*/  IMAD.MOV.U32 R12, RZ, RZ, R8 ;  /* 0x000000ffff0c7224 */ /* 0x000fe400078e0008 */
[----:B------:R-:W-:-:S07]  /*30360*/  IMAD.MOV.U32 R44, RZ, RZ, R14 ;  /* 0x000000ffff2c7224 */ /* 0x000fce00078e000e */
[----:B------:R-:W-:Y:S05]  /*30370*/  WARPSYNC.COLLECTIVE R15, `(.L_x_2286) ;  /* 0x000000000f087348 */ /* 0x000fea0003c00000 */
[----:B------:R0:W1:Y:S02]  /*30380*/  SHFL.IDX P6, R14, R13, R12, R11 ;  /* 0x0000000c0d0e7389 */ /* 0x00006400000c000b */
[----:B01----:R-:W-:Y:S01]  /*30390*/  ENDCOLLECTIVE ;  /* 0x000000000000791b */ /* 0x003fe20003800000 */
.L_x_2286:
[----:B------:R-:W-:Y:S01]  /*303a0*/  IMAD.MOV.U32 R13, RZ, RZ, R41 ;  /* 0x000000ffff0d7224 */ /* 0x000fe200078e0029 */
[----:B------:R-:W-:Y:S01]  /*303b0*/  SEL R41, R93, R28, P0 ;  /* 0x0000001c5d297207 */ /* 0x000fe20000000000 */
[----:B------:R-:W-:-:S07]  /*303c0*/  IMAD.MOV.U32 R97, RZ, RZ, R14 ;  /* 0x000000ffff617224 */ /* 0x000fce00078e000e */
[----:B------:R-:W-:Y:S05]  /*303d0*/  WARPSYNC.COLLECTIVE R15, `(.L_x_2287) ;  /* 0x000000000f087348 */ /* 0x000fea0003c00000 */
[----:B------:R0:W1:Y:S02]  /*303e0*/  SHFL.IDX P6, R14, R13, R12, R11 ;  /* 0x0000000c0d0e7389 */ /* 0x00006400000c000b */
[----:B01----:R-:W-:Y:S01]  /*303f0*/  ENDCOLLECTIVE ;  /* 0x000000000000791b */ /* 0x003fe20003800000 */
.L_x_2287:
[----:B------:R-:W-:Y:S02]  /*30400*/  IMAD.MOV.U32 R13, RZ, RZ, R137 ;  /* 0x000000ffff0d7224 */ /* 0x000fe400078e0089 */
[----:B------:R-:W-:Y:S02]  /*30410*/  IMAD.MOV.U32 R12, RZ, RZ, R10 ;  /* 0x000000ffff0c7224 */ /* 0x000fe400078e000a */
[----:B------:R-:W-:-:S07]  /*30420*/  IMAD.MOV.U32 R99, RZ, RZ, R14 ;  /* 0x000000ffff637224 */ /* 0x000fce00078e000e */
[----:B------:R-:W-:Y:S05]  /*30430*/  WARPSYNC.COLLECTIVE R15, `(.L_x_2288) ;  /* 0x000000000f087348 */ /* 0x000fea0003c00000 */
[----:B------:R0:W1:Y:S02]  /*30440*/  SHFL.IDX P6, R14, R13, R12, R11 ;  /* 0x0000000c0d0e7389 */ /* 0x00006400000c000b */
[----:B01----:R-:W-:Y:S01]  /*30450*/  ENDCOLLECTIVE ;  /* 0x000000000000791b */ /* 0x003fe20003800000 */
.L_x_2288:
[----:B------:R-:W-:Y:S02]  /*30460*/  SEL R42, R44, R99, P0 ;  /* 0x000000632c2a7207 */ /* 0x000fe40000000000 */
[----:B------:R-:W-:Y:S01]  /*30470*/  SEL R44, R99, R44, P0 ;  /* 0x0000002c632c7207 */ /* 0x000fe20000000000 */
[----:B------:R-:W-:Y:S02]  /*30480*/  IMAD.MOV.U32 R13, RZ, RZ, R103 ;  /* 0x000000ffff0d7224 */ /* 0x000fe400078e0067 */
[----:B------:R-:W-:-:S07]  /*30490*/  IMAD.MOV.U32 R34, RZ, RZ, R14 ;  /* 0x000000ffff227224 */ /* 0x000fce00078e000e */
[----:B------:R-:W-:Y:S05]  /*304a0*/  WARPSYNC.COLLECTIVE R15, `(.L_x_2289) ;  /* 0x000000000f087348 */ /* 0x000fea0003c00000 */
[----:B------:R0:W1:Y:S02]  /*304b0*/  SHFL.IDX P6, R14, R13, R12, R11 ;  /* 0x0000000c0d0e7389 */ /* 0x00006400000c000b */
[----:B01----:R-:W-:Y:S01]  /*304c0*/  ENDCOLLECTIVE ;  /* 0x000000000000791b */ /* 0x003fe20003800000 */
.L_x_2289:
[----:B------:R-:W-:Y:S02]  /*304d0*/  IMAD.MOV.U32 R13, RZ, RZ, R101 ;  /* 0x000000ffff0d7224 */ /* 0x000fe400078e0065 */
[----:B------:R-:W-:Y:S02]  /*304e0*/  IMAD.MOV.U32 R12, RZ, RZ, R8 ;  /* 0x000000ffff0c7224 */ /* 0x000fe400078e0008 */
[----:B------:R-:W-:-:S07]  /*304f0*/  IMAD.MOV.U32 R46, RZ, RZ, R14 ;  /* 0x000000ffff2e7224 */ /* 0x000fce00078e000e */
[----:B------:R-:W-:Y:S05]  /*30500*/  WARPSYNC.COLLECTIVE R15, `(.L_x_2290) ;  /* 0x000000000f087348 */ /* 0x000fea0003c00000 */
[----:B------:R0:W1:Y:S02]  /*30510*/  SHFL.IDX P6, R14, R13, R12, R11 ;  /* 0x0000000c0d0e7389 */ /* 0x00006400000c000b */
[----:B01----:R-:W-:Y:S01]  /*30520*/  ENDCOLLECTIVE ;  /* 0x000000000000791b */ /* 0x003fe20003800000 */
.L_x_2290:
[----:B------:R-:W-:Y:S01]  /*30530*/  IMAD.MOV.U32 R13, RZ, RZ, R43 ;  /* 0x000000ffff0d7224 */ /* 0x000fe200078e002b */
[----:B------:R-:W-:Y:S01]  /*30540*/  SEL R43, R32, R97, P0 ;  /* 0x00000061202b7207 */ /* 0x000fe20000000000 */
[----:B------:R-:W-:-:S07]  /*30550*/  IMAD.MOV.U32 R101, RZ, RZ, R14 ;  /* 0x000000ffff657224 */ /* 0x000fce00078e000e */
[----:B------:R-:W-:Y:S05]  /*30560*/  WARPSYNC.COLLECTIVE R15, `(.L_x_2291) ;  /* 0x000000000f087348 */ /* 0x000fea0003c00000 */
[----:B------:R0:W1:Y:S02]  /*30570*/  SHFL.IDX P6, R14, R13, R12, R11 ;  /* 0x0000000c0d0e7389 */ /* 0x00006400000c000b */
[----:B01----:R-:W-:Y:S01]  /*30580*/  ENDCOLLECTIVE ;  /* 0x000000000000791b */ /* 0x003fe20003800000 */
.L_x_2291:
[----:B------:R-:W-:Y:S01]  /*30590*/  SEL R49, R101, R34, P0 ;  /* 0x0000002265317207 */ /* 0x000fe20000000000 */
[----:B------:R-:W-:Y:S02]  /*305a0*/  IMAD.MOV.U32 R13, RZ, RZ, R135 ;  /* 0x000000ffff0d7224 */ /* 0x000fe400078e0087 */
[----:B------:R-:W-:Y:S02]  /*305b0*/  IMAD.MOV.U32 R12, RZ, RZ, R10 ;  /* 0x000000ffff0c7224 */ /* 0x000fe400078e000a */
[----:B------:R-:W-:-:S07]  /*305c0*/  IMAD.MOV.U32 R103, RZ, RZ, R14 ;  /* 0x000000ffff677224 */ /* 0x000fce00078e000e */
[----:B------:R-:W-:Y:S05]  /*305d0*/  WARPSYNC.COLLECTIVE R15, `(.L_x_2292) ;  /* 0x000000000f087348 */ /* 0x000fea0003c00000 */
[----:B------:R0:W1:Y:S02]  /*305e0*/  SHFL.IDX P6, R14, R13, R12, R11 ;  /* 0x0000000c0d0e7389 */ /* 0x00006400000c000b */
[----:B01----:R-:W-:Y:S01]  /*305f0*/  ENDCOLLECTIVE ;  /* 0x000000000000791b */ /* 0x003fe20003800000 */
.L_x_2292:
[----:B------:R-:W-:Y:S02]  /*30600*/  SEL R40, R46, R103, P0 ;  /* 0x000000672e287207 */ /* 0x000fe40000000000 */
[----:B------:R-:W-:Y:S01]  /*30610*/  SEL R46, R103, R46, P0 ;  /* 0x0000002e672e7207 */ /* 0x000fe20000000000 */
[----:B------:R-:W-:Y:S02]  /*30620*/  IMAD.MOV.U32 R13, RZ, RZ, R107 ;  /* 0x000000ffff0d7224 */ /* 0x000fe400078e006b */
[----:B------:R-:W-:-:S07]  /*30630*/  IMAD.MOV.U32 R36, RZ, RZ, R14 ;  /* 0x000000ffff247224 */ /* 0x000fce00078e000e */
[----:B------:R-:W-:Y:S05]  /*30640*/  WARPSYNC.COLLECTIVE R15, `(.L_x_2293) ;  /* 0x000000000f087348 */ /* 0x000fea0003c00000 */
[----:B------:R0:W1:Y:S02]  /*30650*/  SHFL.IDX P6, R14, R13, R12, R11 ;  /* 0x0000000c0d0e7389 */ /* 0x00006400000c000b */
[----:B01----:R-:W-:Y:S01]  /*30660*/  ENDCOLLECTIVE ;  /* 0x000000000000791b */ /* 0x003fe20003800000 */
.L_x_2293:
[----:B------:R-:W-:Y:S02]  /*30670*/  IMAD.MOV.U32 R13, RZ, RZ, R105 ;  /* 0x000000ffff0d7224 */ /* 0x000fe400078e0069 */
[----:B------:R-:W-:Y:S02]  /*30680*/  IMAD.MOV.U32 R12, RZ, RZ, R8 ;  /* 0x000000ffff0c7224 */ /* 0x000fe400078e0008 */
[----:B------:R-:W-:-:S07]  /*30690*/  IMAD.MOV.U32 R38, RZ, RZ, R14 ;  /* 0x000000ffff267224 */ /* 0x000fce00078e000e */
[----:B------:R-:W-:Y:S05]  /*306a0*/  WARPSYNC.COLLECTIVE R15, `(.L_x_2294) ;  /* 0x000000000f087348 */ /* 0x000fea0003c00000 */
[----:B------:R0:W1:Y:S02]  /*306b0*/  SHFL.IDX P6, R14, R13, R12, R11 ;  /* 0x0000000c0d0e7389 */ /* 0x00006400000c000b */
[----:B01----:R-:W-:Y:S01]  /*306c0*/  ENDCOLLECTIVE ;  /* 0x000000000000791b */ /* 0x003fe20003800000 */
.L_x_2294:
[----:B------:R-:W-:Y:S01]  /*306d0*/  IMAD.MOV.U32 R13, RZ, RZ, R45 ;  /* 0x000000ffff0d7224 */ /* 0x000fe200078e002d */
[----:B------:R-:W-:Y:S01]  /*306e0*/  SEL R45, R97, R32, P0 ;  /* 0x00000020612d7207 */ /* 0x000fe20000000000 */
[----:B------:R-:W-:-:S07]  /*306f0*/  IMAD.MOV.U32 R105, RZ, RZ, R14 ;  /* 0x000000ffff697224 */ /* 0x000fce00078e000e */
[----:B------:R-:W-:Y:S05]  /*30700*/  WARPSYNC.COLLECTIVE R15, `(.L_x_2295) ;  /* 0x000000000f087348 */ /* 0x000fea0003c00000 */
[----:B------:R0:W1:Y:S02]  /*30710*/  SHFL.IDX P6, R14, R13, R12, R11 ;  /* 0x0000000c0d0e7389 */ /* 0x00006400000c000b */
[----:B01----:R-:W-:Y:S01]  /*30720*/  ENDCOLLECTIVE ;  /* 0x000000000000791b */ /* 0x003fe20003800000 */
.L_x_2295:
        /* <DEDUP_REMOVED lines=8> */
.L_x_2296:
[----:B------:R-:W-:Y:S02]  /*307b0*/  SEL R48, R38, R107, P0 ;  /* 0x0000006b26307207 */ /* 0x000fe40000000000 */
[----:B------:R-:W-:Y:S01]  /*307c0*/  SEL R110, R107, R38, P0 ;  /* 0x000000266b6e7207 */ /* 0x000fe20000000000 */
[----:B------:R-:W-:Y:S02]  /*307d0*/  IMAD.MOV.U32 R13, RZ, RZ, R131 ;  /* 0x000000ffff0d7224 */ /* 0x000fe400078e0083 */
[----:B------:R-:W-:-:S07]  /*307e0*/  IMAD.MOV.U32 R50, RZ, RZ, R14 ;  /* 0x000000ffff327224 */ /* 0x000fce00078e000e */
[----:B------:R-:W-:Y:S05]  /*307f0*/  WARPSYNC.COLLECTIVE R15, `(.L_x_2297) ;  /* 0x000000000f087348 */ /* 0x000fea0003c00000 */
[----:B------:R0:W1:Y:S02]  /*30800*/  SHFL.IDX P6, R14, R13, R12, R11 ;  /* 0x0000000c0d0e7389 */ /* 0x00006400000c000b */
[----:B01----:R-:W-:Y:S01]  /*30810*/  ENDCOLLECTIVE ;  /* 0x000000000000791b */ /* 0x003fe20003800000 */
.L_x_2297:
[----:B------:R-:W-:Y:S02]  /*30820*/  IMAD.MOV.U32 R13, RZ, RZ, R109 ;  /* 0x000000ffff0d7224 */ /* 0x000fe400078e006d */
[----:B------:R-:W-:Y:S02]  /*30830*/  IMAD.MOV.U32 R12, RZ, RZ, R8 ;  /* 0x000000ffff0c7224 */ /* 0x000fe400078e0008 */
[----:B------:R-:W-:-:S07]  /*30840*/  IMAD.MOV.U32 R52, RZ, RZ, R14 ;  /* 0x000000ffff347224 */ /* 0x000fce00078e000e */
[----:B------:R-:W-:Y:S05]  /*30850*/  WARPSYNC.COLLECTIVE R15, `(.L_x_2298) ;  /* 0x000000000f087348 */ /* 0x000fea0003c00000 */
[----:B------:R0:W1:Y:S02]  /*30860*/  SHFL.IDX P6, R14, R13, R12, R11 ;  /* 0x0000000c0d0e7389 */ /* 0x00006400000c000b */
[----:B01----:R-:W-:Y:S01]  /*30870*/  ENDCOLLECTIVE ;  /* 0x000000000000791b */ /* 0x003fe20003800000 */
.L_x_2298:
[----:B------:R-:W-:Y:S02]  /*30880*/  IMAD.MOV.U32 R13, RZ, RZ, R111 ;  /* 0x000000ffff0d7224 */ /* 0x000fe400078e006f */
[----:B------:R-:W-:-:S07]  /*30890*/  IMAD.MOV.U32 R109, RZ, RZ, R14 ;  /* 0x000000ffff6d7224 */ /* 0x000fce00078e000e */
[----:B------:R-:W-:Y:S05]  /*308a0*/  WARPSYNC.COLLECTIVE R15, `(.L_x_2299) ;  /* 0x000000000f087348 */ /* 0x000fea0003c00000 */
[----:B------:R0:W1:Y:S02]  /*308b0*/  SHFL.IDX P6, R14, R13, R12, R11 ;  /* 0x0000000c0d0e7389 */ /* 0x00006400000c000b */
[----:B01----:R-:W-:Y:S01]  /*308c0*/  ENDCOLLECTIVE ;  /* 0x000000000000791b */ /* 0x003fe20003800000 */
.L_x_2299:
        /* <DEDUP_REMOVED lines=8> */
.L_x_2300:
[----:B------:R-:W-:Y:S02]  /*30950*/  SEL R112, R52, R111, P0 ;  /* 0x0000006f34707207 */ /* 0x000fe40000000000 */
[----:B------:R-:W-:Y:S01]  /*30960*/  SEL R114, R111, R52, P0 ;  /* 0x000000346f727207 */ /* 0x000fe20000000000 */
[----:B------:R-:W-:Y:S02]  /*30970*/  IMAD.MOV.U32 R13, RZ, RZ, R115 ;  /* 0x000000ffff0d7224 */ /* 0x000fe400078e0073 */
[----:B------:R-:W-:-:S07]  /*30980*/  IMAD.MOV.U32 R54, RZ, RZ, R14 ;  /* 0x000000ffff367224 */ /* 0x000fce00078e000e */
[----:B------:R-:W-:Y:S05]  /*30990*/  WARPSYNC.COLLECTIVE R15, `(.L_x_2301) ;  /* 0x000000000f087348 */ /* 0x000fea0003c00000 */
[----:B------:R0:W1:Y:S02]  /*309a0*/  SHFL.IDX P6, R14, R13, R12, R11 ;  /* 0x0000000c0d0e7389 */ /* 0x00006400000c000b */
[----:B01----:R-:W-:Y:S01]  /*309b0*/  ENDCOLLECTIVE ;  /* 0x000000000000791b */ /* 0x003fe20003800000 */
.L_x_2301:
[----:B------:R-:W-:Y:S02]  /*309c0*/  IMAD.MOV.U32 R13, RZ, RZ, R113 ;  /* 0x000000ffff0d7224 */ /* 0x000fe400078e0071 */
[----:B------:R-:W-:Y:S02]  /*309d0*/  IMAD.MOV.U32 R12, RZ, RZ, R8 ;  /* 0x000000ffff0c7224 */ /* 0x000fe400078e0008 */
[----:B------:R-:W-:-:S07]  /*309e0*/  IMAD.MOV.U32 R56, RZ, RZ, R14 ;  /* 0x000000ffff387224 */ /* 0x000fce00078e000e */
[----:B------:R-:W-:Y:S05]  /*309f0*/  WARPSYNC.COLLECTIVE R15, `(.L_x_2302) ;  /* 0x000000000f087348 */ /* 0x000fea0003c00000 */
[----:B------:R0:W1:Y:S02]  /*30a00*/  SHFL.IDX P6, R14, R13, R12, R11 ;  /* 0x0000000c0d0e7389 */ /* 0x00006400000c000b */
[----:B01----:R-:W-:Y:S01]  /*30a10*/  ENDCOLLECTIVE ;  /* 0x000000000000791b */ /* 0x003fe20003800000 */
.L_x_2302:
[----:B------:R-:W-:Y:S01]  /*30a20*/  IMAD.MOV.U32 R13, RZ, RZ, R47 ;  /* 0x000000ffff0d7224 */ /* 0x000fe200078e002f */
[----:B------:R-:W-:Y:S01]  /*30a30*/  SEL R47, R34, R101, P0 ;  /* 0x00000065222f7207 */ /* 0x000fe20000000000 */
[----:B------:R-:W-:-:S07]  /*30a40*/  IMAD.MOV.U32 R113, RZ, RZ, R14 ;  /* 0x000000ffff717224 */ /* 0x000fce00078e000e */
[----:B------:R-:W-:Y:S05]  /*30a50*/  WARPSYNC.COLLECTIVE R15, `(.L_x_2303) ;  /* 0x000000000f087348 */ /* 0x000fea0003c00000 */
[----:B------:R0:W1:Y:S02]  /*30a60*/  SHFL.IDX P6, R14, R13, R12, R11 ;  /* 0x0000000c0d0e7389 */ /* 0x00006400000c000b */
[----:B01----:R-:W-:Y:S01]  /*30a70*/  ENDCOLLECTIVE ;  /* 0x000000000000791b */ /* 0x003fe20003800000 */
.L_x_2303:
        /* <DEDUP_REMOVED lines=8> */
.L_x_2304:
[----:B------:R-:W-:Y:S02]  /*30b00*/  SEL R50, R56, R115, P0 ;  /* 0x0000007338327207 */ /* 0x000fe40000000000 */
[----:B------:R-:W-:Y:S01]  /*30b10*/  SEL R52, R115, R56, P0 ;  /* 0x0000003873347207 */ /* 0x000fe20000000000 */
[----:B------:R-:W-:Y:S02]  /*30b20*/  IMAD.MOV.U32 R13, RZ, RZ, R123 ;  /* 0x000000ffff0d7224 */ /* 0x000fe400078e007b */
[----:B------:R-:W-:-:S07]  /*30b30*/  IMAD.MOV.U32 R60, RZ, RZ, R14 ;  /* 0x000000ffff3c7224 */ /* 0x000fce00078e000e */
[----:B------:R-:W-:Y:S05]  /*30b40*/  WARPSYNC.COLLECTIVE R15, `(.L_x_2305) ;  /* 0x000000000f087348 */ /* 0x000fea0003c00000 */
[----:B------:R0:W1:Y:S02]  /*30b50*/  SHFL.IDX P6, R14, R13, R12, R11 ;  /* 0x0000000c0d0e7389 */ /* 0x00006400000c000b */
[----:B01----:R-:W-:Y:S01]  /*30b60*/  ENDCOLLECTIVE ;  /* 0x000000000000791b */ /* 0x003fe20003800000 */
.L_x_2305:
[----:B------:R-:W-:Y:S02]  /*30b70*/  IMAD.MOV.U32 R13, RZ, RZ, R117 ;  /* 0x000000ffff0d7224 */ /* 0x000fe400078e0075 */
[----:B------:R-:W-:Y:S02]  /*30b80*/  IMAD.MOV.U32 R12, RZ, RZ, R8 ;  /* 0x000000ffff0c7224 */ /* 0x000fe400078e0008 */
[----:B------:R-:W-:-:S07]  /*30b90*/  IMAD.MOV.U32 R58, RZ, RZ, R14 ;  /* 0x000000ffff3a7224 */ /* 0x000fce00078e000e */
[----:B------:R-:W-:Y:S05]  /*30ba0*/  WARPSYNC.COLLECTIVE R15, `(.L_x_2306) ;  /* 0x000000000f087348 */ /* 0x000fea0003c00000 */
[----:B------:R0:W1:Y:S02]  /*30bb0*/  SHFL.IDX P6, R14, R13, R12, R11 ;  /* 0x0000000c0d0e7389 */ /* 0x00006400000c000b */
[----:B01----:R-:W-:Y:S01]  /*30bc0*/  ENDCOLLECTIVE ;  /* 0x000000000000791b */ /* 0x003fe20003800000 */
.L_x_2306:
[----:B------:R-:W-:Y:S02]  /*30bd0*/  IMAD.MOV.U32 R13, RZ, RZ, R79 ;  /* 0x000000ffff0d7224 */ /* 0x000fe400078e004f */
[----:B------:R-:W-:-:S07]  /*30be0*/  IMAD.MOV.U32 R117, RZ, RZ, R14 ;  /* 0x000000ffff757224 */ /* 0x000fce00078e000e */
[----:B------:R-:W-:Y:S05]  /*30bf0*/  WARPSYNC.COLLECTIVE R15, `(.L_x_2307) ;  /* 0x000000000f087348 */ /* 0x000fea0003c00000 */
[----:B------:R0:W1:Y:S02]  /*30c00*/  SHFL.IDX P6, R14, R13, R12, R11 ;  /* 0x0000000c0d0e7389 */ /* 0x00006400000c000b */
[----:B01----:R-:W-:Y:S01]  /*30c10*/  ENDCOLLECTIVE ;  /* 0x000000000000791b */ /* 0x003fe20003800000 */
.L_x_2307:
[----:B------:R-:W-:Y:S02]  /*30c20*/  IMAD.MOV.U32 R13, RZ, RZ, R87 ;  /* 0x000000ffff0d7224 */ /* 0x000fe400078e0057 */
[----:B------:R-:W-:Y:S02]  /*30c30*/  IMAD.MOV.U32 R12, RZ, RZ, R10 ;  /* 0x000000ffff0c7224 */ /* 0x000fe400078e000a */
[----:B------:R-:W-:-:S07]  /*30c40*/  IMAD.MOV.U32 R79, RZ, RZ, R14 ;  /* 0x000000ffff4f7224 */ /* 0x000fce00078e000e */
[----:B------:R-:W-:Y:S05]  /*30c50*/  WARPSYNC.COLLECTIVE R15, `(.L_x_2308) ;  /* 0x000000000f087348 */ /* 0x000fea0003c00000 */
[----:B------:R0:W1:Y:S02]  /*30c60*/  SHFL.IDX P6, R14, R13, R12, R11 ;  /* 0x0000000c0d0e7389 */ /* 0x00006400000c000b */
[----:B01----:R-:W-:Y:S01]  /*30c70*/  ENDCOLLECTIVE ;  /* 0x000000000000791b */ /* 0x003fe20003800000 */
.L_x_2308:
[----:B------:R-:W-:Y:S02]  /*30c80*/  SEL R56, R58, R79, P0 ;  /* 0x0000004f3a387207 */ /* 0x000fe40000000000 */
[----:B------:R-:W-:Y:S01]  /*30c90*/  SEL R58, R79, R58, P0 ;  /* 0x0000003a4f3a7207 */ /* 0x000fe20000000000 */
[----:B------:R-:W-:Y:S02]  /*30ca0*/  IMAD.MOV.U32 R13, RZ, RZ, R85 ;  /* 0x000000ffff0d7224 */ /* 0x000fe400078e0055 */
[----:B------:R-:W-:-:S07]  /*30cb0*/  IMAD.MOV.U32 R87, RZ, RZ, R14 ;  /* 0x000000ffff577224 */ /* 0x000fce00078e000e */
[----:B------:R-:W-:Y:S05]  /*30cc0*/  WARPSYNC.COLLECTIVE R15, `(.L_x_2309) ;  /* 0x000000000f087348 */ /* 0x000fea0003c00000 */
[----:B------:R0:W1:Y:S02]  /*30cd0*/  SHFL.IDX P6, R14, R13, R12, R11 ;  /* 0x0000000c0d0e7389 */ /* 0x00006400000c000b */
[----:B01----:R-:W-:Y:S01]  /*30ce0*/  ENDCOLLECTIVE ;  /* 0x000000000000791b */ /* 0x003fe20003800000 */
.L_x_2309:
[----:B------:R-:W-:Y:S01]  /*30cf0*/  IMAD.MOV.U32 R13, RZ, RZ, R59 ;  /* 0x000000ffff0d7224 */ /* 0x000fe200078e003b */
[----:B------:R-:W-:Y:S01]  /*30d00*/  SEL R59, R117, R60, P0 ;  /* 0x0000003c753b7207 */ /* 0x000fe20000000000 */
[----:B------:R-:W-:Y:S02]  /*30d10*/  IMAD.MOV.U32 R12, RZ, RZ, R8 ;  /* 0x000000ffff0c7224 */ /* 0x000fe400078e0008 */
[----:B------:R-:W-:-:S07]  /*30d20*/  IMAD.MOV.U32 R85, RZ, RZ, R14 ;  /* 0x000000ffff557224 */ /* 0x000fce00078e000e */
[----:B------:R-:W-:Y:S05]  /*30d30*/  WARPSYNC.COLLECTIVE R15, `(.L_x_2310) ;  /* 0x000000000f087348 */ /* 0x000fea0003c00000 */
[----:B------:R0:W1:Y:S02]  /*30d40*/  SHFL.IDX P6, R14, R13, R12, R11 ;  /* 0x0000000c0d0e7389 */ /* 0x00006400000c000b */
[----:B01----:R-:W-:Y:S01]  /*30d50*/  ENDCOLLECTIVE ;  /* 0x000000000000791b */ /* 0x003fe20003800000 */
.L_x_2310:
[----:B------:R-:W-:Y:S01]  /*30d60*/  IMAD.MOV.U32 R13, RZ, RZ, R57 ;  /* 0x000000ffff0d7224 */ /* 0x000fe200078e0039 */
[----:B------:R-:W-:Y:S01]  /*30d70*/  SEL R57, R60, R117, P0 ;  /* 0x000000753c397207 */ /* 0x000fe20000000000 */
[----:B------:R-:W-:-:S07]  /*30d80*/  IMAD.MOV.U32 R64, RZ, RZ, R14 ;  /* 0x000000ffff407224 */ /* 0x000fce00078e000e */
[----:B------:R-:W-:Y:S05]  /*30d90*/  WARPSYNC.COLLECTIVE R15, `(.L_x_2311) ;  /* 0x000000000f087348 */ /* 0x000fea0003c00000 */
[----:B------:R0:W1:Y:S02]  /*30da0*/  SHFL.IDX P6, R14, R13, R12, R11 ;  /* 0x0000000c0d0e7389 */ /* 0x00006400000c000b */
[----:B01----:R-:W-:Y:S01]  /*30db0*/  ENDCOLLECTIVE ;  /* 0x000000000000791b */ /* 0x003fe20003800000 */
.L_x_2311:
[----:B------:R-:W-:Y:S02]  /*30dc0*/  IMAD.MOV.U32 R13, RZ, RZ, R83 ;  /* 0x000000ffff0d7224 */ /* 0x000fe400078e0053 */
[----:B------:R-:W-:Y:S02]  /*30dd0*/  IMAD.MOV.U32 R12, RZ, RZ, R10 ;  /* 0x000000ffff0c7224 */ /* 0x000fe400078e000a */
[----:B------:R-:W-:-:S07]  /*30de0*/  IMAD.MOV.U32 R66, RZ, RZ, R14 ;  /* 0x000000ffff427224 */ /* 0x000fce00078e000e */
[----:B------:R-:W-:Y:S05]  /*30df0*/  WARPSYNC.COLLECTIVE R15, `(.L_x_2312) ;  /* 0x000000000f087348 */ /* 0x000fea0003c00000 */
[----:B------:R0:W1:Y:S02]  /*30e00*/  SHFL.IDX P6, R14, R13, R12, R11 ;  /* 0x0000000c0d0e7389 */ /* 0x00006400000c000b */
[----:B01----:R-:W-:Y:S01]  /*30e10*/  ENDCOLLECTIVE ;  /* 0x000000000000791b */ /* 0x003fe20003800000 */
.L_x_2312:
[----:B------:R-:W-:Y:S02]  /*30e20*/  SEL R54, R85, R66, P0 ;  /* 0x0000004255367207 */ /* 0x000fe40000000000 */
[----:B------:R-:W-:Y:S01]  /*30e30*/  SEL R60, R66, R85, P0 ;  /* 0x00000055423c7207 */ /* 0x000fe20000000000 */
[----:B------:R-:W-:Y:S02]  /*30e40*/  IMAD.MOV.U32 R13, RZ, RZ, R81 ;  /* 0x000000ffff0d7224 */ /* 0x000fe400078e0051 */
[----:B------:R-:W-:-:S07]  /*30e50*/  IMAD.MOV.U32 R83, RZ, RZ, R14 ;  /* 0x000000ffff537224 */ /* 0x000fce00078e000e */
[----:B------:R-:W-:Y:S05]  /*30e60*/  WARPSYNC.COLLECTIVE R15, `(.L_x_2313) ;  /* 0x000000000f087348 */ /* 0x000fea0003c00000 */
[----:B------:R0:W1:Y:S02]  /*30e70*/  SHFL.IDX P6, R14, R13, R12, R11 ;  /* 0x0000000c0d0e7389 */ /* 0x00006400000c000b */
[----:B01----:R-:W-:Y:S01]  /*30e80*/  ENDCOLLECTIVE ;  /* 0x000000000000791b */ /* 0x003fe20003800000 */
.L_x_2313:
[----:B------:R-:W-:Y:S02]  /*30e90*/  IMAD.MOV.U32 R13, RZ, RZ, R69 ;  /* 0x000000ffff0d7224 */ /* 0x000fe400078e0045 */
[----:B------:R-:W-:Y:S02]  /*30ea0*/  IMAD.MOV.U32 R12, RZ, RZ, R8 ;  /* 0x000000ffff0c7224 */ /* 0x000fe400078e0008 */
[----:B------:R-:W-:-:S07]  /*30eb0*/  IMAD.MOV.U32 R81, RZ, RZ, R14 ;  /* 0x000000ffff517224 */ /* 0x000fce00078e000e */
[----:B------:R-:W-:Y:S05]  /*30ec0*/  WARPSYNC.COLLECTIVE R15, `(.L_x_2314) ;  /* 0x000000000f087348 */ /* 0x000fea0003c00000 */
[----:B------:R0:W1:Y:S02]  /*30ed0*/  SHFL.IDX P6, R14, R13, R12, R11 ;  /* 0x0000000c0d0e7389 */ /* 0x00006400000c000b */
[----:B01----:R-:W-:Y:S01]  /*30ee0*/  ENDCOLLECTIVE ;  /* 0x000000000000791b */ /* 0x003fe20003800000 */
.L_x_2314:
[----:B------:R-:W-:Y:S02]  /*30ef0*/  IMAD.MOV.U32 R13, RZ, RZ, R67 ;  /* 0x000000ffff0d7224 */ /* 0x000fe400078e0043 */
[----:B------:R-:W-:-:S07]  /*30f00*/  IMAD.MOV.U32 R68, RZ, RZ, R14 ;  /* 0x000000ffff447224 */ /* 0x000fce00078e000e */
[----:B------:R-:W-:Y:S05]  /*30f10*/  WARPSYNC.COLLECTIVE R15, `(.L_x_2315) ;  /* 0x000000000f087348 */ /* 0x000fea0003c00000 */
[----:B------:R0:W1:Y:S02]  /*30f20*/  SHFL.IDX P6, R14, R13, R12, R11 ;  /* 0x0000000c0d0e7389 */ /* 0x00006400000c000b */
[----:B01----:R-:W-:Y:S01]  /*30f30*/  ENDCOLLECTIVE ;  /* 0x000000000000791b */ /* 0x003fe20003800000 */
.L_x_2315:
[----:B------:R-:W-:Y:S01]  /*30f40*/  SEL R67, R68, R83, P0 ;  /* 0x0000005344437207 */ /* 0x000fe20000000000 */
[----:B------:R-:W-:Y:S02]  /*30f50*/  IMAD.MOV.U32 R13, RZ, RZ, R77 ;  /* 0x000000ffff0d7224 */ /* 0x000fe400078e004d */
[----:B------:R-:W-:Y:S02]  /*30f60*/  IMAD.MOV.U32 R12, RZ, RZ, R10 ;  /* 0x000000ffff0c7224 */ /* 0x000fe400078e000a */
[----:B------:R-:W-:-:S07]  /*30f70*/  IMAD.MOV.U32 R70, RZ, RZ, R14 ;  /* 0x000000ffff467224 */ /* 0x000fce00078e000e */
[----:B------:R-:W-:Y:S05]  /*30f80*/  WARPSYNC.COLLECTIVE R15, `(.L_x_2316) ;  /* 0x000000000f087348 */ /* 0x000fea0003c00000 */
[----:B------:R0:W1:Y:S02]  /*30f90*/  SHFL.IDX P6, R14, R13, R12, R11 ;  /* 0x0000000c0d0e7389 */ /* 0x00006400000c000b */
[----:B01----:R-:W-:Y:S01]  /*30fa0*/  ENDCOLLECTIVE ;  /* 0x000000000000791b */ /* 0x003fe20003800000 */
.L_x_2316:
[----:B------:R-:W-:Y:S01]  /*30fb0*/  SEL R66, R70, R81, P0 ;  /* 0x0000005146427207 */ /* 0x000fe20000000000 */
[----:B------:R-:W-:Y:S02]  /*30fc0*/  IMAD.MOV.U32 R13, RZ, RZ, R75 ;  /* 0x000000ffff0d7224 */ /* 0x000fe400078e004b */
[----:B------:R-:W-:-:S07]  /*30fd0*/  IMAD.MOV.U32 R77, RZ, RZ, R14 ;  /* 0x000000ffff4d7224 */ /* 0x000fce00078e000e */
[----:B------:R-:W-:Y:S05]  /*30fe0*/  WARPSYNC.COLLECTIVE R15, `(.L_x_2317) ;  /* 0x000000000f087348 */ /* 0x000fea0003c00000 */
[----:B------:R0:W1:Y:S02]  /*30ff0*/  SHFL.IDX P6, R14, R13, R12, R11 ;  /* 0x0000000c0d0e7389 */ /* 0x00006400000c000b */
[----:B01----:R-:W-:Y:S01]  /*31000*/  ENDCOLLECTIVE ;  /* 0x000000000000791b */ /* 0x003fe20003800000 */
.L_x_2317:
[----:B------:R-:W-:Y:S01]  /*31010*/  IMAD.MOV.U32 R13, RZ, RZ, R65 ;  /* 0x000000ffff0d7224 */ /* 0x000fe200078e0041 */
[----:B------:R-:W-:Y:S01]  /*31020*/  SEL R65, R83, R68, P0 ;  /* 0x0000004453417207 */ /* 0x000fe20000000000 */
[----:B------:R-:W-:Y:S02]  /*31030*/  IMAD.MOV.U32 R12, RZ, RZ, R8 ;  /* 0x000000ffff0c7224 */ /* 0x000fe400078e0008 */
[----:B------:R-:W-:Y:S02]  /*31040*/  IMAD.MOV.U32 R83, RZ, RZ, RZ ;  /* 0x000000ffff537224 */ /* 0x000fe400078e00ff */
[----:B------:R-:W-:-:S07]  /*31050*/  IMAD.MOV.U32 R75, RZ, RZ, R14 ;  /* 0x000000ffff4b7224 */ /* 0x000fce00078e000e */
[----:B------:R-:W-:Y:S05]  /*31060*/  WARPSYNC.COLLECTIVE R15, `(.L_x_2318) ;  /* 0x000000000f087348 */ /* 0x000fea0003c00000 */
[----:B------:R0:W1:Y:S02]  /*31070*/  SHFL.IDX P6, R14, R13, R12, R11 ;  /* 0x0000000c0d0e7389 */ /* 0x00006400000c000b */
[----:B01----:R-:W-:Y:S01]  /*31080*/  ENDCOLLECTIVE ;  /* 0x000000000000791b */ /* 0x003fe20003800000 */
.L_x_2318:
[----:B------:R-:W-:Y:S01]  /*31090*/  IMAD.MOV.U32 R13, RZ, RZ, R61 ;  /* 0x000000ffff0d7224 */ /* 0x000fe200078e003d */
[----:B------:R-:W-:Y:S01]  /*310a0*/  SEL R61, R64, R87, P0 ;  /* 0x00000057403d7207 */ /* 0x000fe20000000000 */
[----:B------:R-:W-:-:S07]  /*310b0*/  IMAD.MOV.U32 R72, RZ, RZ, R14 ;  /* 0x000000ffff487224 */ /* 0x000fce00078e000e */
[----:B------:R-:W-:Y:S05]  /*310c0*/  WARPSYNC.COLLECTIVE R15, `(.L_x_2319) ;  /* 0x000000000f087348 */ /* 0x000fea0003c00000 */
[----:B------:R0:W1:Y:S02]  /*310d0*/  SHFL.IDX P6, R14, R13, R12, R11 ;  /* 0x0000000c0d0e7389 */ /* 0x00006400000c000b */
[----:B01----:R-:W-:Y:S01]  /*310e0*/  ENDCOLLECTIVE ;  /* 0x000000000000791b */ /* 0x003fe20003800000 */
.L_x_2319:
[----:B------:R-:W-:Y:S01]  /*310f0*/  SEL R69, R77, R72, P0 ;  /* 0x000000484d457207 */ /* 0x000fe20000000000 */
[----:B------:R-:W-:Y:S02]  /*31100*/  IMAD.MOV.U32 R13, RZ, RZ, R73 ;  /* 0x000000ffff0d7224 */ /* 0x000fe400078e0049 */
[----:B------:R-:W-:Y:S02]  /*31110*/  IMAD.MOV.U32 R12, RZ, RZ, R10 ;  /* 0x000000ffff0c7224 */ /* 0x000fe400078e000a */
[----:B------:R-:W-:-:S07]  /*31120*/  IMAD.MOV.U32 R74, RZ, RZ, R14 ;  /* 0x000000ffff4a7224 */ /* 0x000fce00078e000e */
[----:B------:R-:W-:Y:S05]  /*31130*/  WARPSYNC.COLLECTIVE R15, `(.L_x_2320) ;  /* 0x000000000f087348 */ /* 0x000fea0003c00000 */
[----:B------:R0:W1:Y:S02]  /*31140*/  SHFL.IDX P6, R14, R13, R12, R11 ;  /* 0x0000000c0d0e7389 */ /* 0x00006400000c000b */
[----:B01----:R-:W-:Y:S01]  /*31150*/  ENDCOLLECTIVE ;  /* 0x000000000000791b */ /* 0x003fe20003800000 */
.L_x_2320:
[----:B------:R-:W-:Y:S01]  /*31160*/  SEL R68, R75, R74, P0 ;  /* 0x0000004a4b447207 */ /* 0x000fe20000000000 */
[----:B------:R-:W-:Y:S01]  /*31170*/  IMAD.MOV.U32 R13, RZ, RZ, R71 ;  /* 0x000000ffff0d7224 */ /* 0x000fe200078e0047 */
[----:B------:R-:W-:Y:S01]  /*31180*/  SEL R71, R72, R77, P0 ;  /* 0x0000004d48477207 */ /* 0x000fe20000000000 */
[----:B------:R-:W-:-:S07]  /*31190*/  IMAD.MOV.U32 R76, RZ, RZ, R14 ;  /* 0x000000ffff4c7224 */ /* 0x000fce00078e000e */
[----:B------:R-:W-:Y:S05]  /*311a0*/  WARPSYNC.COLLECTIVE R15, `(.L_x_2321) ;  /* 0x000000000f087348 */ /* 0x000fea0003c00000 */
[----:B------:R0:W1:Y:S02]  /*311b0*/  SHFL.IDX P6, R14, R13, R12, R11 ;  /* 0x0000000c0d0e7389 */ /* 0x00006400000c000b */
[----:B01----:R-:W-:Y:S01]  /*311c0*/  ENDCOLLECTIVE ;  /* 0x000000000000791b */ /* 0x003fe20003800000 */
.L_x_2321:
[----:B------:R-:W-:Y:S01]  /*311d0*/  IMAD.MOV.U32 R13, RZ, RZ, R55 ;  /* 0x000000ffff0d7224 */ /* 0x000fe200078e0037 */
[----:B------:R-:W-:Y:S01]  /*311e0*/  SEL R55, R87, R64, P0 ;  /* 0x0000004057377207 */ /* 0x000fe20000000000 */
[----:B------:R-:W-:Y:S01]  /*311f0*/  IMAD.MOV.U32 R12, RZ, RZ, R8 ;  /* 0x000000ffff0c7224 */ /* 0x000fe200078e0008 */
[----:B------:R-:W-:Y:S02]  /*31200*/  SEL R64, R81, R70, P0 ;  /* 0x0000004651407207 */ /* 0x000fe40000000000 */
[----:B------:R-:W-:Y:S01]  /*31210*/  SEL R70, R74, R75, P0 ;  /* 0x0000004b4a467207 */ /* 0x000fe20000000000 */
[----:B------:R-:W-:-:S07]  /*31220*/  IMAD.MOV.U32 R86, RZ, RZ, R14 ;  /* 0x000000ffff567224 */ /* 0x000fce00078e000e */
[----:B------:R-:W-:Y:S05]  /*31230*/  WARPSYNC.COLLECTIVE R15, `(.L_x_2322) ;  /* 0x000000000f087348 */ /* 0x000fea0003c00000 */
[----:B------:R0:W1:Y:S02]  /*31240*/  SHFL.IDX P6, R14, R13, R12, R11 ;  /* 0x0000000c0d0e7389 */ /* 0x00006400000c000b */
[----:B01----:R-:W-:Y:S01]  /*31250*/  ENDCOLLECTIVE ;  /* 0x000000000000791b */ /* 0x003fe20003800000 */
.L_x_2322:
[----:B------:R-:W-:Y:S02]  /*31260*/  IMAD.MOV.U32 R13, RZ, RZ, R35 ;  /* 0x000000ffff0d7224 */ /* 0x000fe400078e0023 */
[----:B------:R-:W-:-:S07]  /*31270*/  IMAD.MOV.U32 R123, RZ, RZ, R14 ;  /* 0x000000ffff7b7224 */ /* 0x000fce00078e000e */
[----:B------:R-:W-:Y:S05]  /*31280*/  WARPSYNC.COLLECTIVE R15, `(.L_x_2323) ;  /* 0x000000000f087348 */ /* 0x000fea0003c00000 */
[----:B------:R0:W1:Y:S02]  /*31290*/  SHFL.IDX P6, R14, R13, R12, R11 ;  /* 0x0000000c0d0e7389 */ /* 0x00006400000c000b */
[----:B01----:R-:W-:Y:S01]  /*312a0*/  ENDCOLLECTIVE ;  /* 0x000000000000791b */ /* 0x003fe20003800000 */
.L_x_2323:
        /* <DEDUP_REMOVED lines=8> */
.L_x_2324:
[----:B------:R-:W-:Y:S02]  /*31330*/  SEL R72, R86, R35, P0 ;  /* 0x0000002356487207 */ /* 0x000fe40000000000 */
[----:B------:R-:W-:Y:S01]  /*31340*/  SEL R122, R35, R86, P0 ;  /* 0x00000056237a7207 */ /* 0x000fe20000000000 */
[----:B------:R-:W-:Y:S02]  /*31350*/  IMAD.MOV.U32 R13, RZ, RZ, R39 ;  /* 0x000000ffff0d7224 */ /* 0x000fe400078e0027 */
[----:B------:R-:W-:-:S07]  /*31360*/  IMAD.MOV.U32 R37, RZ, RZ, R14 ;  /* 0x000000ffff257224 */ /* 0x000fce00078e000e */
[----:B------:R-:W-:Y:S05]  /*31370*/  WARPSYNC.COLLECTIVE R15, `(.L_x_2325) ;  /* 0x000000000f087348 */ /* 0x000fea0003c00000 */
[----:B------:R0:W1:Y:S02]  /*31380*/  SHFL.IDX P6, R14, R13, R12, R11 ;  /* 0x0000000c0d0e7389 */ /* 0x00006400000c000b */
[----:B01----:R-:W-:Y:S01]  /*31390*/  ENDCOLLECTIVE ;  /* 0x000000000000791b */ /* 0x003fe20003800000 */
.L_x_2325:
[----:B------:R-:W-:Y:S02]  /*313a0*/  IMAD.MOV.U32 R13, RZ, RZ, R33 ;  /* 0x000000ffff0d7224 */ /* 0x000fe400078e0021 */
[----:B------:R-:W-:Y:S02]  /*313b0*/  IMAD.MOV.U32 R12, RZ, RZ, R8 ;  /* 0x000000ffff0c7224 */ /* 0x000fe400078e0008 */
[----:B------:R-:W-:-:S07]  /*313c0*/  IMAD.MOV.U32 R39, RZ, RZ, R14 ;  /* 0x000000ffff277224 */ /* 0x000fce00078e000e */
[----:B------:R-:W-:Y:S05]  /*313d0*/  WARPSYNC.COLLECTIVE R15, `(.L_x_2326) ;  /* 0x000000000f087348 */ /* 0x000fea0003c00000 */
[----:B------:R0:W1:Y:S02]  /*313e0*/  SHFL.IDX P6, R14, R13, R12, R11 ;  /* 0x0000000c0d0e7389 */ /* 0x00006400000c000b */
[----:B01----:R-:W-:Y:S01]  /*313f0*/  ENDCOLLECTIVE ;  /* 0x000000000000791b */ /* 0x003fe20003800000 */
.L_x_2326:
[----:B------:R-:W-:Y:S02]  /*31400*/  IMAD.MOV.U32 R13, RZ, RZ, R31 ;  /* 0x000000ffff0d7224 */ /* 0x000fe400078e001f */
[----:B------:R-:W-:-:S07]  /*31410*/  IMAD.MOV.U32 R106, RZ, RZ, R14 ;  /* 0x000000ffff6a7224 */ /* 0x000fce00078e000e */
[----:B------:R-:W-:Y:S05]  /*31420*/  WARPSYNC.COLLECTIVE R15, `(.L_x_2327) ;  /* 0x000000000f087348 */ /* 0x000fea0003c00000 */
[----:B------:R0:W1:Y:S02]  /*31430*/  SHFL.IDX P6, R14, R13, R12, R11 ;  /* 0x0000000c0d0e7389 */ /* 0x00006400000c000b */
[----:B01----:R-:W-:Y:S01]  /*31440*/  ENDCOLLECTIVE ;  /* 0x000000000000791b */ /* 0x003fe20003800000 */
.L_x_2327:
        /* <DEDUP_REMOVED lines=8> */
.L_x_2328:
[----:B------:R-:W-:Y:S02]  /*314d0*/  SEL R116, R39, R108, P0 ;  /* 0x0000006c27747207 */ /* 0x000fe40000000000 */
[----:B------:R-:W-:Y:S01]  /*314e0*/  SEL R108, R108, R39, P0 ;  /* 0x000000276c6c7207 */ /* 0x000fe20000000000 */
[----:B------:R-:W-:Y:S02]  /*314f0*/  IMAD.MOV.U32 R13, RZ, RZ, R27 ;  /* 0x000000ffff0d7224 */ /* 0x000fe400078e001b */
[----:B------:R-:W-:-:S07]  /*31500*/  IMAD.MOV.U32 R29, RZ, RZ, R14 ;  /* 0x000000ffff1d7224 */ /* 0x000fce00078e000e */
[----:B------:R-:W-:Y:S05]  /*31510*/  WARPSYNC.COLLECTIVE R15, `(.L_x_2329) ;  /* 0x000000000f087348 */ /* 0x000fea0003c00000 */
[----:B------:R0:W1:Y:S02]  /*31520*/  SHFL.IDX P6, R14, R13, R12, R11 ;  /* 0x0000000c0d0e7389 */ /* 0x00006400000c000b */
[----:B01----:R-:W-:Y:S01]  /*31530*/  ENDCOLLECTIVE ;  /* 0x000000000000791b */ /* 0x003fe20003800000 */
.L_x_2329:
[----:B------:R-:W-:Y:S02]  /*31540*/  IMAD.MOV.U32 R13, RZ, RZ, R25 ;  /* 0x000000ffff0d7224 */ /* 0x000fe400078e0019 */
[----:B------:R-:W-:Y:S02]  /*31550*/  IMAD.MOV.U32 R12, RZ, RZ, R8 ;  /* 0x000000ffff0c7224 */ /* 0x000fe400078e0008 */
[----:B------:R-:W-:-:S07]  /*31560*/  IMAD.MOV.U32 R4, RZ, RZ, R14 ;  /* 0x000000ffff047224 */ /* 0x000fce00078e000e */
[----:B------:R-:W-:Y:S05]  /*31570*/  WARPSYNC.COLLECTIVE R15, `(.L_x_2330) ;  /* 0x000000000f087348 */ /* 0x000fea0003c00000 */
[----:B------:R0:W1:Y:S02]  /*31580*/  SHFL.IDX P6, R14, R13, R12, R11 ;  /* 0x0000000c0d0e7389 */ /* 0x00006400000c000b */
[----:B01----:R-:W-:Y:S01]  /*31590*/  ENDCOLLECTIVE ;  /* 0x000000000000791b */ /* 0x003fe20003800000 */
.L_x_2330:
[----:B------:R-:W-:Y:S02]  /*315a0*/  IMAD.MOV.U32 R13, RZ, RZ, R9 ;  /* 0x000000ffff0d7224 */ /* 0x000fe400078e0009 */
[----:B------:R-:W-:-:S07]  /*315b0*/  IMAD.MOV.U32 R10, RZ, RZ, R14 ;  /* 0x000000ffff0a7224 */ /* 0x000fce00078e000e */
[----:B------:R-:W-:Y:S05]  /*315c0*/  WARPSYNC.COLLECTIVE R15, `(.L_x_2331) ;  /* 0x000000000f087348 */ /* 0x000fea0003c00000 */
[----:B------:R0:W1:Y:S02]  /*315d0*/  SHFL.IDX P6, R14, R13, R12, R11 ;  /* 0x0000000c0d0e7389 */ /* 0x00006400000c000b */
[----:B01----:R-:W-:Y:S01]  /*315e0*/  ENDCOLLECTIVE ;  /* 0x000000000000791b */ /* 0x003fe20003800000 */
.L_x_2331:
[----:B------:R-:W-:Y:S05]  /*315f0*/  BRA `(.L_x_2332) ;  /* 0xffffff0c00187947 */ /* 0x000fea000383ffff */
.L_x_2020:
[----:B------:R-:W-:Y:S02]  /*31600*/  IMAD.MOV.U32 R13, RZ, RZ, R3 ;  /* 0x000000ffff0d7224 */ /* 0x000fe400078e0003 */
[----:B------:R-:W-:Y:S02]  /*31610*/  IMAD.MOV.U32 R12, RZ, RZ, RZ ;  /* 0x000000ffff0c7224 */ /* 0x000fe400078e00ff */
[----:B------:R-:W-:Y:S02]  /*31620*/  IMAD.MOV.U32 R11, RZ, RZ, 0x181f ;  /* 0x0000181fff0b7424 */ /* 0x000fe400078e00ff */
[----:B------:R-:W-:-:S07]  /*31630*/  IMAD.MOV.U32 R15, RZ, RZ, -0x1 ;  /* 0xffffffffff0f7424 */ /* 0x000fce00078e00ff */
[----:B-----5:R-:W-:Y:S05]  /*31640*/  WARPSYNC.COLLECTIVE R15, `(.L_x_2333) ;  /* 0x000000000f087348 */ /* 0x020fea0003c00000 */
[----:B------:R0:W1:Y:S02]  /*31650*/  SHFL.IDX P6, R14, R13, R12, R11 ;  /* 0x0000000c0d0e7389 */ /* 0x00006400000c000b */
[----:B01---5:R-:W-:Y:S01]  /*31660*/  ENDCOLLECTIVE ;  /* 0x000000000000791b */ /* 0x023fe20003800000 */
.L_x_2333:
[----:B------:R-:W-:Y:S02]  /*31670*/  IMAD.MOV.U32 R13, RZ, RZ, R2 ;  /* 0x000000ffff0d7224 */ /* 0x000fe400078e0002 */
[----:B------:R-:W-:-:S07]  /*31680*/  IMAD.MOV.U32 R0, RZ, RZ, R14 ;  /* 0x000000ffff007224 */ /* 0x000fce00078e000e */
[----:B------:R-:W-:Y:S05]  /*31690*/  WARPSYNC.COLLECTIVE R15, `(.L_x_2334) ;  /* 0x000000000f087348 */ /* 0x000fea0003c00000 */
[----:B------:R0:W1:Y:S02]  /*316a0*/  SHFL.IDX P6, R14, R13, R12, R11 ;  /* 0x0000000c0d0e7389 */ /* 0x00006400000c000b */
[----:B01----:R-:W-:Y:S01]  /*316b0*/  ENDCOLLECTIVE ;  /* 0x000000000000791b */ /* 0x003fe20003800000 */
.L_x_2334:
[----:B------:R-:W-:Y:S05]  /*316c0*/  BRA `(.L_x_2335) ;  /* 0xffffff18007c7947 */ /* 0x000fea000383ffff */
.L_x_2023:
[----:B------:R-:W-:Y:S01]  /*316d0*/  BSSY B1, `(.L_x_2336) ;  /* 0x0000008000017945 */ /* 0x000fe20003800000 */
[----:B------:R-:W-:Y:S02]  /*316e0*/  IMAD.MOV.U32 R13, RZ, RZ, R3 ;  /* 0x000000ffff0d7224 */ /* 0x000fe400078e0003 */
[----:B------:R-:W-:Y:S02]  /*316f0*/  IMAD.MOV.U32 R12, RZ, RZ, 0x1 ;  /* 0x00000001ff0c7424 */ /* 0x000fe400078e00ff */
[----:B------:R-:W-:Y:S02]  /*31700*/  IMAD.MOV.U32 R11, RZ, RZ, 0x181f ;  /* 0x0000181fff0b7424 */ /* 0x000fe400078e00ff */
[----:B---3--:R-:W-:-:S07]  /*31710*/  IMAD.MOV.U32 R15, RZ, RZ, -0x1 ;  /* 0xffffffffff0f7424 */ /* 0x008fce00078e00ff */
[----:B012--5:R-:W-:Y:S05]  /*31720*/  WARPSYNC.COLLECTIVE R15, `(.L_x_2337) ;  /* 0x000000000f087348 */ /* 0x027fea0003c00000 */
[----:B--2---:R2:W3:Y:S02]  /*31730*/  SHFL.IDX P6, R14, R13, R12, R11 ;  /* 0x0000000c0d0e7389 */ /* 0x0044e400000c000b */
[----:B0123-5:R-:W-:Y:S01]  /*31740*/  ENDCOLLECTIVE ;  /* 0x000000000000791b */ /* 0x02ffe20003800000 */
.L_x_2337:
[----:B------:R-:W-:Y:S05]  /*31750*/  BSYNC B1 ;  /* 0x0000000000017941 */ /* 0x000fea0003800000 */
.L_x_2336:
        /* <DEDUP_REMOVED lines=8> */
.L_x_2338:
[----:B------:R-:W-:Y:S05]  /*317e0*/  BRA `(.L_x_2339) ;  /* 0xffffff18007c7947 */ /* 0x000fea000383ffff */
.L_x_2026:
[----:B------:R-:W-:Y:S01]  /*317f0*/  BSSY B1, `(.L_x_2340) ;  /* 0x0000008000017945 */ /* 0x000fe20003800000 */
[----:B------:R-:W-:Y:S02]  /*31800*/  IMAD.MOV.U32 R13, RZ, RZ, R3 ;  /* 0x000000ffff0d7224 */ /* 0x000fe400078e0003 */
[----:B------:R-:W-:Y:S02]  /*31810*/  IMAD.MOV.U32 R12, RZ, RZ, 0x2 ;  /* 0x00000002ff0c7424 */ /* 0x000fe400078e00ff */
[----:B------:R-:W-:Y:S02]  /*31820*/  IMAD.MOV.U32 R11, RZ, RZ, 0x181f ;  /* 0x0000181fff0b7424 */ /* 0x000fe400078e00ff */
[----:B---3--:R-:W-:-:S07]  /*31830*/  IMAD.MOV.U32 R15, RZ, RZ, -0x1 ;  /* 0xffffffffff0f7424 */ /* 0x008fce00078e00ff */
[----:B012-45:R-:W-:Y:S05]  /*31840*/  WARPSYNC.COLLECTIVE R15, `(.L_x_2341) ;  /* 0x000000000f087348 */ /* 0x037fea0003c00000 */
[----:B--2---:R2:W3:Y:S02]  /*31850*/  SHFL.IDX P6, R14, R13, R12, R11 ;  /* 0x0000000c0d0e7389 */ /* 0x0044e400000c000b */
[----:B012345:R-:W-:Y:S01]  /*31860*/  ENDCOLLECTIVE ;  /* 0x000000000000791b */ /* 0x03ffe20003800000 */
.L_x_2341:
[----:B------:R-:W-:Y:S05]  /*31870*/  BSYNC B1 ;  /* 0x0000000000017941 */ /* 0x000fea0003800000 */
.L_x_2340:
        /* <DEDUP_REMOVED lines=8> */
.L_x_2342:
[----:B------:R-:W-:Y:S05]  /*31900*/  BRA `(.L_x_2343) ;  /* 0xffffff18007c7947 */ /* 0x000fea000383ffff */
.L_x_2029:
        /* <DEDUP_REMOVED lines=8> */
.L_x_2345:
[----:B------:R-:W-:Y:S05]  /*31990*/  BSYNC B1 ;  /* 0x0000000000017941 */ /* 0x000fea0003800000 */
.L_x_2344:
        /* <DEDUP_REMOVED lines=8> */
.L_x_2346:
[----:B------:R-:W-:Y:S05]  /*31a20*/  BRA `(.L_x_2347) ;  /* 0xffffff18007c7947 */ /* 0x000fea000383ffff */
.L_x_2031:
[----:B------:R-:W-:Y:S02]  /*31a30*/  IMAD.MOV.U32 R13, RZ, RZ, R8 ;  /* 0x000000ffff0d7224 */ /* 0x000fe400078e0008 */
[----:B------:R-:W-:Y:S02]  /*31a40*/  IMAD.MOV.U32 R12, RZ, RZ, RZ ;  /* 0x000000ffff0c7224 */ /* 0x000fe400078e00ff */
[----:B------:R-:W-:Y:S02]  /*31a50*/  IMAD.MOV.U32 R11, RZ, RZ, 0x1c1f ;  /* 0x00001c1fff0b7424 */ /* 0x000fe400078e00ff */
[----:B------:R-:W-:-:S07]  /*31a60*/  IMAD.MOV.U32 R15, RZ, RZ, -0x1 ;  /* 0xffffffffff0f7424 */ /* 0x000fce00078e00ff */
[----:B------:R-:W-:Y:S05]  /*31a70*/  WARPSYNC.COLLECTIVE R15, `(.L_x_2348) ;  /* 0x000000000f087348 */ /* 0x000fea0003c00000 */
[----:B------:R0:W1:Y:S02]  /*31a80*/  SHFL.IDX P6, R14, R13, R12, R11 ;  /* 0x0000000c0d0e7389 */ /* 0x00006400000c000b */
[----:B01----:R-:W-:Y:S01]  /*31a90*/  ENDCOLLECTIVE ;  /* 0x000000000000791b */ /* 0x003fe20003800000 */
.L_x_2348:
[----:B------:R-:W-:Y:S02]  /*31aa0*/  IMAD.MOV.U32 R13, RZ, RZ, R4 ;  /* 0x000000ffff0d7224 */ /* 0x000fe400078e0004 */
[----:B------:R-:W-:-:S07]  /*31ab0*/  IMAD.MOV.U32 R9, RZ, RZ, R14 ;  /* 0x000000ffff097224 */ /* 0x000fce00078e000e */
[----:B------:R-:W-:Y:S05]  /*31ac0*/  WARPSYNC.COLLECTIVE R15, `(.L_x_2349) ;  /* 0x000000000f087348 */ /* 0x000fea0003c00000 */
[----:B------:R0:W1:Y:S02]  /*31ad0*/  SHFL.IDX P6, R14, R13, R12, R11 ;  /* 0x0000000c0d0e7389 */ /* 0x00006400000c000b */
[----:B01----:R-:W-:Y:S01]  /*31ae0*/  ENDCOLLECTIVE ;  /* 0x000000000000791b */ /* 0x003fe20003800000 */
.L_x_2349:
[----:B------:R-:W-:Y:S05]  /*31af0*/  BRA `(.L_x_2350) ;  /* 0xffffff1c00b07947 */ /* 0x000fea000383ffff */
.L_x_2034:
[----:B------:R-:W-:Y:S01]  /*31b00*/  BSSY B1, `(.L_x_2351) ;  /* 0x0000008000017945 */ /* 0x000fe20003800000 */
[----:B----4-:R-:W-:Y:S02]  /*31b10*/  IMAD.MOV.U32 R13, RZ, RZ, R8 ;  /* 0x000000ffff0d7224 */ /* 0x010fe400078e0008 */
[----:B------:R-:W-:Y:S02]  /*31b20*/  IMAD.MOV.U32 R12, RZ, RZ, 0x1 ;  /* 0x00000001ff0c7424 */ /* 0x000fe400078e00ff */
[----:B------:R-:W-:Y:S02]  /*31b30*/  IMAD.MOV.U32 R11, RZ, RZ, 0x1c1f ;  /* 0x00001c1fff0b7424 */ /* 0x000fe400078e00ff */
[----:B------:R-:W-:-:S07]  /*31b40*/  IMAD.MOV.U32 R15, RZ, RZ, -0x1 ;  /* 0xffffffffff0f7424 */ /* 0x000fce00078e00ff */
[----:B012---:R-:W-:Y:S05]  /*31b50*/  WARPSYNC.COLLECTIVE R15, `(.L_x_2352) ;  /* 0x000000000f087348 */ /* 0x007fea0003c00000 */
[----:B--2---:R2:W3:Y:S02]  /*31b60*/  SHFL.IDX P6, R14, R13, R12, R11 ;  /* 0x0000000c0d0e7389 */ /* 0x0044e400000c000b */
[----:B0123--:R-:W-:Y:S01]  /*31b70*/  ENDCOLLECTIVE ;  /* 0x000000000000791b */ /* 0x00ffe20003800000 */
.L_x_2352:
[----:B------:R-:W-:Y:S05]  /*31b80*/  BSYNC B1 ;  /* 0x0000000000017941 */ /* 0x000fea0003800000 */
.L_x_2351:
        /* <DEDUP_REMOVED lines=8> */
.L_x_2353:
[----:B------:R-:W-:Y:S05]  /*31c10*/  BRA `(.L_x_2354) ;  /* 0xffffff2000d07947 */ /* 0x000fea000383ffff */
.L_x_2038:
[----:B------:R-:W-:Y:S02]  /*31c20*/  IMAD.MOV.U32 R13, RZ, RZ, R3 ;  /* 0x000000ffff0d7224 */ /* 0x000fe400078e0003 */
[----:B------:R-:W-:Y:S02]  /*31c30*/  IMAD.MOV.U32 R12, RZ, RZ, RZ ;  /* 0x000000ffff0c7224 */ /* 0x000fe400078e00ff */
[----:B------:R-:W-:Y:S02]  /*31c40*/  IMAD.MOV.U32 R11, RZ, RZ, 0x181f ;  /* 0x0000181fff0b7424 */ /* 0x000fe400078e00ff */
[----:B------:R-:W-:-:S07]  /*31c50*/  IMAD.MOV.U32 R15, RZ, RZ, -0x1 ;  /* 0xffffffffff0f7424 */ /* 0x000fce00078e00ff */
[----:B--2---:R-:W-:Y:S05]  /*31c60*/  WARPSYNC.COLLECTIVE R15, `(.L_x_2355) ;  /* 0x000000000f087348 */ /* 0x004fea0003c00000 */
[----:B------:R0:W1:Y:S02]  /*31c70*/  SHFL.IDX P6, R14, R13, R12, R11 ;  /* 0x0000000c0d0e7389 */ /* 0x00006400000c000b */
[----:B012---:R-:W-:Y:S01]  /*31c80*/  ENDCOLLECTIVE ;  /* 0x000000000000791b */ /* 0x007fe20003800000 */
.L_x_2355:
[----:B------:R-:W-:Y:S02]  /*31c90*/  IMAD.MOV.U32 R13, RZ, RZ, R2 ;  /* 0x000000ffff0d7224 */ /* 0x000fe400078e0002 */
[----:B------:R-:W-:-:S07]  /*31ca0*/  IMAD.MOV.U32 R0, RZ, RZ, R14 ;  /* 0x000000ffff007224 */ /* 0x000fce00078e000e */
[----:B------:R-:W-:Y:S05]  /*31cb0*/  WARPSYNC.COLLECTIVE R15, `(.L_x_2356) ;  /* 0x000000000f087348 */ /* 0x000fea0003c00000 */
[----:B------:R0:W1:Y:S02]  /*31cc0*/  SHFL.IDX P6, R14, R13, R12, R11 ;  /* 0x0000000c0d0e7389 */ /* 0x00006400000c000b */
[----:B01----:R-:W-:Y:S01]  /*31cd0*/  ENDCOLLECTIVE ;  /* 0x000000000000791b */ /* 0x003fe20003800000 */
.L_x_2356:
[----:B------:R-:W-:Y:S05]  /*31ce0*/  BRA `(.L_x_2357) ;  /* 0xffffff2c00b87947 */ /* 0x000fea000383ffff */
.L_x_2041:
        /* <DEDUP_REMOVED lines=8> */
.L_x_2359:
[----:B------:R-:W-:Y:S05]  /*31d70*/  BSYNC B1 ;  /* 0x0000000000017941 */ /* 0x000fea0003800000 */
.L_x_2358:
        /* <DEDUP_REMOVED lines=8> */
.L_x_2360:
[----:B------:R-:W-:Y:S05]  /*31e00*/  BRA `(.L_x_2361) ;  /* 0xffffff2c00bc7947 */ /* 0x000fea000383ffff */
.L_x_2044:
        /* <DEDUP_REMOVED lines=8> */
.L_x_2363:
[----:B------:R-:W-:Y:S05]  /*31e90*/  BSYNC B1 ;  /* 0x0000000000017941 */ /* 0x000fea0003800000 */
.L_x_2362:
        /* <DEDUP_REMOVED lines=8> */
.L_x_2364:
[----:B------:R-:W-:Y:S05]  /*31f20*/  BRA `(.L_x_2365) ;  /* 0xffffff2c00bc7947 */ /* 0x000fea000383ffff */
.L_x_2047:
[----:B------:R-:W-:Y:S01]  /*31f30*/  BSSY B1, `(.L_x_2366) ;  /* 0x0000008000017945 */ /* 0x000fe20003800000 */
[----:B------:R-:W-:Y:S02]  /*31f40*/  IMAD.MOV.U32 R13, RZ, RZ, R3 ;  /* 0x000000ffff0d7224 */ /* 0x000fe400078e0003 */
[----:B------:R-:W-:Y:S02]  /*31f50*/  IMAD.MOV.U32 R12, RZ, RZ, 0x3 ;  /* 0x00000003ff0c7424 */ /* 0x000fe400078e00ff */
[----:B------:R-:W-:Y:S02]  /*31f60*/  IMAD.MOV.U32 R11, RZ, RZ, 0x181f ;  /* 0x0000181fff0b7424 */ /* 0x000fe400078e00ff */
[----:B0-----:R-:W-:-:S07]  /*31f70*/  IMAD.MOV.U32 R15, RZ, RZ, -0x1 ;  /* 0xffffffffff0f7424 */ /* 0x001fce00078e00ff */
[----:B-1234-:R-:W-:Y:S05]  /*31f80*/  WARPSYNC.COLLECTIVE R15, `(.L_x_2367) ;  /* 0x000000000f087348 */ /* 0x01efea0003c00000 */
[----:B----4-:R0:W4:Y:S02]  /*31f90*/  SHFL.IDX P6, R14, R13, R12, R11 ;  /* 0x0000000c0d0e7389 */ /* 0x01012400000c000b */
[----:B01234-:R-:W-:Y:S01]  /*31fa0*/  ENDCOLLECTIVE ;  /* 0x000000000000791b */ /* 0x01ffe20003800000 */
.L_x_2367:
[----:B------:R-:W-:Y:S05]  /*31fb0*/  BSYNC B1 ;  /* 0x0000000000017941 */ /* 0x000fea0003800000 */
.L_x_2366:
        /* <DEDUP_REMOVED lines=8> */
.L_x_2368:
[----:B------:R-:W-:Y:S05]  /*32040*/  BRA `(.L_x_2369) ;  /* 0xffffff2c00bc7947 */ /* 0x000fea000383ffff */
.L_x_2073:
        /* <DEDUP_REMOVED lines=8> */
[----:B------:R-:W-:Y:S05]  /*320d0*/  WARPSYNC.COLLECTIVE R15, `(.L_x_2371) ;  /* 0x000000000f087348 */ /* 0x000fea0003c00000 */
[----:B------:R0:W1:Y:S02]  /*320e0*/  SHFL.IDX P6, R14, R13, R12, R11 ;  /* 0x0000000c0d0e7389 */ /* 0x00006400000c000b */
[----:B01----:R-:W-:Y:S01]  /*320f0*/  ENDCOLLECTIVE ;  /* 0x000000000000791b */ /* 0x003fe20003800000 */
.L_x_2371:
[----:B------:R-:W-:Y:S05]  /*32100*/  BSYNC B1 ;  /* 0x0000000000017941 */ /* 0x000fea0003800000 */
.L_x_2370:
[----:B------:R-:W-:Y:S05]  /*32110*/  BRA `(.L_x_2372) ;  /* 0xffffff4c00b87947 */ /* 0x000fea000383ffff */
.L_x_2075:
[----:B------:R-:W-:Y:S01]  /*32120*/  BSSY B1, `(.L_x_2373) ;  /* 0x0000006000017945 */ /* 0x000fe20003800000 */
[----:B------:R-:W-:-:S07]  /*32130*/  IMAD.MOV.U32 R15, RZ, RZ, -0x1 ;  /* 0xffffffffff0f7424 */ /* 0x000fce00078e00ff */
[----:B0-----:R-:W-:Y:S05]  /*32140*/  WARPSYNC.COLLECTIVE R15, `(.L_x_2374) ;  /* 0x000000000f0c7348 */ /* 0x001fea0003c00000 */
[----:B------:R-:W-:Y:S02]  /*32150*/  ELECT P6, UR62, PT ;  /* 0x00000000003e782f */ /* 0x000fe400038c0000 */
[----:B------:R-:W-:Y:S01]  /*32160*/  MOV R14, UR62 ;  /* 0x0000003e000e7c02 */ /* 0x000fe20008000f00 */
[----:B0-----:R-:W-:Y:S10]  /*32170*/  ENDCOLLECTIVE ;  /* 0x000000000000791b */ /* 0x001ff40003800000 */
.L_x_2374:
[----:B------:R-:W-:Y:S05]  /*32180*/  BSYNC B1 ;  /* 0x0000000000017941 */ /* 0x000fea0003800000 */
.L_x_2373:
[----:B------:R-:W-:Y:S05]  /*32190*/  BRA `(.L_x_2074) ;  /* 0xffffff4c00b07947 */ /* 0x000fea000383ffff */
.L_x_2077:
[----:B0-----:R0:W1:Y:S02]  /*321a0*/  SYNCS.PHASECHK.TRANS64.TRYWAIT P0, [R17+URZ+0x22820], R5 ;  /* 0x02282005110075a7 */ /* 0x001064000800017f */
[----:B-1----:R-:W-:Y:S05]  /*321b0*/  @!P0 NANOSLEEP.SYNCS 0x989680 ;  /* 0x009896800000895d */ /* 0x002fea0003900000 */
[----:B------:R-:W1:Y:S02]  /*321c0*/  @!P0 SYNCS.PHASECHK.TRANS64 P0, [R17+URZ+0x22820], R5 ;  /* 0x02282005110085a7 */ /* 0x000e64000800007f */
[----:B-1----:R-:W-:Y:S05]  /*321d0*/  @!P0 BRA `(.L_x_2077) ;  /* 0xfffffffc00f08947 */ /* 0x002fea000383ffff */
[----:B------:R-:W-:Y:S05]  /*321e0*/  BRA `(.L_x_2375) ;  /* 0xffffff4c00c07947 */ /* 0x000fea000383ffff */
.L_x_2081:
[----:B0-----:R0:W1:Y:S02]  /*321f0*/  SYNCS.PHASECHK.TRANS64.TRYWAIT P0, [R5+URZ+0x228a0], R7 ;  /* 0x0228a007050075a7 */ /* 0x001064000800017f */
[----:B-1----:R-:W-:Y:S05]  /*32200*/  @!P0 NANOSLEEP.SYNCS 0x989680 ;  /* 0x009896800000895d */ /* 0x002fea0003900000 */
[----:B------:R-:W1:Y:S02]  /*32210*/  @!P0 SYNCS.PHASECHK.TRANS64 P0, [R5+URZ+0x228a0], R7 ;  /* 0x0228a007050085a7 */ /* 0x000e64000800007f */
[----:B-1----:R-:W-:Y:S05]  /*32220*/  @!P0 BRA `(.L_x_2081) ;  /* 0xfffffffc00f08947 */ /* 0x002fea000383ffff */
[----:B------:R-:W-:Y:S05]  /*32230*/  BRA `(.L_x_2376) ;  /* 0xffffff4c00dc7947 */ /* 0x000fea000383ffff */
.L_x_2086:
[----:B-1----:R1:W2:Y:S02]  /*32240*/  SYNCS.PHASECHK.TRANS64.TRYWAIT P0, [R5+URZ+0x228c0], R7 ;  /* 0x0228c007050075a7 */ /* 0x0022a4000800017f */
[----:B--2---:R-:W-:Y:S05]  /*32250*/  @!P0 NANOSLEEP.SYNCS 0x989680 ;  /* 0x009896800000895d */ /* 0x004fea0003900000 */
[----:B------:R-:W2:Y:S02]  /*32260*/  @!P0 SYNCS.PHASECHK.TRANS64 P0, [R5+URZ+0x228c0], R7 ;  /* 0x0228c007050085a7 */ /* 0x000ea4000800007f */
[----:B--2---:R-:W-:Y:S05]  /*32270*/  @!P0 BRA `(.L_x_2086) ;  /* 0xfffffffc00f08947 */ /* 0x004fea000383ffff */
[----:B------:R-:W-:Y:S05]  /*32280*/  BRA `(.L_x_2377) ;  /* 0xffffff5000587947 */ /* 0x000fea000383ffff */
.L_x_2093:
[----:B0-----:R0:W1:Y:S02]  /*32290*/  SYNCS.PHASECHK.TRANS64.TRYWAIT P1, [R5+URZ+0x228a0], R7 ;  /* 0x0228a007050075a7 */ /* 0x001064000802017f */
[----:B-1----:R-:W-:Y:S05]  /*322a0*/  @!P1 NANOSLEEP.SYNCS 0x989680 ;  /* 0x009896800000995d */ /* 0x002fea0003900000 */
[----:B------:R-:W1:Y:S02]  /*322b0*/  @!P1 SYNCS.PHASECHK.TRANS64 P1, [R5+URZ+0x228a0], R7 ;  /* 0x0228a007050095a7 */ /* 0x000e64000802007f */
[----:B-1----:R-:W-:Y:S05]  /*322c0*/  @!P1 BRA `(.L_x_2093) ;  /* 0xfffffffc00f09947 */ /* 0x002fea000383ffff */
[----:B------:R-:W-:Y:S05]  /*322d0*/  BRA `(.L_x_2378) ;  /* 0xffffff5400207947 */ /* 0x000fea000383ffff */
.L_x_2098:
[----:B-1----:R1:W2:Y:S02]  /*322e0*/  SYNCS.PHASECHK.TRANS64.TRYWAIT P1, [R5+URZ+0x228c0], R7 ;  /* 0x0228c007050075a7 */ /* 0x0022a4000802017f */
[----:B--2---:R-:W-:Y:S05]  /*322f0*/  @!P1 NANOSLEEP.SYNCS 0x989680 ;  /* 0x009896800000995d */ /* 0x004fea0003900000 */
[----:B------:R-:W2:Y:S02]  /*32300*/  @!P1 SYNCS.PHASECHK.TRANS64 P1, [R5+URZ+0x228c0], R7 ;  /* 0x0228c007050095a7 */ /* 0x000ea4000802007f */
[----:B--2---:R-:W-:Y:S05]  /*32310*/  @!P1 BRA `(.L_x_2098) ;  /* 0xfffffffc00f09947 */ /* 0x004fea000383ffff */
[----:B------:R-:W-:Y:S05]  /*32320*/  BRA `(.L_x_2379) ;  /* 0xffffff5400987947 */ /* 0x000fea000383ffff */
.L_x_2123:
        /* <DEDUP_REMOVED lines=11> */
.L_x_2381:
[----:B------:R-:W-:Y:S05]  /*323e0*/  BSYNC B0 ;  /* 0x0000000000007941 */ /* 0x000fea0003800000 */
.L_x_2380:
[----:B------:R-:W-:Y:S05]  /*323f0*/  BRA `(.L_x_2382) ;  /* 0xffffff6800887947 */ /* 0x000fea000383ffff */
.L_x_2126:
[----:B0-----:R-:W2:Y:S02]  /*32400*/  LDL R0, [R1+0x28] ;  /* 0x0000280001007983 */ /* 0x001ea40000100800 */
[----:B--2---:R0:W1:Y:S02]  /*32410*/  SYNCS.PHASECHK.TRANS64.TRYWAIT P0, [R4+URZ+0x22880], R0 ;  /* 0x02288000040075a7 */ /* 0x004064000800017f */
[----:B-1----:R-:W-:Y:S05]  /*32420*/  @!P0 NANOSLEEP.SYNCS 0x989680 ;  /* 0x009896800000895d */ /* 0x002fea0003900000 */
[----:B------:R-:W1:Y:S02]  /*32430*/  @!P0 SYNCS.PHASECHK.TRANS64 P0, [R4+URZ+0x22880], R0 ;  /* 0x02288000040085a7 */ /* 0x000e64000800007f */
[----:B-1----:R-:W-:Y:S05]  /*32440*/  @!P0 BRA `(.L_x_2126) ;  /* 0xfffffffc00ec8947 */ /* 0x002fea000383ffff */
[----:B------:R-:W-:Y:S05]  /*32450*/  BRA `(.L_x_2383) ;  /* 0xffffff6800987947 */ /* 0x000fea000383ffff */
.L_x_2127:
        /* <DEDUP_REMOVED lines=8> */
.L_x_2385:
[----:B------:R-:W-:Y:S05]  /*324e0*/  BSYNC B0 ;  /* 0x0000000000007941 */ /* 0x000fea0003800000 */
.L_x_2384:
        /* <DEDUP_REMOVED lines=9> */
[----:B------:R-:W-:-:S13]  /*32580*/  ISETP.GE.AND P4, PT, R18, 0x61, PT ;  /* 0x000000611200780c */ /* 0x000fda0003f86270 */
[----:B------:R-:W-:Y:S05]  /*32590*/  WARPSYNC.COLLECTIVE R15, `(.L_x_2386) ;  /* 0x000000000f087348 */ /* 0x000fea0003c00000 */
[----:B------:R0:W1:Y:S02]  /*325a0*/  SHFL.IDX P6, R14, R13, R12, R11 ;  /* 0x0000000c0d0e7389 */ /* 0x00006400000c000b */
[----:B01----:R-:W-:Y:S01]  /*325b0*/  ENDCOLLECTIVE ;  /* 0x000000000000791b */ /* 0x003fe20003800000 */
.L_x_2386:
        /* <DEDUP_REMOVED lines=8> */
.L_x_2387:
[----:B------:R-:W-:Y:S01]  /*32640*/  IMAD.IADD R0, R17, 0x1, R19 ;  /* 0x0000000111007824 */ /* 0x000fe200078e0213 */
        /* <DEDUP_REMOVED lines=10> */
.L_x_2388:
        /* <DEDUP_REMOVED lines=8> */
.L_x_2389:
        /* <DEDUP_REMOVED lines=10> */
.L_x_2390:
        /* <DEDUP_REMOVED lines=8> */
.L_x_2391:
        /* <DEDUP_REMOVED lines=10> */
.L_x_2392:
        /* <DEDUP_REMOVED lines=8> */
.L_x_2393:
        /* <DEDUP_REMOVED lines=10> */
.L_x_2394:
        /* <DEDUP_REMOVED lines=8> */
.L_x_2395:
        /* <DEDUP_REMOVED lines=10> */
.L_x_2396:
        /* <DEDUP_REMOVED lines=8> */
.L_x_2397:
        /* <DEDUP_REMOVED lines=10> */
.L_x_2398:
        /* <DEDUP_REMOVED lines=8> */
.L_x_2399:
        /* <DEDUP_REMOVED lines=10> */
.L_x_2400:
[----:B------:R-:W-:Y:S02]  /*32db0*/  IMAD.MOV.U32 R13, RZ, RZ, R2 ;  /* 0x000000ffff0d7224 */ /* 0x000fe400078e0002 */
[----:B------:R-:W-:Y:S02]  /*32dc0*/  IMAD.MOV.U32 R12, RZ, RZ, RZ ;  /* 0x000000ffff0c7224 */ /* 0x000fe400078e00ff */
[----:B------:R-:W-:-:S07]  /*32dd0*/  IMAD.MOV.U32 R10, RZ, RZ, R14 ;  /* 0x000000ffff0a7224 */ /* 0x000fce00078e000e */
[----:B------:R-:W-:Y:S05]  /*32de0*/  WARPSYNC.COLLECTIVE R15, `(.L_x_2401) ;  /* 0x000000000f087348 */ /* 0x000fea0003c00000 */
[----:B------:R0:W1:Y:S02]  /*32df0*/  SHFL.IDX P6, R14, R13, R12, R11 ;  /* 0x0000000c0d0e7389 */ /* 0x00006400000c000b */
[----:B01----:R-:W-:Y:S01]  /*32e00*/  ENDCOLLECTIVE ;  /* 0x000000000000791b */ /* 0x003fe20003800000 */
.L_x_2401:
        /* <DEDUP_REMOVED lines=12> */
.L_x_2402:
[----:B------:R-:W-:Y:S02]  /*32ed0*/  IMAD.MOV.U32 R13, RZ, RZ, R2 ;  /* 0x000000ffff0d7224 */ /* 0x000fe400078e0002 */
[----:B------:R-:W-:Y:S02]  /*32ee0*/  IMAD.MOV.U32 R12, RZ, RZ, 0x1 ;  /* 0x00000001ff0c7424 */ /* 0x000fe400078e00ff */
[----:B------:R-:W-:-:S07]  /*32ef0*/  IMAD.MOV.U32 R10, RZ, RZ, R14 ;  /* 0x000000ffff0a7224 */ /* 0x000fce00078e000e */
[----:B------:R-:W-:Y:S05]  /*32f00*/  WARPSYNC.COLLECTIVE R15, `(.L_x_2403) ;  /* 0x000000000f087348 */ /* 0x000fea0003c00000 */
[----:B------:R0:W1:Y:S02]  /*32f10*/  SHFL.IDX P6, R14, R13, R12, R11 ;  /* 0x0000000c0d0e7389 */ /* 0x00006400000c000b */
[----:B01----:R-:W-:Y:S01]  /*32f20*/  ENDCOLLECTIVE ;  /* 0x000000000000791b */ /* 0x003fe20003800000 */
.L_x_2403:
        /* <DEDUP_REMOVED lines=13> */
.L_x_2404:
        /* <DEDUP_REMOVED lines=15> */
.L_x_2132:
[----:B0-----:R-:W2:Y:S02]  /*330f0*/  LDL R2, [R1+0x28] ;  /* 0x0000280001027983 */ /* 0x001ea40000100800 */
[----:B--2---:R0:W2:Y:S02]  /*33100*/  SYNCS.PHASECHK.TRANS64.TRYWAIT P0, [R4+URZ+0x22840], R2 ;  /* 0x02284002040075a7 */ /* 0x0040a4000800017f */
[----:B--2---:R-:W-:Y:S05]  /*33110*/  @!P0 NANOSLEEP.SYNCS 0x989680 ;  /* 0x009896800000895d */ /* 0x004fea0003900000 */
[----:B------:R-:W2:Y:S02]  /*33120*/  @!P0 SYNCS.PHASECHK.TRANS64 P0, [R4+URZ+0x22840], R2 ;  /* 0x02284002040085a7 */ /* 0x000ea4000800007f */
[----:B--2---:R-:W-:Y:S05]  /*33130*/  @!P0 BRA `(.L_x_2132) ;  /* 0xfffffffc00ec8947 */ /* 0x004fea000383ffff */
[----:B------:R-:W-:Y:S05]  /*33140*/  BRA `(.L_x_2406) ;  /* 0xffffff6400bc7947 */ /* 0x000fea000383ffff */
.L_x_2133:
        /* <DEDUP_REMOVED lines=8> */
.L_x_2408:
[----:B------:R-:W-:Y:S05]  /*331d0*/  BSYNC B0 ;  /* 0x0000000000007941 */ /* 0x000fea0003800000 */
.L_x_2407:
        /* <DEDUP_REMOVED lines=8> */
.L_x_2409:
        /* <DEDUP_REMOVED lines=16> */
.L_x_2410:
[----:B------:R-:W-:Y:S02]  /*33360*/  IMAD.MOV.U32 R13, RZ, RZ, R8 ;  /* 0x000000ffff0d7224 */ /* 0x000fe400078e0008 */
[----:B------:R-:W-:-:S07]  /*33370*/  IMAD.MOV.U32 R2, RZ, RZ, R14 ;  /* 0x000000ffff027224 */ /* 0x000fce00078e000e */
[----:B------:R-:W-:Y:S05]  /*33380*/  WARPSYNC.COLLECTIVE R15, `(.L_x_2411) ;  /* 0x000000000f087348 */ /* 0x000fea0003c00000 */
[----:B------:R0:W1:Y:S02]  /*33390*/  SHFL.IDX P6, R14, R13, R12, R11 ;  /* 0x0000000c0d0e7389 */ /* 0x00006400000c000b */
[----:B01----:R-:W-:Y:S01]  /*333a0*/  ENDCOLLECTIVE ;  /* 0x000000000000791b */ /* 0x003fe20003800000 */
.L_x_2411:
        /* <DEDUP_REMOVED lines=16> */
.L_x_2412:
[----:B------:R-:W-:Y:S02]  /*334b0*/  IMAD.MOV.U32 R13, RZ, RZ, R8 ;  /* 0x000000ffff0d7224 */ /* 0x000fe400078e0008 */
[----:B------:R-:W-:-:S07]  /*334c0*/  IMAD.MOV.U32 R2, RZ, RZ, R14 ;  /* 0x000000ffff027224 */ /* 0x000fce00078e000e */
[----:B------:R-:W-:Y:S05]  /*334d0*/  WARPSYNC.COLLECTIVE R15, `(.L_x_2413) ;  /* 0x000000000f087348 */ /* 0x000fea0003c00000 */
[----:B------:R0:W1:Y:S02]  /*334e0*/  SHFL.IDX P6, R14, R13, R12, R11 ;  /* 0x0000000c0d0e7389 */ /* 0x00006400000c000b */
[----:B01----:R-:W-:Y:S01]  /*334f0*/  ENDCOLLECTIVE ;  /* 0x000000000000791b */ /* 0x003fe20003800000 */
.L_x_2413:
        /* <DEDUP_REMOVED lines=16> */
.L_x_2414:
[----:B------:R-:W-:Y:S02]  /*33600*/  IMAD.MOV.U32 R13, RZ, RZ, R8 ;  /* 0x000000ffff0d7224 */ /* 0x000fe400078e0008 */
[----:B------:R-:W-:-:S07]  /*33610*/  IMAD.MOV.U32 R2, RZ, RZ, R14 ;  /* 0x000000ffff027224 */ /* 0x000fce00078e000e */
[----:B------:R-:W-:Y:S05]  /*33620*/  WARPSYNC.COLLECTIVE R15, `(.L_x_2415) ;  /* 0x000000000f087348 */ /* 0x000fea0003c00000 */
[----:B------:R0:W1:Y:S02]  /*33630*/  SHFL.IDX P6, R14, R13, R12, R11 ;  /* 0x0000000c0d0e7389 */ /* 0x00006400000c000b */
[----:B01----:R-:W-:Y:S01]  /*33640*/  ENDCOLLECTIVE ;  /* 0x000000000000791b */ /* 0x003fe20003800000 */
.L_x_2415:
[----:B------:R-:W-:Y:S02]  /*33650*/  IMAD.MOV.U32 R13, RZ, RZ, R7 ;  /* 0x000000ffff0d7224 */ /* 0x000fe400078e0007 */
[----:B------:R-:W-:Y:S02]  /*33660*/  IMAD.MOV.U32 R12, RZ, RZ, 0x4 ;  /* 0x00000004ff0c7424 */ /* 0x000fe400078e00ff */
[----:B------:R-:W-:-:S07]  /*33670*/  IMAD.MOV.U32 R3, RZ, RZ, R14 ;  /* 0x000000ffff037224 */ /* 0x000fce00078e000e */
[----:B------:R-:W-:Y:S05]  /*33680*/  WARPSYNC.COLLECTIVE R15, `(.L_x_2416) ;  /* 0x000000000f087348 */ /* 0x000fea0003c00000 */
[----:B------:R0:W1:Y:S02]  /*33690*/  SHFL.IDX P6, R14, R13, R12, R11 ;  /* 0x0000000c0d0e7389 */ /* 0x00006400000c000b */
[----:B01----:R-:W-:Y:S01]  /*336a0*/  ENDCOLLECTIVE ;  /* 0x000000000000791b */ /* 0x003fe20003800000 */
.L_x_2416:
        /* <DEDUP_REMOVED lines=15> */
.L_x_2417:
        /* <DEDUP_REMOVED lines=16> */
.L_x_2418:
[----:B------:R-:W-:Y:S02]  /*338a0*/  IMAD.MOV.U32 R13, RZ, RZ, R8 ;  /* 0x000000ffff0d7224 */ /* 0x000fe400078e0008 */
[----:B------:R-:W-:-:S07]  /*338b0*/  IMAD.MOV.U32 R2, RZ, RZ, R14 ;  /* 0x000000ffff027224 */ /* 0x000fce00078e000e */
[----:B------:R-:W-:Y:S05]  /*338c0*/  WARPSYNC.COLLECTIVE R15, `(.L_x_2419) ;  /* 0x000000000f087348 */ /* 0x000fea0003c00000 */
[----:B------:R0:W1:Y:S02]  /*338d0*/  SHFL.IDX P6, R14, R13, R12, R11 ;  /* 0x0000000c0d0e7389 */ /* 0x00006400000c000b */
[----:B01----:R-:W-:Y:S01]  /*338e0*/  ENDCOLLECTIVE ;  /* 0x000000000000791b */ /* 0x003fe20003800000 */
.L_x_2419:
[----:B------:R-:W-:Y:S02]  /*338f0*/  IMAD.MOV.U32 R13, RZ, RZ, R7 ;  /* 0x000000ffff0d7224 */ /* 0x000fe400078e0007 */
[----:B------:R-:W-:Y:S02]  /*33900*/  IMAD.MOV.U32 R12, RZ, RZ, 0x6 ;  /* 0x00000006ff0c7424 */ /* 0x000fe400078e00ff */
[----:B------:R-:W-:-:S07]  /*33910*/  IMAD.MOV.U32 R3, RZ, RZ, R14 ;  /* 0x000000ffff037224 */ /* 0x000fce00078e000e */
[----:B------:R-:W-:Y:S05]  /*33920*/  WARPSYNC.COLLECTIVE R15, `(.L_x_2420) ;  /* 0x000000000f087348 */ /* 0x000fea0003c00000 */
[----:B------:R0:W1:Y:S02]  /*33930*/  SHFL.IDX P6, R14, R13, R12, R11 ;  /* 0x0000000c0d0e7389 */ /* 0x00006400000c000b */
[----:B01----:R-:W-:Y:S01]  /*33940*/  ENDCOLLECTIVE ;  /* 0x000000000000791b */ /* 0x003fe20003800000 */
.L_x_2420:
        /* <DEDUP_REMOVED lines=14> */
.L_x_2421:
[----:B------:R-:W-:Y:S02]  /*33a30*/  IMAD.MOV.U32 R13, RZ, RZ, R7 ;  /* 0x000000ffff0d7224 */ /* 0x000fe400078e0007 */
[----:B------:R-:W-:Y:S02]  /*33a40*/  IMAD.MOV.U32 R12, RZ, RZ, 0x7 ;  /* 0x00000007ff0c7424 */ /* 0x000fe400078e00ff */
[----:B------:R-:W-:-:S07]  /*33a50*/  IMAD.MOV.U32 R3, RZ, RZ, R14 ;  /* 0x000000ffff037224 */ /* 0x000fce00078e000e */
[----:B------:R-:W-:Y:S05]  /*33a60*/  WARPSYNC.COLLECTIVE R15, `(.L_x_2422) ;  /* 0x000000000f087348 */ /* 0x000fea0003c00000 */
[----:B------:R0:W1:Y:S02]  /*33a70*/  SHFL.IDX P6, R14, R13, R12, R11 ;  /* 0x0000000c0d0e7389 */ /* 0x00006400000c000b */
[----:B01----:R-:W-:Y:S01]  /*33a80*/  ENDCOLLECTIVE ;  /* 0x000000000000791b */ /* 0x003fe20003800000 */
.L_x_2422:
[----:B------:R-:W-:-:S05]  /*33a90*/  @P4 IADD3 R3, P0, R32, R3, RZ ;  /* 0x0000000320034210 */ /* 0x000fca0007f1e0ff */
[----:B------:R-:W-:-:S05]  /*33aa0*/  @P4 IMAD.X R2, RZ, RZ, R2, P0 ;  /* 0x000000ffff024224 */ /* 0x000fca00000e0602 */
[----:B------:R-:W-:Y:S01]  /*33ab0*/  @P4 LOP3.LUT R3, R3, R2, RZ, 0x3c, !PT ;  /* 0x0000000203034212 */ /* 0x000fe200078e3cff */
[----:B------:R-:W-:-:S03]  /*33ac0*/  IMAD.MOV.U32 R13, RZ, RZ, R8 ;  /* 0x000000ffff0d7224 */ /* 0x000fc600078e0008 */
[----:B------:R-:W-:-:S04]  /*33ad0*/  @P4 LOP3.LUT R2, R3, R2, RZ, 0x3c, !PT ;  /* 0x0000000203024212 */ /* 0x000fc800078e3cff */
[----:B------:R-:W-:Y:S01]  /*33ae0*/  @P4 LOP3.LUT R3, R3, R2, RZ, 0x3c, !PT ;  /* 0x0000000203034212 */ /* 0x000fe200078e3cff */
[----:B------:R-:W-:-:S07]  /*33af0*/  IMAD.MOV.U32 R7, RZ, RZ, R14 ;  /* 0x000000ffff077224 */ /* 0x000fce00078e000e */
[----:B------:R-:W-:Y:S05]  /*33b00*/  WARPSYNC.COLLECTIVE R15, `(.L_x_2423) ;  /* 0x000000000f087348 */ /* 0x000fea0003c00000 */
[----:B------:R0:W1:Y:S02]  /*33b10*/  SHFL.IDX P6, R14, R13, R12, R11 ;  /* 0x0000000c0d0e7389 */ /* 0x00006400000c000b */
[----:B01----:R-:W-:Y:S01]  /*33b20*/  ENDCOLLECTIVE ;  /* 0x000000000000791b */ /* 0x003fe20003800000 */
.L_x_2423:
[----:B------:R-:W-:Y:S01]  /*33b30*/  @!PT LDS RZ, [RZ] ;  /* 0x00000000fffff984 */ /* 0x000fe20000000800 */
[----:B------:R-:W-:Y:S01]  /*33b40*/  @!PT LDS RZ, [RZ] ;  /* 0x00000000fffff984 */ /* 0x000fe20000000800 */
[----:B------:R-:W-:Y:S01]  /*33b50*/  @!PT LDS RZ, [RZ] ;  /* 0x00000000fffff984 */ /* 0x000fe20000000800 */
[----:B------:R0:W-:Y:S01]  /*33b60*/  @P4 LDGSTS.E.BYPASS.LTC128B.128 [R0+0x1b400], desc[UR60][R2.64], !P3 ;  /* 0x1b40000002004fae */ /* 0x0001e2000d901d7c */
[----:B------:R-:W-:Y:S02]  /*33b70*/  IMAD.MOV.U32 R13, RZ, RZ, R6 ;  /* 0x000000ffff0d7224 */ /* 0x000fe400078e0006 */
[----:B------:R-:W-:Y:S02]  /*33b80*/  IMAD.MOV.U32 R12, RZ, RZ, RZ ;  /* 0x000000ffff0c7224 */ /* 0x000fe400078e00ff */
[----:B0-----:R-:W-:-:S07]  /*33b90*/  IMAD.MOV.U32 R2, RZ, RZ, R14 ;  /* 0x000000ffff027224 */ /* 0x001fce00078e000e */
[----:B------:R-:W-:Y:S05]  /*33ba0*/  WARPSYNC.COLLECTIVE R15, `(.L_x_2424) ;  /* 0x000000000f087348 */ /* 0x000fea0003c00000 */
[----:B------:R0:W1:Y:S02]  /*33bb0*/  SHFL.IDX P6, R14, R13, R12, R11 ;  /* 0x0000000c0d0e7389 */ /* 0x00006400000c000b */
[----:B01----:R-:W-:Y:S01]  /*33bc0*/  ENDCOLLECTIVE ;  /* 0x000000000000791b */ /* 0x003fe20003800000 */
.L_x_2424:
        /* <DEDUP_REMOVED lines=11> */
.L_x_2425:
[----:B------:R-:W-:Y:S02]  /*33c80*/  IMAD.MOV.U32 R13, RZ, RZ, R6 ;  /* 0x000000ffff0d7224 */ /* 0x000fe400078e0006 */
[----:B------:R-:W-:Y:S02]  /*33c90*/  IMAD.MOV.U32 R12, RZ, RZ, 0x1 ;  /* 0x00000001ff0c7424 */ /* 0x000fe400078e00ff */
[----:B------:R-:W-:-:S07]  /*33ca0*/  IMAD.MOV.U32 R8, RZ, RZ, R14 ;  /* 0x000000ffff087224 */ /* 0x000fce00078e000e */
[----:B------:R-:W-:Y:S05]  /*33cb0*/  WARPSYNC.COLLECTIVE R15, `(.L_x_2426) ;  /* 0x000000000f087348 */ /* 0x000fea0003c00000 */
[----:B------:R0:W1:Y:S02]  /*33cc0*/  SHFL.IDX P6, R14, R13, R12, R11 ;  /* 0x0000000c0d0e7389 */ /* 0x00006400000c000b */
[----:B01----:R-:W-:Y:S01]  /*33cd0*/  ENDCOLLECTIVE ;  /* 0x000000000000791b */ /* 0x003fe20003800000 */
.L_x_2426:
        /* <DEDUP_REMOVED lines=11> */
.L_x_2427:
[----:B------:R-:W-:Y:S01]  /*33d90*/  IMAD.MOV.U32 R5, RZ, RZ, R14 ;  /* 0x000000ffff057224 */ /* 0x000fe200078e000e */
[----:B------:R-:W-:Y:S06]  /*33da0*/  BRA `(.L_x_2428) ;  /* 0xffffff6000787947 */ /* 0x000fec000383ffff */
.L_x_2138:
[----:B------:R-:W-:Y:S02]  /*33db0*/  IMAD.MOV.U32 R13, RZ, RZ, R4 ;  /* 0x000000ffff0d7224 */ /* 0x000fe400078e0004 */
[----:B------:R-:W-:Y:S02]  /*33dc0*/  IMAD.MOV.U32 R12, RZ, RZ, RZ ;  /* 0x000000ffff0c7224 */ /* 0x000fe400078e00ff */
[----:B------:R-:W-:Y:S02]  /*33dd0*/  IMAD.MOV.U32 R11, RZ, RZ, 0x181f ;  /* 0x0000181fff0b7424 */ /* 0x000fe400078e00ff */
[----:B------:R-:W-:Y:S02]  /*33de0*/  IMAD.MOV.U32 R15, RZ, RZ, -0x1 ;  /* 0xffffffffff0f7424 */ /* 0x000fe400078e00ff */
[----:B------:R-:W-:Y:S02]  /*33df0*/  IMAD R23, R23, R7, RZ ;  /* 0x0000000717177224 */ /* 0x000fe400078e02ff */
[----:B------:R-:W-:-:S07]  /*33e00*/  IMAD.IADD R25, R9, 0x1, R25 ;  /* 0x0000000109197824 */ /* 0x000fce00078e0219 */
[----:B-----5:R-:W-:Y:S05]  /*33e10*/  WARPSYNC.COLLECTIVE R15, `(.L_x_2429) ;  /* 0x000000000f087348 */ /* 0x020fea0003c00000 */
[----:B------:R0:W1:Y:S02]  /*33e20*/  SHFL.IDX P6, R14, R13, R12, R11 ;  /* 0x0000000c0d0e7389 */ /* 0x00006400000c000b */
[----:B01---5:R-:W-:Y:S01]  /*33e30*/  ENDCOLLECTIVE ;  /* 0x000000000000791b */ /* 0x023fe20003800000 */
.L_x_2429:
[C---:B------:R-:W-:Y:S01]  /*33e40*/  VIADD R6, R25.reuse, 0x10 ;  /* 0x0000001019067836 */ /* 0x040fe20000000000 */
[----:B------:R-:W-:Y:S01]  /*33e50*/  ISETP.GE.AND P2, PT, R25, R23, PT ;  /* 0x000000171900720c */ /* 0x000fe20003f46270 */
[----:B------:R-:W-:Y:S02]  /*33e60*/  IMAD.MOV.U32 R13, RZ, RZ, R0 ;  /* 0x000000ffff0d7224 */ /* 0x000fe400078e0000 */
[----:B------:R-:W-:-:S10]  /*33e70*/  IMAD.MOV.U32 R2, RZ, RZ, R14 ;  /* 0x000000ffff027224 */ /* 0x000fd400078e000e */
[----:B------:R-:W-:Y:S05]  /*33e80*/  WARPSYNC.COLLECTIVE R15, `(.L_x_2430) ;  /* 0x000000000f087348 */ /* 0x000fea0003c00000 */
[----:B------:R0:W1:Y:S02]  /*33e90*/  SHFL.IDX P6, R14, R13, R12, R11 ;  /* 0x0000000c0d0e7389 */ /* 0x00006400000c000b */
[----:B01----:R-:W-:Y:S01]  /*33ea0*/  ENDCOLLECTIVE ;  /* 0x000000000000791b */ /* 0x003fe20003800000 */
.L_x_2430:
[----:B------:R-:W-:Y:S02]  /*33eb0*/  IMAD.MOV.U32 R13, RZ, RZ, R4 ;  /* 0x000000ffff0d7224 */ /* 0x000fe400078e0004 */
[----:B------:R-:W-:Y:S02]  /*33ec0*/  IMAD.MOV.U32 R12, RZ, RZ, 0x1 ;  /* 0x00000001ff0c7424 */ /* 0x000fe400078e00ff */
[----:B------:R-:W-:-:S07]  /*33ed0*/  IMAD.MOV.U32 R3, RZ, RZ, R14 ;  /* 0x000000ffff037224 */ /* 0x000fce00078e000e */
[----:B------:R-:W-:Y:S05]  /*33ee0*/  WARPSYNC.COLLECTIVE R15, `(.L_x_2431) ;  /* 0x000000000f087348 */ /* 0x000fea0003c00000 */
[----:B------:R0:W1:Y:S02]  /*33ef0*/  SHFL.IDX P6, R14, R13, R12, R11 ;  /* 0x0000000c0d0e7389 */ /* 0x00006400000c000b */
[----:B01----:R-:W-:Y:S01]  /*33f00*/  ENDCOLLECTIVE ;  /* 0x000000000000791b */ /* 0x003fe20003800000 */
.L_x_2431:
[----:B------:R-:W-:-:S05]  /*33f10*/  @!P2 IADD3 R3, P1, R32, R3, RZ ;  /* 0x000000032003a210 */ /* 0x000fca0007f3e0ff */
        /* <DEDUP_REMOVED lines=9> */
[----:B0-----:R-:W-:-:S12]  /*33fb0*/  IMAD.MOV.U32 R2, RZ, RZ, R14 ;  /* 0x000000ffff027224 */ /* 0x001fd800078e000e */
[----:B------:R-:W-:Y:S05]  /*33fc0*/  WARPSYNC.COLLECTIVE R15, `(.L_x_2432) ;  /* 0x000000000f087348 */ /* 0x000fea0003c00000 */
[----:B------:R0:W1:Y:S02]  /*33fd0*/  SHFL.IDX P6, R14, R13, R12, R11 ;  /* 0x0000000c0d0e7389 */ /* 0x00006400000c000b */
[----:B01----:R-:W-:Y:S01]  /*33fe0*/  ENDCOLLECTIVE ;  /* 0x000000000000791b */ /* 0x003fe20003800000 */
.L_x_2432:
[----:B------:R-:W-:Y:S02]  /*33ff0*/  IMAD.MOV.U32 R13, RZ, RZ, R4 ;  /* 0x000000ffff0d7224 */ /* 0x000fe400078e0004 */
[----:B------:R-:W-:Y:S02]  /*34000*/  IMAD.MOV.U32 R12, RZ, RZ, 0x2 ;  /* 0x00000002ff0c7424 */ /* 0x000fe400078e00ff */
[----:B------:R-:W-:-:S07]  /*34010*/  IMAD.MOV.U32 R5, RZ, RZ, R14 ;  /* 0x000000ffff057224 */ /* 0x000fce00078e000e */
[----:B------:R-:W-:Y:S05]  /*34020*/  WARPSYNC.COLLECTIVE R15, `(.L_x_2433) ;  /* 0x000000000f087348 */ /* 0x000fea0003c00000 */
[----:B------:R0:W1:Y:S02]  /*34030*/  SHFL.IDX P6, R14, R13, R12, R11 ;  /* 0x0000000c0d0e7389 */ /* 0x00006400000c000b */
[----:B01----:R-:W-:Y:S01]  /*34040*/  ENDCOLLECTIVE ;  /* 0x000000000000791b */ /* 0x003fe20003800000 */
.L_x_2433:
[----:B------:R-:W-:-:S05]  /*34050*/  @!P2 IADD3 R5, P1, R32, R5, RZ ;  /* 0x000000052005a210 */ /* 0x000fca0007f3e0ff */
[----:B------:R-:W-:Y:S02]  /*34060*/  @!P2 IMAD.X R6, RZ, RZ, R2, P1 ;  /* 0x000000ffff06a224 */ /* 0x000fe400008e0602 */
[----:B------:R-:W-:Y:S02]  /*34070*/  @!P2 IMAD.MOV.U32 R2, RZ, RZ, R5 ;  /* 0x000000ffff02a224 */ /* 0x000fe400078e0005 */
[----:B------:R-:W-:Y:S02]  /*34080*/  @!P2 IMAD.MOV.U32 R3, RZ, RZ, R6 ;  /* 0x000000ffff03a224 */ /* 0x000fe400078e0006 */
[----:B------:R-:W-:Y:S02]  /*34090*/  IMAD.MOV.U32 R13, RZ, RZ, R0 ;  /* 0x000000ffff0d7224 */ /* 0x000fe400078e0000 */
[----:B------:R-:W-:Y:S01]  /*340a0*/  VIADD R6, R25, 0x20 ;  /* 0x0000002019067836 */ /* 0x000fe20000000000 */
[----:B------:R-:W-:Y:S01]  /*340b0*/  @!PT LDS RZ, [RZ] ;  /* 0x00000000fffff984 */ /* 0x000fe20000000800 */
[----:B------:R-:W-:Y:S01]  /*340c0*/  @!PT LDS RZ, [RZ] ;  /* 0x00000000fffff984 */ /* 0x000fe20000000800 */
[----:B------:R-:W-:Y:S01]  /*340d0*/  @!PT LDS RZ, [RZ] ;  /* 0x00000000fffff984 */ /* 0x000fe20000000800 */
[----:B------:R0:W-:Y:S04]  /*340e0*/  @!P2 LDGSTS.E.BYPASS.LTC128B.128 [R8+0x14c00], desc[UR60][R2.64], !P0 ;  /* 0x14c000000208afae */ /* 0x0001e8000c101d7c */
[----:B------:R-:W-:Y:S01]  /*340f0*/  ISETP.GE.AND P1, PT, R6, R23, PT ;  /* 0x000000170600720c */ /* 0x000fe20003f26270 */
[----:B0-----:R-:W-:-:S12]  /*34100*/  IMAD.MOV.U32 R2, RZ, RZ, R14 ;  /* 0x000000ffff027224 */ /* 0x001fd800078e000e */
[----:B------:R-:W-:Y:S05]  /*34110*/  WARPSYNC.COLLECTIVE R15, `(.L_x_2434) ;  /* 0x000000000f087348 */ /* 0x000fea0003c00000 */
[----:B------:R0:W1:Y:S02]  /*34120*/  SHFL.IDX P6, R14, R13, R12, R11 ;  /* 0x0000000c0d0e7389 */ /* 0x00006400000c000b */
[----:B01----:R-:W-:Y:S01]  /*34130*/  ENDCOLLECTIVE ;  /* 0x000000000000791b */ /* 0x003fe20003800000 */
.L_x_2434:
[----:B------:R-:W-:Y:S02]  /*34140*/  IMAD.MOV.U32 R13, RZ, RZ, R4 ;  /* 0x000000ffff0d7224 */ /* 0x000fe400078e0004 */
[----:B------:R-:W-:Y:S02]  /*34150*/  IMAD.MOV.U32 R12, RZ, RZ, 0x3 ;  /* 0x00000003ff0c7424 */ /* 0x000fe400078e00ff */
[----:B------:R-:W-:-:S07]  /*34160*/  IMAD.MOV.U32 R3, RZ, RZ, R14 ;  /* 0x000000ffff037224 */ /* 0x000fce00078e000e */
[----:B------:R-:W-:Y:S05]  /*34170*/  WARPSYNC.COLLECTIVE R15, `(.L_x_2435) ;  /* 0x000000000f087348 */ /* 0x000fea0003c00000 */
[----:B------:R0:W1:Y:S02]  /*34180*/  SHFL.IDX P6, R14, R13, R12, R11 ;  /* 0x0000000c0d0e7389 */ /* 0x00006400000c000b */
[----:B01----:R-:W-:Y:S01]  /*34190*/  ENDCOLLECTIVE ;  /* 0x000000000000791b */ /* 0x003fe20003800000 */
.L_x_2435:
[----:B------:R-:W-:-:S05]  /*341a0*/  @!P1 IADD3 R5, P2, R32, R3, RZ ;  /* 0x0000000320059210 */ /* 0x000fca0007f5e0ff */
[----:B------:R-:W-:Y:S02]  /*341b0*/  @!P1 IMAD.X R6, RZ, RZ, R2, P2 ;  /* 0x000000ffff069224 */ /* 0x000fe400010e0602 */
[----:B------:R-:W-:Y:S02]  /*341c0*/  @!P1 IMAD.MOV.U32 R2, RZ, RZ, R5 ;  /* 0x000000ffff029224 */ /* 0x000fe400078e0005 */
[----:B------:R-:W-:Y:S02]  /*341d0*/  @!P1 IMAD.MOV.U32 R3, RZ, RZ, R6 ;  /* 0x000000ffff039224 */ /* 0x000fe400078e0006 */
[----:B------:R-:W-:Y:S02]  /*341e0*/  IMAD.MOV.U32 R13, RZ, RZ, R0 ;  /* 0x000000ffff0d7224 */ /* 0x000fe400078e0000 */
[C---:B------:R-:W-:Y:S01]  /*341f0*/  VIADD R6, R25.reuse, 0x30 ;  /* 0x0000003019067836 */ /* 0x040fe20000000000 */
[----:B------:R-:W-:Y:S01]  /*34200*/  @!PT LDS RZ, [RZ] ;  /* 0x00000000fffff984 */ /* 0x000fe20000000800 */
[----:B------:R-:W-:Y:S01]  /*34210*/  @!PT LDS RZ, [RZ] ;  /* 0x00000000fffff984 */ /* 0x000fe20000000800 */
[----:B------:R-:W-:Y:S01]  /*34220*/  @!PT LDS RZ, [RZ] ;  /* 0x00000000fffff984 */ /* 0x000fe20000000800 */
[----:B------:R0:W-:Y:S04]  /*34230*/  @!P1 LDGSTS.E.BYPASS.LTC128B.128 [R8+0x15400], desc[UR60][R2.64], !P0 ;  /* 0x1540000002089fae */ /* 0x0001e8000c101d7c */
[----:B------:R-:W-:Y:S01]  /*34240*/  ISETP.GE.AND P1, PT, R6, R23, PT ;  /* 0x000000170600720c */ /* 0x000fe20003f26270 */
[----:B------:R-:W-:-:S02]  /*34250*/  VIADD R6, R25, 0x40 ;  /* 0x0000004019067836 */ /* 0x000fc40000000000 */
[----:B0-----:R-:W-:-:S10]  /*34260*/  IMAD.MOV.U32 R2, RZ, RZ, R14 ;  /* 0x000000ffff027224 */ /* 0x001fd400078e000e */
[----:B------:R-:W-:Y:S05]  /*34270*/  WARPSYNC.COLLECTIVE R15, `(.L_x_2436) ;  /* 0x000000000f087348 */ /* 0x000fea0003c00000 */
[----:B------:R0:W1:Y:S02]  /*34280*/  SHFL.IDX P6, R14, R13, R12, R11 ;  /* 0x0000000c0d0e7389 */ /* 0x00006400000c000b */
[----:B01----:R-:W-:Y:S01]  /*34290*/  ENDCOLLECTIVE ;  /* 0x000000000000791b */ /* 0x003fe20003800000 */
.L_x_2436:
[----:B------:R-:W-:Y:S02]  /*342a0*/  IMAD.MOV.U32 R13, RZ, RZ, R4 ;  /* 0x000000ffff0d7224 */ /* 0x000fe400078e0004 */
[----:B------:R-:W-:Y:S02]  /*342b0*/  IMAD.MOV.U32 R12, RZ, RZ, 0x4 ;  /* 0x00000004ff0c7424 */ /* 0x000fe400078e00ff */
[----:B------:R-:W-:-:S07]  /*342c0*/  IMAD.MOV.U32 R3, RZ, RZ, R14 ;  /* 0x000000ffff037224 */ /* 0x000fce00078e000e */
[----:B------:R-:W-:Y:S05]  /*342d0*/  WARPSYNC.COLLECTIVE R15, `(.L_x_2437) ;  /* 0x000000000f087348 */ /* 0x000fea0003c00000 */
[----:B------:R0:W1:Y:S02]  /*342e0*/  SHFL.IDX P6, R14, R13, R12, R11 ;  /* 0x0000000c0d0e7389 */ /* 0x00006400000c000b */
[----:B01----:R-:W-:Y:S01]  /*342f0*/  ENDCOLLECTIVE ;  /* 0x000000000000791b */ /* 0x003fe20003800000 */
.L_x_2437:
[----:B------:R-:W-:-:S05]  /*34300*/  @!P1 IADD3 R5, P2, R32, R3, RZ ;  /* 0x0000000320059210 */ /* 0x000fca0007f5e0ff */
[----:B------:R-:W-:Y:S02]  /*34310*/  @!P1 IMAD.X R3, RZ, RZ, R2, P2 ;  /* 0x000000ffff039224 */ /* 0x000fe400010e0602 */
[----:B------:R-:W-:Y:S02]  /*34320*/  @!P1 IMAD.MOV.U32 R2, RZ, RZ, R5 ;  /* 0x000000ffff029224 */ /* 0x000fe400078e0005 */
[----:B------:R-:W-:-:S03]  /*34330*/  IMAD.MOV.U32 R13, RZ, RZ, R0 ;  /* 0x000000ffff0d7224 */ /* 0x000fc600078e0000 */
[----:B------:R-:W-:Y:S01]  /*34340*/  @!PT LDS RZ, [RZ] ;  /* 0x00000000fffff984 */ /* 0x000fe20000000800 */
[----:B------:R-:W-:Y:S01]  /*34350*/  @!PT LDS RZ, [RZ] ;  /* 0x00000000fffff984 */ /* 0x000fe20000000800 */
[----:B------:R-:W-:Y:S01]  /*34360*/  @!PT LDS RZ, [RZ] ;  /* 0x00000000fffff984 */ /* 0x000fe20000000800 */
[----:B------:R0:W-:Y:S01]  /*34370*/  @!P1 LDGSTS.E.BYPASS.LTC128B.128 [R8+0x15c00], desc[UR60][R2.64], !P0 ;  /* 0x15c0000002089fae */ /* 0x0001e2000c101d7c */
[----:B------:R-:W-:Y:S01]  /*34380*/  ISETP.GE.AND P1, PT, R6, R23, PT ;  /* 0x000000170600720c */ /* 0x000fe20003f26270 */
[----:B------:R-:W-:Y:S02]  /*34390*/  VIADD R6, R25, 0x50 ;  /* 0x0000005019067836 */ /* 0x000fe40000000000 */
[----:B0-----:R-:W-:-:S10]  /*343a0*/  IMAD.MOV.U32 R2, RZ, RZ, R14 ;  /* 0x000000ffff027224 */ /* 0x001fd400078e000e */
[----:B------:R-:W-:Y:S05]  /*343b0*/  WARPSYNC.COLLECTIVE R15, `(.L_x_2438) ;  /* 0x000000000f087348 */ /* 0x000fea0003c00000 */
[----:B------:R0:W1:Y:S02]  /*343c0*/  SHFL.IDX P6, R14, R13, R12, R11 ;  /* 0x0000000c0d0e7389 */ /* 0x00006400000c000b */
[----:B01----:R-:W-:Y:S01]  /*343d0*/  ENDCOLLECTIVE ;  /* 0x000000000000791b */ /* 0x003fe20003800000 */
.L_x_2438:
[----:B------:R-:W-:Y:S02]  /*343e0*/  IMAD.MOV.U32 R13, RZ, RZ, R4 ;  /* 0x000000ffff0d7224 */ /* 0x000fe400078e0004 */
[----:B------:R-:W-:Y:S02]  /*343f0*/  IMAD.MOV.U32 R12, RZ, RZ, 0x5 ;  /* 0x00000005ff0c7424 */ /* 0x000fe400078e00ff */
[----:B------:R-:W-:-:S07]  /*34400*/  IMAD.MOV.U32 R3, RZ, RZ, R14 ;  /* 0x000000ffff037224 */ /* 0x000fce00078e000e */
[----:B------:R-:W-:Y:S05]  /*34410*/  WARPSYNC.COLLECTIVE R15, `(.L_x_2439) ;  /* 0x000000000f087348 */ /* 0x000fea0003c00000 */
[----:B------:R0:W1:Y:S02]  /*34420*/  SHFL.IDX P6, R14, R13, R12, R11 ;  /* 0x0000000c0d0e7389 */ /* 0x00006400000c000b */
[----:B01----:R-:W-:Y:S01]  /*34430*/  ENDCOLLECTIVE ;  /* 0x000000000000791b */ /* 0x003fe20003800000 */
.L_x_2439:
        /* <DEDUP_REMOVED lines=14> */
.L_x_2440:
[----:B------:R-:W-:Y:S02]  /*34520*/  IMAD.MOV.U32 R13, RZ, RZ, R4 ;  /* 0x000000ffff0d7224 */ /* 0x000fe400078e0004 */
[----:B------:R-:W-:Y:S02]  /*34530*/  IMAD.MOV.U32 R12, RZ, RZ, 0x6 ;  /* 0x00000006ff0c7424 */ /* 0x000fe400078e00ff */
[----:B------:R-:W-:-:S07]  /*34540*/  IMAD.MOV.U32 R3, RZ, RZ, R14 ;  /* 0x000000ffff037224 */ /* 0x000fce00078e000e */
[----:B------:R-:W-:Y:S05]  /*34550*/  WARPSYNC.COLLECTIVE R15, `(.L_x_2441) ;  /* 0x000000000f087348 */ /* 0x000fea0003c00000 */
[----:B------:R0:W1:Y:S02]  /*34560*/  SHFL.IDX P6, R14, R13, R12, R11 ;  /* 0x0000000c0d0e7389 */ /* 0x00006400000c000b */
[----:B01----:R-:W-:Y:S01]  /*34570*/  ENDCOLLECTIVE ;  /* 0x000000000000791b */ /* 0x003fe20003800000 */
.L_x_2441:
[----:B------:R-:W-:-:S05]  /*34580*/  @!P1 IADD3 R5, P2, R32, R3, RZ ;  /* 0x0000000320059210 */ /* 0x000fca0007f5e0ff */
[----:B------:R-:W-:Y:S01]  /*34590*/  @!P1 IMAD.X R3, RZ, RZ, R2, P2 ;  /* 0x000000ffff039224 */ /* 0x000fe200010e0602 */
[----:B------:R-:W-:Y:S01]  /*345a0*/  ISETP.GE.AND P2, PT, R6, R23, PT ;  /* 0x000000170600720c */ /* 0x000fe20003f46270 */
[----:B------:R-:W-:Y:S02]  /*345b0*/  @!P1 IMAD.MOV.U32 R2, RZ, RZ, R5 ;  /* 0x000000ffff029224 */ /* 0x000fe400078e0005 */
[----:B------:R-:W-:-:S03]  /*345c0*/  IMAD.MOV.U32 R13, RZ, RZ, R0 ;  /* 0x000000ffff0d7224 */ /* 0x000fc600078e0000 */
[----:B------:R-:W-:Y:S01]  /*345d0*/  @!PT LDS RZ, [RZ] ;  /* 0x00000000fffff984 */ /* 0x000fe20000000800 */
[----:B------:R-:W-:Y:S01]  /*345e0*/  @!PT LDS RZ, [RZ] ;  /* 0x00000000fffff984 */ /* 0x000fe20000000800 */
[----:B------:R-:W-:Y:S01]  /*345f0*/  @!PT LDS RZ, [RZ] ;  /* 0x00000000fffff984 */ /* 0x000fe20000000800 */
[----:B------:R0:W-:Y:S02]  /*34600*/  @!P1 LDGSTS.E.BYPASS.LTC128B.128 [R8+0x16c00], desc[UR60][R2.64], !P0 ;  /* 0x16c0000002089fae */ /* 0x0001e4000c101d7c */
[----:B0-----:R-:W-:-:S07]  /*34610*/  IMAD.MOV.U32 R2, RZ, RZ, R14 ;  /* 0x000000ffff027224 */ /* 0x001fce00078e000e */
[----:B------:R-:W-:Y:S05]  /*34620*/  WARPSYNC.COLLECTIVE R15, `(.L_x_2442) ;  /* 0x000000000f087348 */ /* 0x000fea0003c00000 */
[----:B------:R0:W1:Y:S02]  /*34630*/  SHFL.IDX P6, R14, R13, R12, R11 ;  /* 0x0000000c0d0e7389 */ /* 0x00006400000c000b */
[----:B01----:R-:W-:Y:S01]  /*34640*/  ENDCOLLECTIVE ;  /* 0x000000000000791b */ /* 0x003fe20003800000 */
.L_x_2442:
[----:B------:R-:W-:Y:S02]  /*34650*/  IMAD.MOV.U32 R13, RZ, RZ, R4 ;  /* 0x000000ffff0d7224 */ /* 0x000fe400078e0004 */
[----:B------:R-:W-:Y:S02]  /*34660*/  IMAD.MOV.U32 R12, RZ, RZ, 0x7 ;  /* 0x00000007ff0c7424 */ /* 0x000fe400078e00ff */
[----:B------:R-:W-:-:S07]  /*34670*/  IMAD.MOV.U32 R3, RZ, RZ, R14 ;  /* 0x000000ffff037224 */ /* 0x000fce00078e000e */
[----:B------:R-:W-:Y:S05]  /*34680*/  WARPSYNC.COLLECTIVE R15, `(.L_x_2443) ;  /* 0x000000000f087348 */ /* 0x000fea0003c00000 */
[----:B------:R0:W1:Y:S02]  /*34690*/  SHFL.IDX P6, R14, R13, R12, R11 ;  /* 0x0000000c0d0e7389 */ /* 0x00006400000c000b */
[----:B01----:R-:W-:Y:S01]  /*346a0*/  ENDCOLLECTIVE ;  /* 0x000000000000791b */ /* 0x003fe20003800000 */
.L_x_2443:
        /* <DEDUP_REMOVED lines=8> */
[----:B------:R-:W-:-:S07]  /*34730*/  IMAD.MOV.U32 R4, RZ, RZ, R14 ;  /* 0x000000ffff047224 */ /* 0x000fce00078e000e */
[----:B0-----:R-:W-:Y:S05]  /*34740*/  WARPSYNC.COLLECTIVE R15, `(.L_x_2444) ;  /* 0x000000000f087348 */ /* 0x001fea0003c00000 */
[----:B------:R1:W2:Y:S02]  /*34750*/  SHFL.IDX P6, R14, R13, R12, R11 ;  /* 0x0000000c0d0e7389 */ /* 0x0002a400000c000b */
[----:B012---:R-:W-:Y:S01]  /*34760*/  ENDCOLLECTIVE ;  /* 0x000000000000791b */ /* 0x007fe20003800000 */
.L_x_2444:
[----:B------:R-:W-:Y:S05]  /*34770*/  BRA `(.L_x_2445) ;  /* 0xffffff6000947947 */ /* 0x000fea000383ffff */
.L_x_2141:
[----:B0-----:R0:W1:Y:S02]  /*34780*/  SYNCS.PHASECHK.TRANS64.TRYWAIT P0, [R17+URZ+0x22820], R0 ;  /* 0x02282000110075a7 */ /* 0x001064000800017f */
[----:B-1----:R-:W-:Y:S05]  /*34790*/  @!P0 NANOSLEEP.SYNCS 0x989680 ;  /* 0x009896800000895d */ /* 0x002fea0003900000 */
[----:B------:R-:W1:Y:S02]  /*347a0*/  @!P0 SYNCS.PHASECHK.TRANS64 P0, [R17+URZ+0x22820], R0 ;  /* 0x02282000110085a7 */ /* 0x000e64000800007f */
[----:B-1----:R-:W-:Y:S05]  /*347b0*/  @!P0 BRA `(.L_x_2141) ;  /* 0xfffffffc00f08947 */ /* 0x002fea000383ffff */
[----:B------:R-:W-:Y:S05]  /*347c0*/  BRA `(.L_x_2446) ;  /* 0xffffff6000fc7947 */ /* 0x000fea000383ffff */
.L_x_2145:
[----:B0-----:R0:W1:Y:S02]  /*347d0*/  SYNCS.PHASECHK.TRANS64.TRYWAIT P0, [R0+URZ+0x22880], R30 ;  /* 0x0228801e000075a7 */ /* 0x001064000800017f */
[----:B-1----:R-:W-:Y:S05]  /*347e0*/  @!P0 NANOSLEEP.SYNCS 0x989680 ;  /* 0x009896800000895d */ /* 0x002fea0003900000 */
[----:B------:R-:W1:Y:S02]  /*347f0*/  @!P0 SYNCS.PHASECHK.TRANS64 P0, [R0+URZ+0x22880], R30 ;  /* 0x0228801e000085a7 */ /* 0x000e64000800007f */
[----:B-1----:R-:W-:Y:S05]  /*34800*/  @!P0 BRA `(.L_x_2145) ;  /* 0xfffffffc00f08947 */ /* 0x002fea000383ffff */
[----:B------:R-:W-:Y:S05]  /*34810*/  BRA `(.L_x_2447) ;  /* 0xffffff6800107947 */ /* 0x000fea000383ffff */
.L_x_2146:
        /* <DEDUP_REMOVED lines=8> */
.L_x_2449:
[----:B------:R-:W-:Y:S05]  /*348a0*/  BSYNC B0 ;  /* 0x0000000000007941 */ /* 0x000fea0003800000 */
.L_x_2448:
        /* <DEDUP_REMOVED lines=9> */
.L_x_2450:
[----:B------:R-:W-:Y:S02]  /*34940*/  IMAD.MOV.U32 R13, RZ, RZ, R5 ;  /* 0x000000ffff0d7224 */ /* 0x000fe400078e0005 */
[----:B------:R-:W-:Y:S02]  /*34950*/  IMAD.MOV.U32 R12, RZ, RZ, 0x1 ;  /* 0x00000001ff0c7424 */ /* 0x000fe400078e00ff */
[----:B------:R-:W-:-:S07]  /*34960*/  IMAD.MOV.U32 R2, RZ, RZ, R14 ;  /* 0x000000ffff027224 */ /* 0x000fce00078e000e */
[----:B------:R-:W-:Y:S05]  /*34970*/  WARPSYNC.COLLECTIVE R15, `(.L_x_2451) ;  /* 0x000000000f087348 */ /* 0x000fea0003c00000 */
[----:B------:R0:W1:Y:S02]  /*34980*/  SHFL.IDX P6, R14, R13, R12, R11 ;  /* 0x0000000c0d0e7389 */ /* 0x00006400000c000b */
[----:B01----:R-:W-:Y:S01]  /*34990*/  ENDCOLLECTIVE ;  /* 0x000000000000791b */ /* 0x003fe20003800000 */
.L_x_2451:
        /* <DEDUP_REMOVED lines=11> */
.L_x_2452:
        /* <DEDUP_REMOVED lines=9> */
.L_x_2453:
        /* <DEDUP_REMOVED lines=9> */
.L_x_2454:
[----:B------:R-:W-:Y:S02]  /*34b70*/  IMAD.MOV.U32 R13, RZ, RZ, R5 ;  /* 0x000000ffff0d7224 */ /* 0x000fe400078e0005 */
[----:B------:R-:W-:Y:S02]  /*34b80*/  IMAD.MOV.U32 R12, RZ, RZ, 0x3 ;  /* 0x00000003ff0c7424 */ /* 0x000fe400078e00ff */
[----:B------:R-:W-:-:S07]  /*34b90*/  IMAD.MOV.U32 R2, RZ, RZ, R14 ;  /* 0x000000ffff027224 */ /* 0x000fce00078e000e */
[----:B------:R-:W-:Y:S05]  /*34ba0*/  WARPSYNC.COLLECTIVE R15, `(.L_x_2455) ;  /* 0x000000000f087348 */ /* 0x000fea0003c00000 */
[----:B------:R0:W1:Y:S02]  /*34bb0*/  SHFL.IDX P6, R14, R13, R12, R11 ;  /* 0x0000000c0d0e7389 */ /* 0x00006400000c000b */
[----:B01----:R-:W-:Y:S01]  /*34bc0*/  ENDCOLLECTIVE ;  /* 0x000000000000791b */ /* 0x003fe20003800000 */
.L_x_2455:
        /* <DEDUP_REMOVED lines=11> */
.L_x_2456:
[----:B------:R-:W-:Y:S02]  /*34c80*/  IMAD.MOV.U32 R13, RZ, RZ, R5 ;  /* 0x000000ffff0d7224 */ /* 0x000fe400078e0005 */
[----:B------:R-:W-:Y:S02]  /*34c90*/  IMAD.MOV.U32 R12, RZ, RZ, 0x4 ;  /* 0x00000004ff0c7424 */ /* 0x000fe400078e00ff */
[----:B------:R-:W-:-:S07]  /*34ca0*/  IMAD.MOV.U32 R2, RZ, RZ, R14 ;  /* 0x000000ffff027224 */ /* 0x000fce00078e000e */
[----:B------:R-:W-:Y:S05]  /*34cb0*/  WARPSYNC.COLLECTIVE R15, `(.L_x_2457) ;  /* 0x000000000f087348 */ /* 0x000fea0003c00000 */
[----:B------:R0:W1:Y:S02]  /*34cc0*/  SHFL.IDX P6, R14, R13, R12, R11 ;  /* 0x0000000c0d0e7389 */ /* 0x00006400000c000b */
[----:B01----:R-:W-:Y:S01]  /*34cd0*/  ENDCOLLECTIVE ;  /* 0x000000000000791b */ /* 0x003fe20003800000 */
.L_x_2457:
        /* <DEDUP_REMOVED lines=11> */
.L_x_2458:
[----:B------:R-:W-:Y:S02]  /*34d90*/  IMAD.MOV.U32 R13, RZ, RZ, R5 ;  /* 0x000000ffff0d7224 */ /* 0x000fe400078e0005 */
[----:B------:R-:W-:Y:S02]  /*34da0*/  IMAD.MOV.U32 R12, RZ, RZ, 0x5 ;  /* 0x00000005ff0c7424 */ /* 0x000fe400078e00ff */
[----:B------:R-:W-:-:S07]  /*34db0*/  IMAD.MOV.U32 R2, RZ, RZ, R14 ;  /* 0x000000ffff027224 */ /* 0x000fce00078e000e */
[----:B------:R-:W-:Y:S05]  /*34dc0*/  WARPSYNC.COLLECTIVE R15, `(.L_x_2459) ;  /* 0x000000000f087348 */ /* 0x000fea0003c00000 */
[----:B------:R0:W1:Y:S02]  /*34dd0*/  SHFL.IDX P6, R14, R13, R12, R11 ;  /* 0x0000000c0d0e7389 */ /* 0x00006400000c000b */
[----:B01----:R-:W-:Y:S01]  /*34de0*/  ENDCOLLECTIVE ;  /* 0x000000000000791b */ /* 0x003fe20003800000 */
.L_x_2459:
        /* <DEDUP_REMOVED lines=11> */
.L_x_2460:
[----:B------:R-:W-:Y:S02]  /*34ea0*/  IMAD.MOV.U32 R13, RZ, RZ, R5 ;  /* 0x000000ffff0d7224 */ /* 0x000fe400078e0005 */
[----:B------:R-:W-:Y:S02]  /*34eb0*/  IMAD.MOV.U32 R12, RZ, RZ, 0x6 ;  /* 0x00000006ff0c7424 */ /* 0x000fe400078e00ff */
[----:B------:R-:W-:-:S07]  /*34ec0*/  IMAD.MOV.U32 R2, RZ, RZ, R14 ;  /* 0x000000ffff027224 */ /* 0x000fce00078e000e */
[----:B------:R-:W-:Y:S05]  /*34ed0*/  WARPSYNC.COLLECTIVE R15, `(.L_x_2461) ;  /* 0x000000000f087348 */ /* 0x000fea0003c00000 */
[----:B------:R0:W1:Y:S02]  /*34ee0*/  SHFL.IDX P6, R14, R13, R12, R11 ;  /* 0x0000000c0d0e7389 */ /* 0x00006400000c000b */
[----:B01----:R-:W-:Y:S01]  /*34ef0*/  ENDCOLLECTIVE ;  /* 0x000000000000791b */ /* 0x003fe20003800000 */
.L_x_2461:
        /* <DEDUP_REMOVED lines=11> */
.L_x_2462:
[----:B------:R-:W-:Y:S02]  /*34fb0*/  IMAD.MOV.U32 R13, RZ, RZ, R5 ;  /* 0x000000ffff0d7224 */ /* 0x000fe400078e0005 */
[----:B------:R-:W-:Y:S02]  /*34fc0*/  IMAD.MOV.U32 R12, RZ, RZ, 0x7 ;  /* 0x00000007ff0c7424 */ /* 0x000fe400078e00ff */
[----:B------:R-:W-:-:S07]  /*34fd0*/  IMAD.MOV.U32 R2, RZ, RZ, R14 ;  /* 0x000000ffff027224 */ /* 0x000fce00078e000e */
[----:B------:R-:W-:Y:S05]  /*34fe0*/  WARPSYNC.COLLECTIVE R15, `(.L_x_2463) ;  /* 0x000000000f087348 */ /* 0x000fea0003c00000 */
[----:B------:R0:W1:Y:S02]  /*34ff0*/  SHFL.IDX P6, R14, R13, R12, R11 ;  /* 0x0000000c0d0e7389 */ /* 0x00006400000c000b */
[----:B01----:R-:W-:Y:S01]  /*35000*/  ENDCOLLECTIVE ;  /* 0x000000000000791b */ /* 0x003fe20003800000 */
.L_x_2463:
        /* <DEDUP_REMOVED lines=11> */
.L_x_2464:
        /* <DEDUP_REMOVED lines=9> */
.L_x_2465:
        /* <DEDUP_REMOVED lines=9> */
.L_x_2466:
[----:B------:R-:W-:Y:S02]  /*351e0*/  IMAD.MOV.U32 R13, RZ, RZ, R19 ;  /* 0x000000ffff0d7224 */ /* 0x000fe400078e0013 */
[----:B------:R-:W-:Y:S02]  /*351f0*/  IMAD.MOV.U32 R12, RZ, RZ, 0x1 ;  /* 0x00000001ff0c7424 */ /* 0x000fe400078e00ff */
[----:B------:R-:W-:-:S07]  /*35200*/  IMAD.MOV.U32 R5, RZ, RZ, R14 ;  /* 0x000000ffff057224 */ /* 0x000fce00078e000e */
[----:B------:R-:W-:Y:S05]  /*35210*/  WARPSYNC.COLLECTIVE R15, `(.L_x_2467) ;  /* 0x000000000f087348 */ /* 0x000fea0003c00000 */
[----:B------:R0:W1:Y:S02]  /*35220*/  SHFL.IDX P6, R14, R13, R12, R11 ;  /* 0x0000000c0d0e7389 */ /* 0x00006400000c000b */
[----:B01----:R-:W-:Y:S01]  /*35230*/  ENDCOLLECTIVE ;  /* 0x000000000000791b */ /* 0x003fe20003800000 */
.L_x_2467:
        /* <DEDUP_REMOVED lines=11> */
.L_x_2468:
[----:B------:R-:W-:Y:S01]  /*352f0*/  IMAD.MOV.U32 R2, RZ, RZ, R14 ;  /* 0x000000ffff027224 */ /* 0x000fe200078e000e */
[----:B------:R-:W-:Y:S06]  /*35300*/  BRA `(.L_x_2469) ;  /* 0xffffff6000a87947 */ /* 0x000fec000383ffff */
.L_x_2151:
[----:B----4-:R4:W0:Y:S02]  /*35310*/  SYNCS.PHASECHK.TRANS64.TRYWAIT P0, [R0+URZ+0x22840], R30 ;  /* 0x0228401e000075a7 */ /* 0x010824000800017f */
[----:B0-----:R-:W-:Y:S05]  /*35320*/  @!P0 NANOSLEEP.SYNCS 0x989680 ;  /* 0x009896800000895d */ /* 0x001fea0003900000 */
[----:B------:R-:W0:Y:S02]  /*35330*/  @!P0 SYNCS.PHASECHK.TRANS64 P0, [R0+URZ+0x22840], R30 ;  /* 0x0228401e000085a7 */ /* 0x000e24000800007f */
[----:B0-----:R-:W-:Y:S05]  /*35340*/  @!P0 BRA `(.L_x_2151) ;  /* 0xfffffffc00f08947 */ /* 0x001fea000383ffff */
[----:B------:R-:W-:Y:S05]  /*35350*/  BRA `(.L_x_2470) ;  /* 0xffffff6000f47947 */ /* 0x000fea000383ffff */
.L_x_2152:
[----:B------:R-:W-:Y:S01]  /*35360*/  BSSY B0, `(.L_x_2471) ;  /* 0x0000008000007945 */ /* 0x000fe20003800000 */
[----:B------:R-:W-:Y:S02]  /*35370*/  IMAD.MOV.U32 R13, RZ, RZ, R5 ;  /* 0x000000ffff0d7224 */ /* 0x000fe400078e0005 */
[----:B------:R-:W-:Y:S02]  /*35380*/  IMAD.MOV.U32 R12, RZ, RZ, RZ ;  /* 0x000000ffff0c7224 */ /* 0x000fe400078e00ff */
[----:B------:R-:W-:Y:S02]  /*35390*/  IMAD.MOV.U32 R11, RZ, RZ, 0x181f ;  /* 0x0000181fff0b7424 */ /* 0x000fe400078e00ff */
[----:B------:R-:W-:-:S07]  /*353a0*/  IMAD.MOV.U32 R15, RZ, RZ, -0x1 ;  /* 0xffffffffff0f7424 */ /* 0x000fce00078e00ff */
[----:B01-34-:R-:W-:Y:S05]  /*353b0*/  WARPSYNC.COLLECTIVE R15, `(.L_x_2472) ;  /* 0x000000000f087348 */ /* 0x01bfea0003c00000 */
[----:B------:R2:W0:Y:S02]  /*353c0*/  SHFL.IDX P6, R14, R13, R12, R11 ;  /* 0x0000000c0d0e7389 */ /* 0x00042400000c000b */
[----:B01234-:R-:W-:Y:S01]  /*353d0*/  ENDCOLLECTIVE ;  /* 0x000000000000791b */ /* 0x01ffe20003800000 */
.L_x_2472:
[----:B------:R-:W-:Y:S05]  /*353e0*/  BSYNC B0 ;  /* 0x0000000000007941 */ /* 0x000fea0003800000 */
.L_x_2471:
        /* <DEDUP_REMOVED lines=8> */
.L_x_2473:
[----:B------:R-:W-:Y:S02]  /*35470*/  IMAD.MOV.U32 R13, RZ, RZ, R5 ;  /* 0x000000ffff0d7224 */ /* 0x000fe400078e0005 */
[----:B------:R-:W-:Y:S02]  /*35480*/  IMAD.MOV.U32 R12, RZ, RZ, 0x1 ;  /* 0x00000001ff0c7424 */ /* 0x000fe400078e00ff */
[----:B------:R-:W-:-:S07]  /*35490*/  IMAD.MOV.U32 R2, RZ, RZ, R14 ;  /* 0x000000ffff027224 */ /* 0x000fce00078e000e */
[----:B------:R-:W-:Y:S05]  /*354a0*/  WARPSYNC.COLLECTIVE R15, `(.L_x_2474) ;  /* 0x000000000f087348 */ /* 0x000fea0003c00000 */
[----:B------:R0:W1:Y:S02]  /*354b0*/  SHFL.IDX P6, R14, R13, R12, R11 ;  /* 0x0000000c0d0e7389 */ /* 0x00006400000c000b */
[----:B01----:R-:W-:Y:S01]  /*354c0*/  ENDCOLLECTIVE ;  /* 0x000000000000791b */ /* 0x003fe20003800000 */
.L_x_2474:
        /* <DEDUP_REMOVED lines=11> */
.L_x_2475:
[----:B------:R-:W-:Y:S02]  /*35580*/  IMAD.MOV.U32 R13, RZ, RZ, R5 ;  /* 0x000000ffff0d7224 */ /* 0x000fe400078e0005 */
[----:B------:R-:W-:Y:S02]  /*35590*/  IMAD.MOV.U32 R12, RZ, RZ, 0x2 ;  /* 0x00000002ff0c7424 */ /* 0x000fe400078e00ff */
[----:B------:R-:W-:-:S07]  /*355a0*/  IMAD.MOV.U32 R10, RZ, RZ, R14 ;  /* 0x000000ffff0a7224 */ /* 0x000fce00078e000e */
[----:B------:R-:W-:Y:S05]  /*355b0*/  WARPSYNC.COLLECTIVE R15, `(.L_x_2476) ;  /* 0x000000000f087348 */ /* 0x000fea0003c00000 */
[----:B------:R0:W1:Y:S02]  /*355c0*/  SHFL.IDX P6, R14, R13, R12, R11 ;  /* 0x0000000c0d0e7389 */ /* 0x00006400000c000b */
[----:B01----:R-:W-:Y:S01]  /*355d0*/  ENDCOLLECTIVE ;  /* 0x000000000000791b */ /* 0x003fe20003800000 */
.L_x_2476:
        /* <DEDUP_REMOVED lines=11> */
.L_x_2477:
[----:B------:R-:W-:Y:S02]  /*35690*/  IMAD.MOV.U32 R13, RZ, RZ, R5 ;  /* 0x000000ffff0d7224 */ /* 0x000fe400078e0005 */
[----:B------:R-:W-:Y:S02]  /*356a0*/  IMAD.MOV.U32 R12, RZ, RZ, 0x3 ;  /* 0x00000003ff0c7424 */ /* 0x000fe400078e00ff */
[----:B------:R-:W-:-:S07]  /*356b0*/  IMAD.MOV.U32 R2, RZ, RZ, R14 ;  /* 0x000000ffff027224 */ /* 0x000fce00078e000e */
[----:B------:R-:W-:Y:S05]  /*356c0*/  WARPSYNC.COLLECTIVE R15, `(.L_x_2478) ;  /* 0x000000000f087348 */ /* 0x000fea0003c00000 */
[----:B------:R0:W1:Y:S02]  /*356d0*/  SHFL.IDX P6, R14, R13, R12, R11 ;  /* 0x0000000c0d0e7389 */ /* 0x00006400000c000b */
[----:B01----:R-:W-:Y:S01]  /*356e0*/  ENDCOLLECTIVE ;  /* 0x000000000000791b */ /* 0x003fe20003800000 */
.L_x_2478:
        /* <DEDUP_REMOVED lines=11> */
.L_x_2479:
[----:B------:R-:W-:Y:S02]  /*357a0*/  IMAD.MOV.U32 R13, RZ, RZ, R5 ;  /* 0x000000ffff0d7224 */ /* 0x000fe400078e0005 */
[----:B------:R-:W-:Y:S02]  /*357b0*/  IMAD.MOV.U32 R12, RZ, RZ, 0x4 ;  /* 0x00000004ff0c7424 */ /* 0x000fe400078e00ff */
[----:B------:R-:W-:-:S07]  /*357c0*/  IMAD.MOV.U32 R2, RZ, RZ, R14 ;  /* 0x000000ffff027224 */ /* 0x000fce00078e000e */
[----:B------:R-:W-:Y:S05]  /*357d0*/  WARPSYNC.COLLECTIVE R15, `(.L_x_2480) ;  /* 0x000000000f087348 */ /* 0x000fea0003c00000 */
[----:B------:R0:W1:Y:S02]  /*357e0*/  SHFL.IDX P6, R14, R13, R12, R11 ;  /* 0x0000000c0d0e7389 */ /* 0x00006400000c000b */
[----:B01----:R-:W-:Y:S01]  /*357f0*/  ENDCOLLECTIVE ;  /* 0x000000000000791b */ /* 0x003fe20003800000 */
.L_x_2480:
        /* <DEDUP_REMOVED lines=11> */
.L_x_2481:
[----:B------:R-:W-:Y:S02]  /*358b0*/  IMAD.MOV.U32 R13, RZ, RZ, R5 ;  /* 0x000000ffff0d7224 */ /* 0x000fe400078e0005 */
[----:B------:R-:W-:Y:S02]  /*358c0*/  IMAD.MOV.U32 R12, RZ, RZ, 0x5 ;  /* 0x00000005ff0c7424 */ /* 0x000fe400078e00ff */
[----:B------:R-:W-:-:S07]  /*358d0*/  IMAD.MOV.U32 R2, RZ, RZ, R14 ;  /* 0x000000ffff027224 */ /* 0x000fce00078e000e */
[----:B------:R-:W-:Y:S05]  /*358e0*/  WARPSYNC.COLLECTIVE R15, `(.L_x_2482) ;  /* 0x000000000f087348 */ /* 0x000fea0003c00000 */
[----:B------:R0:W1:Y:S02]  /*358f0*/  SHFL.IDX P6, R14, R13, R12, R11 ;  /* 0x0000000c0d0e7389 */ /* 0x00006400000c000b */
[----:B01----:R-:W-:Y:S01]  /*35900*/  ENDCOLLECTIVE ;  /* 0x000000000000791b */ /* 0x003fe20003800000 */
.L_x_2482:
        /* <DEDUP_REMOVED lines=11> */
.L_x_2483:
[----:B------:R-:W-:Y:S02]  /*359c0*/  IMAD.MOV.U32 R13, RZ, RZ, R5 ;  /* 0x000000ffff0d7224 */ /* 0x000fe400078e0005 */
[----:B------:R-:W-:Y:S02]  /*359d0*/  IMAD.MOV.U32 R12, RZ, RZ, 0x6 ;  /* 0x00000006ff0c7424 */ /* 0x000fe400078e00ff */
[----:B------:R-:W-:-:S07]  /*359e0*/  IMAD.MOV.U32 R2, RZ, RZ, R14 ;  /* 0x000000ffff027224 */ /* 0x000fce00078e000e */
[----:B------:R-:W-:Y:S05]  /*359f0*/  WARPSYNC.COLLECTIVE R15, `(.L_x_2484) ;  /* 0x000000000f087348 */ /* 0x000fea0003c00000 */
[----:B------:R0:W1:Y:S02]  /*35a00*/  SHFL.IDX P6, R14, R13, R12, R11 ;  /* 0x0000000c0d0e7389 */ /* 0x00006400000c000b */
[----:B01----:R-:W-:Y:S01]  /*35a10*/  ENDCOLLECTIVE ;  /* 0x000000000000791b */ /* 0x003fe20003800000 */
.L_x_2484:
        /* <DEDUP_REMOVED lines=11> */
.L_x_2485:
[----:B------:R-:W-:Y:S02]  /*35ad0*/  IMAD.MOV.U32 R13, RZ, RZ, R5 ;  /* 0x000000ffff0d7224 */ /* 0x000fe400078e0005 */
[----:B------:R-:W-:Y:S02]  /*35ae0*/  IMAD.MOV.U32 R12, RZ, RZ, 0x7 ;  /* 0x00000007ff0c7424 */ /* 0x000fe400078e00ff */
[----:B------:R-:W-:-:S07]  /*35af0*/  IMAD.MOV.U32 R2, RZ, RZ, R14 ;  /* 0x000000ffff027224 */ /* 0x000fce00078e000e */
[----:B------:R-:W-:Y:S05]  /*35b00*/  WARPSYNC.COLLECTIVE R15, `(.L_x_2486) ;  /* 0x000000000f087348 */ /* 0x000fea0003c00000 */
[----:B------:R0:W1:Y:S02]  /*35b10*/  SHFL.IDX P6, R14, R13, R12, R11 ;  /* 0x0000000c0d0e7389 */ /* 0x00006400000c000b */
[----:B01----:R-:W-:Y:S01]  /*35b20*/  ENDCOLLECTIVE ;  /* 0x000000000000791b */ /* 0x003fe20003800000 */
.L_x_2486:
        /* <DEDUP_REMOVED lines=11> */
.L_x_2487:
[----:B------:R-:W-:Y:S02]  /*35be0*/  IMAD.MOV.U32 R13, RZ, RZ, R8 ;  /* 0x000000ffff0d7224 */ /* 0x000fe400078e0008 */
[----:B------:R-:W-:Y:S02]  /*35bf0*/  IMAD.MOV.U32 R12, RZ, RZ, RZ ;  /* 0x000000ffff0c7224 */ /* 0x000fe400078e00ff */
[----:B------:R-:W-:-:S07]  /*35c00*/  IMAD.MOV.U32 R10, RZ, RZ, R14 ;  /* 0x000000ffff0a7224 */ /* 0x000fce00078e000e */
[----:B------:R-:W-:Y:S05]  /*35c10*/  WARPSYNC.COLLECTIVE R15, `(.L_x_2488) ;  /* 0x000000000f087348 */ /* 0x000fea0003c00000 */
[----:B------:R0:W1:Y:S02]  /*35c20*/  SHFL.IDX P6, R14, R13, R12, R11 ;  /* 0x0000000c0d0e7389 */ /* 0x00006400000c000b */
[----:B01----:R-:W-:Y:S01]  /*35c30*/  ENDCOLLECTIVE ;  /* 0x000000000000791b */ /* 0x003fe20003800000 */
.L_x_2488:
        /* <DEDUP_REMOVED lines=11> */
.L_x_2489:
[----:B------:R-:W-:Y:S02]  /*35cf0*/  IMAD.MOV.U32 R13, RZ, RZ, R8 ;  /* 0x000000ffff0d7224 */ /* 0x000fe400078e0008 */
[----:B------:R-:W-:Y:S02]  /*35d00*/  IMAD.MOV.U32 R12, RZ, RZ, 0x1 ;  /* 0x00000001ff0c7424 */ /* 0x000fe400078e00ff */
[----:B------:R-:W-:-:S07]  /*35d10*/  IMAD.MOV.U32 R5, RZ, RZ, R14 ;  /* 0x000000ffff057224 */ /* 0x000fce00078e000e */
[----:B------:R-:W-:Y:S05]  /*35d20*/  WARPSYNC.COLLECTIVE R15, `(.L_x_2490) ;  /* 0x000000000f087348 */ /* 0x000fea0003c00000 */
[----:B------:R0:W1:Y:S02]  /*35d30*/  SHFL.IDX P6, R14, R13, R12, R11 ;  /* 0x0000000c0d0e7389 */ /* 0x00006400000c000b */
[----:B01----:R-:W-:Y:S01]  /*35d40*/  ENDCOLLECTIVE ;  /* 0x000000000000791b */ /* 0x003fe20003800000 */
.L_x_2490:
        /* <DEDUP_REMOVED lines=11> */
.L_x_2491:
[----:B------:R-:W-:Y:S05]  /*35e00*/  BRA `(.L_x_2492) ;  /* 0xffffff5c00887947 */ /* 0x000fea000383ffff */
.L_x_2157:
[----:B0-----:R0:W1:Y:S02]  /*35e10*/  SYNCS.PHASECHK.TRANS64.TRYWAIT P2, [R3+URZ+0x22870], R0 ;  /* 0x02287000030075a7 */ /* 0x001064000804017f */
[----:B-1----:R-:W-:Y:S05]  /*35e20*/  @!P2 NANOSLEEP.SYNCS 0x989680 ;  /* 0x009896800000a95d */ /* 0x002fea0003900000 */
[----:B------:R-:W1:Y:S02]  /*35e30*/  @!P2 SYNCS.PHASECHK.TRANS64 P2, [R3+URZ+0x22870], R0 ;  /* 0x022870000300a5a7 */ /* 0x000e64000804007f */
[----:B-1----:R-:W-:Y:S05]  /*35e40*/  @!P2 BRA `(.L_x_2157) ;  /* 0xfffffffc00f0a947 */ /* 0x002fea000383ffff */
[----:B------:R-:W-:Y:S05]  /*35e50*/  BRA `(.L_x_2493) ;  /* 0xffffff5c00e87947 */ /* 0x000fea000383ffff */
.L_x_2159:
[----:B0-----:R0:W1:Y:S02]  /*35e60*/  SYNCS.PHASECHK.TRANS64.TRYWAIT P2, [R3+URZ+0x22860], R0 ;  /* 0x02286000030075a7 */ /* 0x001064000804017f */
[----:B-1----:R-:W-:Y:S05]  /*35e70*/  @!P2 NANOSLEEP.SYNCS 0x989680 ;  /* 0x009896800000a95d */ /* 0x002fea0003900000 */
[----:B------:R-:W1:Y:S02]  /*35e80*/  @!P2 SYNCS.PHASECHK.TRANS64 P2, [R3+URZ+0x22860], R0 ;  /* 0x022860000300a5a7 */ /* 0x000e64000804007f */
[----:B-1----:R-:W-:Y:S05]  /*35e90*/  @!P2 BRA `(.L_x_2159) ;  /* 0xfffffffc00f0a947 */ /* 0x002fea000383ffff */
[----:B------:R-:W-:Y:S05]  /*35ea0*/  BRA `(.L_x_2494) ;  /* 0xffffff5c00f47947 */ /* 0x000fea000383ffff */
.L_x_2167:
[----:B0-----:R0:W1:Y:S02]  /*35eb0*/  SYNCS.PHASECHK.TRANS64.TRYWAIT P1, [R18+URZ+0x22870], R3 ;  /* 0x02287003120075a7 */ /* 0x001064000802017f */
[----:B-1----:R-:W-:Y:S05]  /*35ec0*/  @!P1 NANOSLEEP.SYNCS 0x989680 ;  /* 0x009896800000995d */ /* 0x002fea0003900000 */
[----:B------:R-:W1:Y:S02]  /*35ed0*/  @!P1 SYNCS.PHASECHK.TRANS64 P1, [R18+URZ+0x22870], R3 ;  /* 0x02287003120095a7 */ /* 0x000e64000802007f */
[----:B-1----:R-:W-:Y:S05]  /*35ee0*/  @!P1 BRA `(.L_x_2167) ;  /* 0xfffffffc00f09947 */ /* 0x002fea000383ffff */
[----:B------:R-:W-:Y:S05]  /*35ef0*/  BRA `(.L_x_2495) ;  /* 0xffffff6400b47947 */ /* 0x000fea000383ffff */
.L_x_2169:
[----:B0-----:R0:W1:Y:S02]  /*35f00*/  SYNCS.PHASECHK.TRANS64.TRYWAIT P1, [R18+URZ+0x22860], R3 ;  /* 0x02286003120075a7 */ /* 0x001064000802017f */
[----:B-1----:R-:W-:Y:S05]  /*35f10*/  @!P1 NANOSLEEP.SYNCS 0x989680 ;  /* 0x009896800000995d */ /* 0x002fea0003900000 */
[----:B------:R-:W1:Y:S02]  /*35f20*/  @!P1 SYNCS.PHASECHK.TRANS64 P1, [R18+URZ+0x22860], R3 ;  /* 0x02286003120095a7 */ /* 0x000e64000802007f */
[----:B-1----:R-:W-:Y:S05]  /*35f30*/  @!P1 BRA `(.L_x_2169) ;  /* 0xfffffffc00f09947 */ /* 0x002fea000383ffff */
[----:B------:R-:W-:Y:S05]  /*35f40*/  BRA `(.L_x_2496) ;  /* 0xffffff6400bc7947 */ /* 0x000fea000383ffff */
.L_x_2174:
        /* <DEDUP_REMOVED lines=8> */
.L_x_2498:
[----:B------:R-:W-:Y:S05]  /*35fd0*/  BSYNC B0 ;  /* 0x0000000000007941 */ /* 0x000fea0003800000 */
.L_x_2497:
[----:B------:R-:W-:Y:S02]  /*35fe0*/  IMAD.MOV.U32 R13, RZ, RZ, R24 ;  /* 0x000000ffff0d7224 */ /* 0x000fe400078e0018 */
[----:B------:R-:W-:Y:S02]  /*35ff0*/  IMAD.MOV.U32 R12, RZ, RZ, 0x1 ;  /* 0x00000001ff0c7424 */ /* 0x000fe400078e00ff */
[----:B------:R-:W-:Y:S02]  /*36000*/  IMAD.MOV.U32 R11, RZ, RZ, 0x1f ;  /* 0x0000001fff0b7424 */ /* 0x000fe400078e00ff */
[----:B------:R-:W-:Y:S02]  /*36010*/  IMAD.MOV.U32 R15, RZ, RZ, -0x1 ;  /* 0xffffffffff0f7424 */ /* 0x000fe400078e00ff */
[----:B------:R-:W-:Y:S02]  /*36020*/  IMAD.IADD R9, R27, 0x1, R8 ;  /* 0x000000011b097824 */ /* 0x000fe400078e0208 */
[----:B------:R-:W-:-:S07]  /*36030*/  IMAD.MOV.U32 R0, RZ, RZ, R14 ;  /* 0x000000ffff007224 */ /* 0x000fce00078e000e */
[----:B------:R-:W-:Y:S05]  /*36040*/  WARPSYNC.COLLECTIVE R15, `(.L_x_2499) ;  /* 0x000000000f087348 */ /* 0x000fea0003c00000 */
[----:B------:R0:W1:Y:S02]  /*36050*/  SHFL.IDX P6, R14, R13, R12, R11 ;  /* 0x0000000c0d0e7389 */ /* 0x00006400000c000b */
[----:B01----:R-:W-:Y:S01]  /*36060*/  ENDCOLLECTIVE ;  /* 0x000000000000791b */ /* 0x003fe20003800000 */
.L_x_2499:
[----:B------:R-:W-:Y:S02]  /*36070*/  ULDC UR4, c[0x0][0xc3c] ;  /* 0x00030f0000047ab9 */ /* 0x000fe40000000800 */
[----:B------:R-:W-:-:S13]  /*36080*/  ISETP.GE.OR P1, PT, R9, UR4, !P0 ;  /* 0x0000000409007c0c */ /* 0x000fda000c726670 */
[----:B------:R-:W0:Y:S08]  /*36090*/  @!P1 LDC.64 R2, c[0x0][0xc80] ;  /* 0x00032000ff029b82 */ /* 0x000e300000000a00 */
[----:B------:R-:W1:Y:S01]  /*360a0*/  @!P1 LDC.64 R4, c[0x0][0xc78] ;  /* 0x00031e00ff049b82 */ /* 0x000e620000000a00 */
[----:B------:R-:W-:Y:S01]  /*360b0*/  CS2R R24, SRZ ;  /* 0x0000000000187805 */ /* 0x000fe2000001ff00 */
[----:B------:R-:W-:-:S02]  /*360c0*/  IMAD.MOV.U32 R11, RZ, RZ, RZ ;  /* 0x000000ffff0b7224 */ /* 0x000fc400078e00ff */
[----:B------:R-:W-:Y:S02]  /*360d0*/  IMAD.MOV.U32 R6, RZ, RZ, R14 ;  /* 0x000000ffff067224 */ /* 0x000fe400078e000e */
[----:B0-----:R-:W-:-:S05]  /*360e0*/  @!P1 IMAD.WIDE R2, R9, 0x4, R2 ;  /* 0x0000000409029825 */ /* 0x001fca00078e0202 */
[----:B------:R1:W2:Y:S02]  /*360f0*/  @!P1 LDG.E R7, desc[UR60][R2.64] ;  /* 0x0000003c02079981 */ /* 0x0002a4000c1e1900 */
[----:B-1----:R-:W-:-:S05]  /*36100*/  @!P1 IMAD.WIDE R2, R9, 0x4, R4 ;  /* 0x0000000409029825 */ /* 0x002fca00078e0204 */
[----:B------:R-:W3:Y:S01]  /*36110*/  @!P1 LDG.E R4, desc[UR60][R2.64] ;  /* 0x0000003c02049981 */ /* 0x000ee2000c1e1900 */
[----:B------:R-:W-:Y:S01]  /*36120*/  IMAD.MOV.U32 R5, RZ, RZ, RZ ;  /* 0x000000ffff057224 */ /* 0x000fe200078e00ff */
[C---:B------:R-:W-:Y:S02]  /*36130*/  ISETP.GE.U32.AND P2, PT, R8.reuse, 0x2, PT ;  /* 0x000000020800780c */ /* 0x040fe40003f46070 */
[C---:B------:R-:W-:Y:S02]  /*36140*/  ISETP.GE.U32.AND P3, PT, R8.reuse, 0x4, PT ;  /* 0x000000040800780c */ /* 0x040fe40003f66070 */
[C---:B------:R-:W-:Y:S02]  /*36150*/  ISETP.GE.U32.AND P4, PT, R8.reuse, 0x8, PT ;  /* 0x000000080800780c */ /* 0x040fe40003f86070 */
[C---:B------:R-:W-:Y:S01]  /*36160*/  ISETP.GE.U32.AND P5, PT, R8.reuse, 0x10, PT ;  /* 0x000000100800780c */ /* 0x040fe20003fa6070 */
[----:B--2---:R-:W-:Y:S02]  /*36170*/  @!P1 IMAD.MOV.U32 R25, RZ, RZ, R7 ;  /* 0x000000ffff199224 */ /* 0x004fe400078e0007 */
[----:B---3--:R-:W-:Y:S01]  /*36180*/  @!P1 IMAD.MOV.U32 R5, RZ, RZ, R4 ;  /* 0x000000ffff059224 */ /* 0x008fe200078e0004 */
[----:B------:R-:W-:-:S03]  /*36190*/  ISETP.NE.AND P1, PT, R8, RZ, PT ;  /* 0x000000ff0800720c */ /* 0x000fc60003f25270 */
[----:B------:R-:W-:-:S10]  /*361a0*/  IMAD R13, R5, R25, RZ ;  /* 0x00000019050d7224 */ /* 0x000fd400078e02ff */
[----:B------:R-:W-:Y:S05]  /*361b0*/  WARPSYNC.COLLECTIVE R15, `(.L_x_2500) ;  /* 0x000000000f087348 */ /* 0x000fea0003c00000 */
[----:B------:R0:W1:Y:S02]  /*361c0*/  SHFL.UP P6, R14, R13, R12, R11 ;  /* 0x0400000c0d0e7389 */ /* 0x00006400000c000b */
[----:B01----:R-:W-:Y:S01]  /*361d0*/  ENDCOLLECTIVE ;  /* 0x000000000000791b */ /* 0x003fe20003800000 */
.L_x_2500:
[----:B------:R-:W-:Y:S01]  /*361e0*/  IMAD.MOV.U32 R12, RZ, RZ, 0x2 ;  /* 0x00000002ff0c7424 */ /* 0x000fe200078e00ff */
[----:B------:R-:W-:-:S05]  /*361f0*/  SEL R4, R14, RZ, P1 ;  /* 0x000000ff0e047207 */ /* 0x000fca0000800000 */
[----:B------:R-:W-:-:S04]  /*36200*/  IMAD.IADD R4, R13, 0x1, R4 ;  /* 0x000000010d047824 */ /* 0x000fc800078e0204 */
[----:B------:R-:W-:-:S07]  /*36210*/  IMAD.MOV.U32 R13, RZ, RZ, R4 ;  /* 0x000000ffff0d7224 */ /* 0x000fce00078e0004 */
[----:B------:R-:W-:Y:S05]  /*36220*/  WARPSYNC.COLLECTIVE R15, `(.L_x_2501) ;  /* 0x000000000f087348 */ /* 0x000fea0003c00000 */
[----:B------:R0:W1:Y:S02]  /*36230*/  SHFL.UP P6, R14, R13, R12, R11 ;  /* 0x0400000c0d0e7389 */ /* 0x00006400000c000b */
[----:B01----:R-:W-:Y:S01]  /*36240*/  ENDCOLLECTIVE ;  /* 0x000000000000791b */ /* 0x003fe20003800000 */
.L_x_2501:
[----:B------:R-:W-:Y:S01]  /*36250*/  IMAD.MOV.U32 R12, RZ, RZ, 0x4 ;  /* 0x00000004ff0c7424 */ /* 0x000fe200078e00ff */
[----:B------:R-:W-:-:S05]  /*36260*/  SEL R3, R14, RZ, P2 ;  /* 0x000000ff0e037207 */ /* 0x000fca0001000000 */
[----:B------:R-:W-:-:S04]  /*36270*/  IMAD.IADD R2, R4, 0x1, R3 ;  /* 0x0000000104027824 */ /* 0x000fc800078e0203 */
[----:B------:R-:W-:-:S07]  /*36280*/  IMAD.MOV.U32 R13, RZ, RZ, R2 ;  /* 0x000000ffff0d7224 */ /* 0x000fce00078e0002 */
[----:B------:R-:W-:Y:S05]  /*36290*/  WARPSYNC.COLLECTIVE R15, `(.L_x_2502) ;  /* 0x000000000f087348 */ /* 0x000fea0003c00000 */
[----:B------:R0:W1:Y:S02]  /*362a0*/  SHFL.UP P6, R14, R13, R12, R11 ;  /* 0x0400000c0d0e7389 */ /* 0x00006400000c000b */
[----:B01----:R-:W-:Y:S01]  /*362b0*/  ENDCOLLECTIVE ;  /* 0x000000000000791b */ /* 0x003fe20003800000 */
.L_x_2502:
[----:B------:R-:W-:Y:S01]  /*362c0*/  IMAD.MOV.U32 R12, RZ, RZ, 0x8 ;  /* 0x00000008ff0c7424 */ /* 0x000fe200078e00ff */
[----:B------:R-:W-:-:S05]  /*362d0*/  SEL R3, R14, RZ, P3 ;  /* 0x000000ff0e037207 */ /* 0x000fca0001800000 */
[----:B------:R-:W-:-:S04]  /*362e0*/  IMAD.IADD R3, R2, 0x1, R3 ;  /* 0x0000000102037824 */ /* 0x000fc800078e0203 */
[----:B------:R-:W-:-:S07]  /*362f0*/  IMAD.MOV.U32 R13, RZ, RZ, R3 ;  /* 0x000000ffff0d7224 */ /* 0x000fce00078e0003 */
[----:B------:R-:W-:Y:S05]  /*36300*/  WARPSYNC.COLLECTIVE R15, `(.L_x_2503) ;  /* 0x000000000f087348 */ /* 0x000fea0003c00000 */
[----:B------:R0:W1:Y:S02]  /*36310*/  SHFL.UP P6, R14, R13, R12, R11 ;  /* 0x0400000c0d0e7389 */ /* 0x00006400000c000b */
[----:B01----:R-:W-:Y:S01]  /*36320*/  ENDCOLLECTIVE ;  /* 0x000000000000791b */ /* 0x003fe20003800000 */
.L_x_2503:
[----:B------:R-:W-:Y:S01]  /*36330*/  IMAD.MOV.U32 R12, RZ, RZ, 0x10 ;  /* 0x00000010ff0c7424 */ /* 0x000fe200078e00ff */
[----:B------:R-:W-:-:S05]  /*36340*/  SEL R4, R14, RZ, P4 ;  /* 0x000000ff0e047207 */ /* 0x000fca0002000000 */
[----:B------:R-:W-:-:S04]  /*36350*/  IMAD.IADD R4, R3, 0x1, R4 ;  /* 0x0000000103047824 */ /* 0x000fc800078e0204 */
[----:B------:R-:W-:-:S07]  /*36360*/  IMAD.MOV.U32 R13, RZ, RZ, R4 ;  /* 0x000000ffff0d7224 */ /* 0x000fce00078e0004 */
[----:B------:R-:W-:Y:S05]  /*36370*/  WARPSYNC.COLLECTIVE R15, `(.L_x_2504) ;  /* 0x000000000f087348 */ /* 0x000fea0003c00000 */
[----:B------:R0:W1:Y:S02]  /*36380*/  SHFL.UP P6, R14, R13, R12, R11 ;  /* 0x0400000c0d0e7389 */ /* 0x00006400000c000b */
[----:B01----:R-:W-:Y:S01]  /*36390*/  ENDCOLLECTIVE ;  /* 0x000000000000791b */ /* 0x003fe20003800000 */
.L_x_2504:
        /* <DEDUP_REMOVED lines=8> */
.L_x_2505:
[----:B------:R-:W-:Y:S05]  /*36420*/  BRA `(.L_x_2506) ;  /* 0xffffff6800d07947 */ /* 0x000fea000383ffff */
.L_x_2177:
[----:B------:R-:W-:Y:S01]  /*36430*/  BSSY B0, `(.L_x_2507) ;  /* 0x0000007000007945 */ /* 0x000fe20003800000 */
[----:B------:R-:W-:Y:S02]  /*36440*/  IMAD.MOV.U32 R12, RZ, RZ, 0x1 ;  /* 0x00000001ff0c7424 */ /* 0x000fe400078e00ff */
[----:B------:R-:W-:Y:S02]  /*36450*/  IMAD.MOV.U32 R11, RZ, RZ, RZ ;  /* 0x000000ffff0b7224 */ /* 0x000fe400078e00ff */
[----:B------:R-:W-:-:S07]  /*36460*/  IMAD.MOV.U32 R15, RZ, RZ, -0x1 ;  /* 0xffffffffff0f7424 */ /* 0x000fce00078e00ff */
[----:B------:R-:W-:Y:S05]  /*36470*/  WARPSYNC.COLLECTIVE R15, `(.L_x_2508) ;  /* 0x000000000f087348 */ /* 0x000fea0003c00000 */
[----:B------:R0:W1:Y:S02]  /*36480*/  SHFL.UP P6, R14, R13, R12, R11 ;  /* 0x0400000c0d0e7389 */ /* 0x00006400000c000b */
[----:B01----:R-:W-:Y:S01]  /*36490*/  ENDCOLLECTIVE ;  /* 0x000000000000791b */ /* 0x003fe20003800000 */
.L_x_2508:
[----:B------:R-:W-:Y:S05]  /*364a0*/  BSYNC B0 ;  /* 0x0000000000007941 */ /* 0x000fea0003800000 */
.L_x_2507:
[----:B------:R-:W-:Y:S01]  /*364b0*/  SEL R14, R14, RZ, P1 ;  /* 0x000000ff0e0e7207 */ /* 0x000fe20000800000 */
[----:B------:R-:W-:Y:S02]  /*364c0*/  IMAD.MOV.U32 R12, RZ, RZ, 0x2 ;  /* 0x00000002ff0c7424 */ /* 0x000fe400078e00ff */
[----:B------:R-:W-:Y:S02]  /*364d0*/  IMAD.MOV.U32 R11, RZ, RZ, RZ ;  /* 0x000000ffff0b7224 */ /* 0x000fe400078e00ff */
[----:B------:R-:W-:Y:S02]  /*364e0*/  IMAD.IADD R13, R13, 0x1, R14 ;  /* 0x000000010d0d7824 */ /* 0x000fe400078e020e */
[----:B------:R-:W-:-:S07]  /*364f0*/  IMAD.MOV.U32 R15, RZ, RZ, -0x1 ;  /* 0xffffffffff0f7424 */ /* 0x000fce00078e00ff */
[----:B------:R-:W-:Y:S05]  /*36500*/  WARPSYNC.COLLECTIVE R15, `(.L_x_2509) ;  /* 0x000000000f087348 */ /* 0x000fea0003c00000 */
[----:B------:R0:W1:Y:S02]  /*36510*/  SHFL.UP P6, R14, R13, R12, R11 ;  /* 0x0400000c0d0e7389 */ /* 0x00006400000c000b */
[----:B01----:R-:W-:Y:S01]  /*36520*/  ENDCOLLECTIVE ;  /* 0x000000000000791b */ /* 0x003fe20003800000 */
.L_x_2509:
[----:B------:R-:W-:Y:S01]  /*36530*/  IMAD.MOV.U32 R12, RZ, RZ, 0x4 ;  /* 0x00000004ff0c7424 */ /* 0x000fe200078e00ff */
[----:B------:R-:W-:-:S05]  /*36540*/  SEL R2, R14, RZ, P2 ;  /* 0x000000ff0e027207 */ /* 0x000fca0001000000 */
[----:B------:R-:W-:-:S04]  /*36550*/  IMAD.IADD R2, R13, 0x1, R2 ;  /* 0x000000010d027824 */ /* 0x000fc800078e0202 */
[----:B------:R-:W-:-:S07]  /*36560*/  IMAD.MOV.U32 R13, RZ, RZ, R2 ;  /* 0x000000ffff0d7224 */ /* 0x000fce00078e0002 */
[----:B------:R-:W-:Y:S05]  /*36570*/  WARPSYNC.COLLECTIVE R15, `(.L_x_2510) ;  /* 0x000000000f087348 */ /* 0x000fea0003c00000 */
[----:B------:R0:W1:Y:S02]  /*36580*/  SHFL.UP P6, R14, R13, R12, R11 ;  /* 0x0400000c0d0e7389 */ /* 0x00006400000c000b */
[----:B01----:R-:W-:Y:S01]  /*36590*/  ENDCOLLECTIVE ;  /* 0x000000000000791b */ /* 0x003fe20003800000 */
.L_x_2510:
[----:B------:R-:W-:Y:S01]  /*365a0*/  IMAD.MOV.U32 R12, RZ, RZ, 0x8 ;  /* 0x00000008ff0c7424 */ /* 0x000fe200078e00ff */
[----:B------:R-:W-:-:S05]  /*365b0*/  SEL R3, R14, RZ, P3 ;  /* 0x000000ff0e037207 */ /* 0x000fca0001800000 */
[----:B------:R-:W-:-:S04]  /*365c0*/  IMAD.IADD R3, R2, 0x1, R3 ;  /* 0x0000000102037824 */ /* 0x000fc800078e0203 */
[----:B------:R-:W-:-:S07]  /*365d0*/  IMAD.MOV.U32 R13, RZ, RZ, R3 ;  /* 0x000000ffff0d7224 */ /* 0x000fce00078e0003 */
[----:B------:R-:W-:Y:S05]  /*365e0*/  WARPSYNC.COLLECTIVE R15, `(.L_x_2511) ;  /* 0x000000000f087348 */ /* 0x000fea0003c00000 */
[----:B------:R0:W1:Y:S02]  /*365f0*/  SHFL.UP P6, R14, R13, R12, R11 ;  /* 0x0400000c0d0e7389 */ /* 0x00006400000c000b */
[----:B01----:R-:W-:Y:S01]  /*36600*/  ENDCOLLECTIVE ;  /* 0x000000000000791b */ /* 0x003fe20003800000 */
.L_x_2511:
[----:B------:R-:W-:Y:S01]  /*36610*/  IMAD.MOV.U32 R12, RZ, RZ, 0x10 ;  /* 0x00000010ff0c7424 */ /* 0x000fe200078e00ff */
[----:B------:R-:W-:-:S05]  /*36620*/  SEL R4, R14, RZ, P4 ;  /* 0x000000ff0e047207 */ /* 0x000fca0002000000 */
[----:B------:R-:W-:-:S04]  /*36630*/  IMAD.IADD R4, R3, 0x1, R4 ;  /* 0x0000000103047824 */ /* 0x000fc800078e0204 */
[----:B------:R-:W-:-:S07]  /*36640*/  IMAD.MOV.U32 R13, RZ, RZ, R4 ;  /* 0x000000ffff0d7224 */ /* 0x000fce00078e0004 */
[----:B------:R-:W-:Y:S05]  /*36650*/  WARPSYNC.COLLECTIVE R15, `(.L_x_2512) ;  /* 0x000000000f087348 */ /* 0x000fea0003c00000 */
[----:B------:R0:W1:Y:S02]  /*36660*/  SHFL.UP P6, R14, R13, R12, R11 ;  /* 0x0400000c0d0e7389 */ /* 0x00006400000c000b */
[----:B01----:R-:W-:Y:S01]  /*36670*/  ENDCOLLECTIVE ;  /* 0x000000000000791b */ /* 0x003fe20003800000 */
.L_x_2512:
        /* <DEDUP_REMOVED lines=8> */
.L_x_2513:
[----:B------:R-:W-:Y:S05]  /*36700*/  BRA `(.L_x_2514) ;  /* 0xffffff6800bc7947 */ /* 0x000fea000383ffff */
.L_x_2179:
[----:B------:R-:W-:Y:S01]  /*36710*/  BSSY B0, `(.L_x_2515) ;  /* 0x0000006000007945 */ /* 0x000fe20003800000 */
[----:B------:R-:W-:Y:S01]  /*36720*/  PLOP3.LUT P6, PT, P6, PT, PT, 0x8, 0x0 ;  /* 0x000000000000781c */ /* 0x000fe200037ce170 */
[----:B------:R-:W-:-:S12]  /*36730*/  IMAD.MOV.U32 R15, RZ, RZ, -0x1 ;  /* 0xffffffffff0f7424 */ /* 0x000fd800078e00ff */
[----:B0-----:R-:W-:Y:S05]  /*36740*/  WARPSYNC.COLLECTIVE R15, `(.L_x_2516) ;  /* 0x000000000f087348 */ /* 0x001fea0003c00000 */
[----:B------:R-:W-:Y:S01]  /*36750*/  VOTE.ANY R14, PT, P6 ;  /* 0x00000000000e7806 */ /* 0x000fe200030e0100 */
[----:B0-----:R-:W-:Y:S06]  /*36760*/  ENDCOLLECTIVE ;  /* 0x000000000000791b */ /* 0x001fec0003800000 */
.L_x_2516:
[----:B------:R-:W-:Y:S05]  /*36770*/  BSYNC B0 ;  /* 0x0000000000007941 */ /* 0x000fea0003800000 */
.L_x_2515:
[----:B------:R-:W-:Y:S02]  /*36780*/  IMAD.MOV.U32 R3, RZ, RZ, R14 ;  /* 0x000000ffff037224 */ /* 0x000fe400078e000e */
[----:B------:R-:W-:Y:S02]  /*36790*/  IMAD.MOV.U32 R13, RZ, RZ, R25 ;  /* 0x000000ffff0d7224 */ /* 0x000fe400078e0019 */
[----:B------:R-:W0:Y:S01]  /*367a0*/  POPC R7, R3 ;  /* 0x0000000300077309 */ /* 0x000e220000000000 */
[----:B------:R-:W-:Y:S02]  /*367b0*/  IMAD.MOV.U32 R11, RZ, RZ, 0x1f ;  /* 0x0000001fff0b7424 */ /* 0x000fe400078e00ff */
[----:B------:R-:W-:Y:S02]  /*367c0*/  IMAD.MOV.U32 R15, RZ, RZ, -0x1 ;  /* 0xffffffffff0f7424 */ /* 0x000fe400078e00ff */
[----:B0-----:R-:W-:Y:S02]  /*367d0*/  IMAD.MOV.U32 R12, RZ, RZ, R7 ;  /* 0x000000ffff0c7224 */ /* 0x001fe400078e0007 */
[----:B------:R-:W-:-:S07]  /*367e0*/  IMAD.IADD R27, R7, 0x1, R27 ;  /* 0x00000001071b7824 */ /* 0x000fce00078e021b */
[----:B------:R-:W-:Y:S05]  /*367f0*/  WARPSYNC.COLLECTIVE R15, `(.L_x_2517) ;  /* 0x000000000f087348 */ /* 0x000fea0003c00000 */
[----:B------:R0:W1:Y:S02]  /*36800*/  SHFL.IDX P6, R14, R13, R12, R11 ;  /* 0x0000000c0d0e7389 */ /* 0x00006400000c000b */
[----:B01----:R-:W-:Y:S01]  /*36810*/  ENDCOLLECTIVE ;  /* 0x000000000000791b */ /* 0x003fe20003800000 */
.L_x_2517:
[----:B------:R-:W-:Y:S02]  /*36820*/  IMAD.MOV.U32 R13, RZ, RZ, R5 ;  /* 0x000000ffff0d7224 */ /* 0x000fe400078e0005 */
[----:B------:R-:W-:-:S07]  /*36830*/  IMAD.MOV.U32 R25, RZ, RZ, R14 ;  /* 0x000000ffff197224 */ /* 0x000fce00078e000e */
[----:B------:R-:W-:Y:S05]  /*36840*/  WARPSYNC.COLLECTIVE R15, `(.L_x_2518) ;  /* 0x000000000f087348 */ /* 0x000fea0003c00000 */
[----:B------:R0:W1:Y:S02]  /*36850*/  SHFL.IDX P6, R14, R13, R12, R11 ;  /* 0x0000000c0d0e7389 */ /* 0x00006400000c000b */
[----:B01----:R-:W-:Y:S01]  /*36860*/  ENDCOLLECTIVE ;  /* 0x000000000000791b */ /* 0x003fe20003800000 */
.L_x_2518:
[----:B------:R-:W-:Y:S01]  /*36870*/  IMAD.MOV.U32 R5, RZ, RZ, R14 ;  /* 0x000000ffff057224 */ /* 0x000fe200078e000e */
[----:B------:R-:W-:Y:S06]  /*36880*/  BRA `(.L_x_2519) ;  /* 0xffffff68009c7947 */ /* 0x000fec000383ffff */
.L_x_2181:
[----:B------:R-:W-:Y:S01]  /*36890*/  BSSY B0, `(.L_x_2520) ;  /* 0x0000007000007945 */ /* 0x000fe20003800000 */
[----:B------:R-:W-:Y:S02]  /*368a0*/  IMAD.MOV.U32 R13, RZ, RZ, R2 ;  /* 0x000000ffff0d7224 */ /* 0x000fe400078e0002 */
[----:B------:R-:W-:Y:S02]  /*368b0*/  IMAD.MOV.U32 R11, RZ, RZ, 0x1f ;  /* 0x0000001fff0b7424 */ /* 0x000fe400078e00ff */
[----:B------:R-:W-:-:S07]  /*368c0*/  IMAD.MOV.U32 R15, RZ, RZ, -0x1 ;  /* 0xffffffffff0f7424 */ /* 0x000fce00078e00ff */
[----:B0123--:R-:W-:Y:S05]  /*368d0*/  WARPSYNC.COLLECTIVE R15, `(.L_x_2521) ;  /* 0x000000000f087348 */ /* 0x00ffea0003c00000 */
[----:B------:R4:W0:Y:S02]  /*368e0*/  SHFL.IDX P6, R14, R13, R12, R11 ;  /* 0x0000000c0d0e7389 */ /* 0x00082400000c000b */
[----:B01234-:R-:W-:Y:S01]  /*368f0*/  ENDCOLLECTIVE ;  /* 0x000000000000791b */ /* 0x01ffe20003800000 */
.L_x_2521:
[----:B------:R-:W-:Y:S05]  /*36900*/  BSYNC B0 ;  /* 0x0000000000007941 */ /* 0x000fea0003800000 */
.L_x_2520:
[----:B------:R-:W-:Y:S01]  /*36910*/  IMAD.MOV.U32 R24, RZ, RZ, R14 ;  /* 0x000000ffff187224 */ /* 0x000fe200078e000e */
[----:B------:R-:W-:Y:S06]  /*36920*/  BRA `(.L_x_2180) ;  /* 0xffffff68008c7947 */ /* 0x000fec000383ffff */
.L_x_2187:
[----:B0-----:R0:W2:Y:S02]  /*36930*/  SYNCS.PHASECHK.TRANS64.TRYWAIT P0, [R5+URZ+0x22820], R0 ;  /* 0x02282000050075a7 */ /* 0x0010a4000800017f */
[----:B--2---:R-:W-:Y:S05]  /*36940*/  @!P0 NANOSLEEP.SYNCS 0x989680 ;  /* 0x009896800000895d */ /* 0x004fea0003900000 */
[----:B------:R-:W2:Y:S02]  /*36950*/  @!P0 SYNCS.PHASECHK.TRANS64 P0, [R5+URZ+0x22820], R0 ;  /* 0x02282000050085a7 */ /* 0x000ea4000800007f */
[----:B--2---:R-:W-:Y:S05]  /*36960*/  @!P0 BRA `(.L_x_2187) ;  /* 0xfffffffc00f08947 */ /* 0x004fea000383ffff */
[----:B------:R-:W-:Y:S05]  /*36970*/  BRA `(.L_x_2522) ;  /* 0xffffff7000ec7947 */ /* 0x000fea000383ffff */
.L_x_2188:
        /* <DEDUP_REMOVED lines=11> */
.L_x_2524:
[----:B------:R-:W-:Y:S05]  /*36a30*/  BSYNC B0 ;  /* 0x0000000000007941 */ /* 0x000fea0003800000 */
.L_x_2523:
[----:B------:R-:W-:Y:S05]  /*36a40*/  BRA `(.L_x_2525) ;  /* 0xffffff7000d47947 */ /* 0x000fea000383ffff */
.L_x_2189:
[----:B------:R-:W-:Y:S01]  /*36a50*/  BSSY B0, `(.L_x_2526) ;  /* 0x0000006000007945 */ /* 0x000fe20003800000 */
[----:B------:R-:W-:-:S07]  /*36a60*/  IMAD.MOV.U32 R15, RZ, RZ, -0x1 ;  /* 0xffffffffff0f7424 */ /* 0x000fce00078e00ff */
[----:B01----:R-:W-:Y:S05]  /*36a70*/  WARPSYNC.COLLECTIVE R15, `(.L_x_2527) ;  /* 0x000000000f0c7348 */ /* 0x003fea0003c00000 */
[----:B------:R-:W-:Y:S02]  /*36a80*/  ELECT P6, UR62, PT ;  /* 0x00000000003e782f */ /* 0x000fe400038c0000 */
[----:B------:R-:W-:Y:S01]  /*36a90*/  MOV R14, UR62 ;  /* 0x0000003e000e7c02 */ /* 0x000fe20008000f00 */
[----:B01----:R-:W-:Y:S10]  /*36aa0*/  ENDCOLLECTIVE ;  /* 0x000000000000791b */ /* 0x003ff40003800000 */
.L_x_2527:
[----:B------:R-:W-:Y:S05]  /*36ab0*/  BSYNC B0 ;  /* 0x0000000000007941 */ /* 0x000fea0003800000 */
.L_x_2526:
[----:B------:R-:W-:Y:S05]  /*36ac0*/  BRA `(.L_x_2528) ;  /* 0xffffff7000c87947 */ /* 0x000fea000383ffff */
.L_x_2191:
[----:B0-----:R0:W2:Y:S02]  /*36ad0*/  SYNCS.PHASECHK.TRANS64.TRYWAIT P1, [R3+URZ+0x22840], R2 ;  /* 0x02284002030075a7 */ /* 0x0010a4000802017f */
[----:B--2---:R-:W-:Y:S05]  /*36ae0*/  @!P1 NANOSLEEP.SYNCS 0x989680 ;  /* 0x009896800000995d */ /* 0x004fea0003900000 */
[----:B------:R-:W2:Y:S02]  /*36af0*/  @!P1 SYNCS.PHASECHK.TRANS64 P1, [R3+URZ+0x22840], R2 ;  /* 0x02284002030095a7 */ /* 0x000ea4000802007f */
[----:B--2---:R-:W-:Y:S05]  /*36b00*/  @!P1 BRA `(.L_x_2191) ;  /* 0xfffffffc00f09947 */ /* 0x004fea000383ffff */
[----:B------:R-:W-:Y:S05]  /*36b10*/  BRA `(.L_x_2529) ;  /* 0xffffff7000f07947 */ /* 0x000fea000383ffff */
.L_x_2193:
[----:B--2---:R2:W3:Y:S02]  /*36b20*/  SYNCS.PHASECHK.TRANS64.TRYWAIT P1, [R33+URZ+0x22840], R0 ;  /* 0x02284000210075a7 */ /* 0x0044e4000802017f */
[----:B---3--:R-:W-:Y:S05]  /*36b30*/  @!P1 NANOSLEEP.SYNCS 0x989680 ;  /* 0x009896800000995d */ /* 0x008fea0003900000 */
[----:B------:R-:W3:Y:S02]  /*36b40*/  @!P1 SYNCS.PHASECHK.TRANS64 P1, [R33+URZ+0x22840], R0 ;  /* 0x02284000210095a7 */ /* 0x000ee4000802007f */
[----:B---3--:R-:W-:Y:S05]  /*36b50*/  @!P1 BRA `(.L_x_2193) ;  /* 0xfffffffc00f09947 */ /* 0x008fea000383ffff */
[----:B------:R-:W-:Y:S05]  /*36b60*/  BRA `(.L_x_2530) ;  /* 0xffffff7000fc7947 */ /* 0x000fea000383ffff */
.L_x_2195:
[----:B---3--:R3:W4:Y:S02]  /*36b70*/  SYNCS.PHASECHK.TRANS64.TRYWAIT P1, [R3+URZ+0x22860], R2 ;  /* 0x02286002030075a7 */ /* 0x008724000802017f */
[----:B----4-:R-:W-:Y:S05]  /*36b80*/  @!P1 NANOSLEEP.SYNCS 0x989680 ;  /* 0x009896800000995d */ /* 0x010fea0003900000 */
[----:B------:R-:W4:Y:S02]  /*36b90*/  @!P1 SYNCS.PHASECHK.TRANS64 P1, [R3+URZ+0x22860], R2 ;  /* 0x02286002030095a7 */ /* 0x000f24000802007f */
[----:B----4-:R-:W-:Y:S05]  /*36ba0*/  @!P1 BRA `(.L_x_2195) ;  /* 0xfffffffc00f09947 */ /* 0x010fea000383ffff */
[----:B------:R-:W-:Y:S05]  /*36bb0*/  BRA `(.L_x_2531) ;  /* 0xffffff7000f87947 */ /* 0x000fea000383ffff */
.L_x_2197:
[----:B----4-:R4:W0:Y:S02]  /*36bc0*/  SYNCS.PHASECHK.TRANS64.TRYWAIT P1, [R33+URZ+0x22860], R0 ;  /* 0x02286000210075a7 */ /* 0x010824000802017f */
[----:B0-----:R-:W-:Y:S05]  /*36bd0*/  @!P1 NANOSLEEP.SYNCS 0x989680 ;  /* 0x009896800000995d */ /* 0x001fea0003900000 */
[----:B------:R-:W0:Y:S02]  /*36be0*/  @!P1 SYNCS.PHASECHK.TRANS64 P1, [R33+URZ+0x22860], R0 ;  /* 0x02286000210095a7 */ /* 0x000e24000802007f */
[----:B0-----:R-:W-:Y:S05]  /*36bf0*/  @!P1 BRA `(.L_x_2197) ;  /* 0xfffffffc00f09947 */ /* 0x001fea000383ffff */
[----:B------:R-:W-:Y:S05]  /*36c00*/  BRA `(.L_x_2532) ;  /* 0xffffff7000f47947 */ /* 0x000fea000383ffff */
.L_x_2199:
[----:B------:R0:W0:Y:S02]  /*36c10*/  SYNCS.PHASECHK.TRANS64.TRYWAIT P1, [R3+URZ+0x22880], R2 ;  /* 0x02288002030075a7 */ /* 0x000024000802017f */
[----:B0-----:R-:W-:Y:S05]  /*36c20*/  @!P1 NANOSLEEP.SYNCS 0x989680 ;  /* 0x009896800000995d */ /* 0x001fea0003900000 */
[----:B------:R-:W0:Y:S02]  /*36c30*/  @!P1 SYNCS.PHASECHK.TRANS64 P1, [R3+URZ+0x22880], R2 ;  /* 0x02288002030095a7 */ /* 0x000e24000802007f */
[----:B0-----:R-:W-:Y:S05]  /*36c40*/  @!P1 BRA `(.L_x_2199) ;  /* 0xfffffffc00f09947 */ /* 0x001fea000383ffff */
[----:B------:R-:W-:Y:S05]  /*36c50*/  BRA `(.L_x_2533) ;  /* 0xffffff7000f07947 */ /* 0x000fea000383ffff */
.L_x_2534:
        /* <DEDUP_REMOVED lines=10> */
.L_x_3745:


//--------------------- .text._ZN7cutlass13device_kernelIN5flash11enable_sm90INS1_16FlashAttnFwdSm90INS1_25CollectiveMainloopFwdSm90ILi2EN4cute5tupleIJNS5_1CILi1EEES8_S8_EEENS6_IJNS7_ILi128EEENS7_ILi160EEESA_EEELi128ENS_12float_e4m3_tEfNS_4arch4Sm90ELb1ELb0ELb0ELb0ELb1ELb0ELb0ELb1ELb1ELb1ELb1ELb0EEENS1_21CollectiveEpilogueFwdINS6_IJSA_SA_SB_EEES9_NS_10bfloat16_tESF_Li256ELb0ELb1ELb1ELb1EEENS1_19SingleTileSchedulerILb0ELb1ELb1ELi128EEEEEEEEEvNT_6ParamsE --------------------------
	.section	.text._ZN7cutlass13device_kernelIN5flash11enable_sm90INS1_16FlashAttnFwdSm90INS1_25CollectiveMainloopFwdSm90ILi2EN4cute5tupleIJNS5_1CILi1EEES8_S8_EEENS6_IJNS7_ILi128EEENS7_ILi160EEESA_EEELi128ENS_12float_e4m3_tEfNS_4arch4Sm90ELb1ELb0ELb0ELb0ELb1ELb0ELb0ELb1ELb1ELb1ELb1ELb0EEENS1_21CollectiveEpilogueFwdINS6_IJSA_SA_SB_EEES9_NS_10bfloat16_tESF_Li256ELb0ELb1ELb1ELb1EEENS1_19SingleTileSchedulerILb0ELb1ELb1ELi128EEEEEEEEEvNT_6ParamsE,"ax",@progbits
	.align	128
.text._ZN7cutlass13device_kernelIN5flash11enable_sm90INS1_16FlashAttnFwdSm90INS1_25CollectiveMainloopFwdSm90ILi2EN4cute5tupleIJNS5_1CILi1EEES8_S8_EEENS6_IJNS7_ILi128EEENS7_ILi160EEESA_EEELi128ENS_12float_e4m3_tEfNS_4arch4Sm90ELb1ELb0ELb0ELb0ELb1ELb0ELb0ELb1ELb1ELb1ELb1ELb0EEENS1_21CollectiveEpilogueFwdINS6_IJSA_SA_SB_EEES9_NS_10bfloat16_tESF_Li256ELb0ELb1ELb1ELb1EEENS1_19SingleTileSchedulerILb0ELb1ELb1ELi128EEEEEEEEEvNT_6ParamsE:
        .type           _ZN7cutlass13device_kernelIN5flash11enable_sm90INS1_16FlashAttnFwdSm90INS1_25CollectiveMainloopFwdSm90ILi2EN4cute5tupleIJNS5_1CILi1EEES8_S8_EEENS6_IJNS7_ILi128EEENS7_ILi160EEESA_EEELi128ENS_12float_e4m3_tEfNS_4arch4Sm90ELb1ELb0ELb0ELb0ELb1ELb0ELb0ELb1ELb1ELb1ELb1ELb0EEENS1_21CollectiveEpilogueFwdINS6_IJSA_SA_SB_EEES9_NS_10bfloat16_tESF_Li256ELb0ELb1ELb1ELb1EEENS1_19SingleTileSchedulerILb0ELb1ELb1ELi128EEEEEEEEEvNT_6ParamsE,@function
        .size           _ZN7cutlass13device_kernelIN5flash11enable_sm90INS1_16FlashAttnFwdSm90INS1_25CollectiveMainloopFwdSm90ILi2EN4cute5tupleIJNS5_1CILi1EEES8_S8_EEENS6_IJNS7_ILi128EEENS7_ILi160EEESA_EEELi128ENS_12float_e4m3_tEfNS_4arch4Sm90ELb1ELb0ELb0ELb0ELb1ELb0ELb0ELb1ELb1ELb1ELb1ELb0EEENS1_21CollectiveEpilogueFwdINS6_IJSA_SA_SB_EEES9_NS_10bfloat16_tESF_Li256ELb0ELb1ELb1ELb1EEENS1_19SingleTileSchedulerILb0ELb1ELb1ELi128EEEEEEEEEvNT_6ParamsE,(.L_x_3746 - _ZN7cutlass13device_kernelIN5flash11enable_sm90INS1_16FlashAttnFwdSm90INS1_25CollectiveMainloopFwdSm90ILi2EN4cute5tupleIJNS5_1CILi1EEES8_S8_EEENS6_IJNS7_ILi128EEENS7_ILi160EEESA_EEELi128ENS_12float_e4m3_tEfNS_4arch4Sm90ELb1ELb0ELb0ELb0ELb1ELb0ELb0ELb1ELb1ELb1ELb1ELb0EEENS1_21CollectiveEpilogueFwdINS6_IJSA_SA_SB_EEES9_NS_10bfloat16_tESF_Li256ELb0ELb1ELb1ELb1EEENS1_19SingleTileSchedulerILb0ELb1ELb1ELi128EEEEEEEEEvNT_6ParamsE)
        .other          _ZN7cutlass13device_kernelIN5flash11enable_sm90INS1_16FlashAttnFwdSm90INS1_25CollectiveMainloopFwdSm90ILi2EN4cute5tupleIJNS5_1CILi1EEES8_S8_EEENS6_IJNS7_ILi128EEENS7_ILi160EEESA_EEELi128ENS_12float_e4m3_tEfNS_4arch4Sm90ELb1ELb0ELb0ELb0ELb1ELb0ELb0ELb1ELb1ELb1ELb1ELb0EEENS1_21CollectiveEpilogueFwdINS6_IJSA_SA_SB_EEES9_NS_10bfloat16_tESF_Li256ELb0ELb1ELb1ELb1EEENS1_19SingleTileSchedulerILb0ELb1ELb1ELi128EEEEEEEEEvNT_6ParamsE,@"STO_CUDA_ENTRY STV_DEFAULT"
_ZN7cutlass13device_kernelIN5flash11enable_sm90INS1_16FlashAttnFwdSm90INS1_25CollectiveMainloopFwdSm90ILi2EN4cute5tupleIJNS5_1CILi1EEES8_S8_EEENS6_IJNS7_ILi128EEENS7_ILi160EEESA_EEELi128ENS_12float_e4m3_tEfNS_4arch4Sm90ELb1ELb0ELb0ELb0ELb1ELb0ELb0ELb1ELb1ELb1ELb1ELb0EEENS1_21CollectiveEpilogueFwdINS6_IJSA_SA_SB_EEES9_NS_10bfloat16_tESF_Li256ELb0ELb1ELb1ELb1EEENS1_19SingleTileSchedulerILb0ELb1ELb1ELi128EEEEEEEEEvNT_6ParamsE:
        /* <DEDUP_REMOVED lines=45> */
.L_x_2535:
        /* <DEDUP_REMOVED lines=22> */
.L_x_2536:
        /* <DEDUP_REMOVED lines=18> */
.L_x_2537:
        /* <DEDUP_REMOVED lines=22> */
.L_x_2538:
        /* <DEDUP_REMOVED lines=23> */
.L_x_2539:
        /* <DEDUP_REMOVED lines=9> */
.L_x_2542:
        /* <DEDUP_REMOVED lines=31> */
[----:B------:R-:W0:Y:S01]  /*0aa0*/  S2UR UR54, SR_CTAID.X ;  /* 0x00000000003679c3 */ /* 0x000e220000002500 */
[----:B------:R-:W-:Y:S01]  /*0ab0*/  PLOP3.LUT P1, PT, PT, PT, UP1, 0x80, 0x0 ;  /* 0x000000000000781c */ /* 0x000fe20003f2f018 */
[----:B------:R-:W-:Y:S01]  /*0ac0*/  ULDC UR48, c[0x0][0x424] ;  /* 0x0001090000307ab9 */ /* 0x000fe20000000800 */
[----:B------:R-:W-:Y:S01]  /*0ad0*/  ULDC UR53, c[0x0][0x2f0] ;  /* 0x0000bc0000357ab9 */ /* 0x000fe20000000800 */
[----:B------:R-:W-:Y:S02]  /*0ae0*/  @UP0 ULDC.64 UR12, c[0x0][0x9a8] ;  /* 0x00026a00000c0ab9 */ /* 0x000fe40000000a00 */
[----:B------:R-:W-:Y:S01]  /*0af0*/  @UP1 ULDC.64 UR16, c[0x0][0x9b8] ;  /* 0x00026e0000101ab9 */ /* 0x000fe20000000a00 */
[----:B------:R-:W-:Y:S02]  /*0b00*/  @UP0 UIMAD UR5, UR38, UR12, URZ ;  /* 0x0000000c260502a4 */ /* 0x000fe4000f8e023f */
[----:B------:R-:W-:-:S02]  /*0b10*/  @UP1 UIMAD UR15, UR38, UR16, URZ ;  /* 0x00000010260f12a4 */ /* 0x000fc4000f8e023f */
[----:B------:R-:W-:Y:S02]  /*0b20*/  @UP0 UIMAD UR14, UR37, UR13, UR5 ;  /* 0x0000000d250e02a4 */ /* 0x000fe4000f8e0205 */
[----:B------:R-:W-:Y:S02]  /*0b30*/  @UP0 UIMAD.WIDE.U32 UR10, UR37, UR12, URZ ;  /* 0x0000000c250a02a5 */ /* 0x000fe4000f8e003f */
[----:B------:R-:W-:Y:S02]  /*0b40*/  @UP0 USHF.R.S32.HI UR5, URZ, 0x1f, UR43 ;  /* 0x0000001f3f050899 */ /* 0x000fe4000801142b */
[----:B------:R-:W-:Y:S02]  /*0b50*/  @UP1 UIMAD.WIDE.U32 UR12, UR37, UR16, URZ ;  /* 0x00000010250c12a5 */ /* 0x000fe4000f8e003f */
        /* <DEDUP_REMOVED lines=20> */
[----:B------:R-:W-:Y:S01]  /*0ca0*/  ULDC UR5, c[0x0][0x448] ;  /* 0x0001120000057ab9 */ /* 0x000fe20000000800 */
[----:B------:R-:W-:Y:S01]  /*0cb0*/  IMAD.U32 R3, RZ, RZ, UR7 ;  /* 0x00000007ff037e24 */ /* 0x000fe2000f8e00ff */
[----:B0-----:R-:W-:Y:S01]  /*0cc0*/  USHF.L.U32 UR54, UR54, 0x7, URZ ;  /* 0x0000000736367899 */ /* 0x001fe2000800063f */
[----:B------:R-:W-:Y:S01]  /*0cd0*/  IMAD.U32 R7, RZ, RZ, UR9 ;  /* 0x00000009ff077e24 */ /* 0x000fe2000f8e00ff */
[----:B------:R-:W-:Y:S02]  /*0ce0*/  UISETP.NE.AND UP4, UPT, UR5, 0x1, UPT ;  /* 0x000000010500788c */ /* 0x000fe4000bf85270 */
[----:B------:R-:W2:Y:S01]  /*0cf0*/  @P0 LDG.E R5, desc[UR50][R2.64] ;  /* 0x0000003202050981 */ /* 0x000ea2000c1e1900 */
[----:B------:R-:W-:Y:S01]  /*0d00*/  ULDC.64 UR6, c[0x0][0x418] ;  /* 0x0001060000067ab9 */ /* 0x000fe20000000a00 */
[----:B------:R-:W-:Y:S01]  /*0d10*/  ULDC UR8, c[0x0][0x288] ;  /* 0x0000a20000087ab9 */ /* 0x000fe20000000800 */
[----:B------:R-:W-:Y:S01]  /*0d20*/  USHF.R.U32.HI UR10, URZ, 0x10, UR4 ;  /* 0x000000103f0a7899 */ /* 0x000fe20008011604 */
[----:B------:R-:W2:Y:S01]  /*0d30*/  @P1 LDG.E R0, desc[UR50][R6.64] ;  /* 0x0000003206001981 */ /* 0x000ea2000c1e1900 */
[----:B------:R-:W-:-:S02]  /*0d40*/  UISETP.NE.U32.AND UP0, UPT, UR6, URZ, UPT ;  /* 0x0000003f0600728c */ /* 0x000fc4000bf05070 */
[----:B------:R-:W-:Y:S02]  /*0d50*/  UIADD3 UR8, -UR8, 0xa0, URZ ;  /* 0x000000a008087890 */ /* 0x000fe4000fffe13f */
[----:B------:R-:W-:Y:S02]  /*0d60*/  UISETP.NE.AND.EX UP0, UPT, UR7, URZ, UPT, UP0 ;  /* 0x0000003f0700728c */ /* 0x000fe4000bf05300 */
[----:B------:R-:W-:Y:S01]  /*0d70*/  @UP4 UIADD3 UR6, UR54, 0x7f, URZ ;  /* 0x0000007f36064890 */ /* 0x000fe2000fffe03f */
[----:B------:R-:W-:Y:S01]  /*0d80*/  @UP4 ULDC UR7, c[0x0][0x44c] ;  /* 0x0001130000074ab9 */ /* 0x000fe20000000800 */
[----:B------:R-:W-:Y:S02]  /*0d90*/  USEL UR48, UR48, 0x1, UP0 ;  /* 0x0000000130307887 */ /* 0x000fe40008000000 */
[----:B------:R-:W-:Y:S01]  /*0da0*/  UIMAD.WIDE.U32 UR6, UR6, UR7, URZ ;  /* 0x00000007060672a5 */ /* 0x000fe2000f8e003f */
[----:B------:R-:W-:Y:S01]  /*0db0*/  @UP4 ULDC UR9, c[0x0][0x450] ;  /* 0x0001140000094ab9 */ /* 0x000fe20000000800 */
[----:B------:R-:W-:-:S02]  /*0dc0*/  UIADD3 UR5, UR54, 0x7f, URZ ;  /* 0x0000007f36057890 */ /* 0x000fc4000fffe03f */
[----:B------:R-:W-:Y:S02]  /*0dd0*/  UIMAD UR8, UR48, UR53, UR8 ;  /* 0x00000035300872a4 */ /* 0x000fe4000f8e0208 */
[----:B------:R-:W-:Y:S02]  /*0de0*/  @UP4 USHF.R.U32.HI UR5, URZ, UR9, UR7 ;  /* 0x000000093f054299 */ /* 0x000fe40008011607 */
[----:B------:R-:W-:Y:S02]  /*0df0*/  UIMAD UR6, UR48, UR53, 0x9f ;  /* 0x0000009f300674a4 */ /* 0x000fe4000f8e0235 */
[----:B------:R-:W-:Y:S02]  /*0e00*/  UIADD3 UR8, UR8, UR5, URZ ;  /* 0x0000000508087290 */ /* 0x000fe4000fffe03f */
[----:B------:R-:W-:Y:S02]  /*0e10*/  UIMAD.WIDE UR6, UR6, 0x66666667, URZ ;  /* 0x66666667060678a5 */ /* 0x000fe4000f8e023f */
[----:B------:R-:W-:-:S02]  /*0e20*/  UIMAD.WIDE UR8, UR8, 0x66666667, URZ ;  /* 0x66666667080878a5 */ /* 0x000fc4000f8e023f */
[----:B------:R-:W-:Y:S02]  /*0e30*/  USHF.R.U32.HI UR5, URZ, 0x1f, UR7 ;  /* 0x0000001f3f057899 */ /* 0x000fe40008011607 */
[----:B------:R-:W-:Y:S02]  /*0e40*/  USHF.R.U32.HI UR6, URZ, 0x1f, UR9 ;  /* 0x0000001f3f067899 */ /* 0x000fe40008011609 */
[----:B------:R-:W-:Y:S02]  /*0e50*/  ULEA.HI.SX32 UR5, UR7, UR5, 0x1a ;  /* 0x0000000507057291 */ /* 0x000fe4000f8fd23f */
[----:B------:R-:W-:Y:S02]  /*0e60*/  ULEA.HI.SX32 UR6, UR9, UR6, 0x1a ;  /* 0x0000000609067291 */ /* 0x000fe4000f8fd23f */
[----:B------:R-:W-:Y:S02]  /*0e70*/  ULOP3.LUT UR39, UR4, 0xffff, URZ, 0xc0, !UPT ;  /* 0x0000ffff04277892 */ /* 0x000fe4000f8ec03f */
[----:B------:R-:W-:-:S02]  /*0e80*/  UISETP.LT.AND UP0, UPT, UR5, UR6, UPT ;  /* 0x000000060500728c */ /* 0x000fc4000bf01270 */
[----:B------:R-:W-:Y:S02]  /*0e90*/  UP2UR UR49, UPR, URZ, 0x10 ;  /* 0x000000103f317883 */ /* 0x000fe40008000000 */
[----:B------:R-:W-:Y:S02]  /*0ea0*/  USEL UR9, UR5, UR6, UP0 ;  /* 0x0000000605097287 */ /* 0x000fe40008000000 */
[----:B------:R-:W-:Y:S02]  /*0eb0*/  UISETP.NE.AND UP0, UPT, UR10, URZ, UPT ;  /* 0x0000003f0a00728c */ /* 0x000fe4000bf05270 */
[----:B------:R-:W-:Y:S01]  /*0ec0*/  UISETP.GE.AND UP1, UPT, UR9, 0x1, UPT ;  /* 0x000000010900788c */ /* 0x000fe2000bf26270 */
[----:B------:R-:W-:Y:S01]  /*0ed0*/  ULDC UR11, c[0x0][0x988] ;  /* 0x00026200000b7ab9 */ /* 0x000fe20000000800 */
[----:B------:R-:W-:-:S04]  /*0ee0*/  UMOV UR4, URZ ;  /* 0x0000003f00047c82 */ /* 0x000fc80008000000 */
[----:B------:R-:W-:-:S03]  /*0ef0*/  PLOP3.LUT P0, PT, PT, PT, UP1, 0x80, 0x0 ;  /* 0x000000000000781c */ /* 0x000fc60003f0f018 */
[----:B------:R-:W-:Y:S01]  /*0f00*/  @!UP0 ULDC UR10, c[0x0][0x9f0] ;  /* 0x00027c00000a8ab9 */ /* 0x000fe20000000800 */
[----:B--2---:R-:W-:-:S09]  /*0f10*/  FMUL.FTZ R0, R5, R0 ;  /* 0x0000000005007220 */ /* 0x004fd20000410000 */
[----:B------:R-:W-:Y:S05]  /*0f20*/  @!P0 BRA `(.L_x_2544) ;  /* 0x0000000000848947 */ /* 0x000fea0003800000 */
[----:B------:R-:W-:Y:S01]  /*0f30*/  IMAD.U32 R4, RZ, RZ, UR10 ;  /* 0x0000000aff047e24 */ /* 0x000fe2000f8e00ff */
[----:B------:R-:W-:Y:S01]  /*0f40*/  UIADD3 UR6, UR10, -0x1, UR9 ;  /* 0xffffffff0a067890 */ /* 0x000fe2000fffe009 */
[----:B------:R-:W-:-:S03]  /*0f50*/  UMOV UR4, URZ ;  /* 0x0000003f00047c82 */ /* 0x000fc60008000000 */
[-C--:B------:R-:W-:Y:S02]  /*0f60*/  IABS R2, R4.reuse ;  /* 0x0000000400027213 */ /* 0x080fe40000000000 */
[----:B------:R-:W-:Y:S01]  /*0f70*/  IMAD.U32 R5, RZ, RZ, UR6 ;  /* 0x00000006ff057e24 */ /* 0x000fe2000f8e00ff */
[----:B------:R-:W-:Y:S01]  /*0f80*/  IABS R6, R4 ;  /* 0x0000000400067213 */ /* 0x000fe20000000000 */
[----:B------:R-:W-:Y:S01]  /*0f90*/  ULOP3.LUT UR6, UR6, UR10, URZ, 0x3c, !UPT ;  /* 0x0000000a06067292 */ /* 0x000fe2000f8e3c3f */
        /* <DEDUP_REMOVED lines=26> */
.L_x_2544:
[----:B------:R-:W-:Y:S01]  /*1140*/  UIMAD UR39, UR39, UR4, URZ ;  /* 0x00000004272772a4 */ /* 0x000fe2000f8e023f */
[----:B------:R-:W-:Y:S02]  /*1150*/  IMAD.U32 R2, RZ, RZ, UR9 ;  /* 0x00000009ff027e24 */ /* 0x000fe4000f8e00ff */
[----:B------:R-:W-:Y:S01]  /*1160*/  FMUL.FTZ R0, R0, UR11 ;  /* 0x0000000b00007c20 */ /* 0x000fe20008410000 */
[----:B------:R-:W-:Y:S01]  /*1170*/  IMAD.U32 R3, RZ, RZ, UR4 ;  /* 0x00000004ff037e24 */ /* 0x000fe2000f8e00ff */
[----:B------:R-:W-:Y:S01]  /*1180*/  UIMAD UR53, UR48, UR53, URZ ;  /* 0x00000035303572a4 */ /* 0x000fe2000f8e023f */
[----:B------:R-:W-:Y:S01]  /*1190*/  VIADD R17, R17, 0xffffff80 ;  /* 0xffffff8011117836 */ /* 0x000fe20000000000 */
[----:B------:R-:W-:Y:S02]  /*11a0*/  PLOP3.LUT P0, PT, PT, PT, PT, 0x80, 0x0 ;  /* 0x000000000000781c */ /* 0x000fe40003f0f070 */
[----:B------:R-:W-:Y:S02]  /*11b0*/  CS2R R28, SRZ ;  /* 0x00000000001c7805 */ /* 0x000fe4000001ff00 */
[----:B------:R-:W-:-:S02]  /*11c0*/  VIADDMNMX R2, R3, UR39, R2, PT ;  /* 0x0000002703027c46 */ /* 0x000fc4000b800102 */
[----:B------:R-:W-:Y:S02]  /*11d0*/  CS2R R24, SRZ ;  /* 0x0000000000187805 */ /* 0x000fe4000001ff00 */
[----:B------:R-:W-:Y:S01]  /*11e0*/  R2UR UR40, R0 ;  /* 0x00000000002872ca */ /* 0x000fe200000e0000 */
[----:B------:R-:W-:Y:S01]  /*11f0*/  IMAD.MOV.U32 R0, RZ, RZ, RZ ;  /* 0x000000ffff007224 */ /* 0x000fe200078e00ff */
[----:B------:R-:W-:Y:S01]  /*1200*/  R2UR UR55, R2 ;  /* 0x00000000023772ca */ /* 0x000fe200000e0000 */
[----:B------:R-:W-:Y:S01]  /*1210*/  IMAD.MOV.U32 R2, RZ, RZ, RZ ;  /* 0x000000ffff027224 */ /* 0x000fe200078e00ff */
        /* <DEDUP_REMOVED lines=11> */
[----:B------:R-:W-:Y:S01]  /*12d0*/  UISETP.GT.AND UP0, UPT, UR55, UR39, UPT ;  /* 0x000000273700728c */ /* 0x000fe2000bf04270 */
[----:B------:R-:W-:Y:S02]  /*12e0*/  CS2R R48, SRZ ;  /* 0x0000000000307805 */ /* 0x000fe4000001ff00 */
[----:B------:R-:W-:Y:S02]  /*12f0*/  CS2R R54, SRZ ;  /* 0x0000000000367805 */ /* 0x000fe4000001ff00 */
[----:B------:R-:W-:Y:S02]  /*1300*/  CS2R R50, SRZ ;  /* 0x0000000000327805 */ /* 0x000fe4000001ff00 */
[----:B------:R-:W-:-:S02]  /*1310*/  CS2R R60, SRZ ;  /* 0x00000000003c7805 */ /* 0x000fc4000001ff00 */
[----:B------:R-:W-:Y:S02]  /*1320*/  CS2R R56, SRZ ;  /* 0x0000000000387805 */ /* 0x000fe4000001ff00 */
[----:B------:R-:W-:Y:S02]  /*1330*/  PLOP3.LUT P1, PT, PT, PT, UP0, 0x80, 0x0 ;  /* 0x000000000000781c */ /* 0x000fe40003f2f008 */
        /* <DEDUP_REMOVED lines=49> */
.L_x_2546:
[----:B------:R-:W-:-:S04]  /*1650*/  SHF.L.U32 R0, RZ, 0x1f, RZ ;  /* 0x0000001fff007819 */ /* 0x000fc800000006ff */
[----:B------:R-:W0:Y:S02]  /*1660*/  SYNCS.PHASECHK.TRANS64.TRYWAIT P0, [UR41+0x22800], R0 ;  /* 0x02280000ff0075a7 */ /* 0x000e240008000169 */
[----:B0-----:R-:W-:Y:S05]  /*1670*/  @!P0 BRA `(.L_x_2547) ;  /* 0x00000110004c8947 */ /* 0x001fea0003800000 */
.L_x_2641:
[----:B------:R-:W-:-:S06]  /*1680*/  ULOP3.LUT UR4, UR36, 0x1, URZ, 0xfc, !UPT ;  /* 0x0000000124047892 */ /* 0x000fcc000f8efc3f */
[----:B------:R-:W-:-:S05]  /*1690*/  IMAD.U32 R2, RZ, RZ, UR4 ;  /* 0x00000004ff027e24 */ /* 0x000fca000f8e00ff */
[----:B------:R-:W-:-:S13]  /*16a0*/  ISETP.NE.AND P0, PT, R2, 0x3, PT ;  /* 0x000000030200780c */ /* 0x000fda0003f05270 */
[----:B------:R-:W-:Y:S05]  /*16b0*/  @!P0 BRA `(.L_x_2548) ;  /* 0x0000000000048947 */ /* 0x000fea0003800000 */
[----:B------:R-:W-:Y:S01]  /*16c0*/  BPT.TRAP 0x1 ;  /* 0x000000040000795c */ /* 0x000fe20000300000 */
.L_x_2548:
[----:B------:R1:W2:Y:S01]  /*16d0*/  SYNCS.PHASECHK.TRANS64.TRYWAIT P1, [UR41+0x22830], R0 ;  /* 0x02283000ff0075a7 */ /* 0x0002a20008020169 */
[----:B------:R-:W-:Y:S05]  /*16e0*/  @!P0 BRA `(.L_x_2549) ;  /* 0x0000000000048947 */ /* 0x000fea0003800000 */
[----:B------:R-:W-:Y:S01]  /*16f0*/  BPT.TRAP 0x1 ;  /* 0x000000040000795c */ /* 0x000fe20000300000 */
.L_x_2549:
[----:B------:R-:W-:-:S05]  /*1700*/  IMAD.U32 R2, RZ, RZ, UR44 ;  /* 0x0000002cff027e24 */ /* 0x000fca000f8e00ff */
[----:B------:R-:W-:Y:S01]  /*1710*/  LOP3.LUT R2, R2, 0x10000, RZ, 0xfc, !PT ;  /* 0x0001000002027812 */ /* 0x000fe200078efcff */
[----:B--2---:R-:W-:Y:S06]  /*1720*/  @P1 BRA `(.L_x_2550) ;  /* 0x0000000000081947 */ /* 0x004fec0003800000 */
[----:B------:R-:W2:Y:S02]  /*1730*/  SYNCS.PHASECHK.TRANS64.TRYWAIT P1, [UR41+0x22830], R0 ;  /* 0x02283000ff0075a7 */ /* 0x000ea40008020169 */
[----:B--2---:R-:W-:Y:S05]  /*1740*/  @!P1 BRA `(.L_x_2551) ;  /* 0x0000011000309947 */ /* 0x004fea0003800000 */
.L_x_2550:
[----:B------:R-:W-:Y:S05]  /*1750*/  WARPSYNC.ALL ;  /* 0x0000000000007948 */ /* 0x000fea0003800000 */
[----:B0-----:R-:W-:Y:S01]  /*1760*/  IMAD.MOV.U32 R3, RZ, RZ, 0x40000040 ;  /* 0x40000040ff037424 */ /* 0x001fe200078e00ff */
[----:B------:R-:W-:Y:S01]  /*1770*/  UIADD3 UR4, UR41, 0x18400, URZ ;  /* 0x0001840029047890 */ /* 0x000fe2000fffe03f */
[C---:B------:R-:W-:Y:S01]  /*1780*/  R2UR UR44, R2.reuse ;  /* 0x00000000022c72ca */ /* 0x040fe200000e0000 */
[----:B------:R-:W-:Y:S02]  /*1790*/  WARPGROUP.ARRIVE ;  /* 0x00000000000079c5 */ /* 0x000fe40000000000 */
[C---:B------:R-:W-:Y:S01]  /*17a0*/  R2UR UR45, R3.reuse ;  /* 0x00000000032d72ca */ /* 0x040fe200000e0000 */
[----:B------:R-:W-:Y:S01]  /*17b0*/  USHF.R.U32.HI UR4, URZ, 0x4, UR4 ;  /* 0x000000043f047899 */ /* 0x000fe20008011604 */
[C---:B------:R-:W-:Y:S01]  /*17c0*/  R2UR UR5, R3.reuse ;  /* 0x00000000030572ca */ /* 0x040fe200000e0000 */
[----:B------:R-:W-:Y:S01]  /*17d0*/  UMOV UR47, 0x40000040 ;  /* 0x40000040002f7882 */ /* 0x000fe20000000000 */
[----:B------:R-:W-:Y:S01]  /*17e0*/  UMOV UR7, 0x40000040 ;  /* 0x4000004000077882 */ /* 0x000fe20000000000 */
        /* <DEDUP_REMOVED lines=9> */
[----:B------:R-:W-:Y:S01]  /*1880*/  R2UR UR13, R3 ;  /* 0x00000000030d72ca */ /* 0x000fe200000e0000 */
[----:B------:R-:W-:Y:S01]  /*1890*/  UIADD3 UR10, UR46, 0x200, URZ ;  /* 0x000002002e0a7890 */ /* 0x000fe2000fffe03f */
[----:B------:R-:W-:Y:S01]  /*18a0*/  R2UR UR16, R2 ;  /* 0x00000000021072ca */ /* 0x000fe200000e0000 */
[----:B------:R-:W-:-:S02]  /*18b0*/  UIADD3 UR14, UR46, 0x300, URZ ;  /* 0x000003002e0e7890 */ /* 0x000fc4000fffe03f */
[----:B------:R-:W-:Y:S01]  /*18c0*/  QGMMA.64x32x32.F32.E4M3.E4M3 R88, gdesc[UR44], RZ, !UPT, gsb0 ;  /* 0x006000002c5879f3 */ /* 0x000fe2000c0008ff */
[----:B------:R-:W-:Y:S01]  /*18d0*/  R2UR UR17, R3 ;  /* 0x00000000031172ca */ /* 0x000fe200000e0000 */
[----:B------:R-:W-:Y:S01]  /*18e0*/  UIADD3 UR18, UR46, 0x400, URZ ;  /* 0x000004002e127890 */ /* 0x000fe2000fffe03f */
[----:B------:R-:W-:Y:S01]  /*18f0*/  R2UR UR20, R2 ;  /* 0x00000000021472ca */ /* 0x000fe200000e0000 */
[----:B------:R-:W-:Y:S01]  /*1900*/  UMOV UR19, 0x40000040 ;  /* 0x4000004000137882 */ /* 0x000fe20000000000 */
[----:B------:R-:W-:Y:S01]  /*1910*/  UIADD3 UR22, UR46, 0x206, URZ ;  /* 0x000002062e167890 */ /* 0x000fe2000fffe03f */
[----:B------:R-:W-:Y:S01]  /*1920*/  UMOV UR23, 0x40000040 ;  /* 0x4000004000177882 */ /* 0x000fe20000000000 */
[----:B------:R-:W-:Y:S02]  /*1930*/  WARPGROUP.DEPBAR.LE gsb0, 0x0 ;  /* 0x00008000000079c5 */ /* 0x000fe40000010000 */
[----:B------:R-:W-:-:S06]  /*1940*/  WARPGROUP.ARRIVE ;  /* 0x00000000000079c5 */ /* 0x000fcc0000000000 */
[----:B------:R-:W-:Y:S01]  /*1950*/  QGMMA.64x32x32.F32.E4M3.E4M3 R72, gdesc[UR4], RZ, !UPT, gsb0 ;  /* 0x00600000044879f3 */ /* 0x000fe2000c0008ff */
[----:B------:R-:W-:Y:S02]  /*1960*/  UIADD3 UR4, UR20, 0x2, URZ ;  /* 0x0000000214047890 */ /* 0x000fe4000fffe03f */
[----:B------:R-:W-:Y:S01]  /*1970*/  UIADD3 UR6, UR46, 0x2, URZ ;  /* 0x000000022e067890 */ /* 0x000fe2000fffe03f */
[----:B------:R-:W-:Y:S01]  /*1980*/  UMOV UR5, 0x40000040 ;  /* 0x4000004000057882 */ /* 0x000fe20000000000 */
        /* <DEDUP_REMOVED lines=103> */
.L_x_2552:
[----:B-12---:R-:W-:Y:S01]  /*2000*/  LOP3.LUT R0, R19, 0xffffff80, RZ, 0xc0, !PT ;  /* 0xffffff8013007812 */ /* 0x006fe200078ec0ff */
[----:B------:R-:W-:Y:S01]  /*2010*/  UISETP.NE.AND UP0, UPT, UR49, URZ, UPT ;  /* 0x0000003f3100728c */ /* 0x000fe2000bf05270 */
[----:B------:R-:W-:Y:S01]  /*2020*/  LEA.HI R18, R18, R17, RZ, 0x2 ;  /* 0x0000001112127211 */ /* 0x000fe200078f10ff */
[----:B------:R-:W-:Y:S01]  /*2030*/  UMOV UR7, 0xffffff60 ;  /* 0xffffff6000077882 */ /* 0x000fe20000000000 */
[----:B------:R-:W-:Y:S01]  /*2040*/  LEA.HI R7, R22, R22, RZ, 0x1 ;  /* 0x0000001616077211 */ /* 0x000fe200078f08ff */
[----:B------:R-:W-:Y:S01]  /*2050*/  IMAD.IADD R0, R17, 0x1, -R0 ;  /* 0x0000000111007824 */ /* 0x000fe200078e0a00 */
[----:B------:R-:W-:Y:S01]  /*2060*/  LOP3.LUT R18, R18, 0xfffffffc, RZ, 0xc0, !PT ;  /* 0xfffffffc12127812 */ /* 0x000fe200078ec0ff */
[----:B------:R-:W-:Y:S01]  /*2070*/  UIMAD UR7, UR55, UR7, 0xa1 ;  /* 0x000000a1370774a4 */ /* 0x000fe2000f8e0207 */
        /* <DEDUP_REMOVED lines=9> */
[----:B------:R-:W-:Y:S01]  /*2110*/  IMAD.U32 R127, RZ, RZ, UR40 ;  /* 0x00000028ff7f7e24 */ /* 0x000fe2000f8e00ff */
[--C-:B------:R-:W-:Y:S01]  /*2120*/  SHF.R.S32.HI R5, RZ, 0x2, R4.reuse ;  /* 0x00000002ff057819 */ /* 0x100fe20000011404 */
[----:B------:R-:W-:Y:S01]  /*2130*/  @UP0 ULDC UR14, c[0x0][0x450] ;  /* 0x00011400000e0ab9 */ /* 0x000fe20000000800 */
[----:B------:R-:W-:Y:S01]  /*2140*/  SHF.R.S32.HI R8, RZ, 0x1f, R4 ;  /* 0x0000001fff087819 */ /* 0x000fe20000011404 */
[----:B------:R-:W-:Y:S01]  /*2150*/  UIADD3 UR10, UR41, 0x22840, URZ ;  /* 0x00022840290a7890 */ /* 0x000fe2000fffe03f */
[----:B------:R-:W-:Y:S01]  /*2160*/  SHF.R.S32.HI R6, RZ, 0x5, R6 ;  /* 0x00000005ff067819 */ /* 0x000fe20000011406 */
[----:B------:R-:W0:Y:S01]  /*2170*/  S2UR UR44, SR_CgaCtaId ;  /* 0x00000000002c79c3 */ /* 0x000e220000008800 */
[----:B------:R-:W-:Y:S01]  /*2180*/  LEA.HI R8, R8, R5, RZ, 0x3 ;  /* 0x0000000508087211 */ /* 0x000fe200078f18ff */
[----:B------:R-:W-:Y:S01]  /*2190*/  UPRMT UR10, UR52, 0x654, UR10 ;  /* 0x00000654340a7896 */ /* 0x000fe2000800000a */
[----:B------:R-:W-:Y:S01]  /*21a0*/  LEA.HI R9, R18, R18, RZ, 0x1 ;  /* 0x0000001212097211 */ /* 0x000fe200078f08ff */
[----:B------:R-:W-:Y:S01]  /*21b0*/  UMOV UR47, URZ ;  /* 0x0000003f002f7c82 */ /* 0x000fe20008000000 */
[----:B------:R-:W-:Y:S01]  /*21c0*/  LEA R6, R6, UR54, 0x4 ;  /* 0x0000003606067c11 */ /* 0x000fe2000f8e20ff */
[----:B------:R-:W-:Y:S01]  /*21d0*/  UMOV UR45, URZ ;  /* 0x0000003f002d7c82 */ /* 0x000fe20008000000 */
[----:B------:R-:W-:-:S02]  /*21e0*/  LOP3.LUT R8, R8, 0xfffffff8, RZ, 0xc0, !PT ;  /* 0xfffffff808087812 */ /* 0x000fc400078ec0ff */
[----:B------:R-:W-:Y:S02]  /*21f0*/  LOP3.LUT R9, R9, 0x1ffffffe, RZ, 0xc0, !PT ;  /* 0x1ffffffe09097812 */ /* 0x000fe400078ec0ff */
[----:B------:R-:W-:Y:S01]  /*2200*/  IADD3 R6, R6, R5, -R8 ;  /* 0x0000000506067210 */ /* 0x000fe20007ffe808 */
[----:B------:R-:W-:Y:S01]  /*2210*/  SYNCS.ARRIVE.TRANS64.RED.A1T0 RZ, [UR10], RZ ;  /* 0x000000ffffff79a7 */ /* 0x000fe2000810040a */
[----:B------:R-:W-:Y:S01]  /*2220*/  PLOP3.LUT P2, PT, PT, PT, UP0, 0x80, 0x0 ;  /* 0x000000000000781c */ /* 0x000fe20003f4f008 */
[----:B------:R-:W-:Y:S02]  /*2230*/  IMAD.IADD R5, R18, 0x1, -R9 ;  /* 0x0000000112057824 */ /* 0x000fe400078e0a09 */
[----:B------:R-:W-:Y:S01]  /*2240*/  IMAD R6, R7, 0x40, R6 ;  /* 0x0000004007067824 */ /* 0x000fe200078e0206 */
[----:B------:R-:W-:-:S03]  /*2250*/  LOP3.LUT R7, R4, 0x7ffffffc, RZ, 0xc0, !PT ;  /* 0x7ffffffc04077812 */ /* 0x000fc600078ec0ff */
[----:B------:R-:W-:-:S04]  /*2260*/  IMAD R5, R5, 0x8, R6 ;  /* 0x0000000805057824 */ /* 0x000fc800078e0206 */
[----:B------:R-:W-:Y:S01]  /*2270*/  @P1 IMAD.HI.U32 R6, R5, UR6, RZ ;  /* 0x0000000605061c27 */ /* 0x000fe2000f8e00ff */
[----:B------:R-:W-:-:S03]  /*2280*/  @UP0 ULDC UR6, c[0x0][0x450] ;  /* 0x0001140000060ab9 */ /* 0x000fc60000000800 */
[----:B------:R-:W-:Y:S01]  /*2290*/  IMAD.MOV.U32 R12, RZ, RZ, R5 ;  /* 0x000000ffff0c7224 */ /* 0x000fe200078e0005 */
[----:B------:R-:W-:Y:S01]  /*22a0*/  @P2 SHF.R.U32.HI R12, RZ, UR6, R6 ;  /* 0x00000006ff0c2c19 */ /* 0x000fe20008011606 */
[----:B------:R-:W-:Y:S01]  /*22b0*/  UIMAD UR6, UR55, -0xa0, UR53 ;  /* 0xffffff60370678a4 */ /* 0x000fe2000f8e0235 */
[----:B------:R-:W-:Y:S01]  /*22c0*/  IMAD.IADD R6, R0, 0x1, -R7 ;  /* 0x0000000100067824 */ /* 0x000fe200078e0a07 */
[----:B------:R-:W-:Y:S01]  /*22d0*/  UIADD3 UR55, UR55, -0x2, URZ ;  /* 0xfffffffe37377890 */ /* 0x000fe2000fffe03f */
[----:B------:R-:W-:Y:S01]  /*22e0*/  IMAD.U32 R7, RZ, RZ, UR7 ;  /* 0x00000007ff077e24 */ /* 0x000fe2000f8e00ff */
[----:B------:R-:W1:Y:S01]  /*22f0*/  SHFL.IDX PT, R8, R12, 0x1, 0x1c1f ;  /* 0x003c1f000c087f89 */ /* 0x000e6200000e0000 */
[----:B------:R-:W-:Y:S02]  /*2300*/  UIADD3 UR6, UR6, 0xa0, URZ ;  /* 0x000000a006067890 */ /* 0x000fe4000fffe03f */
[----:B------:R-:W-:Y:S01]  /*2310*/  IMAD R0, R6, -0x2, R7 ;  /* 0xfffffffe06007824 */ /* 0x000fe200078e0207 */
[----:B------:R-:W2:Y:S01]  /*2320*/  SHFL.IDX PT, R12, R12, RZ, 0x1c1f ;  /* 0x001c1fff0c0c7589 */ /* 0x000ea200000e0000 */
[----:B------:R-:W-:-:S02]  /*2330*/  IMAD.U32 R7, RZ, RZ, UR53 ;  /* 0x00000035ff077e24 */ /* 0x000fc4000f8e00ff */
[----:B------:R-:W-:Y:S01]  /*2340*/  IMAD.U32 R13, RZ, RZ, UR6 ;  /* 0x00000006ff0d7e24 */ /* 0x000fe2000f8e00ff */
[----:B------:R-:W-:Y:S02]  /*2350*/  @UP0 ULDC UR6, c[0x0][0x44c] ;  /* 0x0001130000060ab9 */ /* 0x000fe40000000800 */
[----:B------:R-:W-:Y:S01]  /*2360*/  IADD3 R14, R0, -UR11, R7 ;  /* 0x8000000b000e7c10 */ /* 0x000fe2000fffe007 */
[----:B------:R-:W-:Y:S01]  /*2370*/  IMAD R13, R6, -0x2, R13 ;  /* 0xfffffffe060d7824 */ /* 0x000fe200078e020d */
[----:B------:R-:W-:-:S04]  /*2380*/  UIMAD.WIDE.U32 UR6, UR54, UR6, URZ ;  /* 0x00000006360672a5 */ /* 0x000fc8000f8e003f */
[----:B------:R-:W-:-:S04]  /*2390*/  @UP0 USHF.R.U32.HI UR54, URZ, UR14, UR7 ;  /* 0x0000000e3f360299 */ /* 0x000fc80008011607 */
[----:B------:R-:W-:Y:S01]  /*23a0*/  UIADD3 UR6, UR54, -UR11, UR53 ;  /* 0x8000000b36067290 */ /* 0x000fe2000fffe035 */
[----:B-1----:R-:W-:-:S03]  /*23b0*/  VIADDMNMX R8, R8, R14, R13, PT ;  /* 0x0000000e08087246 */ /* 0x002fc6000380010d */
[----:B------:R-:W-:Y:S01]  /*23c0*/  UIMAD.WIDE UR6, UR6, 0x66666667, URZ ;  /* 0x66666667060678a5 */ /* 0x000fe2000f8e023f */
[----:B------:R-:W-:-:S03]  /*23d0*/  ISETP.GT.AND P1, PT, R8, RZ, PT ;  /* 0x000000ff0800720c */ /* 0x000fc60003f24270 */
[----:B------:R-:W-:Y:S01]  /*23e0*/  USHF.R.U32.HI UR6, URZ, 0x1f, UR7 ;  /* 0x0000001f3f067899 */ /* 0x000fe20008011607 */
[C---:B------:R-:W-:Y:S02]  /*23f0*/  ISETP.GT.AND P2, PT, R8.reuse, 0x1, PT ;  /* 0x000000010800780c */ /* 0x040fe40003f44270 */
[----:B------:R-:W-:Y:S01]  /*2400*/  ISETP.GT.AND P3, PT, R8, 0x8, PT ;  /* 0x000000080800780c */ /* 0x000fe20003f64270 */
[----:B------:R-:W-:Y:S01]  /*2410*/  ULEA.HI.SX32 UR6, UR7, UR6, 0x1a ;  /* 0x0000000607067291 */ /* 0x000fe2000f8fd23f */
[----:B------:R-:W-:Y:S02]  /*2420*/  FSEL R9, R90, -INF , P1 ;  /* 0xff8000005a097808 */ /* 0x000fe40000800000 */
[----:B------:R-:W-:Y:S01]  /*2430*/  FSEL R11, R91, -INF , P2 ;  /* 0xff8000005b0b7808 */ /* 0x000fe20001000000 */
[----:B------:R-:W-:Y:S01]  /*2440*/  UISETP.LT.AND UP0, UPT, UR39, UR6, UPT ;  /* 0x000000062700728c */ /* 0x000fe2000bf01270 */
[----:B------:R-:W-:Y:S02]  /*2450*/  ISETP.GT.AND P1, PT, R8, 0x9, PT ;  /* 0x000000090800780c */ /* 0x000fe40003f24270 */
[----:B------:R-:W-:Y:S01]  /*2460*/  FSEL R15, R94, -INF , P3 ;  /* 0xff8000005e0f7808 */ /* 0x000fe20001800000 */
[----:B------:R-:W-:Y:S01]  /*2470*/  USEL UR52, UR39, UR6, !UP0 ;  /* 0x0000000627347287 */ /* 0x000fe2000c000000 */
[----:B------:R-:W-:-:S02]  /*2480*/  FMNMX.FTZ R0, R9, R11, !PT ;  /* 0x0000000b09007209 */ /* 0x000fc40007810000 */
[C---:B------:R-:W-:Y:S01]  /*2490*/  ISETP.GT.AND P2, PT, R8.reuse, 0x10, PT ;  /* 0x000000100800780c */ /* 0x040fe20003f44270 */
[----:B------:R-:W-:Y:S01]  /*24a0*/  UISETP.GE.AND UP0, UPT, UR55, UR52, UPT ;  /* 0x000000343700728c */ /* 0x000fe2000bf06270 */
[----:B------:R-:W-:Y:S02]  /*24b0*/  FSEL R17, R95, -INF , P1 ;  /* 0xff8000005f117808 */ /* 0x000fe40000800000 */
[----:B------:R-:W-:Y:S02]  /*24c0*/  FMNMX.FTZ R0, R15, R0, !PT ;  /* 0x000000000f007209 */ /* 0x000fe40007810000 */
[----:B------:R-:W-:Y:S02]  /*24d0*/  ISETP.GT.AND P1, PT, R8, 0x11, PT ;  /* 0x000000110800780c */ /* 0x000fe40003f24270 */
[----:B------:R-:W-:Y:S02]  /*24e0*/  FSEL R19, R98, -INF , P2 ;  /* 0xff80000062137808 */ /* 0x000fe40001000000 */
[----:B------:R-:W-:-:S02]  /*24f0*/  FMNMX.FTZ R0, R17, R0, !PT ;  /* 0x0000000011007209 */ /* 0x000fc40007810000 */
[C---:B------:R-:W-:Y:S02]  /*2500*/  ISETP.GT.AND P2, PT, R8.reuse, 0x18, PT ;  /* 0x000000180800780c */ /* 0x040fe40003f44270 */
        /* <DEDUP_REMOVED lines=59> */
[----:B------:R-:W-:Y:S02]  /*28c0*/  ISETP.GT.AND P2, PT, R8, 0x68, PT ;  /* 0x000000680800780c */ /* 0x000fe40003f44270 */
        /* <DEDUP_REMOVED lines=41> */
[----:B------:R-:W-:Y:S02]  /*2b60*/  FSEL R39, R39, -INF , P1 ;  /* 0xff80000027277808 */ /* 0x000fe40000800000 */
[----:B------:R-:W-:Y:S02]  /*2b70*/  FMNMX.FTZ R0, R83, R0, !PT ;  /* 0x0000000053007209 */ /* 0x000fe40007810000 */
[----:B--2---:R-:W-:Y:S02]  /*2b80*/  VIADDMNMX R38, R12, R14, R13, PT ;  /* 0x0000000e0c267246 */ /* 0x004fe4000380010d */
[----:B------:R-:W-:Y:S02]  /*2b90*/  FMNMX.FTZ R10, R39, R0, !PT ;  /* 0x00000000270a7209 */ /* 0x000fe40007810000 */
[C---:B------:R-:W-:Y:S02]  /*2ba0*/  ISETP.GT.AND P2, PT, R38.reuse, 0x1, PT ;  /* 0x000000012600780c */ /* 0x040fe40003f44270 */
[----:B------:R-:W-:Y:S01]  /*2bb0*/  ISETP.GT.AND P3, PT, R38, 0x8, PT ;  /* 0x000000082600780c */ /* 0x000fe20003f64270 */
[----:B------:R-:W1:Y:S01]  /*2bc0*/  SHFL.BFLY PT, R125, R10, 0x2, 0x1f ;  /* 0x0c401f000a7d7f89 */ /* 0x000e6200000e0000 */
[----:B------:R-:W-:-:S02]  /*2bd0*/  FSEL R89, R89, -INF , P2 ;  /* 0xff80000059597808 */ /* 0x000fc40001000000 */
[----:B------:R-:W-:Y:S02]  /*2be0*/  FSEL R92, R92, -INF , P3 ;  /* 0xff8000005c5c7808 */ /* 0x000fe40001800000 */
[----:B------:R-:W-:-:S04]  /*2bf0*/  ISETP.GT.AND P2, PT, R38, 0x10, PT ;  /* 0x000000102600780c */ /* 0x000fc80003f44270 */
[----:B------:R-:W-:Y:S02]  /*2c00*/  FSEL R96, R96, -INF , P2 ;  /* 0xff80000060607808 */ /* 0x000fe40001000000 */
[----:B------:R-:W-:-:S04]  /*2c10*/  ISETP.GT.AND P2, PT, R38, 0x18, PT ;  /* 0x000000182600780c */ /* 0x000fc80003f44270 */
[----:B------:R-:W-:Y:S02]  /*2c20*/  FSEL R100, R100, -INF , P2 ;  /* 0xff80000064647808 */ /* 0x000fe40001000000 */
[----:B------:R-:W-:-:S04]  /*2c30*/  ISETP.GT.AND P2, PT, R38, 0x21, PT ;  /* 0x000000212600780c */ /* 0x000fc80003f44270 */
[----:B------:R-:W-:Y:S02]  /*2c40*/  FSEL R73, R73, -INF , P2 ;  /* 0xff80000049497808 */ /* 0x000fe40001000000 */
[----:B------:R-:W-:Y:S02]  /*2c50*/  ISETP.GT.AND P2, PT, R38, 0x29, PT ;  /* 0x000000292600780c */ /* 0x000fe40003f44270 */
[----:B-1----:R-:W-:Y:S02]  /*2c60*/  FMNMX.FTZ R125, R10, R125, !PT ;  /* 0x0000007d0a7d7209 */ /* 0x002fe40007810000 */
[----:B------:R-:W-:Y:S02]  /*2c70*/  FSEL R77, R77, -INF , P2 ;  /* 0xff8000004d4d7808 */ /* 0x000fe40001000000 */
[----:B------:R-:W-:Y:S01]  /*2c80*/  ISETP.GT.AND P2, PT, R38, 0x31, PT ;  /* 0x000000312600780c */ /* 0x000fe20003f44270 */
[----:B------:R-:W1:Y:S03]  /*2c90*/  SHFL.BFLY PT, R8, R125, 0x1, 0x1f ;  /* 0x0c201f007d087f89 */ /* 0x000e6600000e0000 */
[----:B------:R-:W-:-:S02]  /*2ca0*/  FSEL R81, R81, -INF , P2 ;  /* 0xff80000051517808 */ /* 0x000fc40001000000 */
        /* <DEDUP_REMOVED lines=9> */
[C---:B------:R-:W-:Y:S01]  /*2d40*/  FSETP.NEU.FTZ.AND P1, PT, R8.reuse, -INF , PT ;  /* 0xff8000000800780b */ /* 0x040fe20003f3d000 */
[----:B------:R-:W-:Y:S01]  /*2d50*/  FFMA.FTZ R0, R8, R127, -8 ;  /* 0xc100000008007423 */ /* 0x000fe2000001007f */
[----:B------:R-:W-:-:S04]  /*2d60*/  ISETP.GT.AND P2, PT, R38, 0x59, PT ;  /* 0x000000592600780c */ /* 0x000fc80003f44270 */
[----:B------:R-:W-:Y:S02]  /*2d70*/  FSEL R0, R0, RZ, P1 ;  /* 0x000000ff00007208 */ /* 0x000fe40000800000 */
[----:B------:R-:W-:Y:S02]  /*2d80*/  ISETP.GT.AND P1, PT, R38, RZ, PT ;  /* 0x000000ff2600720c */ /* 0x000fe40003f24270 */
[----:B------:R-:W-:Y:S01]  /*2d90*/  FSEL R69, R69, -INF , P2 ;  /* 0xff80000045457808 */ /* 0x000fe20001000000 */
[--C-:B------:R-:W-:Y:S01]  /*2da0*/  FFMA.FTZ R10, R15, UR40, -R0.reuse ;  /* 0x000000280f0a7c23 */ /* 0x100fe20008010800 */
[----:B------:R-:W-:Y:S01]  /*2db0*/  FSEL R88, R88, -INF , P1 ;  /* 0xff80000058587808 */ /* 0x000fe20000800000 */
[--C-:B------:R-:W-:Y:S01]  /*2dc0*/  FFMA.FTZ R4, R9, UR40, -R0.reuse ;  /* 0x0000002809047c23 */ /* 0x100fe20008010800 */
[----:B------:R-:W-:Y:S01]  /*2dd0*/  ISETP.GT.AND P1, PT, R38, 0x9, PT ;  /* 0x000000092600780c */ /* 0x000fe20003f24270 */
[--C-:B------:R-:W-:Y:S01]  /*2de0*/  FFMA.FTZ R9, R11, UR40, -R0.reuse ;  /* 0x000000280b097c23 */ /* 0x100fe20008010800 */
[----:B------:R-:W-:Y:S01]  /*2df0*/  FMNMX.FTZ R15, R88, R89, !PT ;  /* 0x00000059580f7209 */ /* 0x000fe20007810000 */
[--C-:B------:R-:W-:Y:S01]  /*2e00*/  FFMA.FTZ R11, R17, UR40, -R0.reuse ;  /* 0x00000028110b7c23 */ /* 0x100fe20008010800 */
[----:B------:R-:W-:Y:S01]  /*2e10*/  FSEL R93, R93, -INF , P1 ;  /* 0xff8000005d5d7808 */ /* 0x000fe20000800000 */
[--C-:B------:R-:W-:Y:S01]  /*2e20*/  FFMA.FTZ R19, R19, UR40, -R0.reuse ;  /* 0x0000002813137c23 */ /* 0x100fe20008010800 */
[----:B------:R-:W-:Y:S01]  /*2e30*/  FMNMX.FTZ R18, R92, R15, !PT ;  /* 0x0000000f5c127209 */ /* 0x000fe20007810000 */
[--C-:B------:R-:W-:Y:S01]  /*2e40*/  FFMA.FTZ R13, R21, UR40, -R0.reuse ;  /* 0x00000028150d7c23 */ /* 0x100fe20008010800 */
[----:B------:R-:W-:Y:S01]  /*2e50*/  ISETP.GT.AND P1, PT, R38, 0x11, PT ;  /* 0x000000112600780c */ /* 0x000fe20003f24270 */
[----:B------:R1:W-:Y:S01]  /*2e60*/  MUFU.EX2 R12, R19 ;  /* 0x00000013000c7308 */ /* 0x0003e20000000800 */
[----:B------:R-:W-:Y:S01]  /*2e70*/  FMNMX.FTZ R15, R93, R18, !PT ;  /* 0x000000125d0f7209 */ /* 0x000fe20007810000 */
[--C-:B------:R-:W-:Y:S01]  /*2e80*/  FFMA.FTZ R14, R23, UR40, -R0.reuse ;  /* 0x00000028170e7c23 */ /* 0x100fe20008010800 */
[----:B------:R-:W-:Y:S01]  /*2e90*/  FSEL R97, R97, -INF , P1 ;  /* 0xff80000061617808 */ /* 0x000fe20000800000 */
[--C-:B------:R-:W-:Y:S01]  /*2ea0*/  FFMA.FTZ R103, R103, UR40, -R0.reuse ;  /* 0x0000002867677c23 */ /* 0x100fe20008010800 */
[----:B------:R-:W-:Y:S01]  /*2eb0*/  FMNMX.FTZ R18, R96, R15, !PT ;  /* 0x0000000f60127209 */ /* 0x000fe20007810000 */
[--C-:B------:R-:W-:Y:S01]  /*2ec0*/  FFMA.FTZ R59, R59, UR40, -R0.reuse ;  /* 0x000000283b3b7c23 */ /* 0x100fe20008010800 */
[C---:B------:R-:W-:Y:S01]  /*2ed0*/  ISETP.GT.AND P1, PT, R38.reuse, 0x19, PT ;  /* 0x000000192600780c */ /* 0x040fe20003f24270 */
[----:B------:R2:W-:Y:S01]  /*2ee0*/  MUFU.EX2 R15, R103 ;  /* 0x00000067000f7308 */ /* 0x0005e20000000800 */
[----:B------:R-:W-:Y:S01]  /*2ef0*/  FMNMX.FTZ R17, R97, R18, !PT ;  /* 0x0000001261117209 */ /* 0x000fe20007810000 */
[--C-:B------:R-:W-:Y:S01]  /*2f00*/  FFMA.FTZ R105, R105, UR40, -R0.reuse ;  /* 0x0000002869697c23 */ /* 0x100fe20008010800 */
[----:B------:R-:W-:Y:S01]  /*2f10*/  FSEL R101, R101, -INF , P1 ;  /* 0xff80000065657808 */ /* 0x000fe20000800000 */
[--C-:B------:R-:W-:Y:S01]  /*2f20*/  FFMA.FTZ R109, R109, UR40, -R0.reuse ;  /* 0x000000286d6d7c23 */ /* 0x100fe20008010800 */
[----:B------:R-:W-:Y:S01]  /*2f30*/  ISETP.GT.AND P1, PT, R38, 0x20, PT ;  /* 0x000000202600780c */ /* 0x000fe20003f24270 */
[--C-:B------:R-:W-:Y:S01]  /*2f40*/  FFMA.FTZ R113, R113, UR40, -R0.reuse ;  /* 0x0000002871717c23 */ /* 0x100fe20008010800 */
[----:B------:R-:W-:Y:S01]  /*2f50*/  FMNMX.FTZ R18, R100, R17, !PT ;  /* 0x0000001164127209 */ /* 0x000fe20007810000 */
[----:B------:R-:W-:Y:S01]  /*2f60*/  MUFU.EX2 R4, R4 ;  /* 0x0000000400047308 */ /* 0x000fe20000000800 */
[----:B------:R-:W-:Y:S01]  /*2f70*/  FSEL R72, R72, -INF , P1 ;  /* 0xff80000048487808 */ /* 0x000fe20000800000 */
[--C-:B------:R-:W-:Y:S01]  /*2f80*/  FFMA.FTZ R117, R117, UR40, -R0.reuse ;  /* 0x0000002875757c23 */ /* 0x100fe20008010800 */
[----:B-1----:R-:W-:Y:S01]  /*2f90*/  FMNMX.FTZ R19, R101, R18, !PT ;  /* 0x0000001265137209 */ /* 0x002fe20007810000 */
[--C-:B------:R-:W-:Y:S01]  /*2fa0*/  FFMA.FTZ R18, R107, UR40, -R0.reuse ;  /* 0x000000286b127c23 */ /* 0x100fe20008010800 */
[----:B------:R-:W-:Y:S01]  /*2fb0*/  ISETP.GT.AND P1, PT, R38, 0x28, PT ;  /* 0x000000282600780c */ /* 0x000fe20003f24270 */
[--C-:B------:R-:W-:Y:S01]  /*2fc0*/  FFMA.FTZ R30, R119, UR40, -R0.reuse ;  /* 0x00000028771e7c23 */ /* 0x100fe20008010800 */
[----:B------:R-:W-:Y:S01]  /*2fd0*/  FMNMX.FTZ R20, R72, R19, !PT ;  /* 0x0000001348147209 */ /* 0x000fe20007810000 */
[----:B------:R-:W1:Y:S01]  /*2fe0*/  MUFU.EX2 R9, R9 ;  /* 0x0000000900097308 */ /* 0x000e620000000800 */
[----:B------:R-:W-:Y:S01]  /*2ff0*/  FSEL R76, R76, -INF , P1 ;  /* 0xff8000004c4c7808 */ /* 0x000fe20000800000 */
[--C-:B------:R-:W-:Y:S01]  /*3000*/  FFMA.FTZ R27, R27, UR40, -R0.reuse ;  /* 0x000000281b1b7c23 */ /* 0x100fe20008010800 */
[----:B------:R-:W-:Y:S01]  /*3010*/  FMNMX.FTZ R19, R73, R20, !PT ;  /* 0x0000001449137209 */ /* 0x000fe20007810000 */
[--C-:B------:R-:W-:Y:S01]  /*3020*/  FFMA.FTZ R31, R31, UR40, -R0.reuse ;  /* 0x000000281f1f7c23 */ /* 0x100fe20008010800 */
[----:B------:R-:W-:Y:S01]  /*3030*/  ISETP.GT.AND P1, PT, R38, 0x30, PT ;  /* 0x000000302600780c */ /* 0x000fe20003f24270 */
[----:B------:R-:W-:Y:S01]  /*3040*/  FFMA.FTZ R35, R35, UR40, -R0 ;  /* 0x0000002823237c23 */ /* 0x000fe20008010800 */
[----:B------:R-:W-:Y:S01]  /*3050*/  FMNMX.FTZ R20, R76, R19, !PT ;  /* 0x000000134c147209 */ /* 0x000fe20007810000 */
[----:B------:R-:W3:Y:S01]  /*3060*/  MUFU.EX2 R10, R10 ;  /* 0x0000000a000a7308 */ /* 0x000ee20000000800 */
[----:B------:R-:W-:-:S02]  /*3070*/  FSEL R80, R80, -INF , P1 ;  /* 0xff80000050507808 */ /* 0x000fc40000800000 */
[----:B------:R-:W-:Y:S01]  /*3080*/  FMNMX.FTZ R21, R77, R20, !PT ;  /* 0x000000144d157209 */ /* 0x000fe20007810000 */
[----:B------:R-:W-:Y:S01]  /*3090*/  FFMA.FTZ R20, R111, UR40, -R0 ;  /* 0x000000286f147c23 */ /* 0x000fe20008010800 */
[----:B------:R-:W-:Y:S02]  /*30a0*/  ISETP.GT.AND P1, PT, R38, 0x38, PT ;  /* 0x000000382600780c */ /* 0x000fe40003f24270 */
[----:B------:R-:W-:Y:S01]  /*30b0*/  FMNMX.FTZ R22, R80, R21, !PT ;  /* 0x0000001550167209 */ /* 0x000fe20007810000 */
[----:B------:R-:W4:Y:S01]  /*30c0*/  MUFU.EX2 R11, R11 ;  /* 0x0000000b000b7308 */ /* 0x000f220000000800 */
[----:B------:R-:W-:Y:S02]  /*30d0*/  FSEL R84, R84, -INF , P1 ;  /* 0xff80000054547808 */ /* 0x000fe40000800000 */
[----:B------:R-:W-:Y:S02]  /*30e0*/  FMNMX.FTZ R21, R81, R22, !PT ;  /* 0x0000001651157209 */ /* 0x000fe40007810000 */
[----:B------:R-:W-:-:S02]  /*30f0*/  ISETP.GT.AND P1, PT, R38, 0x40, PT ;  /* 0x000000402600780c */ /* 0x000fc40003f24270 */
[----:B------:R-:W-:Y:S01]  /*3100*/  FMNMX.FTZ R22, R84, R21, !PT ;  /* 0x0000001554167209 */ /* 0x000fe20007810000 */
[----:B------:R-:W-:Y:S01]  /*3110*/  MUFU.EX2 R13, R13 ;  /* 0x0000000d000d7308 */ /* 0x000fe20000000800 */
[----:B------:R-:W-:Y:S02]  /*3120*/  FSEL R56, R56, -INF , P1 ;  /* 0xff80000038387808 */ /* 0x000fe40000800000 */
[----:B------:R-:W-:Y:S01]  /*3130*/  FMNMX.FTZ R23, R85, R22, !PT ;  /* 0x0000001655177209 */ /* 0x000fe20007810000 */
[----:B------:R-:W-:Y:S01]  /*3140*/  FFMA.FTZ R22, R115, UR40, -R0 ;  /* 0x0000002873167c23 */ /* 0x000fe20008010800 */
[----:B------:R-:W-:Y:S02]  /*3150*/  ISETP.GT.AND P1, PT, R38, 0x48, PT ;  /* 0x000000482600780c */ /* 0x000fe40003f24270 */
[----:B------:R-:W-:Y:S01]  /*3160*/  FMNMX.FTZ R26, R56, R23, !PT ;  /* 0x00000017381a7209 */ /* 0x000fe20007810000 */
[----:B------:R-:W-:Y:S01]  /*3170*/  MUFU.EX2 R14, R14 ;  /* 0x0000000e000e7308 */ /* 0x000fe20000000800 */
[----:B------:R-:W-:-:S02]  /*3180*/  FSEL R60, R60, -INF , P1 ;  /* 0xff8000003c3c7808 */ /* 0x000fc40000800000 */
[----:B------:R-:W-:Y:S02]  /*3190*/  FMNMX.FTZ R23, R57, R26, !PT ;  /* 0x0000001a39177209 */ /* 0x000fe40007810000 */
[----:B------:R-:W-:Y:S02]  /*31a0*/  ISETP.GT.AND P1, PT, R38, 0x50, PT ;  /* 0x000000502600780c */ /* 0x000fe40003f24270 */
[----:B------:R-:W-:Y:S01]  /*31b0*/  FMNMX.FTZ R26, R60, R23, !PT ;  /* 0x000000173c1a7209 */ /* 0x000fe20007810000 */
[----:B------:R-:W-:Y:S01]  /*31c0*/  MUFU.EX2 R17, R105 ;  /* 0x0000006900117308 */ /* 0x000fe20000000800 */
[----:B------:R-:W-:Y:S02]  /*31d0*/  FSEL R64, R64, -INF , P1 ;  /* 0xff80000040407808 */ /* 0x000fe40000800000 */
[----:B--2---:R-:W-:Y:S02]  /*31e0*/  FMNMX.FTZ R103, R61, R26, !PT ;  /* 0x0000001a3d677209 */ /* 0x004fe40007810000 */
        /* <DEDUP_REMOVED lines=9> */
[----:B------:R-:W-:-:S02]  /*3280*/  ISETP.GT.AND P2, PT, R38, 0x61, PT ;  /* 0x000000612600780c */ /* 0x000fc40003f44270 */
[----:B------:R-:W-:Y:S02]  /*3290*/  FSEL R54, R40, -INF , P1 ;  /* 0xff80000028367808 */ /* 0x000fe40000800000 */
[----:B------:R-:W-:Y:S01]  /*32a0*/  FMNMX.FTZ R103, R69, R34, !PT ;  /* 0x0000002245677209 */ /* 0x000fe20007810000 */
[--C-:B------:R-:W-:Y:S01]  /*32b0*/  FFMA.FTZ R34, R99, UR40, -R0.reuse ;  /* 0x0000002863227c23 */ /* 0x100fe20008010800 */
[----:B------:R-:W-:Y:S01]  /*32c0*/  ISETP.GT.AND P1, PT, R38, 0x68, PT ;  /* 0x000000682600780c */ /* 0x000fe20003f24270 */
[----:B------:R-:W-:Y:S01]  /*32d0*/  MUFU.EX2 R20, R20 ;  /* 0x0000001400147308 */ /* 0x000fe20000000800 */
[----:B------:R-:W-:Y:S01]  /*32e0*/  FSEL R58, R41, -INF , P2 ;  /* 0xff800000293a7808 */ /* 0x000fe20001000000 */
[----:B------:R-:W-:Y:S01]  /*32f0*/  FFMA.FTZ R41, R123, UR40, -R0 ;  /* 0x000000287b297c23 */ /* 0x000fe20008010800 */
[----:B------:R-:W-:Y:S02]  /*3300*/  FMNMX.FTZ R103, R54, R103, !PT ;  /* 0x0000006736677209 */ /* 0x000fe40007810000 */
[----:B------:R-:W-:-:S02]  /*3310*/  ISETP.GT.AND P2, PT, R38, 0x69, PT ;  /* 0x000000692600780c */ /* 0x000fc40003f44270 */
[----:B------:R-:W-:Y:S01]  /*3320*/  FSEL R62, R44, -INF , P1 ;  /* 0xff8000002c3e7808 */ /* 0x000fe20000800000 */
[--C-:B------:R-:W-:Y:S01]  /*3330*/  FFMA.FTZ R44, R91, UR40, -R0.reuse ;  /* 0x000000285b2c7c23 */ /* 0x100fe20008010800 */
[----:B------:R-:W-:Y:S01]  /*3340*/  FMNMX.FTZ R103, R58, R103, !PT ;  /* 0x000000673a677209 */ /* 0x000fe20007810000 */
[----:B------:R-:W-:Y:S01]  /*3350*/  MUFU.EX2 R21, R113 ;  /* 0x0000007100157308 */ /* 0x000fe20000000800 */
[----:B------:R-:W-:Y:S02]  /*3360*/  ISETP.GT.AND P1, PT, R38, 0x70, PT ;  /* 0x000000702600780c */ /* 0x000fe40003f24270 */
[----:B------:R-:W-:Y:S01]  /*3370*/  FSEL R50, R45, -INF , P2 ;  /* 0xff8000002d327808 */ /* 0x000fe20001000000 */
[----:B------:R-:W-:Y:S01]  /*3380*/  FFMA.FTZ R45, R95, UR40, -R0 ;  /* 0x000000285f2d7c23 */ /* 0x000fe20008010800 */
[----:B------:R-:W-:Y:S02]  /*3390*/  FMNMX.FTZ R103, R62, R103, !PT ;  /* 0x000000673e677209 */ /* 0x000fe40007810000 */
[----:B------:R-:W-:Y:S01]  /*33a0*/  ISETP.GT.AND P2, PT, R38, 0x71, PT ;  /* 0x000000712600780c */ /* 0x000fe20003f44270 */
[----:B------:R-:W-:Y:S01]  /*33b0*/  MUFU.EX2 R22, R22 ;  /* 0x0000001600167308 */ /* 0x000fe20000000800 */
[----:B------:R-:W-:Y:S01]  /*33c0*/  FSEL R66, R48, -INF , P1 ;  /* 0xff80000030427808 */ /* 0x000fe20000800000 */
[----:B------:R-:W-:Y:S01]  /*33d0*/  IMAD.U32 R48, RZ, RZ, UR40 ;  /* 0x00000028ff307e24 */ /* 0x000fe2000f8e00ff */
[----:B------:R-:W-:-:S02]  /*33e0*/  FMNMX.FTZ R103, R50, R103, !PT ;  /* 0x0000006732677209 */ /* 0x000fc40007810000 */
[----:B------:R-:W-:Y:S02]  /*33f0*/  ISETP.GT.AND P1, PT, R38, 0x78, PT ;  /* 0x000000782600780c */ /* 0x000fe40003f24270 */
[----:B------:R-:W-:Y:S01]  /*3400*/  FSEL R49, R49, -INF , P2 ;  /* 0xff80000031317808 */ /* 0x000fe20001000000 */
[----:B------:R-:W-:Y:S01]  /*3410*/  MUFU.EX2 R23, R117 ;  /* 0x0000007500177308 */ /* 0x000fe20000000800 */
[----:B------:R-:W-:Y:S02]  /*3420*/  FMNMX.FTZ R40, R66, R103, !PT ;  /* 0x0000006742287209 */ /* 0x000fe40007810000 */
[----:B------:R-:W-:Y:S02]  /*3430*/  ISETP.GT.AND P2, PT, R38, 0x79, PT ;  /* 0x000000792600780c */ /* 0x000fe40003f44270 */
[----:B------:R-:W-:Y:S02]  /*3440*/  FSEL R52, R52, -INF , P1 ;  /* 0xff80000034347808 */ /* 0x000fe40000800000 */
[----:B------:R-:W-:Y:S01]  /*3450*/  FMNMX.FTZ R95, R49, R40, !PT ;  /* 0x00000028315f7209 */ /* 0x000fe20007810000 */
[----:B------:R-:W-:Y:S01]  /*3460*/  MUFU.EX2 R30, R30 ;  /* 0x0000001e001e7308 */ /* 0x000fe20000000800 */
[----:B------:R-:W-:-:S02]  /*3470*/  FSEL R53, R53, -INF , P2 ;  /* 0xff80000035357808 */ /* 0x000fc40001000000 */
[----:B------:R-:W-:Y:S02]  /*3480*/  ISETP.GT.AND P1, PT, R38, 0x80, PT ;  /* 0x000000802600780c */ /* 0x000fe40003f24270 */
[----:B------:R-:W-:Y:S02]  /*3490*/  FMNMX.FTZ R40, R52, R95, !PT ;  /* 0x0000005f34287209 */ /* 0x000fe40007810000 */
[----:B------:R-:W-:Y:S01]  /*34a0*/  ISETP.GT.AND P2, PT, R38, 0x81, PT ;  /* 0x000000812600780c */ /* 0x000fe20003f44270 */
[----:B------:R-:W-:Y:S01]  /*34b0*/  MUFU.EX2 R26, R26 ;  /* 0x0000001a001a7308 */ /* 0x000fe20000000800 */
[----:B------:R-:W-:Y:S02]  /*34c0*/  FSEL R70, R24, -INF , P1 ;  /* 0xff80000018467808 */ /* 0x000fe40000800000 */
[----:B------:R-:W-:Y:S02]  /*34d0*/  FMNMX.FTZ R91, R53, R40, !PT ;  /* 0x00000028355b7209 */ /* 0x000fe40007810000 */
[----:B------:R-:W-:-:S02]  /*34e0*/  ISETP.GT.AND P1, PT, R38, 0x88, PT ;  /* 0x000000882600780c */ /* 0x000fc40003f24270 */
[----:B------:R-:W-:Y:S01]  /*34f0*/  FSEL R74, R25, -INF , P2 ;  /* 0xff800000194a7808 */ /* 0x000fe20001000000 */
[--C-:B------:R-:W-:Y:S01]  /*3500*/  FFMA.FTZ R25, R87, UR40, -R0.reuse ;  /* 0x0000002857197c23 */ /* 0x100fe20008010800 */
[----:B------:R-:W-:Y:S01]  /*3510*/  FMNMX.FTZ R91, R70, R91, !PT ;  /* 0x0000005b465b7209 */ /* 0x000fe20007810000 */
[----:B------:R2:W-:Y:S01]  /*3520*/  MUFU.EX2 R24, R44 ;  /* 0x0000002c00187308 */ /* 0x0005e20000000800 */
[----:B------:R-:W-:Y:S02]  /*3530*/  ISETP.GT.AND P2, PT, R38, 0x89, PT ;  /* 0x000000892600780c */ /* 0x000fe40003f44270 */
[----:B------:R-:W-:Y:S01]  /*3540*/  FSEL R78, R28, -INF , P1 ;  /* 0xff8000001c4e7808 */ /* 0x000fe20000800000 */
[--C-:B------:R-:W-:Y:S01]  /*3550*/  FFMA.FTZ R28, R79, UR40, -R0.reuse ;  /* 0x000000284f1c7c23 */ /* 0x100fe20008010800 */
[----:B------:R-:W-:Y:S02]  /*3560*/  FMNMX.FTZ R91, R74, R91, !PT ;  /* 0x0000005b4a5b7209 */ /* 0x000fe40007810000 */
[----:B------:R-:W-:Y:S01]  /*3570*/  ISETP.GT.AND P1, PT, R38, 0x90, PT ;  /* 0x000000902600780c */ /* 0x000fe20003f24270 */
[----:B------:R-:W-:Y:S01]  /*3580*/  MUFU.EX2 R41, R41 ;  /* 0x0000002900297308 */ /* 0x000fe20000000800 */
[----:B------:R-:W-:Y:S01]  /*3590*/  FSEL R82, R29, -INF , P2 ;  /* 0xff8000001d527808 */ /* 0x000fe20001000000 */
[----:B--2---:R-:W-:Y:S01]  /*35a0*/  FFMA.FTZ R44, R67, UR40, -R0 ;  /* 0x00000028432c7c23 */ /* 0x004fe20008010800 */
[----:B------:R-:W-:-:S02]  /*35b0*/  FMNMX.FTZ R91, R78, R91, !PT ;  /* 0x0000005b4e5b7209 */ /* 0x000fc40007810000 */
[----:B------:R-:W-:Y:S02]  /*35c0*/  FSEL R79, R32, -INF , P1 ;  /* 0xff800000204f7808 */ /* 0x000fe40000800000 */
[----:B------:R-:W-:Y:S01]  /*35d0*/  ISETP.GT.AND P2, PT, R38, 0x91, PT ;  /* 0x000000912600780c */ /* 0x000fe20003f44270 */
[----:B------:R-:W-:Y:S01]  /*35e0*/  MUFU.EX2 R34, R34 ;  /* 0x0000002200227308 */ /* 0x000fe20000000800 */
[----:B------:R-:W-:Y:S02]  /*35f0*/  FMNMX.FTZ R32, R82, R91, !PT ;  /* 0x0000005b52207209 */ /* 0x000fe40007810000 */
[C---:B------:R-:W-:Y:S02]  /*3600*/  ISETP.GT.AND P1, PT, R38.reuse, 0x98, PT ;  /* 0x000000982600780c */ /* 0x040fe40003f24270 */
[----:B------:R-:W-:Y:S01]  /*3610*/  FSEL R86, R33, -INF , P2 ;  /* 0xff80000021567808 */ /* 0x000fe20001000000 */
[--C-:B------:R-:W-:Y:S01]  /*3620*/  FFMA.FTZ R33, R71, UR40, -R0.reuse ;  /* 0x0000002847217c23 */ /* 0x100fe20008010800 */
[----:B------:R-:W-:Y:S01]  /*3630*/  FMNMX.FTZ R29, R79, R32, !PT ;  /* 0x000000204f1d7209 */ /* 0x000fe20007810000 */
[----:B------:R-:W-:Y:S01]  /*3640*/  MUFU.EX2 R45, R45 ;  /* 0x0000002d002d7308 */ /* 0x000fe20000000800 */
[----:B------:R-:W-:Y:S01]  /*3650*/  ISETP.GT.AND P2, PT, R38, 0x99, PT ;  /* 0x000000992600780c */ /* 0x000fe20003f44270 */
        /* <DEDUP_REMOVED lines=8> */
[--C-:B------:R-:W-:Y:S01]  /*36e0*/  FFMA.FTZ R42, R63, UR40, -R0.reuse ;  /* 0x000000283f2a7c23 */ /* 0x100fe20008010800 */
[----:B------:R-:W-:Y:S02]  /*36f0*/  MUFU.EX2 R25, R25 ;  /* 0x0000001900197308 */ /* 0x000fe40000000800 */
[----:B------:R-:W-:Y:S01]  /*3700*/  FMNMX.FTZ R40, R87, R32, !PT ;  /* 0x0000002057287209 */ /* 0x000fe20007810000 */
[--C-:B------:R-:W-:Y:S01]  /*3710*/  FFMA.FTZ R32, R43, UR40, -R0.reuse ;  /* 0x000000282b207c23 */ /* 0x100fe20008010800 */
[--C-:B------:R-:W-:Y:S01]  /*3720*/  FFMA.FTZ R43, R47, UR40, -R0.reuse ;  /* 0x000000282f2b7c23 */ /* 0x100fe20008010800 */
[----:B------:R-:W-:-:S02]  /*3730*/  FFMA.FTZ R47, R55, UR40, -R0 ;  /* 0x00000028372f7c23 */ /* 0x000fc40008010800 */
[----:B------:R-:W2:Y:S01]  /*3740*/  SHFL.BFLY PT, R91, R40, 0x2, 0x1f ;  /* 0x0c401f00285b7f89 */ /* 0x000ea200000e0000 */
[----:B------:R-:W-:Y:S08]  /*3750*/  MUFU.EX2 R28, R28 ;  /* 0x0000001c001c7308 */ /* 0x000ff00000000800 */
[----:B------:R-:W-:Y:S08]  /*3760*/  MUFU.EX2 R33, R33 ;  /* 0x0000002100217308 */ /* 0x000ff00000000800 */
[----:B------:R-:W-:Y:S01]  /*3770*/  MUFU.EX2 R29, R29 ;  /* 0x0000001d001d7308 */ /* 0x000fe20000000800 */
[----:B--2---:R-:W-:-:S07]  /*3780*/  FMNMX.FTZ R91, R40, R91, !PT ;  /* 0x0000005b285b7209 */ /* 0x004fce0007810000 */
[----:B------:R-:W-:Y:S01]  /*3790*/  MUFU.EX2 R32, R32 ;  /* 0x0000002000207308 */ /* 0x000fe20000000800 */
[----:B------:R-:W2:Y:S07]  /*37a0*/  SHFL.BFLY PT, R46, R91, 0x1, 0x1f ;  /* 0x0c201f005b2e7f89 */ /* 0x000eae00000e0000 */
[----:B------:R1:W-:Y:S08]  /*37b0*/  MUFU.EX2 R40, R59 ;  /* 0x0000003b00287308 */ /* 0x0003f00000000800 */
[----:B------:R-:W-:Y:S01]  /*37c0*/  MUFU.EX2 R36, R36 ;  /* 0x0000002400247308 */ /* 0x000fe20000000800 */
[----:B-1----:R-:W-:-:S04]  /*37d0*/  FADD.FTZ R59, R4, R9 ;  /* 0x00000009043b7221 */ /* 0x002fc80000010000 */
[----:B---3--:R-:W-:-:S03]  /*37e0*/  FADD.FTZ R94, R10, R59 ;  /* 0x0000003b0a5e7221 */ /* 0x008fc60000010000 */
[----:B------:R-:W-:Y:S01]  /*37f0*/  MUFU.EX2 R43, R43 ;  /* 0x0000002b002b7308 */ /* 0x000fe20000000800 */
[----:B----4-:R-:W-:Y:S01]  /*3800*/  FADD.FTZ R63, R11, R94 ;  /* 0x0000005e0b3f7221 */ /* 0x010fe20000010000 */
[----:B--2---:R-:W-:-:S03]  /*3810*/  FMNMX.FTZ R7, R91, R46, !PT ;  /* 0x0000002e5b077209 */ /* 0x004fc60007810000 */
[----:B------:R-:W-:Y:S01]  /*3820*/  FADD.FTZ R94, R12, R63 ;  /* 0x0000003f0c5e7221 */ /* 0x000fe20000010000 */
[--C-:B------:R-:W-:Y:S01]  /*3830*/  FFMA.FTZ R46, R75, UR40, -R0.reuse ;  /* 0x000000284b2e7c23 */ /* 0x100fe20008010800 */
[C---:B------:R-:W-:Y:S01]  /*3840*/  FSETP.NEU.FTZ.AND P1, PT, R7.reuse, -INF , PT ;  /* 0xff8000000700780b */ /* 0x040fe20003f3d000 */
[----:B------:R-:W-:Y:S01]  /*3850*/  FFMA.FTZ R48, R7, R48, -8 ;  /* 0xc100000007307423 */ /* 0x000fe20000010030 */
[----:B------:R-:W-:Y:S04]  /*3860*/  MUFU.EX2 R37, R37 ;  /* 0x0000002500257308 */ /* 0x000fe80000000800 */
[----:B------:R-:W-:Y:S01]  /*3870*/  FSEL R51, R48, RZ, P1 ;  /* 0x000000ff30337208 */ /* 0x000fe20000800000 */
[--C-:B------:R-:W-:Y:S01]  /*3880*/  FFMA.FTZ R48, R83, UR40, -R0.reuse ;  /* 0x0000002853307c23 */ /* 0x100fe20008010800 */
[----:B------:R-:W-:Y:S01]  /*3890*/  FFMA.FTZ R0, R39, UR40, -R0 ;  /* 0x0000002827007c23 */ /* 0x000fe20008010800 */
[----:B------:R-:W-:Y:S01]  /*38a0*/  PLOP3.LUT P1, PT, PT, PT, UP0, 0x80, 0x0 ;  /* 0x000000000000781c */ /* 0x000fe20003f2f008 */
        /* <DEDUP_REMOVED lines=16> */
[----:B------:R-:W1:Y:S01]  /*39b0*/  MUFU.EX2 R89, R89 ;  /* 0x0000005900597308 */ /* 0x000e620000000800 */
[--C-:B------:R-:W-:Y:S01]  /*39c0*/  FFMA.FTZ R81, R81, UR40, -R51.reuse ;  /* 0x0000002851517c23 */ /* 0x100fe20008010833 */
[--C-:B------:R-:W-:Y:S01]  /*39d0*/  FFMA.FTZ R84, R84, UR40, -R51.reuse ;  /* 0x0000002854547c23 */ /* 0x100fe20008010833 */
[--C-:B------:R-:W-:Y:S01]  /*39e0*/  FFMA.FTZ R50, R50, UR40, -R51.reuse ;  /* 0x0000002832327c23 */ /* 0x100fe20008010833 */
[--C-:B------:R-:W-:Y:S01]  /*39f0*/  FFMA.FTZ R85, R85, UR40, -R51.reuse ;  /* 0x0000002855557c23 */ /* 0x100fe20008010833 */
[--C-:B------:R-:W-:Y:S01]  /*3a00*/  FFMA.FTZ R56, R56, UR40, -R51.reuse ;  /* 0x0000002838387c23 */ /* 0x100fe20008010833 */
[--C-:B------:R-:W-:Y:S01]  /*3a10*/  FFMA.FTZ R57, R57, UR40, -R51.reuse ;  /* 0x0000002839397c23 */ /* 0x100fe20008010833 */
[--C-:B------:R-:W-:Y:S01]  /*3a20*/  FFMA.FTZ R60, R60, UR40, -R51.reuse ;  /* 0x000000283c3c7c23 */ /* 0x100fe20008010833 */
[----:B------:R-:W2:Y:S01]  /*3a30*/  MUFU.EX2 R92, R92 ;  /* 0x0000005c005c7308 */ /* 0x000ea20000000800 */
[--C-:B------:R-:W-:Y:S01]  /*3a40*/  FFMA.FTZ R61, R61, UR40, -R51.reuse ;  /* 0x000000283d3d7c23 */ /* 0x100fe20008010833 */
[--C-:B------:R-:W-:Y:S01]  /*3a50*/  FFMA.FTZ R64, R64, UR40, -R51.reuse ;  /* 0x0000002840407c23 */ /* 0x100fe20008010833 */
[--C-:B------:R-:W-:Y:S01]  /*3a60*/  FFMA.FTZ R65, R65, UR40, -R51.reuse ;  /* 0x0000002841417c23 */ /* 0x100fe20008010833 */
[--C-:B------:R-:W-:Y:S01]  /*3a70*/  FFMA.FTZ R68, R68, UR40, -R51.reuse ;  /* 0x0000002844447c23 */ /* 0x100fe20008010833 */
[--C-:B------:R-:W-:Y:S01]  /*3a80*/  FFMA.FTZ R69, R69, UR40, -R51.reuse ;  /* 0x0000002845457c23 */ /* 0x100fe20008010833 */
[--C-:B------:R-:W-:Y:S01]  /*3a90*/  FFMA.FTZ R54, R54, UR40, -R51.reuse ;  /* 0x0000002836367c23 */ /* 0x100fe20008010833 */
[----:B------:R-:W-:Y:S01]  /*3aa0*/  FFMA.FTZ R62, R62, UR40, -R51 ;  /* 0x000000283e3e7c23 */ /* 0x000fe20008010833 */
[----:B------:R-:W3:Y:S01]  /*3ab0*/  MUFU.EX2 R93, R93 ;  /* 0x0000005d005d7308 */ /* 0x000ee20000000800 */
[----:B-1----:R-:W-:Y:S01]  /*3ac0*/  FADD.FTZ R55, R88, R89 ;  /* 0x0000005958377221 */ /* 0x002fe20000010000 */
[--C-:B------:R-:W-:Y:S01]  /*3ad0*/  FFMA.FTZ R66, R66, UR40, -R51.reuse ;  /* 0x0000002842427c23 */ /* 0x100fe20008010833 */
[--C-:B------:R-:W-:Y:S01]  /*3ae0*/  FFMA.FTZ R49, R49, UR40, -R51.reuse ;  /* 0x0000002831317c23 */ /* 0x100fe20008010833 */
[--C-:B------:R-:W-:Y:S01]  /*3af0*/  FFMA.FTZ R52, R52, UR40, -R51.reuse ;  /* 0x0000002834347c23 */ /* 0x100fe20008010833 */
[--C-:B------:R-:W-:Y:S01]  /*3b00*/  FFMA.FTZ R53, R53, UR40, -R51.reuse ;  /* 0x0000002835357c23 */ /* 0x100fe20008010833 */
[--C-:B------:R-:W-:Y:S01]  /*3b10*/  FFMA.FTZ R70, R70, UR40, -R51.reuse ;  /* 0x0000002846467c23 */ /* 0x100fe20008010833 */
[----:B------:R-:W-:Y:S01]  /*3b20*/  FFMA.FTZ R74, R74, UR40, -R51 ;  /* 0x000000284a4a7c23 */ /* 0x000fe20008010833 */
[----:B------:R-:W1:Y:S01]  /*3b30*/  MUFU.EX2 R96, R96 ;  /* 0x0000006000607308 */ /* 0x000e620000000800 */
[----:B--2---:R-:W-:Y:S01]  /*3b40*/  FADD.FTZ R90, R92, R55 ;  /* 0x000000375c5a7221 */ /* 0x004fe20000010000 */
[--C-:B------:R-:W-:Y:S01]  /*3b50*/  FFMA.FTZ R78, R78, UR40, -R51.reuse ;  /* 0x000000284e4e7c23 */ /* 0x100fe20008010833 */
[--C-:B------:R-:W-:Y:S01]  /*3b60*/  FFMA.FTZ R82, R82, UR40, -R51.reuse ;  /* 0x0000002852527c23 */ /* 0x100fe20008010833 */
[--C-:B------:R-:W-:Y:S01]  /*3b70*/  FFMA.FTZ R79, R79, UR40, -R51.reuse ;  /* 0x000000284f4f7c23 */ /* 0x100fe20008010833 */
[--C-:B------:R-:W-:Y:S01]  /*3b80*/  FFMA.FTZ R86, R86, UR40, -R51.reuse ;  /* 0x0000002856567c23 */ /* 0x100fe20008010833 */
[--C-:B------:R-:W-:Y:S01]  /*3b90*/  FFMA.FTZ R71, R71, UR40, -R51.reuse ;  /* 0x0000002847477c23 */ /* 0x100fe20008010833 */
[----:B------:R-:W-:Y:S01]  /*3ba0*/  FFMA.FTZ R51, R87, UR40, -R51 ;  /* 0x0000002857337c23 */ /* 0x000fe20008010833 */
[----:B------:R-:W2:Y:S01]  /*3bb0*/  MUFU.EX2 R97, R97 ;  /* 0x0000006100617308 */ /* 0x000ea20000000800 */
[C---:B---3--:R-:W-:Y:S01]  /*3bc0*/  FADD.FTZ R59, R93.reuse, R90 ;  /* 0x0000005a5d3b7221 */ /* 0x048fe20000010000 */
[----:B------:R-:W-:-:S04]  /*3bd0*/  F2FP.SATFINITE.E4M3.F32.PACK_AB_MERGE_C R92, R93, R92, RZ ;  /* 0x0000005c5d5c723e */ /* 0x000fc800048070ff */
[----:B------:R-:W-:Y:S02]  /*3be0*/  F2FP.SATFINITE.E4M3.F32.PACK_AB_MERGE_C R184, R89, R88, R92 ;  /* 0x0000005859b8723e */ /* 0x000fe4000480705c */
[----:B------:R-:W3:Y:S01]  /*3bf0*/  MUFU.EX2 R100, R100 ;  /* 0x0000006400647308 */ /* 0x000ee20000000800 */
[----:B-1----:R-:W-:Y:S01]  /*3c00*/  FADD.FTZ R90, R96, R59 ;  /* 0x0000003b605a7221 */ /* 0x002fe20000010000 */
[----:B------:R-:W-:-:S04]  /*3c10*/  FADD.FTZ R59, R13, R94 ;  /* 0x0000005e0d3b7221 */ /* 0x000fc80000010000 */
[----:B------:R-:W-:Y:S02]  /*3c20*/  FADD.FTZ R94, R14, R59 ;  /* 0x0000003b0e5e7221 */ /* 0x000fe40000010000 */
[----:B------:R-:W1:Y:S01]  /*3c30*/  MUFU.EX2 R101, R101 ;  /* 0x0000006500657308 */ /* 0x000e620000000800 */
[----:B--2---:R-:W-:Y:S01]  /*3c40*/  FADD.FTZ R39, R97, R90 ;  /* 0x0000005a61277221 */ /* 0x004fe20000010000 */
[----:B------:R-:W-:-:S04]  /*3c50*/  FADD.FTZ R94, R15, R94 ;  /* 0x0000005e0f5e7221 */ /* 0x000fc80000010000 */
[----:B------:R-:W-:Y:S02]  /*3c60*/  FADD.FTZ R63, R17, R94 ;  /* 0x0000005e113f7221 */ /* 0x000fe40000010000 */
[----:B------:R-:W2:Y:S01]  /*3c70*/  MUFU.EX2 R72, R72 ;  /* 0x0000004800487308 */ /* 0x000ea20000000800 */
[----:B---3--:R-:W-:-:S07]  /*3c80*/  FADD.FTZ R90, R100, R39 ;  /* 0x00000027645a7221 */ /* 0x008fce0000010000 */
[----:B------:R-:W3:Y:S01]  /*3c90*/  MUFU.EX2 R73, R73 ;  /* 0x0000004900497308 */ /* 0x000ee20000000800 */
[C---:B-1----:R-:W-:Y:S01]  /*3ca0*/  FADD.FTZ R59, R101.reuse, R90 ;  /* 0x0000005a653b7221 */ /* 0x042fe20000010000 */
[----:B------:R-:W-:Y:S01]  /*3cb0*/  FADD.FTZ R90, R18, R63 ;  /* 0x0000003f125a7221 */ /* 0x000fe20000010000 */
[----:B------:R-:W-:-:S03]  /*3cc0*/  F2FP.SATFINITE.E4M3.F32.PACK_AB_MERGE_C R100, R101, R100, RZ ;  /* 0x000000646564723e */ /* 0x000fc600048070ff */
[----:B------:R-:W-:Y:S01]  /*3cd0*/  FADD.FTZ R63, R19, R90 ;  /* 0x0000005a133f7221 */ /* 0x000fe20000010000 */
[----:B------:R-:W-:Y:S01]  /*3ce0*/  F2FP.SATFINITE.E4M3.F32.PACK_AB_MERGE_C R186, R97, R96, R100 ;  /* 0x0000006061ba723e */ /* 0x000fe20004807064 */
[----:B------:R-:W1:Y:S08]  /*3cf0*/  MUFU.EX2 R76, R76 ;  /* 0x0000004c004c7308 */ /* 0x000e700000000800 */
[----:B------:R-:W4:Y:S08]  /*3d00*/  MUFU.EX2 R77, R77 ;  /* 0x0000004d004d7308 */ /* 0x000f300000000800 */
[----:B------:R-:W5:Y:S08]  /*3d10*/  MUFU.EX2 R80, R80 ;  /* 0x0000005000507308 */ /* 0x000f700000000800 */
[----:B------:R2:W-:Y:S08]  /*3d20*/  MUFU.EX2 R55, R58 ;  /* 0x0000003a00377308 */ /* 0x0005f00000000800 */
[----:B------:R-:W0:Y:S01]  /*3d30*/  MUFU.EX2 R81, R81 ;  /* 0x0000005100517308 */ /* 0x000e220000000800 */
[----:B--2---:R-:W-:-:S04]  /*3d40*/  FADD.FTZ R58, R72, R59 ;  /* 0x0000003b483a7221 */ /* 0x004fc80000010000 */
[----:B---3--:R-:W-:Y:S01]  /*3d50*/  FADD.FTZ R59, R73, R58 ;  /* 0x0000003a493b7221 */ /* 0x008fe20000010000 */
[C---:B------:R-:W-:Y:S01]  /*3d60*/  FADD.FTZ R58, R20.reuse, R63 ;  /* 0x0000003f143a7221 */ /* 0x040fe20000010000 */
[----:B------:R-:W-:Y:S01]  /*3d70*/  F2FP.SATFINITE.E4M3.F32.PACK_AB_MERGE_C R20, R20, R19, RZ ;  /* 0x000000131414723e */ /* 0x000fe200048070ff */
[----:B------:R-:W2:Y:S02]  /*3d80*/  MUFU.EX2 R84, R84 ;  /* 0x0000005400547308 */ /* 0x000ea40000000800 */
[----:B------:R-:W-:Y:S01]  /*3d90*/  FADD.FTZ R63, R21, R58 ;  /* 0x0000003a153f7221 */ /* 0x000fe20000010000 */
[----:B------:R-:W-:-:S03]  /*3da0*/  F2FP.SATFINITE.E4M3.F32.PACK_AB_MERGE_C R181, R18, R17, R20 ;  /* 0x0000001112b5723e */ /* 0x000fc60004807014 */
[----:B------:R-:W-:Y:S02]  /*3db0*/  FADD.FTZ R58, R22, R63 ;  /* 0x0000003f163a7221 */ /* 0x000fe40000010000 */
[----:B------:R1:W-:Y:S02]  /*3dc0*/  MUFU.EX2 R39, R50 ;  /* 0x0000003200277308 */ /* 0x0003e40000000800 */
[----:B------:R-:W-:Y:S01]  /*3dd0*/  FADD.FTZ R63, R23, R58 ;  /* 0x0000003a173f7221 */ /* 0x000fe20000010000 */
[----:B------:R-:W-:Y:S02]  /*3de0*/  F2FP.SATFINITE.E4M3.F32.PACK_AB_MERGE_C R58, R11, R10, RZ ;  /* 0x0000000a0b3a723e */ /* 0x000fe400048070ff */
[C---:B------:R-:W-:Y:S01]  /*3df0*/  F2FP.SATFINITE.E4M3.F32.PACK_AB_MERGE_C R23, R30.reuse, R23, RZ ;  /* 0x000000171e17723e */ /* 0x040fe200048070ff */
[----:B------:R-:W-:Y:S01]  /*3e00*/  FADD.FTZ R63, R30, R63 ;  /* 0x0000003f1e3f7221 */ /* 0x000fe20000010000 */
[----:B------:R-:W-:Y:S01]  /*3e10*/  F2FP.SATFINITE.E4M3.F32.PACK_AB_MERGE_C R185, R9, R4, R58 ;  /* 0x0000000409b9723e */ /* 0x000fe2000480703a */
[----:B------:R-:W3:Y:S01]  /*3e20*/  MUFU.EX2 R85, R85 ;  /* 0x0000005500557308 */ /* 0x000ee20000000800 */
[----:B-1----:R-:W-:Y:S01]  /*3e30*/  FADD.FTZ R50, R76, R59 ;  /* 0x0000003b4c327221 */ /* 0x002fe20000010000 */
[----:B----4-:R-:W-:-:S02]  /*3e40*/  F2FP.SATFINITE.E4M3.F32.PACK_AB_MERGE_C R76, R77, R76, RZ ;  /* 0x0000004c4d4c723e */ /* 0x010fc400048070ff */
[----:B------:R-:W-:Y:S01]  /*3e50*/  F2FP.SATFINITE.E4M3.F32.PACK_AB_MERGE_C R183, R22, R21, R23 ;  /* 0x0000001516b7723e */ /* 0x000fe20004807017 */
[----:B------:R-:W-:Y:S01]  /*3e60*/  FADD.FTZ R59, R77, R50 ;  /* 0x000000324d3b7221 */ /* 0x000fe20000010000 */
[----:B------:R-:W-:Y:S02]  /*3e70*/  F2FP.SATFINITE.E4M3.F32.PACK_AB_MERGE_C R180, R73, R72, R76 ;  /* 0x0000004849b4723e */ /* 0x000fe4000480704c */
[----:B------:R-:W-:Y:S01]  /*3e80*/  CS2R R72, SRZ ;  /* 0x0000000000487805 */ /* 0x000fe2000001ff00 */
[----:B------:R-:W1:Y:S01]  /*3e90*/  MUFU.EX2 R56, R56 ;  /* 0x0000003800387308 */ /* 0x000e620000000800 */
[----:B-----5:R-:W-:Y:S01]  /*3ea0*/  FADD.FTZ R50, R80, R59 ;  /* 0x0000003b50327221 */ /* 0x020fe20000010000 */
[----:B------:R-:W-:-:S03]  /*3eb0*/  CS2R R76, SRZ ;  /* 0x00000000004c7805 */ /* 0x000fc6000001ff00 */
[----:B0-----:R-:W-:-:S03]  /*3ec0*/  FADD.FTZ R59, R81, R50 ;  /* 0x00000032513b7221 */ /* 0x001fc60000010000 */
[----:B------:R-:W0:Y:S01]  /*3ed0*/  MUFU.EX2 R57, R57 ;  /* 0x0000003900397308 */ /* 0x000e220000000800 */
[----:B--2---:R-:W-:Y:S01]  /*3ee0*/  FADD.FTZ R50, R84, R59 ;  /* 0x0000003b54327221 */ /* 0x004fe20000010000 */
[----:B------:R-:W-:Y:S02]  /*3ef0*/  F2FP.SATFINITE.E4M3.F32.PACK_AB_MERGE_C R59, R15, R14, RZ ;  /* 0x0000000e0f3b723e */ /* 0x000fe400048070ff */
[C---:B---3--:R-:W-:Y:S01]  /*3f00*/  F2FP.SATFINITE.E4M3.F32.PACK_AB_MERGE_C R84, R85.reuse, R84, RZ ;  /* 0x000000545554723e */ /* 0x048fe200048070ff */
[----:B------:R-:W-:Y:S01]  /*3f10*/  FADD.FTZ R11, R85, R50 ;  /* 0x00000032550b7221 */ /* 0x000fe20000010000 */
[----:B------:R-:W-:Y:S01]  /*3f20*/  FADD.FTZ R50, R26, R63 ;  /* 0x0000003f1a327221 */ /* 0x000fe20000010000 */
[----:B------:R-:W-:Y:S01]  /*3f30*/  F2FP.SATFINITE.E4M3.F32.PACK_AB_MERGE_C R187, R13, R12, R59 ;  /* 0x0000000c0dbb723e */ /* 0x000fe2000480703b */
[----:B------:R-:W2:Y:S01]  /*3f40*/  MUFU.EX2 R60, R60 ;  /* 0x0000003c003c7308 */ /* 0x000ea20000000800 */
[----:B-1----:R-:W-:Y:S01]  /*3f50*/  FADD.FTZ R10, R56, R11 ;  /* 0x0000000b380a7221 */ /* 0x002fe20000010000 */
[----:B------:R-:W-:Y:S01]  /*3f60*/  FADD.FTZ R15, R41, R50 ;  /* 0x00000032290f7221 */ /* 0x000fe20000010000 */
[----:B------:R-:W-:-:S02]  /*3f70*/  F2FP.SATFINITE.E4M3.F32.PACK_AB_MERGE_C R182, R81, R80, R84 ;  /* 0x0000005051b6723e */ /* 0x000fc40004807054 */
[----:B------:R-:W-:Y:S02]  /*3f80*/  CS2R R58, SRZ ;  /* 0x00000000003a7805 */ /* 0x000fe4000001ff00 */
[----:B------:R-:W-:Y:S01]  /*3f90*/  CS2R R80, SRZ ;  /* 0x0000000000507805 */ /* 0x000fe2000001ff00 */
[----:B------:R-:W-:Y:S01]  /*3fa0*/  FADD.FTZ R14, R34, R15 ;  /* 0x0000000f220e7221 */ /* 0x000fe20000010000 */
[----:B------:R-:W-:Y:S01]  /*3fb0*/  F2FP.SATFINITE.E4M3.F32.PACK_AB_MERGE_C R34, R45, R34, RZ ;  /* 0x000000222d22723e */ /* 0x000fe200048070ff */
[----:B------:R-:W1:Y:S01]  /*3fc0*/  MUFU.EX2 R61, R61 ;  /* 0x0000003d003d7308 */ /* 0x000e620000000800 */
[----:B0-----:R-:W-:Y:S01]  /*3fd0*/  FADD.FTZ R11, R57, R10 ;  /* 0x0000000a390b7221 */ /* 0x001fe20000010000 */
[----:B------:R-:W-:Y:S01]  /*3fe0*/  FADD.FTZ R19, R45, R14 ;  /* 0x0000000e2d137221 */ /* 0x000fe20000010000 */
[----:B------:R-:W-:Y:S02]  /*3ff0*/  F2FP.SATFINITE.E4M3.F32.PACK_AB_MERGE_C R177, R41, R26, R34 ;  /* 0x0000001a29b1723e */ /* 0x000fe40004807022 */
[----:B------:R-:W-:Y:S01]  /*4000*/  CS2R R84, SRZ ;  /* 0x0000000000547805 */ /* 0x000fe2000001ff00 */
[----:B------:R-:W-:-:S02]  /*4010*/  FADD.FTZ R14, R24, R19 ;  /* 0x00000013180e7221 */ /* 0x000fc40000010000 */
[----:B------:R-:W0:Y:S01]  /*4020*/  MUFU.EX2 R64, R64 ;  /* 0x0000004000407308 */ /* 0x000e220000000800 */
[----:B--2---:R-:W-:-:S07]  /*4030*/  FADD.FTZ R10, R60, R11 ;  /* 0x0000000b3c0a7221 */ /* 0x004fce0000010000 */
[----:B------:R-:W2:Y:S01]  /*4040*/  MUFU.EX2 R65, R65 ;  /* 0x0000004100417308 */ /* 0x000ea20000000800 */
[C---:B-1----:R-:W-:Y:S01]  /*4050*/  FADD.FTZ R15, R61.reuse, R10 ;  /* 0x0000000a3d0f7221 */ /* 0x042fe20000010000 */
[----:B------:R-:W-:-:S04]  /*4060*/  F2FP.SATFINITE.E4M3.F32.PACK_AB_MERGE_C R60, R61, R60, RZ ;  /* 0x0000003c3d3c723e */ /* 0x000fc800048070ff */
[----:B------:R-:W-:Y:S02]  /*4070*/  F2FP.SATFINITE.E4M3.F32.PACK_AB_MERGE_C R176, R57, R56, R60 ;  /* 0x0000003839b0723e */ /* 0x000fe4000480703c */
[----:B------:R-:W-:Y:S01]  /*4080*/  CS2R R56, SRZ ;  /* 0x0000000000387805 */ /* 0x000fe2000001ff00 */
[----:B------:R-:W1:Y:S01]  /*4090*/  MUFU.EX2 R68, R68 ;  /* 0x0000004400447308 */ /* 0x000e620000000800 */
[----:B0-----:R-:W-:Y:S01]  /*40a0*/  FADD.FTZ R10, R64, R15 ;  /* 0x0000000f400a7221 */ /* 0x001fe20000010000 */
[----:B------:R-:W-:Y:S01]  /*40b0*/  FADD.FTZ R15, R25, R14 ;  /* 0x0000000e190f7221 */ /* 0x000fe20000010000 */
[----:B------:R-:W-:-:S05]  /*40c0*/  CS2R R60, SRZ ;  /* 0x00000000003c7805 */ /* 0x000fca000001ff00 */
[----:B------:R-:W0:Y:S01]  /*40d0*/  MUFU.EX2 R69, R69 ;  /* 0x0000004500457308 */ /* 0x000e220000000800 */
[----:B--2---:R-:W-:Y:S01]  /*40e0*/  FADD.FTZ R9, R65, R10 ;  /* 0x0000000a41097221 */ /* 0x004fe20000010000 */
[----:B------:R-:W-:Y:S01]  /*40f0*/  FADD.FTZ R10, R28, R15 ;  /* 0x0000000f1c0a7221 */ /* 0x000fe20000010000 */
[----:B------:R-:W-:-:S03]  /*4100*/  F2FP.SATFINITE.E4M3.F32.PACK_AB_MERGE_C R28, R33, R28, RZ ;  /* 0x0000001c211c723e */ /* 0x000fc600048070ff */
[----:B------:R-:W-:Y:S01]  /*4110*/  FADD.FTZ R10, R33, R10 ;  /* 0x0000000a210a7221 */ /* 0x000fe20000010000 */
[----:B------:R-:W-:Y:S01]  /*4120*/  F2FP.SATFINITE.E4M3.F32.PACK_AB_MERGE_C R179, R25, R24, R28 ;  /* 0x0000001819b3723e */ /* 0x000fe2000480701c */
[----:B------:R-:W2:Y:S01]  /*4130*/  MUFU.EX2 R54, R54 ;  /* 0x0000003600367308 */ /* 0x000ea20000000800 */
[----:B-1----:R-:W-:Y:S01]  /*4140*/  FADD.FTZ R4, R68, R9 ;  /* 0x0000000944047221 */ /* 0x002fe20000010000 */
[----:B------:R-:W-:Y:S01]  /*4150*/  FADD.FTZ R15, R29, R10 ;  /* 0x0000000a1d0f7221 */ /* 0x000fe20000010000 */
[----:B------:R-:W-:-:S03]  /*4160*/  CS2R R24, SRZ ;  /* 0x0000000000187805 */ /* 0x000fc6000001ff00 */
[----:B------:R-:W-:Y:S02]  /*4170*/  FADD.FTZ R15, R32, R15 ;  /* 0x0000000f200f7221 */ /* 0x000fe40000010000 */
[----:B------:R-:W1:Y:S01]  /*4180*/  MUFU.EX2 R62, R62 ;  /* 0x0000003e003e7308 */ /* 0x000e620000000800 */
[C---:B0-----:R-:W-:Y:S01]  /*4190*/  F2FP.SATFINITE.E4M3.F32.PACK_AB_MERGE_C R68, R69.reuse, R68, RZ ;  /* 0x000000444544723e */ /* 0x041fe200048070ff */
[----:B------:R-:W-:Y:S01]  /*41a0*/  FADD.FTZ R69, R69, R4 ;  /* 0x0000000445457221 */ /* 0x000fe20000010000 */
[----:B------:R-:W-:Y:S01]  /*41b0*/  FADD.FTZ R10, R36, R15 ;  /* 0x0000000f240a7221 */ /* 0x000fe20000010000 */
[----:B------:R-:W-:Y:S02]  /*41c0*/  F2FP.SATFINITE.E4M3.F32.PACK_AB_MERGE_C R36, R43, R36, RZ ;  /* 0x000000242b24723e */ /* 0x000fe400048070ff */
[----:B------:R-:W-:Y:S01]  /*41d0*/  F2FP.SATFINITE.E4M3.F32.PACK_AB_MERGE_C R178, R65, R64, R68 ;  /* 0x0000004041b2723e */ /* 0x000fe20004807044 */
[----:B------:R-:W-:Y:S01]  /*41e0*/  FADD.FTZ R10, R43, R10 ;  /* 0x0000000a2b0a7221 */ /* 0x000fe20000010000 */
[----:B------:R-:W0:Y:S01]  /*41f0*/  MUFU.EX2 R66, R66 ;  /* 0x0000004200427308 */ /* 0x000e220000000800 */
[----:B--2---:R-:W-:Y:S01]  /*4200*/  FADD.FTZ R4, R54, R69 ;  /* 0x0000004536047221 */ /* 0x004fe20000010000 */
[----:B------:R-:W-:-:S02]  /*4210*/  F2FP.SATFINITE.E4M3.F32.PACK_AB_MERGE_C R173, R32, R29, R36 ;  /* 0x0000001d20ad723e */ /* 0x000fc40004807024 */
[----:B------:R-:W-:Y:S02]  /*4220*/  CS2R R28, SRZ ;  /* 0x00000000001c7805 */ /* 0x000fe4000001ff00 */
[----:B------:R-:W-:Y:S01]  /*4230*/  CS2R R32, SRZ ;  /* 0x0000000000207805 */ /* 0x000fe2000001ff00 */
[----:B------:R-:W-:Y:S01]  /*4240*/  FADD.FTZ R13, R55, R4 ;  /* 0x00000004370d7221 */ /* 0x000fe20000010000 */
[----:B------:R-:W-:Y:S02]  /*4250*/  CS2R R64, SRZ ;  /* 0x0000000000407805 */ /* 0x000fe4000001ff00 */
[----:B------:R-:W-:Y:S01]  /*4260*/  CS2R R68, SRZ ;  /* 0x0000000000447805 */ /* 0x000fe2000001ff00 */
[----:B------:R-:W2:Y:S01]  /*4270*/  MUFU.EX2 R49, R49 ;  /* 0x0000003100317308 */ /* 0x000ea20000000800 */
[----:B-1----:R-:W-:Y:S01]  /*4280*/  FADD.FTZ R4, R62, R13 ;  /* 0x0000000d3e047221 */ /* 0x002fe20000010000 */
[----:B------:R-:W-:Y:S01]  /*4290*/  F2FP.SATFINITE.E4M3.F32.PACK_AB_MERGE_C R62, R39, R62, RZ ;  /* 0x0000003e273e723e */ /* 0x000fe200048070ff */
[----:B------:R-:W-:-:S02]  /*42a0*/  FADD.FTZ R13, R37, R10 ;  /* 0x0000000a250d7221 */ /* 0x000fc40000010000 */
[----:B------:R-:W-:Y:S01]  /*42b0*/  FADD.FTZ R39, R39, R4 ;  /* 0x0000000427277221 */ /* 0x000fe20000010000 */
[----:B------:R-:W-:Y:S01]  /*42c0*/  F2FP.SATFINITE.E4M3.F32.PACK_AB_MERGE_C R172, R55, R54, R62 ;  /* 0x0000003637ac723e */ /* 0x000fe2000480703e */
[----:B------:R-:W-:Y:S01]  /*42d0*/  FADD.FTZ R15, R38, R13 ;  /* 0x0000000d260f7221 */ /* 0x000fe20000010000 */
[----:B------:R-:W1:Y:S01]  /*42e0*/  MUFU.EX2 R52, R52 ;  /* 0x0000003400347308 */ /* 0x000e620000000800 */
[----:B0-----:R-:W-:Y:S01]  /*42f0*/  FADD.FTZ R4, R66, R39 ;  /* 0x0000002742047221 */ /* 0x001fe20000010000 */
[----:B------:R-:W-:Y:S01]  /*4300*/  CS2R R54, SRZ ;  /* 0x0000000000367805 */ /* 0x000fe2000001ff00 */
[----:B------:R-:W-:Y:S01]  /*4310*/  FADD.FTZ R10, R40, R15 ;  /* 0x0000000f280a7221 */ /* 0x000fe20000010000 */
[----:B------:R-:W-:-:S04]  /*4320*/  CS2R R62, SRZ ;  /* 0x00000000003e7805 */ /* 0x000fc8000001ff00 */
[----:B------:R-:W0:Y:S01]  /*4330*/  MUFU.EX2 R47, R47 ;  /* 0x0000002f002f7308 */ /* 0x000e220000000800 */
[----:B--2---:R-:W-:-:S07]  /*4340*/  FADD.FTZ R13, R49, R4 ;  /* 0x00000004310d7221 */ /* 0x004fce0000010000 */
[----:B------:R-:W2:Y:S01]  /*4350*/  MUFU.EX2 R53, R53 ;  /* 0x0000003500357308 */ /* 0x000ea20000000800 */
[----:B-1----:R-:W-:-:S07]  /*4360*/  FADD.FTZ R4, R52, R13 ;  /* 0x0000000d34047221 */ /* 0x002fce0000010000 */
[----:B------:R-:W1:Y:S01]  /*4370*/  MUFU.EX2 R42, R42 ;  /* 0x0000002a002a7308 */ /* 0x000e620000000800 */
[C---:B0-----:R-:W-:Y:S01]  /*4380*/  F2FP.SATFINITE.E4M3.F32.PACK_AB_MERGE_C R40, R47.reuse, R40, RZ ;  /* 0x000000282f28723e */ /* 0x041fe200048070ff */
[----:B------:R-:W-:-:S03]  /*4390*/  FADD.FTZ R47, R47, R10 ;  /* 0x0000000a2f2f7221 */ /* 0x000fc60000010000 */
[----:B------:R-:W-:Y:S02]  /*43a0*/  F2FP.SATFINITE.E4M3.F32.PACK_AB_MERGE_C R175, R38, R37, R40 ;  /* 0x0000002526af723e */ /* 0x000fe40004807028 */
[----:B------:R-:W-:Y:S02]  /*43b0*/  CS2R R36, SRZ ;  /* 0x0000000000247805 */ /* 0x000fe4000001ff00 */
[----:B------:R-:W-:Y:S01]  /*43c0*/  CS2R R38, SRZ ;  /* 0x0000000000267805 */ /* 0x000fe2000001ff00 */
[----:B------:R-:W0:Y:S01]  /*43d0*/  MUFU.EX2 R70, R70 ;  /* 0x0000004600467308 */ /* 0x000e220000000800 */
[C---:B--2---:R-:W-:Y:S01]  /*43e0*/  F2FP.SATFINITE.E4M3.F32.PACK_AB_MERGE_C R52, R53.reuse, R52, RZ ;  /* 0x000000343534723e */ /* 0x044fe200048070ff */
[----:B------:R-:W-:Y:S01]  /*43f0*/  FADD.FTZ R53, R53, R4 ;  /* 0x0000000435357221 */ /* 0x000fe20000010000 */
[----:B------:R-:W-:Y:S02]  /*4400*/  CS2R R40, SRZ ;  /* 0x0000000000287805 */ /* 0x000fe4000001ff00 */
[----:B------:R-:W-:-:S02]  /*4410*/  F2FP.SATFINITE.E4M3.F32.PACK_AB_MERGE_C R174, R49, R66, R52 ;  /* 0x0000004231ae723e */ /* 0x000fc40004807034 */
[----:B------:R-:W-:Y:S01]  /*4420*/  CS2R R66, SRZ ;  /* 0x0000000000427805 */ /* 0x000fe2000001ff00 */
[----:B------:R-:W2:Y:S01]  /*4430*/  MUFU.EX2 R27, R27 ;  /* 0x0000001b001b7308 */ /* 0x000ea20000000800 */
[----:B-1----:R-:W-:-:S07]  /*4440*/  FADD.FTZ R12, R42, R47 ;  /* 0x0000002f2a0c7221 */ /* 0x002fce0000010000 */
[----:B------:R1:W3:Y:S01]  /*4450*/  MUFU.EX2 R11, R74 ;  /* 0x0000004a000b7308 */ /* 0x0002e20000000800 */
[----:B0-----:R-:W-:Y:S01]  /*4460*/  FADD.FTZ R10, R70, R53 ;  /* 0x00000035460a7221 */ /* 0x001fe20000010000 */
[----:B------:R-:W-:-:S06]  /*4470*/  CS2R R52, SRZ ;  /* 0x0000000000347805 */ /* 0x000fcc000001ff00 */
[----:B------:R-:W0:Y:S01]  /*4480*/  MUFU.EX2 R44, R44 ;  /* 0x0000002c002c7308 */ /* 0x000e220000000800 */
[----:B--2---:R-:W-:Y:S01]  /*4490*/  FADD.FTZ R17, R27, R12 ;  /* 0x0000000c1b117221 */ /* 0x004fe20000010000 */
[----:B-1----:R-:W-:-:S06]  /*44a0*/  CS2R R74, SRZ ;  /* 0x00000000004a7805 */ /* 0x002fcc000001ff00 */
[----:B------:R-:W1:Y:S01]  /*44b0*/  MUFU.EX2 R78, R78 ;  /* 0x0000004e004e7308 */ /* 0x000e620000000800 */
[----:B---3--:R-:W-:-:S07]  /*44c0*/  FADD.FTZ R15, R11, R10 ;  /* 0x0000000a0b0f7221 */ /* 0x008fce0000010000 */
[----:B------:R-:W2:Y:S01]  /*44d0*/  MUFU.EX2 R31, R31 ;  /* 0x0000001f001f7308 */ /* 0x000ea20000000800 */
[----:B0-----:R-:W-:-:S07]  /*44e0*/  FADD.FTZ R12, R44, R17 ;  /* 0x000000112c0c7221 */ /* 0x001fce0000010000 */
[----:B------:R0:W3:Y:S01]  /*44f0*/  MUFU.EX2 R9, R82 ;  /* 0x0000005200097308 */ /* 0x0000e20000000800 */
[----:B-1----:R-:W-:-:S07]  /*4500*/  FADD.FTZ R10, R78, R15 ;  /* 0x0000000f4e0a7221 */ /* 0x002fce0000010000 */
[----:B------:R-:W1:Y:S01]  /*4510*/  MUFU.EX2 R46, R46 ;  /* 0x0000002e002e7308 */ /* 0x000e620000000800 */
[C---:B--2---:R-:W-:Y:S01]  /*4520*/  F2FP.SATFINITE.E4M3.F32.PACK_AB_MERGE_C R44, R31.reuse, R44, RZ ;  /* 0x0000002c1f2c723e */ /* 0x044fe200048070ff */
[----:B------:R-:W-:Y:S01]  /*4530*/  FADD.FTZ R31, R31, R12 ;  /* 0x0000000c1f1f7221 */ /* 0x000fe20000010000 */
[----:B0-----:R-:W-:Y:S02]  /*4540*/  CS2R R82, SRZ ;  /* 0x0000000000527805 */ /* 0x001fe4000001ff00 */
[----:B------:R-:W-:Y:S02]  /*4550*/  F2FP.SATFINITE.E4M3.F32.PACK_AB_MERGE_C R169, R27, R42, R44 ;  /* 0x0000002a1ba9723e */ /* 0x000fe4000480702c */
[----:B------:R-:W-:Y:S02]  /*4560*/  CS2R R26, SRZ ;  /* 0x00000000001a7805 */ /* 0x000fe4000001ff00 */
[----:B------:R-:W-:Y:S01]  /*4570*/  CS2R R42, SRZ ;  /* 0x00000000002a7805 */ /* 0x000fe2000001ff00 */
[----:B------:R-:W0:Y:S01]  /*4580*/  MUFU.EX2 R79, R79 ;  /* 0x0000004f004f7308 */ /* 0x000e220000000800 */
[C---:B---3--:R-:W-:Y:S01]  /*4590*/  FADD.FTZ R10, R9.reuse, R10 ;  /* 0x0000000a090a7221 */ /* 0x048fe20000010000 */
[----:B------:R-:W-:-:S02]  /*45a0*/  F2FP.SATFINITE.E4M3.F32.PACK_AB_MERGE_C R78, R9, R78, RZ ;  /* 0x0000004e094e723e */ /* 0x000fc400048070ff */
[----:B------:R-:W-:Y:S02]  /*45b0*/  CS2R R44, SRZ ;  /* 0x00000000002c7805 */ /* 0x000fe4000001ff00 */
[----:B------:R-:W-:Y:S02]  /*45c0*/  F2FP.SATFINITE.E4M3.F32.PACK_AB_MERGE_C R168, R11, R70, R78 ;  /* 0x000000460ba8723e */ /* 0x000fe4000480704e */
[----:B------:R-:W2:Y:S01]  /*45d0*/  MUFU.EX2 R35, R35 ;  /* 0x0000002300237308 */ /* 0x000ea20000000800 */
[----:B-1----:R-:W-:Y:S01]  /*45e0*/  FADD.FTZ R12, R46, R31 ;  /* 0x0000001f2e0c7221 */ /* 0x002fe20000010000 */
[----:B------:R-:W-:-:S06]  /*45f0*/  CS2R R30, SRZ ;  /* 0x00000000001e7805 */ /* 0x000fcc000001ff00 */
[----:B------:R-:W1:Y:S01]  /*4600*/  MUFU.EX2 R86, R86 ;  /* 0x0000005600567308 */ /* 0x000e620000000800 */
[----:B0-----:R-:W-:-:S07]  /*4610*/  FADD.FTZ R9, R79, R10 ;  /* 0x0000000a4f097221 */ /* 0x001fce0000010000 */
[----:B------:R-:W-:Y:S01]  /*4620*/  MUFU.EX2 R48, R48 ;  /* 0x0000003000307308 */ /* 0x000fe20000000800 */
[----:B--2---:R-:W-:-:S07]  /*4630*/  FADD.FTZ R11, R35, R12 ;  /* 0x0000000c230b7221 */ /* 0x004fce0000010000 */
[----:B------:R-:W-:Y:S08]  /*4640*/  MUFU.EX2 R71, R71 ;  /* 0x0000004700477308 */ /* 0x000ff00000000800 */
[----:B------:R0:W2:Y:S08]  /*4650*/  MUFU.EX2 R4, R51 ;  /* 0x0000003300047308 */ /* 0x0000b00000000800 */
[----:B------:R1:W3:Y:S01]  /*4660*/  MUFU.EX2 R13, R0 ;  /* 0x00000000000d7308 */ /* 0x0002e20000000800 */
[----:B0-----:R-:W-:Y:S01]  /*4670*/  CS2R R50, SRZ ;  /* 0x0000000000327805 */ /* 0x001fe2000001ff00 */
[----:B-1----:R-:W-:Y:S01]  /*4680*/  FADD.FTZ R0, R86, R9 ;  /* 0x0000000956007221 */ /* 0x002fe20000010000 */
[----:B--2---:R-:W-:-:S03]  /*4690*/  F2FP.SATFINITE.E4M3.F32.PACK_AB_MERGE_C R9, R4, R71, RZ ;  /* 0x000000470409723e */ /* 0x004fc600048070ff */
[----:B------:R-:W-:Y:S01]  /*46a0*/  FADD.FTZ R71, R71, R0 ;  /* 0x0000000047477221 */ /* 0x000fe20000010000 */
[----:B------:R-:W-:Y:S02]  /*46b0*/  F2FP.SATFINITE.E4M3.F32.PACK_AB_MERGE_C R170, R86, R79, R9 ;  /* 0x0000004f56aa723e */ /* 0x000fe40004807009 */
[----:B------:R-:W-:Y:S02]  /*46c0*/  CS2R R78, SRZ ;  /* 0x00000000004e7805 */ /* 0x000fe4000001ff00 */
[----:B------:R-:W-:Y:S02]  /*46d0*/  CS2R R86, SRZ ;  /* 0x0000000000567805 */ /* 0x000fe4000001ff00 */
[----:B---3--:R-:W-:Y:S01]  /*46e0*/  F2FP.SATFINITE.E4M3.F32.PACK_AB_MERGE_C R10, R13, R48, RZ ;  /* 0x000000300d0a723e */ /* 0x008fe200048070ff */
[----:B------:R-:W-:Y:S01]  /*46f0*/  FADD.FTZ R48, R48, R11 ;  /* 0x0000000b30307221 */ /* 0x000fe20000010000 */
[----:B------:R-:W-:Y:S01]  /*4700*/  FADD.FTZ R4, R4, R71 ;  /* 0x0000004704047221 */ /* 0x000fe20000010000 */
[----:B------:R-:W-:-:S02]  /*4710*/  CS2R R70, SRZ ;  /* 0x0000000000467805 */ /* 0x000fc4000001ff00 */
[----:B------:R-:W-:Y:S01]  /*4720*/  F2FP.SATFINITE.E4M3.F32.PACK_AB_MERGE_C R171, R35, R46, R10 ;  /* 0x0000002e23ab723e */ /* 0x000fe2000480700a */
[----:B------:R-:W-:Y:S01]  /*4730*/  FADD.FTZ R0, R13, R48 ;  /* 0x000000300d007221 */ /* 0x000fe20000010000 */
[----:B------:R-:W-:Y:S02]  /*4740*/  CS2R R34, SRZ ;  /* 0x0000000000227805 */ /* 0x000fe4000001ff00 */
        /* <DEDUP_REMOVED lines=38> */
[----:B------:R-:W-:Y:S01]  /*49b0*/  UMOV UR57, URZ ;  /* 0x0000003f00397c82 */ /* 0x000fe20008000000 */
[----:B------:R-:W-:Y:S01]  /*49c0*/  UMOV UR55, URZ ;  /* 0x0000003f00377c82 */ /* 0x000fe20008000000 */
[----:B------:R-:W-:Y:S01]  /*49d0*/  ULDC UR53, c[0x0][0x288] ;  /* 0x0000a20000357ab9 */ /* 0x000fe20000000800 */
[----:B------:R-:W-:-:S05]  /*49e0*/  ULDC UR54, c[0x0][0x2f0] ;  /* 0x0000bc0000367ab9 */ /* 0x000fca0000000800 */
.L_x_2564:
[----:B------:R-:W-:Y:S01]  /*49f0*/  ISETP.NE.AND P2, PT, RZ, UR42, PT ;  /* 0x0000002aff007c0c */ /* 0x000fe2000bf45270 */
[----:B------:R-:W-:-:S04]  /*4a00*/  UISETP.NE.AND UP0, UPT, UR55, 0x1, UPT ;  /* 0x000000013700788c */ /* 0x000fc8000bf05270 */
[----:B------:R-:W-:-:S04]  /*4a10*/  USEL UR45, URZ, 0x1, UP0 ;  /* 0x000000013f2d7887 */ /* 0x000fc80008000000 */
[----:B------:R-:W-:-:S04]  /*4a20*/  ULOP3.LUT UR45, UR57, UR45, URZ, 0x3c, !UPT ;  /* 0x0000002d392d7292 */ /* 0x000fc8000f8e3c3f */
[----:B------:R-:W-:Y:S08]  /*4a30*/  @P2 BRA `(.L_x_2554) ;  /* 0x0000000000382947 */ /* 0x000ff00003800000 */
[----:B------:R-:W-:Y:S05]  /*4a40*/  @!P0 BRA `(.L_x_2555) ;  /* 0x0000000000048947 */ /* 0x000fea0003800000 */
[----:B------:R-:W-:Y:S01]  /*4a50*/  BPT.TRAP 0x1 ;  /* 0x000000040000795c */ /* 0x000fe20000300000 */
.L_x_2555:
        /* <DEDUP_REMOVED lines=9> */
.L_x_2556:
[----:B-1----:R-:W-:Y:S05]  /*4af0*/  @P1 BRA `(.L_x_2554) ;  /* 0x0000000000081947 */ /* 0x002fea0003800000 */
[----:B------:R-:W1:Y:S02]  /*4b00*/  SYNCS.PHASECHK.TRANS64.TRYWAIT P1, [UR6+0x22830], R7 ;  /* 0x02283007ff0075a7 */ /* 0x000e640008020146 */
[----:B-1----:R-:W-:Y:S05]  /*4b10*/  @!P1 BRA `(.L_x_2557) ;  /* 0x000000dc00549947 */ /* 0x002fea0003800000 */
.L_x_2554:
        /* <DEDUP_REMOVED lines=134> */
.L_x_2559:
[----:B------:R-:W-:Y:S01]  /*5380*/  ULEA UR6, UR55, UR41, 0x3 ;  /* 0x0000002937067291 */ /* 0x000fe2000f8e183f */
[----:B------:R-:W-:-:S05]  /*5390*/  IMAD.U32 R7, RZ, RZ, UR57 ;  /* 0x00000039ff077e24 */ /* 0x000fca000f8e00ff */
[----:B------:R-:W-:-:S04]  /*53a0*/  SHF.L.U32 R7, R7, 0x1f, RZ ;  /* 0x0000001f07077819 */ /* 0x000fc800000006ff */
[----:B------:R0:W1:Y:S01]  /*53b0*/  SYNCS.PHASECHK.TRANS64.TRYWAIT P1, [UR6+0x22850], R7 ;  /* 0x02285007ff0075a7 */ /* 0x0000620008020146 */
[----:B------:R-:W-:Y:S05]  /*53c0*/  @!P0 BRA `(.L_x_2560) ;  /* 0x0000000000048947 */ /* 0x000fea0003800000 */
[----:B------:R-:W-:Y:S01]  /*53d0*/  BPT.TRAP 0x1 ;  /* 0x000000040000795c */ /* 0x000fe20000300000 */
.L_x_2560:
[----:B-1----:R-:W-:Y:S05]  /*53e0*/  @P1 BRA `(.L_x_2558) ;  /* 0x0000000000081947 */ /* 0x002fea0003800000 */
[----:B------:R-:W1:Y:S02]  /*53f0*/  SYNCS.PHASECHK.TRANS64.TRYWAIT P1, [UR6+0x22850], R7 ;  /* 0x02285007ff0075a7 */ /* 0x000e640008020146 */
[----:B-1----:R-:W-:Y:S05]  /*5400*/  @!P1 BRA `(.L_x_2561) ;  /* 0x000000d400309947 */ /* 0x002fea0003800000 */
.L_x_2558:
        /* <DEDUP_REMOVED lines=34> */
.L_x_2562:
[----:B------:R-:W-:Y:S01]  /*5630*/  UISETP.NE.AND UP0, UPT, UR49, URZ, UPT ;  /* 0x0000003f3100728c */ /* 0x000fe2000bf05270 */
[----:B------:R-:W-:Y:S02]  /*5640*/  IMAD.MOV.U32 R17, RZ, RZ, R5 ;  /* 0x000000ffff117224 */ /* 0x000fe400078e0005 */
[----:B------:R-:W-:-:S03]  /*5650*/  IMAD.U32 R13, RZ, RZ, UR54 ;  /* 0x00000036ff0d7e24 */ /* 0x000fc6000f8e00ff */
[----:B------:R-:W-:Y:S02]  /*5660*/  PLOP3.LUT P1, PT, PT, PT, UP0, 0x80, 0x0 ;  /* 0x000000000000781c */ /* 0x000fe40003f2f008 */
[----:B------:R-:W-:-:S03]  /*5670*/  PLOP3.LUT P2, PT, PT, PT, UP0, 0x80, 0x0 ;  /* 0x000000000000781c */ /* 0x000fc60003f4f008 */
[----:B------:R-:W-:-:S08]  /*5680*/  @UP0 ULDC UR6, c[0x0][0x44c] ;  /* 0x0001130000060ab9 */ /* 0x000fd00000000800 */
[----:B0-----:R-:W-:Y:S01]  /*5690*/  @P1 IMAD.HI.U32 R7, R5, UR6, RZ ;  /* 0x0000000605071c27 */ /* 0x001fe2000f8e00ff */
[----:B------:R-:W-:-:S04]  /*56a0*/  @UP0 ULDC UR6, c[0x0][0x450] ;  /* 0x0001140000060ab9 */ /* 0x000fc80000000800 */
[----:B------:R-:W-:Y:S01]  /*56b0*/  @P2 SHF.R.U32.HI R17, RZ, UR6, R7 ;  /* 0x00000006ff112c19 */ /* 0x000fe20008011607 */
[----:B------:R-:W-:Y:S02]  /*56c0*/  UMOV UR6, 0x1 ;  /* 0x0000000100067882 */ /* 0x000fe40000000000 */
[----:B------:R-:W-:Y:S02]  /*56d0*/  UIMAD UR6, UR56, -0xa0, UR6 ;  /* 0xffffff60380678a4 */ /* 0x000fe4000f8e0206 */
[----:B------:R-:W0:Y:S04]  /*56e0*/  SHFL.IDX PT, R7, R17, RZ, 0x1c1f ;  /* 0x001c1fff11077589 */ /* 0x000e2800000e0000 */
[----:B------:R-:W-:Y:S01]  /*56f0*/  IMAD.U32 R11, RZ, RZ, UR6 ;  /* 0x00000006ff0b7e24 */ /* 0x000fe2000f8e00ff */
[----:B------:R-:W1:Y:S01]  /*5700*/  SHFL.IDX PT, R17, R17, 0x1, 0x1c1f ;  /* 0x003c1f0011117f89 */ /* 0x000e6200000e0000 */
[----:B------:R-:W-:-:S02]  /*5710*/  ULEA UR6, UR47, UR41, 0x3 ;  /* 0x000000292f067291 */ /* 0x000fc4000f8e183f */
[----:B------:R-:W-:Y:S02]  /*5720*/  IMAD R8, R6, -0x2, R11 ;  /* 0xfffffffe06087824 */ /* 0x000fe400078e020b */
[----:B------:R-:W-:Y:S02]  /*5730*/  UIADD3 UR6, UR6, 0x22840, URZ ;  /* 0x0002284006067890 */ /* 0x000fe4000fffe03f */
[----:B------:R-:W-:Y:S02]  /*5740*/  IMAD R8, R13, UR48, R8 ;  /* 0x000000300d087c24 */ /* 0x000fe4000f8e0208 */
[----:B------:R-:W-:-:S09]  /*5750*/  UPRMT UR6, UR44, 0x654, UR6 ;  /* 0x000006542c067896 */ /* 0x000fd20008000006 */
[----:B------:R-:W-:Y:S01]  /*5760*/  SYNCS.ARRIVE.TRANS64.RED.A1T0 RZ, [UR6], RZ ;  /* 0x000000ffffff79a7 */ /* 0x000fe20008100406 */
[----:B0-----:R-:W-:-:S04]  /*5770*/  IADD3 R7, R7, -UR53, R8 ;  /* 0x8000003507077c10 */ /* 0x001fc8000fffe008 */
[C---:B------:R-:W-:Y:S02]  /*5780*/  ISETP.GT.AND P1, PT, R7.reuse, RZ, PT ;  /* 0x000000ff0700720c */ /* 0x040fe40003f24270 */
[C---:B------:R-:W-:Y:S02]  /*5790*/  ISETP.GT.AND P2, PT, R7.reuse, 0x1, PT ;  /* 0x000000010700780c */ /* 0x040fe40003f44270 */
[----:B------:R-:W-:Y:S02]  /*57a0*/  FSEL R11, R152, -INF , P1 ;  /* 0xff800000980b7808 */ /* 0x000fe40000800000 */
        /* <DEDUP_REMOVED lines=90> */
[----:B------:R-:W-:Y:S02]  /*5d50*/  FSEL R117, R117, -INF , P2 ;  /* 0xff80000075757808 */ /* 0x000fe40001000000 */
[C---:B------:R-:W-:Y:S02]  /*5d60*/  ISETP.GT.AND P2, PT, R7.reuse, 0x81, PT ;  /* 0x000000810700780c */ /* 0x040fe40003f44270 */
[----:B------:R-:W-:-:S02]  /*5d70*/  ISETP.GT.AND P1, PT, R7, 0x80, PT ;  /* 0x000000800700780c */ /* 0x000fc40003f24270 */
[----:B------:R-:W-:Y:S02]  /*5d80*/  FMNMX.FTZ R12, R116, R121, !PT ;  /* 0x00000079740c7209 */ /* 0x000fe40007810000 */
[----:B------:R-:W-:Y:S02]  /*5d90*/  FSEL R89, R89, -INF , P2 ;  /* 0xff80000059597808 */ /* 0x000fe40001000000 */
[----:B------:R-:W-:Y:S02]  /*5da0*/  ISETP.GT.AND P2, PT, R7, 0x89, PT ;  /* 0x000000890700780c */ /* 0x000fe40003f44270 */
[----:B------:R-:W-:Y:S02]  /*5db0*/  FSEL R88, R88, -INF , P1 ;  /* 0xff80000058587808 */ /* 0x000fe40000800000 */
[----:B------:R-:W-:Y:S02]  /*5dc0*/  FMNMX.FTZ R121, R117, R12, !PT ;  /* 0x0000000c75797209 */ /* 0x000fe40007810000 */
[----:B------:R-:W-:-:S02]  /*5dd0*/  FSEL R93, R93, -INF , P2 ;  /* 0xff8000005d5d7808 */ /* 0x000fc40001000000 */
[C---:B------:R-:W-:Y:S02]  /*5de0*/  ISETP.GT.AND P1, PT, R7.reuse, 0x88, PT ;  /* 0x000000880700780c */ /* 0x040fe40003f24270 */
[----:B------:R-:W-:Y:S02]  /*5df0*/  FMNMX.FTZ R12, R88, R121, !PT ;  /* 0x00000079580c7209 */ /* 0x000fe40007810000 */
[----:B------:R-:W-:Y:S02]  /*5e00*/  ISETP.GT.AND P2, PT, R7, 0x91, PT ;  /* 0x000000910700780c */ /* 0x000fe40003f44270 */
[----:B------:R-:W-:Y:S02]  /*5e10*/  FSEL R92, R92, -INF , P1 ;  /* 0xff8000005c5c7808 */ /* 0x000fe40000800000 */
[----:B------:R-:W-:Y:S02]  /*5e20*/  FMNMX.FTZ R121, R89, R12, !PT ;  /* 0x0000000c59797209 */ /* 0x000fe40007810000 */
[----:B------:R-:W-:-:S02]  /*5e30*/  FSEL R97, R97, -INF , P2 ;  /* 0xff80000061617808 */ /* 0x000fc40001000000 */
[----:B------:R-:W-:Y:S02]  /*5e40*/  ISETP.GT.AND P2, PT, R7, 0x99, PT ;  /* 0x000000990700780c */ /* 0x000fe40003f44270 */
[----:B-1----:R-:W-:Y:S02]  /*5e50*/  IADD3 R8, R17, -UR53, R8 ;  /* 0x8000003511087c10 */ /* 0x002fe4000fffe008 */
[----:B------:R-:W-:Y:S02]  /*5e60*/  ISETP.GT.AND P1, PT, R7, 0x90, PT ;  /* 0x000000900700780c */ /* 0x000fe40003f24270 */
[----:B------:R-:W-:Y:S02]  /*5e70*/  FMNMX.FTZ R12, R92, R121, !PT ;  /* 0x000000795c0c7209 */ /* 0x000fe40007810000 */
[----:B------:R-:W-:Y:S02]  /*5e80*/  FSEL R101, R101, -INF , P2 ;  /* 0xff80000065657808 */ /* 0x000fe40001000000 */
[----:B------:R-:W-:-:S02]  /*5e90*/  ISETP.GT.AND P2, PT, R8, RZ, PT ;  /* 0x000000ff0800720c */ /* 0x000fc40003f44270 */
[----:B------:R-:W-:Y:S02]  /*5ea0*/  FSEL R96, R96, -INF , P1 ;  /* 0xff80000060607808 */ /* 0x000fe40000800000 */
[----:B------:R-:W-:Y:S02]  /*5eb0*/  FMNMX.FTZ R121, R93, R12, !PT ;  /* 0x0000000c5d797209 */ /* 0x000fe40007810000 */
[----:B------:R-:W-:Y:S02]  /*5ec0*/  ISETP.GT.AND P3, PT, R8, 0x1, PT ;  /* 0x000000010800780c */ /* 0x000fe40003f64270 */
[----:B------:R-:W-:Y:S02]  /*5ed0*/  FSEL R17, R154, -INF , P2 ;  /* 0xff8000009a117808 */ /* 0x000fe40001000000 */
[----:B------:R-:W-:Y:S02]  /*5ee0*/  ISETP.GT.AND P1, PT, R7, 0x98, PT ;  /* 0x000000980700780c */ /* 0x000fe40003f24270 */
[----:B------:R-:W-:-:S02]  /*5ef0*/  FMNMX.FTZ R12, R96, R121, !PT ;  /* 0x00000079600c7209 */ /* 0x000fc40007810000 */
[----:B------:R-:W-:Y:S02]  /*5f00*/  ISETP.GT.AND P2, PT, R8, 0x8, PT ;  /* 0x000000080800780c */ /* 0x000fe40003f44270 */
[----:B------:R-:W-:Y:S02]  /*5f10*/  FSEL R155, R155, -INF , P3 ;  /* 0xff8000009b9b7808 */ /* 0x000fe40001800000 */
[----:B------:R-:W-:Y:S02]  /*5f20*/  FMNMX.FTZ R22, R17, R10, !PT ;  /* 0x0000000a11167209 */ /* 0x000fe40007810000 */
[----:B------:R-:W-:Y:S02]  /*5f30*/  FSEL R100, R100, -INF , P1 ;  /* 0xff80000064647808 */ /* 0x000fe40000800000 */
[----:B------:R-:W-:Y:S02]  /*5f40*/  FMNMX.FTZ R7, R97, R12, !PT ;  /* 0x0000000c61077209 */ /* 0x000fe40007810000 */
[----:B------:R-:W-:-:S02]  /*5f50*/  ISETP.GT.AND P3, PT, R8, 0x9, PT ;  /* 0x000000090800780c */ /* 0x000fc40003f64270 */
[----:B------:R-:W-:Y:S02]  /*5f60*/  FSEL R158, R158, -INF , P2 ;  /* 0xff8000009e9e7808 */ /* 0x000fe40001000000 */
[----:B------:R-:W-:Y:S02]  /*5f70*/  FMNMX.FTZ R121, R155, R22, !PT ;  /* 0x000000169b797209 */ /* 0x000fe40007810000 */
[----:B------:R-:W-:Y:S02]  /*5f80*/  FMNMX.FTZ R12, R100, R7, !PT ;  /* 0x00000007640c7209 */ /* 0x000fe40007810000 */
[----:B------:R-:W-:Y:S02]  /*5f90*/  ISETP.GT.AND P2, PT, R8, 0x10, PT ;  /* 0x000000100800780c */ /* 0x000fe40003f44270 */
[----:B------:R-:W-:Y:S02]  /*5fa0*/  FSEL R159, R159, -INF , P3 ;  /* 0xff8000009f9f7808 */ /* 0x000fe40001800000 */
[----:B------:R-:W-:-:S02]  /*5fb0*/  FMNMX.FTZ R120, R158, R121, !PT ;  /* 0x000000799e787209 */ /* 0x000fc40007810000 */
[----:B------:R-:W-:Y:S01]  /*5fc0*/  FMNMX.FTZ R14, R101, R12, !PT ;  /* 0x0000000c650e7209 */ /* 0x000fe20007810000 */
[----:B------:R-:W-:Y:S01]  /*5fd0*/  IMAD.U32 R12, RZ, RZ, UR40 ;  /* 0x00000028ff0c7e24 */ /* 0x000fe2000f8e00ff */
[----:B------:R-:W-:Y:S02]  /*5fe0*/  ISETP.GT.AND P3, PT, R8, 0x11, PT ;  /* 0x000000110800780c */ /* 0x000fe40003f64270 */
[----:B------:R-:W-:Y:S01]  /*5ff0*/  FSEL R162, R162, -INF , P2 ;  /* 0xff800000a2a27808 */ /* 0x000fe20001000000 */
[----:B------:R-:W0:Y:S01]  /*6000*/  SHFL.BFLY PT, R7, R14, 0x2, 0x1f ;  /* 0x0c401f000e077f89 */ /* 0x000e2200000e0000 */
[----:B------:R-:W-:Y:S02]  /*6010*/  FMNMX.FTZ R121, R159, R120, !PT ;  /* 0x000000789f797209 */ /* 0x000fe40007810000 */
[----:B------:R-:W-:Y:S02]  /*6020*/  ISETP.GT.AND P2, PT, R8, 0x18, PT ;  /* 0x000000180800780c */ /* 0x000fe40003f44270 */
[----:B------:R-:W-:-:S02]  /*6030*/  FSEL R163, R163, -INF , P3 ;  /* 0xff800000a3a37808 */ /* 0x000fc40001800000 */
[----:B------:R-:W-:Y:S02]  /*6040*/  FMNMX.FTZ R120, R162, R121, !PT ;  /* 0x00000079a2787209 */ /* 0x000fe40007810000 */
[----:B------:R-:W-:Y:S02]  /*6050*/  ISETP.GT.AND P3, PT, R8, 0x19, PT ;  /* 0x000000190800780c */ /* 0x000fe40003f64270 */
[----:B------:R-:W-:Y:S02]  /*6060*/  FSEL R166, R166, -INF , P2 ;  /* 0xff800000a6a67808 */ /* 0x000fe40001000000 */
[----:B------:R-:W-:Y:S02]  /*6070*/  FMNMX.FTZ R121, R163, R120, !PT ;  /* 0x00000078a3797209 */ /* 0x000fe40007810000 */
[----:B------:R-:W-:Y:S02]  /*6080*/  FSEL R167, R167, -INF , P3 ;  /* 0xff800000a7a77808 */ /* 0x000fe40001800000 */
[----:B------:R-:W-:-:S02]  /*6090*/  ISETP.GT.AND P2, PT, R8, 0x20, PT ;  /* 0x000000200800780c */ /* 0x000fc40003f44270 */
[----:B------:R-:W-:Y:S02]  /*60a0*/  FMNMX.FTZ R124, R166, R121, !PT ;  /* 0x00000079a67c7209 */ /* 0x000fe40007810000 */
[----:B------:R-:W-:Y:S02]  /*60b0*/  ISETP.GT.AND P3, PT, R8, 0x21, PT ;  /* 0x000000210800780c */ /* 0x000fe40003f64270 */
[----:B------:R-:W-:Y:S02]  /*60c0*/  FSEL R138, R138, -INF , P2 ;  /* 0xff8000008a8a7808 */ /* 0x000fe40001000000 */
[----:B------:R-:W-:Y:S02]  /*60d0*/  FMNMX.FTZ R121, R167, R124, !PT ;  /* 0x0000007ca7797209 */ /* 0x000fe40007810000 */
[----:B------:R-:W-:Y:S02]  /*60e0*/  ISETP.GT.AND P2, PT, R8, 0x28, PT ;  /* 0x000000280800780c */ /* 0x000fe40003f44270 */
[----:B------:R-:W-:-:S02]  /*60f0*/  FSEL R139, R139, -INF , P3 ;  /* 0xff8000008b8b7808 */ /* 0x000fc40001800000 */
[----:B------:R-:W-:Y:S02]  /*6100*/  FMNMX.FTZ R124, R138, R121, !PT ;  /* 0x000000798a7c7209 */ /* 0x000fe40007810000 */
[----:B------:R-:W-:Y:S02]  /*6110*/  ISETP.GT.AND P3, PT, R8, 0x29, PT ;  /* 0x000000290800780c */ /* 0x000fe40003f64270 */
[----:B------:R-:W-:Y:S02]  /*6120*/  FSEL R142, R142, -INF , P2 ;  /* 0xff8000008e8e7808 */ /* 0x000fe40001000000 */
[----:B------:R-:W-:Y:S02]  /*6130*/  FMNMX.FTZ R121, R139, R124, !PT ;  /* 0x0000007c8b797209 */ /* 0x000fe40007810000 */
[----:B0-----:R-:W-:Y:S02]  /*6140*/  FMNMX.FTZ R18, R14, R7, !PT ;  /* 0x000000070e127209 */ /* 0x001fe40007810000 */
[----:B------:R-:W-:-:S02]  /*6150*/  ISETP.GT.AND P2, PT, R8, 0x30, PT ;  /* 0x000000300800780c */ /* 0x000fc40003f44270 */
[----:B------:R-:W-:Y:S01]  /*6160*/  FSEL R143, R143, -INF , P3 ;  /* 0xff8000008f8f7808 */ /* 0x000fe20001800000 */
[----:B------:R-:W0:Y:S01]  /*6170*/  SHFL.BFLY PT, R7, R18, 0x1, 0x1f ;  /* 0x0c201f0012077f89 */ /* 0x000e2200000e0000 */
[----:B------:R-:W-:Y:S02]  /*6180*/  FMNMX.FTZ R128, R142, R121, !PT ;  /* 0x000000798e807209 */ /* 0x000fe40007810000 */
[----:B------:R-:W-:Y:S02]  /*6190*/  ISETP.GT.AND P3, PT, R8, 0x31, PT ;  /* 0x000000310800780c */ /* 0x000fe40003f64270 */
[----:B------:R-:W-:Y:S02]  /*61a0*/  FSEL R146, R146, -INF , P2 ;  /* 0xff80000092927808 */ /* 0x000fe40001000000 */
[----:B------:R-:W-:Y:S02]  /*61b0*/  FMNMX.FTZ R121, R143, R128, !PT ;  /* 0x000000808f797209 */ /* 0x000fe40007810000 */
        /* <DEDUP_REMOVED lines=8> */
[----:B------:R-:W-:Y:S02]  /*6240*/  FMNMX.FTZ R136, R150, R125, !PT ;  /* 0x0000007d96887209 */ /* 0x000fe40007810000 */
[----:B------:R-:W-:Y:S02]  /*6250*/  ISETP.GT.AND P3, PT, R8, 0x41, PT ;  /* 0x000000410800780c */ /* 0x000fe40003f64270 */
[----:B------:R-:W-:Y:S02]  /*6260*/  FSEL R128, R122, -INF , P2 ;  /* 0xff8000007a807808 */ /* 0x000fe40001000000 */
[----:B------:R-:W-:Y:S02]  /*6270*/  FMNMX.FTZ R125, R151, R136, !PT ;  /* 0x00000088977d7209 */ /* 0x000fe40007810000 */
[----:B------:R-:W-:-:S02]  /*6280*/  ISETP.GT.AND P2, PT, R8, 0x48, PT ;  /* 0x000000480800780c */ /* 0x000fc40003f44270 */
[----:B------:R-:W-:Y:S02]  /*6290*/  FSEL R136, R123, -INF , P3 ;  /* 0xff8000007b887808 */ /* 0x000fe40001800000 */
[----:B------:R-:W-:Y:S02]  /*62a0*/  FMNMX.FTZ R125, R128, R125, !PT ;  /* 0x0000007d807d7209 */ /* 0x000fe40007810000 */
[----:B0-----:R-:W-:Y:S02]  /*62b0*/  FMNMX.FTZ R7, R18, R7, !PT ;  /* 0x0000000712077209 */ /* 0x001fe40007810000 */
[----:B------:R-:W-:Y:S02]  /*62c0*/  ISETP.GT.AND P3, PT, R8, 0x49, PT ;  /* 0x000000490800780c */ /* 0x000fe40003f64270 */
[----:B------:R-:W-:Y:S01]  /*62d0*/  FSEL R140, R126, -INF , P2 ;  /* 0xff8000007e8c7808 */ /* 0x000fe20001000000 */
[----:B------:R-:W-:-:S01]  /*62e0*/  FFMA.FTZ R12, R7, R12, -8 ;  /* 0xc1000000070c7423 */ /* 0x000fc2000001000c */
[----:B------:R-:W-:-:S02]  /*62f0*/  FMNMX.FTZ R125, R136, R125, !PT ;  /* 0x0000007d887d7209 */ /* 0x000fc40007810000 */
[----:B------:R-:W-:Y:S02]  /*6300*/  ISETP.GT.AND P2, PT, R8, 0x50, PT ;  /* 0x000000500800780c */ /* 0x000fe40003f44270 */
[----:B------:R-:W-:Y:S02]  /*6310*/  FSEL R127, R127, -INF , P3 ;  /* 0xff8000007f7f7808 */ /* 0x000fe40001800000 */
[----:B------:R-:W-:Y:S02]  /*6320*/  FMNMX.FTZ R144, R140, R125, !PT ;  /* 0x0000007d8c907209 */ /* 0x000fe40007810000 */
[----:B------:R-:W-:Y:S02]  /*6330*/  FSETP.NEU.FTZ.AND P1, PT, R7, -INF , PT ;  /* 0xff8000000700780b */ /* 0x000fe40003f3d000 */
[----:B------:R-:W-:Y:S02]  /*6340*/  ISETP.GT.AND P3, PT, R8, 0x51, PT ;  /* 0x000000510800780c */ /* 0x000fe40003f64270 */
[----:B------:R-:W-:-:S02]  /*6350*/  FSEL R130, R130, -INF , P2 ;  /* 0xff80000082827808 */ /* 0x000fc40001000000 */
[----:B------:R-:W-:Y:S02]  /*6360*/  FMNMX.FTZ R125, R127, R144, !PT ;  /* 0x000000907f7d7209 */ /* 0x000fe40007810000 */
[----:B------:R-:W-:Y:S02]  /*6370*/  FSEL R12, R12, RZ, P1 ;  /* 0x000000ff0c0c7208 */ /* 0x000fe40000800000 */
[----:B------:R-:W-:Y:S02]  /*6380*/  ISETP.GT.AND P2, PT, R8, 0x58, PT ;  /* 0x000000580800780c */ /* 0x000fe40003f44270 */
[----:B------:R-:W-:Y:S01]  /*6390*/  FSEL R131, R131, -INF , P3 ;  /* 0xff80000083837808 */ /* 0x000fe20001800000 */
[----:B------:R-:W-:-:S01]  /*63a0*/  FFMA.FTZ R152, R153, UR40, -R12 ;  /* 0x0000002899987c23 */ /* 0x000fc2000801080c */
[----:B------:R-:W-:Y:S01]  /*63b0*/  FMNMX.FTZ R144, R130, R125, !PT ;  /* 0x0000007d82907209 */ /* 0x000fe20007810000 */
[----:B------:R-:W-:-:S01]  /*63c0*/  FFMA.FTZ R154, R149, UR40, -R12 ;  /* 0x00000028959a7c23 */ /* 0x000fc2000801080c */
[----:B------:R-:W-:Y:S01]  /*63d0*/  ISETP.GT.AND P3, PT, R8, 0x59, PT ;  /* 0x000000590800780c */ /* 0x000fe20003f64270 */
[----:B------:R0:W-:Y:S01]  /*63e0*/  MUFU.EX2 R125, R152 ;  /* 0x00000098007d7308 */ /* 0x0001e20000000800 */
[----:B------:R-:W-:Y:S01]  /*63f0*/  FSEL R134, R134, -INF , P2 ;  /* 0xff80000086867808 */ /* 0x000fe20001000000 */
[--C-:B------:R-:W-:Y:S01]  /*6400*/  FFMA.FTZ R14, R13, UR40, -R12.reuse ;  /* 0x000000280d0e7c23 */ /* 0x100fe2000801080c */
[----:B------:R-:W-:Y:S01]  /*6410*/  FMNMX.FTZ R153, R131, R144, !PT ;  /* 0x0000009083997209 */ /* 0x000fe20007810000 */
[--C-:B------:R-:W-:Y:S01]  /*6420*/  FFMA.FTZ R126, R157, UR40, -R12.reuse ;  /* 0x000000289d7e7c23 */ /* 0x100fe2000801080c */
[----:B------:R-:W-:Y:S01]  /*6430*/  FSEL R135, R135, -INF , P3 ;  /* 0xff80000087877808 */ /* 0x000fe20001800000 */
[--C-:B------:R-:W-:Y:S01]  /*6440*/  FFMA.FTZ R13, R15, UR40, -R12.reuse ;  /* 0x000000280f0d7c23 */ /* 0x100fe2000801080c */
[----:B------:R-:W-:Y:S01]  /*6450*/  ISETP.GT.AND P2, PT, R8, 0x60, PT ;  /* 0x000000600800780c */ /* 0x000fe20003f44270 */
[--C-:B------:R-:W-:Y:S01]  /*6460*/  FFMA.FTZ R18, R19, UR40, -R12.reuse ;  /* 0x0000002813127c23 */ /* 0x100fe2000801080c */
[----:B------:R-:W-:Y:S01]  /*6470*/  FMNMX.FTZ R148, R134, R153, !PT ;  /* 0x0000009986947209 */ /* 0x000fe20007810000 */
[--C-:B------:R-:W-:Y:S01]  /*6480*/  FFMA.FTZ R11, R11, UR40, -R12.reuse ;  /* 0x000000280b0b7c23 */ /* 0x100fe2000801080c */
[----:B------:R-:W-:Y:S01]  /*6490*/  ISETP.GT.AND P3, PT, R8, 0x61, PT ;  /* 0x000000610800780c */ /* 0x000fe20003f64270 */
[--C-:B------:R-:W-:Y:S01]  /*64a0*/  FFMA.FTZ R15, R179, UR40, -R12.reuse ;  /* 0x00000028b30f7c23 */ /* 0x100fe2000801080c */
[----:B------:R-:W-:Y:S01]  /*64b0*/  FSEL R144, R106, -INF , P2 ;  /* 0xff8000006a907808 */ /* 0x000fe20001000000 */
        /* <DEDUP_REMOVED lines=15> */
[C---:B------:R-:W-:Y:S01]  /*65b0*/  ISETP.GT.AND P2, PT, R8.reuse, 0x70, PT ;  /* 0x000000700800780c */ /* 0x040fe20003f44270 */
[--C-:B------:R-:W-:Y:S01]  /*65c0*/  FFMA.FTZ R124, R171, UR40, -R12.reuse ;  /* 0x00000028ab7c7c23 */ /* 0x100fe2000801080c */
[----:B------:R-:W-:Y:S01]  /*65d0*/  FSEL R111, R111, -INF , P3 ;  /* 0xff8000006f6f7808 */ /* 0x000fe20001800000 */
[--C-:B------:R-:W-:Y:S01]  /*65e0*/  FFMA.FTZ R169, R169, UR40, -R12.reuse ;  /* 0x00000028a9a97c23 */ /* 0x100fe2000801080c */
[----:B0-----:R-:W-:Y:S01]  /*65f0*/  FMNMX.FTZ R152, R145, R110, !PT ;  /* 0x0000006e91987209 */ /* 0x001fe20007810000 */
[--C-:B------:R-:W-:Y:S01]  /*6600*/  FFMA.FTZ R165, R165, UR40, -R12.reuse ;  /* 0x00000028a5a57c23 */ /* 0x100fe2000801080c */
[----:B------:R-:W-:Y:S01]  /*6610*/  ISETP.GT.AND P3, PT, R8, 0x71, PT ;  /* 0x000000710800780c */ /* 0x000fe20003f64270 */
[----:B------:R0:W-:Y:S01]  /*6620*/  MUFU.EX2 R110, R149 ;  /* 0x00000095006e7308 */ /* 0x0001e20000000800 */
        /* <DEDUP_REMOVED lines=9> */
[--C-:B0-----:R-:W-:Y:S01]  /*66c0*/  FFMA.FTZ R149, R132, UR40, -R12.reuse ;  /* 0x0000002884957c23 */ /* 0x101fe2000801080c */
        /* <DEDUP_REMOVED lines=31> */
[----:B------:R-:W-:Y:S01]  /*68c0*/  FFMA.FTZ R101, R101, UR40, -R12 ;  /* 0x0000002865657c23 */ /* 0x000fe2000801080c */
[----:B------:R-:W-:Y:S01]  /*68d0*/  FSEL R95, R95, -INF , P3 ;  /* 0xff8000005f5f7808 */ /* 0x000fe20001800000 */
[----:B------:R-:W-:Y:S01]  /*68e0*/  MUFU.EX2 R11, R11 ;  /* 0x0000000b000b7308 */ /* 0x000fe20000000800 */
[----:B------:R-:W-:-:S02]  /*68f0*/  FMNMX.FTZ R152, R132, R137, !PT ;  /* 0x0000008984987209 */ /* 0x000fc40007810000 */
[----:B------:R-:W-:Y:S02]  /*6900*/  ISETP.GT.AND P3, PT, R8, 0x91, PT ;  /* 0x000000910800780c */ /* 0x000fe40003f64270 */
[----:B------:R-:W-:Y:S02]  /*6910*/  FSEL R98, R98, -INF , P2 ;  /* 0xff80000062627808 */ /* 0x000fe40001000000 */
[----:B------:R-:W-:Y:S01]  /*6920*/  FMNMX.FTZ R137, R95, R152, !PT ;  /* 0x000000985f897209 */ /* 0x000fe20007810000 */
[----:B------:R-:W-:Y:S01]  /*6930*/  MUFU.EX2 R14, R14 ;  /* 0x0000000e000e7308 */ /* 0x000fe20000000800 */
[----:B------:R-:W-:Y:S02]  /*6940*/  ISETP.GT.AND P2, PT, R8, 0x98, PT ;  /* 0x000000980800780c */ /* 0x000fe40003f44270 */
[----:B------:R-:W-:Y:S02]  /*6950*/  FSEL R99, R99, -INF , P3 ;  /* 0xff80000063637808 */ /* 0x000fe40001800000 */
[----:B------:R-:W-:-:S02]  /*6960*/  FMNMX.FTZ R152, R98, R137, !PT ;  /* 0x0000008962987209 */ /* 0x000fc40007810000 */
[----:B------:R-:W-:Y:S01]  /*6970*/  ISETP.GT.AND P3, PT, R8, 0x99, PT ;  /* 0x000000990800780c */ /* 0x000fe20003f64270 */
[----:B------:R0:W-:Y:S01]  /*6980*/  MUFU.EX2 R106, R154 ;  /* 0x0000009a006a7308 */ /* 0x0001e20000000800 */
[----:B------:R-:W-:Y:S02]  /*6990*/  FSEL R102, R102, -INF , P2 ;  /* 0xff80000066667808 */ /* 0x000fe40001000000 */
[----:B------:R-:W-:Y:S02]  /*69a0*/  FMNMX.FTZ R137, R99, R152, !PT ;  /* 0x0000009863897209 */ /* 0x000fe40007810000 */
[----:B------:R-:W-:Y:S02]  /*69b0*/  FSEL R103, R103, -INF , P3 ;  /* 0xff80000067677808 */ /* 0x000fe40001800000 */
[----:B------:R-:W-:Y:S01]  /*69c0*/  FMNMX.FTZ R8, R102, R137, !PT ;  /* 0x0000008966087209 */ /* 0x000fe20007810000 */
[----:B------:R-:W-:Y:S01]  /*69d0*/  MUFU.EX2 R13, R13 ;  /* 0x0000000d000d7308 */ /* 0x000fe20000000800 */
[----:B------:R-:W-:-:S02]  /*69e0*/  FSEL R160, R7, RZ, P1 ;  /* 0x000000ff07a07208 */ /* 0x000fc40000800000 */
[----:B------:R-:W-:-:S03]  /*69f0*/  FMNMX.FTZ R8, R103, R8, !PT ;  /* 0x0000000867087209 */ /* 0x000fc60007810000 */
[----:B------:R-:W-:Y:S02]  /*6a00*/  FADD.FTZ R160, -R160, R9 ;  /* 0x00000009a0a07221 */ /* 0x000fe40000010100 */
[----:B------:R-:W1:Y:S01]  /*6a10*/  SHFL.BFLY PT, R137, R8, 0x2, 0x1f ;  /* 0x0c401f0008897f89 */ /* 0x000e6200000e0000 */
[----:B------:R2:W-:Y:S01]  /*6a20*/  MUFU.EX2 R94, R149 ;  /* 0x00000095005e7308 */ /* 0x0005e20000000800 */
[----:B------:R-:W-:-:S07]  /*6a30*/  FMUL.FTZ R160, R160, UR40 ;  /* 0x00000028a0a07c20 */ /* 0x000fce0008410000 */
[----:B------:R-:W-:Y:S08]  /*6a40*/  MUFU.EX2 R18, R18 ;  /* 0x0000001200127308 */ /* 0x000ff00000000800 */
[----:B------:R-:W-:Y:S01]  /*6a50*/  MUFU.EX2 R15, R15 ;  /* 0x0000000f000f7308 */ /* 0x000fe20000000800 */
[----:B-1----:R-:W-:-:S07]  /*6a60*/  FMNMX.FTZ R137, R8, R137, !PT ;  /* 0x0000008908897209 */ /* 0x002fce0007810000 */
[----:B------:R-:W-:Y:S01]  /*6a70*/  MUFU.EX2 R20, R20 ;  /* 0x0000001400147308 */ /* 0x000fe20000000800 */
[----:B------:R-:W1:Y:S07]  /*6a80*/  SHFL.BFLY PT, R8, R137, 0x1, 0x1f ;  /* 0x0c201f0089087f89 */ /* 0x000e6e00000e0000 */
[----:B------:R-:W-:Y:S08]  /*6a90*/  MUFU.EX2 R19, R19 ;  /* 0x0000001300137308 */ /* 0x000ff00000000800 */
[----:B------:R-:W-:Y:S08]  /*6aa0*/  MUFU.EX2 R22, R22 ;  /* 0x0000001600167308 */ /* 0x000ff00000000800 */
[----:B------:R-:W-:Y:S01]  /*6ab0*/  MUFU.EX2 R21, R21 ;  /* 0x0000001500157308 */ /* 0x000fe20000000800 */
[----:B-1----:R-:W-:Y:S01]  /*6ac0*/  FMNMX.FTZ R8, R137, R8, !PT ;  /* 0x0000000889087209 */ /* 0x002fe20007810000 */
[----:B------:R-:W-:-:S03]  /*6ad0*/  IMAD.U32 R137, RZ, RZ, UR40 ;  /* 0x00000028ff897e24 */ /* 0x000fc6000f8e00ff */
[C---:B------:R-:W-:Y:S01]  /*6ae0*/  FSETP.NEU.FTZ.AND P2, PT, R8.reuse, -INF , PT ;  /* 0xff8000000800780b */ /* 0x040fe20003f5d000 */
[----:B------:R-:W-:-:S02]  /*6af0*/  FFMA.FTZ R137, R8, R137, -8 ;  /* 0xc100000008897423 */ /* 0x000fc40000010089 */
[----:B------:R-:W-:Y:S01]  /*6b00*/  MUFU.EX2 R120, R120 ;  /* 0x0000007800787308 */ /* 0x000fe20000000800 */
[----:B------:R-:W-:Y:S02]  /*6b10*/  FSEL R157, R8, RZ, P2 ;  /* 0x000000ff089d7208 */ /* 0x000fe40001000000 */
[----:B------:R-:W-:-:S03]  /*6b20*/  FSEL R12, R137, RZ, P2 ;  /* 0x000000ff890c7208 */ /* 0x000fc60001000000 */
[----:B------:R-:W-:Y:S02]  /*6b30*/  FADD.FTZ R157, -R157, R10 ;  /* 0x0000000a9d9d7221 */ /* 0x000fe40000010100 */
[----:B------:R-:W-:Y:S01]  /*6b40*/  MUFU.EX2 R23, R23 ;  /* 0x0000001700177308 */ /* 0x000fe20000000800 */
[----:B------:R-:W-:-:S01]  /*6b50*/  FFMA.FTZ R152, R155, UR40, -R12 ;  /* 0x000000289b987c23 */ /* 0x000fc2000801080c */
[--C-:B------:R-:W-:Y:S01]  /*6b60*/  FFMA.FTZ R155, R136, UR40, -R12.reuse ;  /* 0x00000028889b7c23 */ /* 0x100fe2000801080c */
[----:B------:R-:W-:-:S01]  /*6b70*/  FFMA.FTZ R17, R17, UR40, -R12 ;  /* 0x0000002811117c23 */ /* 0x000fc2000801080c */
[----:B------:R-:W-:Y:S01]  /*6b80*/  FMUL.FTZ R136, R157, UR40 ;  /* 0x000000289d887c20 */ /* 0x000fe20008410000 */
[----:B------:R-:W-:-:S01]  /*6b90*/  FFMA.FTZ R137, R158, UR40, -R12 ;  /* 0x000000289e897c23 */ /* 0x000fc2000801080c */
[--C-:B0-----:R-:W-:Y:S01]  /*6ba0*/  FFMA.FTZ R154, R159, UR40, -R12.reuse ;  /* 0x000000289f9a7c23 */ /* 0x101fe2000801080c */
[----:B--2---:R-:W-:-:S01]  /*6bb0*/  FFMA.FTZ R149, R162, UR40, -R12 ;  /* 0x00000028a2957c23 */ /* 0x004fc2000801080c */
        /* <DEDUP_REMOVED lines=34> */
[----:B------:R-:W-:Y:S01]  /*6de0*/  FADD.FTZ R0, R14, R157 ;  /* 0x0000009d0e007221 */ /* 0x000fe20000010000 */
[----:B------:R-:W-:-:S03]  /*6df0*/  FFMA.FTZ R102, R102, UR40, -R12 ;  /* 0x0000002866667c23 */ /* 0x000fc6000801080c */
[----:B------:R-:W-:Y:S02]  /*6e00*/  FADD.FTZ R135, R13, R0 ;  /* 0x000000000d877221 */ /* 0x000fe40000010000 */
[----:B------:R-:W1:Y:S01]  /*6e10*/  MUFU.EX2 R154, R154 ;  /* 0x0000009a009a7308 */ /* 0x000e620000000800 */
[----:B0-----:R-:W-:-:S01]  /*6e20*/  FADD.FTZ R4, R152, R159 ;  /* 0x0000009f98047221 */ /* 0x001fc20000010000 */
[----:B------:R-:W-:Y:S01]  /*6e30*/  FADD.FTZ R0, R18, R135 ;  /* 0x0000008712007221 */ /* 0x000fe20000010000 */
[----:B------:R-:W-:-:S01]  /*6e40*/  FFMA.FTZ R135, R144, UR40, -R12 ;  /* 0x0000002890877c23 */ /* 0x000fc2000801080c */
[--C-:B------:R-:W-:Y:S01]  /*6e50*/  FFMA.FTZ R144, R148, UR40, -R12.reuse ;  /* 0x0000002894907c23 */ /* 0x100fe2000801080c */
[----:B------:R-:W-:-:S03]  /*6e60*/  FFMA.FTZ R148, R111, UR40, -R12 ;  /* 0x000000286f947c23 */ /* 0x000fc6000801080c */
[----:B------:R-:W0:Y:S01]  /*6e70*/  MUFU.EX2 R149, R149 ;  /* 0x0000009500957308 */ /* 0x000e220000000800 */
[----:B--2---:R-:W-:-:S07]  /*6e80*/  FADD.FTZ R157, R137, R4 ;  /* 0x00000004899d7221 */ /* 0x004fce0000010000 */
        /* <DEDUP_REMOVED lines=12> */
[----:B-1----:R-:W-:-:S01]  /*6f50*/  FADD.FTZ R159, R153, R4 ;  /* 0x00000004999f7221 */ /* 0x002fc20000010000 */
[----:B------:R-:W-:-:S04]  /*6f60*/  FADD.FTZ R4, R120, R157 ;  /* 0x0000009d78047221 */ /* 0x000fc80000010000 */
[----:B------:R-:W-:Y:S02]  /*6f70*/  FADD.FTZ R111, R23, R4 ;  /* 0x00000004176f7221 */ /* 0x000fe40000010000 */
        /* <DEDUP_REMOVED lines=10> */
[----:B------:R-:W-:-:S06]  /*7020*/  FFMA.FTZ R111, R141, UR40, -R12 ;  /* 0x000000288d6f7c23 */ /* 0x000fcc000801080c */
        /* <DEDUP_REMOVED lines=16> */
[--C-:B------:R-:W-:Y:S01]  /*7130*/  FFMA.FTZ R115, R118, UR40, -R12.reuse ;  /* 0x0000002876737c23 */ /* 0x100fe2000801080c */
[----:B------:R-:W-:-:S02]  /*7140*/  FFMA.FTZ R12, R103, UR40, -R12 ;  /* 0x00000028670c7c23 */ /* 0x000fc4000801080c */
[----:B------:R-:W-:-:S03]  /*7150*/  FADD.FTZ R157, R125, R4 ;  /* 0x000000047d9d7221 */ /* 0x000fc60000010000 */
        /* <DEDUP_REMOVED lines=8> */
[----:B--2---:R-:W-:-:S04]  /*71e0*/  FADD.FTZ R141, R107, R4 ;  /* 0x000000046b8d7221 */ /* 0x004fc80000010000 */
[----:B------:R-:W-:-:S03]  /*71f0*/  FADD.FTZ R141, R110, R141 ;  /* 0x0000008d6e8d7221 */ /* 0x000fc60000010000 */
        /* <DEDUP_REMOVED lines=8> */
[----:B------:R-:W-:Y:S01]  /*7280*/  MUFU.EX2 R131, R131 ;  /* 0x0000008300837308 */ /* 0x000fe20000000800 */
[----:B0-----:R-:W-:-:S04]  /*7290*/  FADD.FTZ R157, R129, R4 ;  /* 0x00000004819d7221 */ /* 0x001fc80000010000 */
[----:B------:R-:W-:-:S03]  /*72a0*/  FADD.FTZ R4, R94, R157 ;  /* 0x0000009d5e047221 */ /* 0x000fc60000010000 */
        /* <DEDUP_REMOVED lines=17> */
[----:B------:R-:W2:Y:S01]  /*73c0*/  MUFU.EX2 R148, R148 ;  /* 0x0000009400947308 */ /* 0x000ea20000000800 */
[----:B------:R-:W-:-:S04]  /*73d0*/  FADD.FTZ R119, R135, R0 ;  /* 0x0000000087777221 */ /* 0x000fc80000010000 */
[----:B------:R-:W-:-:S03]  /*73e0*/  FADD.FTZ R0, R144, R119 ;  /* 0x0000007790007221 */ /* 0x000fc60000010000 */
[----:B------:R-:W3:Y:S01]  /*73f0*/  MUFU.EX2 R112, R112 ;  /* 0x0000007000707308 */ /* 0x000ee20000000800 */
[----:B0-----:R-:W-:-:S01]  /*7400*/  FADD.FTZ R119, R145, R0 ;  /* 0x0000000091777221 */ /* 0x001fc20000010000 */
[----:B-1----:R-:W-:-:S06]  /*7410*/  FADD.FTZ R141, R109, R4 ;  /* 0x000000046d8d7221 */ /* 0x002fcc0000010000 */
[----:B------:R-:W0:Y:S01]  /*7420*/  MUFU.EX2 R111, R111 ;  /* 0x0000006f006f7308 */ /* 0x000e220000000800 */
[----:B--2---:R-:W-:-:S07]  /*7430*/  FADD.FTZ R0, R148, R119 ;  /* 0x0000007794007221 */ /* 0x004fce0000010000 */
        /* <DEDUP_REMOVED lines=11> */
[----:B-1----:R-:W-:-:S04]  /*74f0*/  FADD.FTZ R0, R115, R0 ;  /* 0x0000000073007221 */ /* 0x002fc80000010000 */
[----:B------:R-:W-:-:S03]  /*7500*/  FADD.FTZ R119, R118, R0 ;  /* 0x0000000076777221 */ /* 0x000fc60000010000 */
[----:B------:R-:W0:Y:S08]  /*7510*/  MUFU.EX2 R90, R90 ;  /* 0x0000005a005a7308 */ /* 0x000e300000000800 */
[----:B------:R-:W-:Y:S08]  /*7520*/  MUFU.EX2 R89, R89 ;  /* 0x0000005900597308 */ /* 0x000ff00000000800 */
[----:B------:R-:W1:Y:S08]  /*7530*/  MUFU.EX2 R91, R91 ;  /* 0x0000005b005b7308 */ /* 0x000e700000000800 */
[----:B------:R-:W-:Y:S08]  /*7540*/  MUFU.EX2 R92, R92 ;  /* 0x0000005c005c7308 */ /* 0x000ff00000000800 */
[----:B------:R-:W3:Y:S08]  /*7550*/  MUFU.EX2 R157, R132 ;  /* 0x00000084009d7308 */ /* 0x000ef00000000800 */
[----:B------:R-:W-:Y:S08]  /*7560*/  MUFU.EX2 R93, R93 ;  /* 0x0000005d005d7308 */ /* 0x000ff00000000800 */
[----:B------:R2:W4:Y:S08]  /*7570*/  MUFU.EX2 R159, R95 ;  /* 0x0000005f009f7308 */ /* 0x0005300000000800 */
[----:B------:R-:W5:Y:S01]  /*7580*/  MUFU.EX2 R96, R96 ;  /* 0x0000006000607308 */ /* 0x000f620000000800 */
[----:B--2---:R-:W-:-:S01]  /*7590*/  FADD.FTZ R95, R117, R4 ;  /* 0x00000004755f7221 */ /* 0x004fc20000010000 */
[----:B0-----:R-:W-:-:S03]  /*75a0*/  FADD.FTZ R4, R90, R119 ;  /* 0x000000775a047221 */ /* 0x001fc60000010000 */
[----:B------:R-:W-:Y:S01]  /*75b0*/  FADD.FTZ R0, R88, R95 ;  /* 0x0000005f58007221 */ /* 0x000fe20000010000 */
[----:B-1----:R-:W-:-:S02]  /*75c0*/  FADD.FTZ R4, R91, R4 ;  /* 0x000000045b047221 */ /* 0x002fc40000010000 */
[----:B------:R-:W0:Y:S01]  /*75d0*/  MUFU.EX2 R171, R98 ;  /* 0x0000006200ab7308 */ /* 0x000e220000000800 */
[----:B------:R-:W-:-:S01]  /*75e0*/  FADD.FTZ R95, R89, R0 ;  /* 0x00000000595f7221 */ /* 0x000fc20000010000 */
[----:B---3--:R-:W-:-:S03]  /*75f0*/  FADD.FTZ R4, R157, R4 ;  /* 0x000000049d047221 */ /* 0x008fc60000010000 */
[----:B------:R-:W-:Y:S01]  /*7600*/  FADD.FTZ R0, R92, R95 ;  /* 0x0000005f5c007221 */ /* 0x000fe20000010000 */
[----:B----4-:R-:W-:-:S02]  /*7610*/  FADD.FTZ R4, R159, R4 ;  /* 0x000000049f047221 */ /* 0x010fc40000010000 */
[----:B------:R-:W1:Y:S01]  /*7620*/  MUFU.EX2 R97, R97 ;  /* 0x0000006100617308 */ /* 0x000e620000000800 */
[----:B------:R-:W-:-:S04]  /*7630*/  FADD.FTZ R95, R93, R0 ;  /* 0x000000005d5f7221 */ /* 0x000fc80000010000 */
[----:B-----5:R-:W-:-:S03]  /*7640*/  FADD.FTZ R0, R96, R95 ;  /* 0x0000005f60007221 */ /* 0x020fc60000010000 */
        /* <DEDUP_REMOVED lines=14> */
.L_x_2563:
        /* <DEDUP_REMOVED lines=14> */
[----:B------:R-:W-:Y:S01]  /*7810*/  FMUL.FTZ R24, R24, R10 ;  /* 0x0000000a18187220 */ /* 0x000fe20000410000 */
        /* <DEDUP_REMOVED lines=101> */
[----:B------:R-:W-:-:S05]  /*7e70*/  UMOV UR55, UR56 ;  /* 0x0000003800377c82 */ /* 0x000fca0008000000 */
.L_x_2553:
[----:B------:R-:W-:-:S06]  /*7e80*/  UISETP.GE.AND UP0, UPT, UR55, UR39, UPT ;  /* 0x000000273700728c */ /* 0x000fcc000bf06270 */
[----:B------:R-:W-:-:S13]  /*7e90*/  PLOP3.LUT P1, PT, PT, PT, UP0, 0x80, 0x0 ;  /* 0x000000000000781c */ /* 0x000fda0003f2f008 */
[----:B------:R-:W-:Y:S05]  /*7ea0*/  @!P1 BRA `(.L_x_2565) ;  /* 0x0000002800409947 */ /* 0x000fea0003800000 */
[C---:B------:R-:W-:Y:S01]  /*7eb0*/  VIADD R5, R16.reuse, 0x8 ;  /* 0x0000000810057836 */ /* 0x040fe20000000000 */
[----:B------:R-:W-:Y:S01]  /*7ec0*/  IADD3 R16, -R16, 0xb, RZ ;  /* 0x0000000b10107810 */ /* 0x000fe20007ffe1ff */
[----:B------:R-:W-:Y:S01]  /*7ed0*/  IMAD.MOV.U32 R9, RZ, RZ, R8 ;  /* 0x000000ffff097224 */ /* 0x000fe200078e0008 */
[----:B------:R-:W-:Y:S01]  /*7ee0*/  UMOV UR49, UR45 ;  /* 0x0000002d00317c82 */ /* 0x000fe20008000000 */
[----:B------:R-:W-:Y:S01]  /*7ef0*/  IMAD.MOV.U32 R6, RZ, RZ, R7 ;  /* 0x000000ffff067224 */ /* 0x000fe200078e0007 */
[----:B------:R-:W-:-:S06]  /*7f00*/  UMOV UR48, UR47 ;  /* 0x0000002f00307c82 */ /* 0x000fcc0008000000 */
.L_x_2576:
[----:B------:R-:W-:Y:S01]  /*7f10*/  UIADD3 UR47, UR48, 0x1, URZ ;  /* 0x00000001302f7890 */ /* 0x000fe2000fffe03f */
[----:B------:R-:W-:-:S03]  /*7f20*/  ISETP.NE.AND P2, PT, RZ, UR42, PT ;  /* 0x0000002aff007c0c */ /* 0x000fc6000bf45270 */
[----:B------:R-:W-:-:S04]  /*7f30*/  UISETP.NE.AND UP0, UPT, UR47, 0x2, UPT ;  /* 0x000000022f00788c */ /* 0x000fc8000bf05270 */
[----:B------:R-:W-:Y:S02]  /*7f40*/  USEL UR45, URZ, 0x1, UP0 ;  /* 0x000000013f2d7887 */ /* 0x000fe40008000000 */
[----:B------:R-:W-:Y:S02]  /*7f50*/  USEL UR47, UR47, URZ, UP0 ;  /* 0x0000003f2f2f7287 */ /* 0x000fe40008000000 */
[----:B------:R-:W-:Y:S02]  /*7f60*/  ULOP3.LUT UR45, UR49, UR45, URZ, 0x3c, !UPT ;  /* 0x0000002d312d7292 */ /* 0x000fe4000f8e3c3f */
[----:B--2---:R-:W-:Y:S10]  /*7f70*/  @P2 BRA `(.L_x_2566) ;  /* 0x00000000002c2947 */ /* 0x004ff40003800000 */
[----:B------:R-:W-:Y:S05]  /*7f80*/  @!P0 BRA `(.L_x_2567) ;  /* 0x0000000000048947 */ /* 0x000fea0003800000 */
[----:B------:R-:W-:Y:S01]  /*7f90*/  BPT.TRAP 0x1 ;  /* 0x000000040000795c */ /* 0x000fe20000300000 */
.L_x_2567:
[----:B------:R-:W-:Y:S01]  /*7fa0*/  ULEA UR6, UR47, UR41, 0x3 ;  /* 0x000000292f067291 */ /* 0x000fe2000f8e183f */
[----:B------:R-:W-:-:S05]  /*7fb0*/  IMAD.U32 R7, RZ, RZ, UR45 ;  /* 0x0000002dff077e24 */ /* 0x000fca000f8e00ff */
[----:B------:R-:W-:-:S04]  /*7fc0*/  SHF.L.U32 R7, R7, 0x1f, RZ ;  /* 0x0000001f07077819 */ /* 0x000fc800000006ff */
[----:B------:R0:W1:Y:S01]  /*7fd0*/  SYNCS.PHASECHK.TRANS64.TRYWAIT P1, [UR6+0x22830], R7 ;  /* 0x02283007ff0075a7 */ /* 0x0000620008020146 */
[----:B------:R-:W-:Y:S05]  /*7fe0*/  @!P0 BRA `(.L_x_2568) ;  /* 0x0000000000048947 */ /* 0x000fea0003800000 */
[----:B------:R-:W-:Y:S01]  /*7ff0*/  BPT.TRAP 0x1 ;  /* 0x000000040000795c */ /* 0x000fe20000300000 */
.L_x_2568:
[----:B-1----:R-:W-:Y:S05]  /*8000*/  @P1 BRA `(.L_x_2566) ;  /* 0x0000000000081947 */ /* 0x002fea0003800000 */
[----:B------:R-:W1:Y:S02]  /*8010*/  SYNCS.PHASECHK.TRANS64.TRYWAIT P1, [UR6+0x22830], R7 ;  /* 0x02283007ff0075a7 */ /* 0x000e640008020146 */
[----:B-1----:R-:W-:Y:S05]  /*8020*/  @!P1 BRA `(.L_x_2569) ;  /* 0x000000a800409947 */ /* 0x002fea0003800000 */
.L_x_2566:
        /* <DEDUP_REMOVED lines=130> */
.L_x_2571:
[----:B------:R-:W-:Y:S01]  /*8850*/  ULEA UR6, UR48, UR41, 0x3 ;  /* 0x0000002930067291 */ /* 0x000fe2000f8e183f */
[----:B01----:R-:W-:-:S05]  /*8860*/  IMAD.U32 R7, RZ, RZ, UR49 ;  /* 0x00000031ff077e24 */ /* 0x003fca000f8e00ff */
[----:B------:R-:W-:-:S04]  /*8870*/  SHF.L.U32 R7, R7, 0x1f, RZ ;  /* 0x0000001f07077819 */ /* 0x000fc800000006ff */
[----:B------:R0:W1:Y:S01]  /*8880*/  SYNCS.PHASECHK.TRANS64.TRYWAIT P1, [UR6+0x22850], R7 ;  /* 0x02285007ff0075a7 */ /* 0x0000620008020146 */
[----:B------:R-:W-:Y:S05]  /*8890*/  @!P0 BRA `(.L_x_2572) ;  /* 0x0000000000048947 */ /* 0x000fea0003800000 */
[----:B------:R-:W-:Y:S01]  /*88a0*/  BPT.TRAP 0x1 ;  /* 0x000000040000795c */ /* 0x000fe20000300000 */
.L_x_2572:
[----:B-1----:R-:W-:Y:S05]  /*88b0*/  @P1 BRA `(.L_x_2570) ;  /* 0x0000000000081947 */ /* 0x002fea0003800000 */
[----:B------:R-:W1:Y:S02]  /*88c0*/  SYNCS.PHASECHK.TRANS64.TRYWAIT P1, [UR6+0x22850], R7 ;  /* 0x02285007ff0075a7 */ /* 0x000e640008020146 */
[----:B-1----:R-:W-:Y:S05]  /*88d0*/  @!P1 BRA `(.L_x_2573) ;  /* 0x000000a0002c9947 */ /* 0x002fea0003800000 */
.L_x_2570:
        /* <DEDUP_REMOVED lines=33> */
.L_x_2574:
[----:B-1----:R-:W-:Y:S01]  /*8af0*/  FMNMX.FTZ R8, R152, R6, !PT ;  /* 0x0000000698087209 */ /* 0x002fe20007810000 */
        /* <DEDUP_REMOVED lines=97> */
[----:B------:R-:W-:Y:S01]  /*9110*/  FMUL.FTZ R14, R6, UR40 ;  /* 0x00000028060e7c20 */ /* 0x000fe20008410000 */
[----:B------:R-:W-:Y:S01]  /*9120*/  FFMA.FTZ R21, R137, UR40, -R168 ;  /* 0x0000002889157c23 */ /* 0x000fe200080108a8 */
[----:B------:R-:W-:-:S01]  /*9130*/  FADD.FTZ R6, -R8, R9 ;  /* 0x0000000908067221 */ /* 0x000fc20000010100 */
[--C-:B------:R-:W-:Y:S01]  /*9140*/  FFMA.FTZ R137, R145, UR40, -R168.reuse ;  /* 0x0000002891897c23 */ /* 0x100fe200080108a8 */
[----:B------:R-:W-:-:S01]  /*9150*/  FFMA.FTZ R145, R101, UR40, -R168 ;  /* 0x0000002865917c23 */ /* 0x000fc200080108a8 */
[----:B------:R-:W-:Y:S01]  /*9160*/  FFMA.FTZ R101, R8, R149, -8 ;  /* 0xc100000008657423 */ /* 0x000fe20000010095 */
[----:B------:R-:W-:Y:S01]  /*9170*/  FMUL.FTZ R11, R6, UR40 ;  /* 0x00000028060b7c20 */ /* 0x000fe20008410000 */
[--C-:B------:R-:W-:Y:S01]  /*9180*/  FFMA.FTZ R6, R152, UR40, -R168.reuse ;  /* 0x0000002898067c23 */ /* 0x100fe200080108a8 */
[----:B------:R-:W-:-:S01]  /*9190*/  FFMA.FTZ R20, R140, UR40, -R168 ;  /* 0x000000288c147c23 */ /* 0x000fc200080108a8 */
[----:B------:R-:W-:Y:S01]  /*91a0*/  FFMA.FTZ R140, R154, UR40, -R101 ;  /* 0x000000289a8c7c23 */ /* 0x000fe20008010865 */
[----:B------:R-:W-:-:S01]  /*91b0*/  FFMA.FTZ R13, R153, UR40, -R168 ;  /* 0x00000028990d7c23 */ /* 0x000fc200080108a8 */
[----:B------:R-:W-:Y:S01]  /*91c0*/  FFMA.FTZ R149, R155, UR40, -R101 ;  /* 0x000000289b957c23 */ /* 0x000fe20008010865 */
[----:B------:R0:W-:Y:S01]  /*91d0*/  MUFU.EX2 R9, R14 ;  /* 0x0000000e00097308 */ /* 0x0001e20000000800 */
[----:B------:R-:W-:-:S01]  /*91e0*/  FFMA.FTZ R10, R156, UR40, -R168 ;  /* 0x000000289c0a7c23 */ /* 0x000fc200080108a8 */
[----:B------:R-:W-:Y:S01]  /*91f0*/  FFMA.FTZ R22, R144, UR40, -R168 ;  /* 0x0000002890167c23 */ /* 0x000fe200080108a8 */
[----:B------:R-:W-:-:S01]  /*9200*/  FFMA.FTZ R144, R158, UR40, -R101 ;  /* 0x000000289e907c23 */ /* 0x000fc20008010865 */
[----:B------:R-:W-:Y:S01]  /*9210*/  FFMA.FTZ R15, R157, UR40, -R168 ;  /* 0x000000289d0f7c23 */ /* 0x000fe200080108a8 */
[----:B------:R-:W-:-:S01]  /*9220*/  FFMA.FTZ R153, R159, UR40, -R101 ;  /* 0x000000289f997c23 */ /* 0x000fc20008010865 */
[--C-:B------:R-:W-:Y:S01]  /*9230*/  FFMA.FTZ R18, R136, UR40, -R168.reuse ;  /* 0x0000002888127c23 */ /* 0x100fe200080108a8 */
[----:B------:R-:W-:-:S01]  /*9240*/  FFMA.FTZ R12, R160, UR40, -R168 ;  /* 0x00000028a00c7c23 */ /* 0x000fc200080108a8 */
[----:B------:R-:W1:Y:S01]  /*9250*/  MUFU.EX2 R6, R6 ;  /* 0x0000000600067308 */ /* 0x000e620000000800 */
[----:B------:R-:W-:-:S01]  /*9260*/  FFMA.FTZ R136, R148, UR40, -R168 ;  /* 0x0000002894887c23 */ /* 0x000fc200080108a8 */
[----:B------:R-:W-:Y:S01]  /*9270*/  FFMA.FTZ R148, R162, UR40, -R101 ;  /* 0x00000028a2947c23 */ /* 0x000fe20008010865 */
[----:B------:R-:W-:-:S01]  /*9280*/  FFMA.FTZ R17, R161, UR40, -R168 ;  /* 0x00000028a1117c23 */ /* 0x000fc200080108a8 */
[----:B------:R-:W-:Y:S01]  /*9290*/  FFMA.FTZ R155, R163, UR40, -R101 ;  /* 0x00000028a39b7c23 */ /* 0x000fe20008010865 */
[----:B0-----:R-:W-:-:S01]  /*92a0*/  FFMA.FTZ R14, R164, UR40, -R168 ;  /* 0x00000028a40e7c23 */ /* 0x001fc200080108a8 */
        /* <DEDUP_REMOVED lines=26> */
[----:B------:R-:W3:Y:S01]  /*9450*/  MUFU.EX2 R149, R149 ;  /* 0x0000009500957308 */ /* 0x000ee20000000800 */
        /* <DEDUP_REMOVED lines=17> */
[--C-:B------:R-:W-:Y:S01]  /*9570*/  FFMA.FTZ R111, R111, UR40, -R101.reuse ;  /* 0x000000286f6f7c23 */ /* 0x100fe20008010865 */
[----:B------:R-:W-:-:S01]  /*9580*/  FFMA.FTZ R119, R119, UR40, -R101 ;  /* 0x0000002877777c23 */ /* 0x000fc20008010865 */
[----:B------:R-:W-:Y:S01]  /*9590*/  FFMA.FTZ R112, R112, UR40, -R168 ;  /* 0x0000002870707c23 */ /* 0x000fe200080108a8 */
[----:B------:R-:W-:-:S01]  /*95a0*/  FFMA.FTZ R114, R114, UR40, -R101 ;  /* 0x0000002872727c23 */ /* 0x000fc20008010865 */
[----:B------:R-:W-:Y:S01]  /*95b0*/  FFMA.FTZ R113, R113, UR40, -R168 ;  /* 0x0000002871717c23 */ /* 0x000fe200080108a8 */
[----:B------:R-:W-:-:S01]  /*95c0*/  FFMA.FTZ R115, R115, UR40, -R101 ;  /* 0x0000002873737c23 */ /* 0x000fc20008010865 */
[----:B------:R-:W3:Y:S01]  /*95d0*/  MUFU.EX2 R15, R15 ;  /* 0x0000000f000f7308 */ /* 0x000ee20000000800 */
[----:B0-----:R-:W-:-:S01]  /*95e0*/  FADD.FTZ R0, R10, R159 ;  /* 0x0000009f0a007221 */ /* 0x001fc20000010000 */
[----:B------:R-:W-:Y:S01]  /*95f0*/  FFMA.FTZ R116, R116, UR40, -R168 ;  /* 0x0000002874747c23 */ /* 0x000fe200080108a8 */
[----:B------:R-:W-:-:S01]  /*9600*/  FFMA.FTZ R118, R118, UR40, -R101 ;  /* 0x0000002876767c23 */ /* 0x000fc20008010865 */
[--C-:B------:R-:W-:Y:S01]  /*9610*/  FFMA.FTZ R117, R117, UR40, -R168.reuse ;  /* 0x0000002875757c23 */ /* 0x100fe200080108a8 */
        /* <DEDUP_REMOVED lines=13> */
[----:B------:R-:W-:Y:S01]  /*96f0*/  FFMA.FTZ R98, R98, UR40, -R101 ;  /* 0x0000002862627c23 */ /* 0x000fe20008010865 */
[----:B------:R-:W-:-:S01]  /*9700*/  FFMA.FTZ R97, R97, UR40, -R168 ;  /* 0x0000002861617c23 */ /* 0x000fc200080108a8 */
[----:B------:R-:W-:Y:S01]  /*9710*/  FFMA.FTZ R99, R99, UR40, -R101 ;  /* 0x0000002863637c23 */ /* 0x000fe20008010865 */
[----:B------:R-:W-:-:S01]  /*9720*/  FFMA.FTZ R100, R100, UR40, -R168 ;  /* 0x0000002864647c23 */ /* 0x000fc200080108a8 */
[--C-:B------:R-:W-:Y:S01]  /*9730*/  FFMA.FTZ R102, R102, UR40, -R101.reuse ;  /* 0x0000002866667c23 */ /* 0x100fe20008010865 */
[----:B------:R-:W-:-:S01]  /*9740*/  FFMA.FTZ R101, R103, UR40, -R101 ;  /* 0x0000002867657c23 */ /* 0x000fc20008010865 */
[----:B------:R-:W3:Y:S01]  /*9750*/  MUFU.EX2 R148, R148 ;  /* 0x0000009400947308 */ /* 0x000ee20000000800 */
[----:B0-----:R-:W-:-:S07]  /*9760*/  FADD.FTZ R161, R153, R4 ;  /* 0x0000000499a17221 */ /* 0x001fce0000010000 */
[----:B------:R-:W0:Y:S01]  /*9770*/  MUFU.EX2 R17, R17 ;  /* 0x0000001100117308 */ /* 0x000e220000000800 */
[----:B-1----:R-:W-:-:S07]  /*9780*/  FADD.FTZ R0, R12, R159 ;  /* 0x0000009f0c007221 */ /* 0x002fce0000010000 */
[----:B------:R-:W1:Y:S01]  /*9790*/  MUFU.EX2 R155, R155 ;  /* 0x0000009b009b7308 */ /* 0x000e620000000800 */
[----:B---3--:R-:W-:-:S07]  /*97a0*/  FADD.FTZ R4, R148, R161 ;  /* 0x000000a194047221 */ /* 0x008fce0000010000 */
        /* <DEDUP_REMOVED lines=68> */
[----:B------:R-:W-:Y:S01]  /*9bf0*/  MUFU.EX2 R133, R133 ;  /* 0x0000008500857308 */ /* 0x000fe20000000800 */
[----:B-1----:R-:W-:-:S07]  /*9c00*/  FADD.FTZ R0, R132, R159 ;  /* 0x0000009f84007221 */ /* 0x002fce0000010000 */
[----:B------:R-:W0:Y:S01]  /*9c10*/  MUFU.EX2 R135, R135 ;  /* 0x0000008700877308 */ /* 0x000e220000000800 */
[----:B---3--:R-:W-:-:S07]  /*9c20*/  FADD.FTZ R4, R134, R161 ;  /* 0x000000a186047221 */ /* 0x008fce0000010000 */
        /* <DEDUP_REMOVED lines=13> */
[----:B---3--:R-:W-:-:S04]  /*9d00*/  FADD.FTZ R119, R133, R0 ;  /* 0x0000000085777221 */ /* 0x008fc80000010000 */
[----:B------:R-:W-:-:S03]  /*9d10*/  FADD.FTZ R0, R104, R119 ;  /* 0x0000007768007221 */ /* 0x000fc60000010000 */
[----:B------:R-:W3:Y:S01]  /*9d20*/  MUFU.EX2 R112, R112 ;  /* 0x0000007000707308 */ /* 0x000ee20000000800 */
[----:B------:R-:W-:-:S04]  /*9d30*/  FADD.FTZ R119, R105, R0 ;  /* 0x0000000069777221 */ /* 0x000fc80000010000 */
[----:B------:R-:W-:-:S03]  /*9d40*/  FADD.FTZ R0, R108, R119 ;  /* 0x000000776c007221 */ /* 0x000fc60000010000 */
[----:B------:R-:W4:Y:S01]  /*9d50*/  MUFU.EX2 R114, R114 ;  /* 0x0000007200727308 */ /* 0x000f220000000800 */
[----:B0-----:R-:W-:-:S01]  /*9d60*/  FADD.FTZ R119, R109, R0 ;  /* 0x000000006d777221 */ /* 0x001fc20000010000 */
[----:B-1----:R-:W-:-:S06]  /*9d70*/  FADD.FTZ R159, R111, R4 ;  /* 0x000000046f9f7221 */ /* 0x002fcc0000010000 */
[----:B------:R-:W0:Y:S01]  /*9d80*/  MUFU.EX2 R113, R113 ;  /* 0x0000007100717308 */ /* 0x000e220000000800 */
[----:B---3--:R-:W-:-:S07]  /*9d90*/  FADD.FTZ R0, R112, R119 ;  /* 0x0000007770007221 */ /* 0x008fce0000010000 */
[----:B------:R-:W1:Y:S01]  /*9da0*/  MUFU.EX2 R115, R115 ;  /* 0x0000007300737308 */ /* 0x000e620000000800 */
[----:B----4-:R-:W-:-:S07]  /*9db0*/  FADD.FTZ R4, R114, R159 ;  /* 0x0000009f72047221 */ /* 0x010fce0000010000 */
[----:B------:R-:W3:Y:S01]  /*9dc0*/  MUFU.EX2 R116, R116 ;  /* 0x0000007400747308 */ /* 0x000ee20000000800 */
[----:B0-----:R-:W-:-:S07]  /*9dd0*/  FADD.FTZ R119, R113, R0 ;  /* 0x0000000071777221 */ /* 0x001fce0000010000 */
[----:B------:R-:W0:Y:S01]  /*9de0*/  MUFU.EX2 R118, R118 ;  /* 0x0000007600767308 */ /* 0x000e220000000800 */
[----:B-1----:R-:W-:-:S07]  /*9df0*/  FADD.FTZ R159, R115, R4 ;  /* 0x00000004739f7221 */ /* 0x002fce0000010000 */
[----:B------:R-:W-:Y:S01]  /*9e00*/  MUFU.EX2 R117, R117 ;  /* 0x0000007500757308 */ /* 0x000fe20000000800 */
[----:B---3--:R-:W-:-:S07]  /*9e10*/  FADD.FTZ R0, R116, R119 ;  /* 0x0000007774007221 */ /* 0x008fce0000010000 */
[----:B------:R-:W-:Y:S01]  /*9e20*/  MUFU.EX2 R88, R88 ;  /* 0x0000005800587308 */ /* 0x000fe20000000800 */
[----:B0-----:R-:W-:-:S04]  /*9e30*/  FADD.FTZ R159, R118, R159 ;  /* 0x0000009f769f7221 */ /* 0x001fc80000010000 */
[----:B------:R-:W-:-:S03]  /*9e40*/  FADD.FTZ R159, R154, R159 ;  /* 0x0000009f9a9f7221 */ /* 0x000fc60000010000 */
[----:B------:R-:W0:Y:S08]  /*9e50*/  MUFU.EX2 R90, R90 ;  /* 0x0000005a005a7308 */ /* 0x000e300000000800 */
[----:B------:R-:W-:Y:S08]  /*9e60*/  MUFU.EX2 R89, R89 ;  /* 0x0000005900597308 */ /* 0x000ff00000000800 */
[----:B------:R-:W1:Y:S01]  /*9e70*/  MUFU.EX2 R91, R91 ;  /* 0x0000005b005b7308 */ /* 0x000e620000000800 */
[----:B0-----:R-:W-:-:S07]  /*9e80*/  FADD.FTZ R4, R90, R159 ;  /* 0x0000009f5a047221 */ /* 0x001fce0000010000 */
[----:B------:R-:W-:Y:S08]  /*9e90*/  MUFU.EX2 R92, R92 ;  /* 0x0000005c005c7308 */ /* 0x000ff00000000800 */
[----:B------:R-:W0:Y:S01]  /*9ea0*/  MUFU.EX2 R161, R94 ;  /* 0x0000005e00a17308 */ /* 0x000e220000000800 */
[----:B-1----:R-:W-:-:S07]  /*9eb0*/  FADD.FTZ R4, R91, R4 ;  /* 0x000000045b047221 */ /* 0x002fce0000010000 */
[----:B------:R-:W-:Y:S08]  /*9ec0*/  MUFU.EX2 R93, R93 ;  /* 0x0000005d005d7308 */ /* 0x000ff00000000800 */
[----:B------:R1:W3:Y:S01]  /*9ed0*/  MUFU.EX2 R156, R95 ;  /* 0x0000005f009c7308 */ /* 0x0002e20000000800 */
[----:B0-----:R-:W-:-:S07]  /*9ee0*/  FADD.FTZ R4, R161, R4 ;  /* 0x00000004a1047221 */ /* 0x001fce0000010000 */
[----:B------:R-:W0:Y:S01]  /*9ef0*/  MUFU.EX2 R96, R96 ;  /* 0x0000006000607308 */ /* 0x000e220000000800 */
[----:B-1----:R-:W-:-:S04]  /*9f00*/  FADD.FTZ R95, R117, R0 ;  /* 0x00000000755f7221 */ /* 0x002fc80000010000 */
[----:B------:R-:W-:-:S03]  /*9f10*/  FADD.FTZ R0, R88, R95 ;  /* 0x0000005f58007221 */ /* 0x000fc60000010000 */
[----:B------:R-:W1:Y:S01]  /*9f20*/  MUFU.EX2 R98, R98 ;  /* 0x0000006200627308 */ /* 0x000e620000000800 */
[----:B------:R-:W-:-:S01]  /*9f30*/  FADD.FTZ R95, R89, R0 ;  /* 0x00000000595f7221 */ /* 0x000fc20000010000 */
[----:B---3--:R-:W-:-:S03]  /*9f40*/  FADD.FTZ R4, R156, R4 ;  /* 0x000000049c047221 */ /* 0x008fc60000010000 */
[----:B------:R-:W-:-:S03]  /*9f50*/  FADD.FTZ R0, R92, R95 ;  /* 0x0000005f5c007221 */ /* 0x000fc60000010000 */
[----:B------:R-:W3:Y:S01]  /*9f60*/  MUFU.EX2 R97, R97 ;  /* 0x0000006100617308 */ /* 0x000ee20000000800 */
[----:B------:R-:W-:-:S04]  /*9f70*/  FADD.FTZ R95, R93, R0 ;  /* 0x000000005d5f7221 */ /* 0x000fc80000010000 */
[----:B0-----:R-:W-:-:S03]  /*9f80*/  FADD.FTZ R0, R96, R95 ;  /* 0x0000005f60007221 */ /* 0x001fc60000010000 */
        /* <DEDUP_REMOVED lines=9> */
[----:B---3--:R-:W-:-:S01]  /*a020*/  FADD.FTZ R94, R119, R4 ;  /* 0x00000004775e7221 */ /* 0x008fc20000010000 */
[----:B0-----:R-:W-:-:S03]  /*a030*/  FADD.FTZ R4, R145, R0 ;  /* 0x0000000091047221 */ /* 0x001fc60000010000 */
[----:B-1----:R-:W-:Y:S01]  /*a040*/  FADD.FTZ R0, R101, R94 ;  /* 0x0000005e65007221 */ /* 0x002fe20000010000 */
[----:B------:R-:W-:Y:S06]  /*a050*/  @!P0 BRA `(.L_x_2575) ;  /* 0x0000000000048947 */ /* 0x000fec0003800000 */
[----:B------:R-:W-:Y:S01]  /*a060*/  BPT.TRAP 0x1 ;  /* 0x000000040000795c */ /* 0x000fe20000300000 */
.L_x_2575:
        /* <DEDUP_REMOVED lines=116> */
.L_x_2565:
[----:B------:R-:W-:Y:S06]  /*a7b0*/  BAR.ARV 0x8, 0x180 ;  /* 0x0206000000007b1d */ /* 0x000fec0000002000 */
[----:B------:R-:W-:Y:S05]  /*a7c0*/  @!P0 BRA `(.L_x_2577) ;  /* 0x0000000000048947 */ /* 0x000fea0003800000 */
[----:B------:R-:W-:Y:S01]  /*a7d0*/  BPT.TRAP 0x1 ;  /* 0x000000040000795c */ /* 0x000fe20000300000 */
.L_x_2577:
[----:B------:R-:W-:Y:S01]  /*a7e0*/  ULEA UR9, UR47, UR41, 0x3 ;  /* 0x000000292f097291 */ /* 0x000fe2000f8e183f */
[----:B------:R-:W-:-:S05]  /*a7f0*/  IMAD.U32 R2, RZ, RZ, UR45 ;  /* 0x0000002dff027e24 */ /* 0x000fca000f8e00ff */
[----:B------:R-:W-:-:S04]  /*a800*/  SHF.L.U32 R2, R2, 0x1f, RZ ;  /* 0x0000001f02027819 */ /* 0x000fc800000006ff */
[----:B------:R0:W1:Y:S01]  /*a810*/  SYNCS.PHASECHK.TRANS64.TRYWAIT P1, [UR9+0x22850], R2 ;  /* 0x02285002ff0075a7 */ /* 0x0000620008020149 */
[----:B------:R-:W-:Y:S05]  /*a820*/  @!P0 BRA `(.L_x_2578) ;  /* 0x0000000000048947 */ /* 0x000fea0003800000 */
[----:B------:R-:W-:Y:S01]  /*a830*/  BPT.TRAP 0x1 ;  /* 0x000000040000795c */ /* 0x000fe20000300000 */
.L_x_2578:
[----:B-1----:R-:W-:Y:S05]  /*a840*/  @P1 BRA `(.L_x_2579) ;  /* 0x0000000000081947 */ /* 0x002fea0003800000 */
[----:B------:R-:W1:Y:S02]  /*a850*/  SYNCS.PHASECHK.TRANS64.TRYWAIT P1, [UR9+0x22850], R2 ;  /* 0x02285002ff0075a7 */ /* 0x000e640008020149 */
[----:B-1----:R-:W-:Y:S05]  /*a860*/  @!P1 BRA `(.L_x_2580) ;  /* 0x0000008000609947 */ /* 0x002fea0003800000 */
.L_x_2579:
        /* <DEDUP_REMOVED lines=34> */
[----:B01----:R-:W-:-:S03]  /*aa90*/  IMAD.U32 R2, RZ, RZ, UR6 ;  /* 0x00000006ff027e24 */ /* 0x003fc6000f8e00ff */
[----:B------:R-:W-:Y:S01]  /*aaa0*/  IMAD.U32 R3, RZ, RZ, UR7 ;  /* 0x00000007ff037e24 */ /* 0x000fe2000f8e00ff */
[----:B------:R-:W-:Y:S02]  /*aab0*/  UMOV UR7, 0xc0000010 ;  /* 0xc000001000077882 */ /* 0x000fe40000000000 */
[----:B------:R-:W-:Y:S02]  /*aac0*/  UMOV UR6, UR4 ;  /* 0x0000000400067c82 */ /* 0x000fe40008000000 */
[----:B------:R0:W3:Y:S01]  /*aad0*/  @P1 LDG.E R5, desc[UR50][R2.64] ;  /* 0x0000003202051981 */ /* 0x0000e2000c1e1900 */
        /* <DEDUP_REMOVED lines=8> */
[----:B------:R-:W4:Y:S01]  /*ab60*/  SHFL.BFLY PT, R11, R0, 0x2, 0x1f ;  /* 0x0c401f00000b7f89 */ /* 0x000f2200000e0000 */
[----:B------:R-:W-:Y:S02]  /*ab70*/  WARPGROUP.DEPBAR.LE gsb0, 0x0 ;  /* 0x00008000000079c5 */ /* 0x000fe40000010000 */
[----:B------:R-:W-:-:S06]  /*ab80*/  WARPGROUP.ARRIVE ;  /* 0x00000000000079c5 */ /* 0x000fcc0000000000 */
[----:B------:R-:W-:Y:S01]  /*ab90*/  QGMMA.64x128x32.F32.E4M3.E4M3 R24, R172, gdesc[UR4], R24, gsb0 ;  /* 0x01e00004ac187df3 */ /* 0x000fe20008000818 */
[----:B------:R-:W-:Y:S01]  /*aba0*/  UMOV UR6, UR8 ;  /* 0x0000000800067c82 */ /* 0x000fe20008000000 */
[----:B------:R-:W-:Y:S01]  /*abb0*/  UMOV UR7, 0xc0000010 ;  /* 0xc000001000077882 */ /* 0x000fe20000000000 */
[----:B-1----:R-:W-:Y:S01]  /*abc0*/  FADD.FTZ R9, R9, R4 ;  /* 0x0000000409097221 */ /* 0x002fe20000010000 */
[----:B----4-:R-:W-:-:S04]  /*abd0*/  FADD.FTZ R11, R11, R0 ;  /* 0x000000000b0b7221 */ /* 0x010fc80000010000 */
[----:B0-----:R-:W0:Y:S04]  /*abe0*/  SHFL.BFLY PT, R2, R9, 0x1, 0x1f ;  /* 0x0c201f0009027f89 */ /* 0x001e2800000e0000 */
        /* <DEDUP_REMOVED lines=17> */
[----:B------:R-:W4:Y:S01]  /*ad00*/  @P1 MUFU.RCP R10, R13 ;  /* 0x0000000d000a1308 */ /* 0x000f220000001000 */
        /* <DEDUP_REMOVED lines=10> */
[-C--:B---3--:R-:W-:Y:S01]  /*adb0*/  FMUL.FTZ R4, R4, R5.reuse ;  /* 0x0000000504047220 */ /* 0x088fe20000410000 */
[----:B----4-:R-:W-:Y:S01]  /*adc0*/  FMUL.FTZ R10, R10, R5 ;  /* 0x000000050a0a7220 */ /* 0x010fe20000410000 */
[----:B------:R-:W-:-:S02]  /*add0*/  WARPGROUP.DEPBAR.LE gsb0, 0x0 ;  /* 0x00008000000079c5 */ /* 0x000fc40000010000 */
[----:B------:R-:W-:Y:S05]  /*ade0*/  @!P0 BRA `(.L_x_2581) ;  /* 0x0000000000048947 */ /* 0x000fea0003800000 */
[----:B------:R-:W-:Y:S01]  /*adf0*/  BPT.TRAP 0x1 ;  /* 0x000000040000795c */ /* 0x000fe20000300000 */
.L_x_2581:
        /* <DEDUP_REMOVED lines=68> */
.L_x_2545:
        /* <DEDUP_REMOVED lines=11> */
[----:B------:R0:W3:Y:S01]  /*b2f0*/  LDG.E.CONSTANT R5, desc[UR50][R4.64] ;  /* 0x0000003204057981 */ /* 0x0000e2000c1e9900 */
        /* <DEDUP_REMOVED lines=74> */
[----:B------:R-:W4:Y:S01]  /*b7a0*/  LDC R80, c[0x0][0xbe8] ;  /* 0x0002fa00ff507b82 */ /* 0x000f220000000800 */
        /* <DEDUP_REMOVED lines=21> */
[----:B--2---:R-:W-:Y:S02]  /*b900*/  SEL R16, R54, R55, P0 ;  /* 0x0000003736107207 */ /* 0x004fe40000000000 */
        /* <DEDUP_REMOVED lines=19> */
[----:B----4-:R-:W-:Y:S02]  /*ba40*/  ISETP.NE.AND P2, PT, R80, 0x1, PT ;  /* 0x000000015000780c */ /* 0x010fe40003f45270 */
[----:B------:R-:W-:Y:S02]  /*ba50*/  SEL R39, R75, R74, P0 ;  /* 0x0000004a4b277207 */ /* 0x000fe40000000000 */
[----:B------:R-:W-:-:S09]  /*ba60*/  SEL R37, R83, R82, P0 ;  /* 0x0000005253257207 */ /* 0x000fd20000000000 */
[----:B------:R-:W0:Y:S08]  /*ba70*/  @P2 LDC R82, c[0x0][0xbec] ;  /* 0x0002fb00ff522b82 */ /* 0x000e300000000800 */
[----:B------:R-:W2:Y:S01]  /*ba80*/  @P2 LDC R75, c[0x0][0xbf0] ;  /* 0x0002fc00ff4b2b82 */ /* 0x000ea20000000800 */
[----:B---3--:R3:W-:Y:S04]  /*ba90*/  SHFL.IDX PT, R50, R12, R5, 0x1c1f ;  /* 0x001c1f050c327589 */ /* 0x0087e800000e0000 */
[----:B------:R-:W-:Y:S04]  /*baa0*/  SHFL.IDX PT, R3, R6, R5, 0x1c1f ;  /* 0x001c1f0506037589 */ /* 0x000fe800000e0000 */
[----:B------:R-:W-:Y:S01]  /*bab0*/  SHFL.IDX PT, R8, R8, R5, 0x1c1f ;  /* 0x001c1f0508087589 */ /* 0x000fe200000e0000 */
[----:B---3--:R-:W-:-:S03]  /*bac0*/  LOP3.LUT R12, R5, 0x2, RZ, 0x3c, !PT ;  /* 0x00000002050c7812 */ /* 0x008fc600078e3cff */
[----:B------:R-:W-:Y:S04]  /*bad0*/  SHFL.IDX PT, R58, R10, R5, 0x1c1f ;  /* 0x001c1f050a3a7589 */ /* 0x000fe800000e0000 */
[----:B------:R3:W-:Y:S04]  /*bae0*/  SHFL.IDX PT, R6, R87, R12, 0x1c1f ;  /* 0x001c1f0c57067589 */ /* 0x0007e800000e0000 */
[----:B------:R-:W-:Y:S04]  /*baf0*/  SHFL.IDX PT, R7, R7, R12, 0x1c1f ;  /* 0x001c1f0c07077589 */ /* 0x000fe800000e0000 */
[----:B------:R-:W-:Y:S01]  /*bb00*/  SHFL.IDX PT, R9, R102, R5, 0x1c1f ;  /* 0x001c1f0566097589 */ /* 0x000fe200000e0000 */
[----:B---3--:R-:W3:Y:S03]  /*bb10*/  LDC.64 R86, c[0x0][0xb40] ;  /* 0x0002d000ff567b82 */ /* 0x008ee60000000a00 */
[----:B------:R-:W-:Y:S04]  /*bb20*/  SHFL.IDX PT, R10, R109, R12, 0x1c1f ;  /* 0x001c1f0c6d0a7589 */ /* 0x000fe800000e0000 */
[----:B------:R-:W-:Y:S04]  /*bb30*/  SHFL.IDX PT, R14, R14, R5, 0x1c1f ;  /* 0x001c1f050e0e7589 */ /* 0x000fe800000e0000 */
[----:B------:R-:W-:Y:S04]  /*bb40*/  SHFL.IDX PT, R15, R15, R12, 0x1c1f ;  /* 0x001c1f0c0f0f7589 */ /* 0x000fe800000e0000 */
[----:B------:R-:W-:Y:S04]  /*bb50*/  SHFL.IDX PT, R20, R20, R5, 0x1c1f ;  /* 0x001c1f0514147589 */ /* 0x000fe800000e0000 */
[----:B------:R-:W-:Y:S04]  /*bb60*/  SHFL.IDX PT, R54, R16, R5, 0x1c1f ;  /* 0x001c1f0510367589 */ /* 0x000fe800000e0000 */
[----:B------:R-:W-:Y:S01]  /*bb70*/  SHFL.IDX PT, R21, R21, R12, 0x1c1f ;  /* 0x001c1f0c15157589 */ /* 0x000fe200000e0000 */
[----:B---3--:R-:W-:-:S03]  /*bb80*/  IMAD.WIDE.U32 R42, R86, UR37, R42 ;  /* 0x00000025562a7c25 */ /* 0x008fc6000f8e002a */
[----:B------:R-:W-:Y:S04]  /*bb90*/  SHFL.IDX PT, R13, R100, R5, 0x1c1f ;  /* 0x001c1f05640d7589 */ /* 0x000fe800000e0000 */
[----:B------:R-:W-:Y:S04]  /*bba0*/  SHFL.IDX PT, R28, R28, R5, 0x1c1f ;  /* 0x001c1f051c1c7589 */ /* 0x000fe800000e0000 */
[----:B------:R-:W-:Y:S04]  /*bbb0*/  SHFL.IDX PT, R62, R18, R5, 0x1c1f ;  /* 0x001c1f05123e7589 */ /* 0x000fe800000e0000 */
[----:B------:R-:W-:Y:S04]  /*bbc0*/  SHFL.IDX PT, R16, R107, R12, 0x1c1f ;  /* 0x001c1f0c6b107589 */ /* 0x000fe800000e0000 */
[----:B------:R-:W3:Y:S04]  /*bbd0*/  SHFL.IDX PT, R29, R29, R12, 0x1c1f ;  /* 0x001c1f0c1d1d7589 */ /* 0x000ee800000e0000 */
        /* <DEDUP_REMOVED lines=33> */
[----:B---3--:R-:W-:-:S03]  /*bdf0*/  SEL R26, R28, R29, P0 ;  /* 0x0000001d1c1a7207 */ /* 0x008fc60000000000 */
[----:B------:R-:W3:Y:S01]  /*be00*/  SHFL.IDX PT, R72, R95, R12, 0x1c1f ;  /* 0x001c1f0c5f487589 */ /* 0x000ee200000e0000 */
        /* <DEDUP_REMOVED lines=24> */
[----:B--2---:R-:W-:Y:S02]  /*bf90*/  SEL R25, R60, R33, P0 ;  /* 0x000000213c197207 */ /* 0x004fe40000000000 */
        /* <DEDUP_REMOVED lines=23> */
[----:B---3--:R-:W-:Y:S01]  /*c110*/  SEL R31, R61, R72, P0 ;  /* 0x000000483d1f7207 */ /* 0x008fe20000000000 */
        /* <DEDUP_REMOVED lines=179> */
.L_x_2584:
[----:B------:R-:W-:Y:S05]  /*cc50*/  BSYNC B0 ;  /* 0x0000000000007941 */ /* 0x000fea0003800000 */
.L_x_2583:
        /* <DEDUP_REMOVED lines=122> */
.L_x_2582:
        /* <DEDUP_REMOVED lines=23> */
[----:B------:R-:W3:Y:S01]  /*d570*/  @P0 LDC R7, c[0x0][0xbec] ;  /* 0x0002fb00ff070b82 */ /* 0x000ee20000000800 */
[----:B------:R-:W-:Y:S01]  /*d580*/  IMAD.U32 R2, RZ, RZ, UR4 ;  /* 0x00000004ff027e24 */ /* 0x000fe2000f8e00ff */
[----:B------:R-:W-:Y:S01]  /*d590*/  ULDC.64 UR4, c[0x0][0xbe0] ;  /* 0x0002f80000047ab9 */ /* 0x000fe20000000a00 */
[----:B------:R-:W-:-:S05]  /*d5a0*/  IMAD.U32 R3, RZ, RZ, UR6 ;  /* 0x00000006ff037e24 */ /* 0x000fca000f8e00ff */
[----:B------:R-:W4:Y:S01]  /*d5b0*/  @P0 LDC R9, c[0x0][0xbf0] ;  /* 0x0002fc00ff090b82 */ /* 0x000f220000000800 */
[C---:B0-----:R-:W-:Y:S02]  /*d5c0*/  IMAD R12, R10.reuse, UR38, RZ ;  /* 0x000000260a0c7c24 */ /* 0x041fe4000f8e02ff */
[----:B------:R-:W-:-:S04]  /*d5d0*/  IMAD.WIDE.U32 R2, R10, UR37, R2 ;  /* 0x000000250a027c25 */ /* 0x000fc8000f8e0002 */
[----:B------:R-:W-:Y:S01]  /*d5e0*/  IMAD R11, R11, UR37, R12 ;  /* 0x000000250b0b7c24 */ /* 0x000fe2000f8e020c */
[----:B------:R-:W1:Y:S03]  /*d5f0*/  LDC R8, c[0x0][0xc50] ;  /* 0x00031400ff087b82 */ /* 0x000e660000000800 */
[----:B------:R-:W-:Y:S02]  /*d600*/  IMAD.IADD R3, R11, 0x1, R3 ;  /* 0x000000010b037824 */ /* 0x000fe400078e0203 */
[----:B---3--:R-:W-:-:S04]  /*d610*/  @P0 IMAD.HI.U32 R4, R0, R7, RZ ;  /* 0x0000000700040227 */ /* 0x008fc800078e00ff */
[----:B------:R-:W-:Y:S01]  /*d620*/  IMAD R7, RZ, RZ, -UR43 ;  /* 0x8000002bff077e24 */ /* 0x000fe2000f8e02ff */
[----:B----4-:R-:W-:-:S03]  /*d630*/  @P0 SHF.R.U32.HI R5, RZ, R9, R4 ;  /* 0x00000009ff050219 */ /* 0x010fc60000011604 */
        /* <DEDUP_REMOVED lines=22> */
.L_x_2541:
        /* <DEDUP_REMOVED lines=18> */
.L_x_2585:
[----:B------:R-:W-:Y:S01]  /*d8c0*/  ULDC UR42, c[0x0][0xc50] ;  /* 0x00031400002a7ab9 */ /* 0x000fe20000000800 */
[----:B------:R-:W-:Y:S01]  /*d8d0*/  UMOV UR40, UR6 ;  /* 0x0000000600287c82 */ /* 0x000fe20008000000 */
[----:B------:R-:W-:-:S11]  /*d8e0*/  UISETP.NE.AND UP0, UPT, UR42, 0x1, UPT ;  /* 0x000000012a00788c */ /* 0x000fd6000bf05270 */
[----:B------:R-:W-:Y:S01]  /*d8f0*/  @UP0 ULDC UR4, c[0x0][0xc54] ;  /* 0x0003150000040ab9 */ /* 0x000fe20000000800 */
[----:B------:R-:W-:Y:S01]  /*d900*/  @UP0 ULDC UR7, c[0x0][0xc58] ;  /* 0x0003160000070ab9 */ /* 0x000fe20000000800 */
[----:B------:R-:W-:-:S04]  /*d910*/  UIMAD.WIDE.U32 UR4, UR6, UR4, URZ ;  /* 0x00000004060472a5 */ /* 0x000fc8000f8e003f */
[----:B------:R-:W-:-:S12]  /*d920*/  @UP0 USHF.R.U32.HI UR40, URZ, UR7, UR5 ;  /* 0x000000073f280299 */ /* 0x000fd80008011605 */
.L_x_2586:
        /* <DEDUP_REMOVED lines=8> */
[----:B------:R-:W-:Y:S01]  /*d9b0*/  ULDC UR4, c[0x0][0x448] ;  /* 0x0001120000047ab9 */ /* 0x000fe20000000800 */
[----:B------:R-:W-:Y:S01]  /*d9c0*/  ULDC UR7, c[0x0][0x2f0] ;  /* 0x0000bc0000077ab9 */ /* 0x000fe20000000800 */
[----:B------:R-:W-:-:S05]  /*d9d0*/  IMAD.MOV.U32 R18, RZ, RZ, RZ ;  /* 0x000000ffff127224 */ /* 0x000fca00078e00ff */
[----:B------:R-:W1:Y:S01]  /*d9e0*/  S2UR UR46, SR_CTAID.X ;  /* 0x00000000002e79c3 */ /* 0x000e620000002500 */
[----:B------:R-:W-:Y:S01]  /*d9f0*/  UISETP.NE.AND UP1, UPT, UR4, 0x1, UPT ;  /* 0x000000010400788c */ /* 0x000fe2000bf25270 */
[----:B------:R-:W-:Y:S02]  /*da00*/  ULDC UR8, c[0x0][0x288] ;  /* 0x0000a20000087ab9 */ /* 0x000fe40000000800 */
[----:B------:R-:W-:Y:S02]  /*da10*/  ULDC.64 UR4, c[0x0][0x418] ;  /* 0x0001060000047ab9 */ /* 0x000fe40000000a00 */
[----:B------:R-:W-:-:S03]  /*da20*/  UISETP.NE.U32.AND UP0, UPT, UR4, URZ, UPT ;  /* 0x0000003f0400728c */ /* 0x000fc6000bf05070 */
[----:B------:R-:W-:Y:S01]  /*da30*/  ULDC UR4, c[0x0][0x424] ;  /* 0x0001090000047ab9 */ /* 0x000fe20000000800 */
[----:B------:R-:W-:-:S03]  /*da40*/  UISETP.NE.AND.EX UP0, UPT, UR5, URZ, UPT, UP0 ;  /* 0x0000003f0500728c */ /* 0x000fc6000bf05300 */
[----:B------:R-:W-:Y:S01]  /*da50*/  @UP1 ULDC UR5, c[0x0][0x44c] ;  /* 0x0001130000051ab9 */ /* 0x000fe20000000800 */
[----:B0-----:R-:W-:Y:S01]  /*da60*/  ISETP.NE.U32.AND P0, PT, R2, RZ, PT ;  /* 0x000000ff0200720c */ /* 0x001fe20003f05070 */
[----:B------:R-:W-:-:S03]  /*da70*/  USEL UR38, UR4, 0x1, UP0 ;  /* 0x0000000104267887 */ /* 0x000fc60008000000 */
[----:B------:R-:W-:Y:S01]  /*da80*/  ISETP.NE.AND.EX P0, PT, R3, RZ, PT, P0 ;  /* 0x000000ff0300720c */ /* 0x000fe20003f05300 */
[----:B-1----:R-:W-:Y:S02]  /*da90*/  ULEA UR6, UR46, 0x7f, 0x7 ;  /* 0x0000007f2e067891 */ /* 0x002fe4000f8e383f */
[----:B------:R-:W-:Y:S02]  /*daa0*/  UIMAD UR38, UR38, UR7, URZ ;  /* 0x00000007262672a4 */ /* 0x000fe4000f8e023f */
[----:B------:R-:W-:Y:S01]  /*dab0*/  UIMAD.WIDE.U32 UR4, UR6, UR5, URZ ;  /* 0x00000005060472a5 */ /* 0x000fe2000f8e003f */
[----:B------:R-:W-:-:S03]  /*dac0*/  @UP1 ULDC UR7, c[0x0][0x450] ;  /* 0x0001140000071ab9 */ /* 0x000fc60000000800 */
[----:B------:R-:W-:-:S04]  /*dad0*/  @UP1 USHF.R.U32.HI UR6, URZ, UR7, UR5 ;  /* 0x000000073f061299 */ /* 0x000fc80008011605 */
[----:B------:R-:W0:Y:S01]  /*dae0*/  @P0 LDC.64 R2, c[0x0][0xa28] ;  /* 0x00028a00ff020b82 */ /* 0x000e220000000a00 */
[----:B------:R-:W-:Y:S02]  /*daf0*/  UIADD3 UR5, UR38, 0xa0, -UR8 ;  /* 0x000000a026057890 */ /* 0x000fe4000fffe808 */
[----:B------:R-:W-:Y:S02]  /*db00*/  UIADD3 UR4, UR38, 0x9f, URZ ;  /* 0x0000009f26047890 */ /* 0x000fe4000fffe03f */
[----:B------:R-:W-:Y:S02]  /*db10*/  UIADD3 UR6, UR5, UR6, URZ ;  /* 0x0000000605067290 */ /* 0x000fe4000fffe03f */
[----:B------:R-:W-:Y:S02]  /*db20*/  UIMAD.WIDE UR4, UR4, 0x66666667, URZ ;  /* 0x66666667040478a5 */ /* 0x000fe4000f8e023f */
[----:B------:R-:W-:Y:S02]  /*db30*/  UIMAD.WIDE UR6, UR6, 0x66666667, URZ ;  /* 0x66666667060678a5 */ /* 0x000fe4000f8e023f */
[----:B------:R-:W-:-:S02]  /*db40*/  USHF.R.U32.HI UR41, URZ, 0x1f, UR5 ;  /* 0x0000001f3f297899 */ /* 0x000fc40008011605 */
[----:B------:R-:W-:Y:S02]  /*db50*/  USHF.R.U32.HI UR43, URZ, 0x1f, UR7 ;  /* 0x0000001f3f2b7899 */ /* 0x000fe40008011607 */
[----:B------:R-:W-:Y:S02]  /*db60*/  ULEA.HI.SX32 UR41, UR5, UR41, 0x1a ;  /* 0x0000002905297291 */ /* 0x000fe4000f8fd23f */
[----:B------:R-:W-:-:S04]  /*db70*/  ULEA.HI.SX32 UR43, UR7, UR43, 0x1a ;  /* 0x0000002b072b7291 */ /* 0x000fc8000f8fd23f */
[----:B------:R-:W-:Y:S02]  /*db80*/  UISETP.LT.AND UP0, UPT, UR41, UR43, UPT ;  /* 0x0000002b2900728c */ /* 0x000fe4000bf01270 */
[----:B------:R-:W-:Y:S01]  /*db90*/  UP2UR UR47, UPR, URZ, 0x2 ;  /* 0x000000023f2f7883 */ /* 0x000fe20008000000 */
[----:B0-----:R-:W-:Y:S01]  /*dba0*/  @P0 IMAD.WIDE R2, R27, 0x4, R2 ;  /* 0x000000041b020825 */ /* 0x001fe200078e0202 */
[----:B------:R-:W-:-:S04]  /*dbb0*/  USEL UR11, UR41, UR43, UP0 ;  /* 0x0000002b290b7287 */ /* 0x000fc80008000000 */
[----:B------:R-:W-:Y:S01]  /*dbc0*/  UISETP.GE.AND UP1, UPT, UR11, 0x1, UPT ;  /* 0x000000010b00788c */ /* 0x000fe2000bf26270 */
[----:B------:R0:W5:Y:S01]  /*dbd0*/  @P0 LDG.E R18, desc[UR50][R2.64] ;  /* 0x0000003202120981 */ /* 0x000162000c1e1900 */
[----:B------:R-:W-:Y:S02]  /*dbe0*/  USHF.R.U32.HI UR9, URZ, 0x10, UR42 ;  /* 0x000000103f097899 */ /* 0x000fe4000801162a */
[----:B------:R-:W-:Y:S02]  /*dbf0*/  ULOP3.LUT UR42, UR42, 0xffff, URZ, 0xc0, !UPT ;  /* 0x0000ffff2a2a7892 */ /* 0x000fe4000f8ec03f */
[----:B------:R-:W-:Y:S01]  /*dc00*/  PLOP3.LUT P0, PT, PT, PT, UP1, 0x80, 0x0 ;  /* 0x000000000000781c */ /* 0x000fe20003f0f018 */
[----:B------:R-:W-:Y:S01]  /*dc10*/  UISETP.NE.AND UP0, UPT, UR9, URZ, UPT ;  /* 0x0000003f0900728c */ /* 0x000fe2000bf05270 */
[----:B------:R-:W-:-:S10]  /*dc20*/  UMOV UR37, URZ ;  /* 0x0000003f00257c82 */ /* 0x000fd40008000000 */
[----:B------:R-:W-:Y:S01]  /*dc30*/  @!UP0 ULDC UR9, c[0x0][0x9f0] ;  /* 0x00027c0000098ab9 */ /* 0x000fe20000000800 */
[----:B0-----:R-:W-:Y:S05]  /*dc40*/  @!P0 BRA `(.L_x_2588) ;  /* 0x0000000000788947 */ /* 0x001fea0003800000 */
[----:B------:R-:W-:Y:S01]  /*dc50*/  IABS R0, UR9 ;  /* 0x0000000900007c13 */ /* 0x000fe20008000000 */
[----:B------:R-:W-:Y:S02]  /*dc60*/  UIADD3 UR6, UR9, -0x1, UR11 ;  /* 0xffffffff09067890 */ /* 0x000fe4000fffe00b */
[----:B------:R-:W-:Y:S01]  /*dc70*/  IABS R4, UR9 ;  /* 0x0000000900047c13 */ /* 0x000fe20008000000 */
[----:B------:R-:W-:Y:S01]  /*dc80*/  UMOV UR4, URZ ;  /* 0x0000003f00047c82 */ /* 0x000fe20008000000 */
        /* <DEDUP_REMOVED lines=26> */
.L_x_2588:
[----:B------:R-:W-:Y:S02]  /*de30*/  UIMAD UR48, UR42, UR37, URZ ;  /* 0x000000252a3072a4 */ /* 0x000fe4000f8e023f */
[----:B------:R-:W-:Y:S02]  /*de40*/  IMAD.U32 R3, RZ, RZ, UR37 ;  /* 0x00000025ff037e24 */ /* 0x000fe4000f8e00ff */
        /* <DEDUP_REMOVED lines=32> */
.L_x_2589:
        /* <DEDUP_REMOVED lines=20> */
.L_x_2590:
        /* <DEDUP_REMOVED lines=20> */
.L_x_2591:
        /* <DEDUP_REMOVED lines=18> */
.L_x_2592:
        /* <DEDUP_REMOVED lines=14> */
.L_x_2643:
[----:B------:R-:W-:Y:S01]  /*e4d0*/  UMOV UR4, 0xa0 ;  /* 0x000000a000047882 */ /* 0x000fe20000000000 */
[C---:B------:R-:W-:Y:S01]  /*e4e0*/  LOP3.LUT R26, R25.reuse, R29, RZ, 0xfc, !PT ;  /* 0x0000001d191a7212 */ /* 0x040fe200078efcff */
        /* <DEDUP_REMOVED lines=85> */
.L_x_2594:
[----:B------:R-:W-:-:S05]  /*ea40*/  IMAD.MOV.U32 R30, RZ, RZ, 0x1 ;  /* 0x00000001ff1e7424 */ /* 0x000fca00078e00ff */
[----:B------:R-:W-:-:S04]  /*ea50*/  SHF.L.U32 R30, R30, 0x1f, RZ ;  /* 0x0000001f1e1e7819 */ /* 0x000fc800000006ff */
[----:B------:R-:W0:Y:S02]  /*ea60*/  SYNCS.PHASECHK.TRANS64.TRYWAIT P0, [UR44+0x22880], R30 ;  /* 0x0228801eff0075a7 */ /* 0x000e24000800016c */
[----:B0-----:R-:W-:Y:S05]  /*ea70*/  @!P0 BRA `(.L_x_2595) ;  /* 0x0000004000148947 */ /* 0x001fea0003800000 */
.L_x_2644:
        /* <DEDUP_REMOVED lines=32> */
[----:B------:R-:W-:Y:S01]  /*ec80*/  UIMAD UR4, UR40, UR5, UR4 ;  /* 0x00000005280472a4 */ /* 0x000fe2000f8e0204 */
[----:B------:R-:W-:Y:S01]  /*ec90*/  LOP3.LUT R14, R29, 0x380, R14, 0xf8, !PT ;  /* 0x000003801d0e7812 */ /* 0x000fe200078ef80e */
[----:B------:R-:W-:Y:S01]  /*eca0*/  IMAD.WIDE.U32 R2, R7, UR40, R2 ;  /* 0x0000002807027c25 */ /* 0x000fe2000f8e0002 */
[----:B------:R-:W-:-:S03]  /*ecb0*/  IADD3 R16, P0, R4, UR6, RZ ;  /* 0x0000000604107c10 */ /* 0x000fc6000ff1e0ff */
[----:B------:R-:W-:Y:S02]  /*ecc0*/  IMAD.U32 R7, RZ, RZ, UR7 ;  /* 0x00000007ff077e24 */ /* 0x000fe4000f8e00ff */
[----:B------:R-:W-:-:S03]  /*ecd0*/  IMAD.SHL.U32 R34, R22, 0x10, RZ ;  /* 0x0000001016227824 */ /* 0x000fc600078e00ff */
[----:B------:R-:W-:Y:S02]  /*ece0*/  IADD3.X R17, R7, UR4, R5, P0, !PT ;  /* 0x0000000407117c10 */ /* 0x000fe400087fe405 */
[----:B------:R-:W-:Y:S01]  /*ecf0*/  IADD3 R4, P0, R2, UR6, RZ ;  /* 0x0000000602047c10 */ /* 0x000fe2000ff1e0ff */
[----:B------:R-:W-:-:S03]  /*ed00*/  IMAD.MOV.U32 R2, RZ, RZ, -0xa0 ;  /* 0xffffff60ff027424 */ /* 0x000fc600078e00ff */
[----:B------:R-:W-:Y:S01]  /*ed10*/  IADD3.X R7, R7, UR4, R3, P0, !PT ;  /* 0x0000000407077c10 */ /* 0x000fe200087fe403 */
[----:B------:R-:W-:Y:S01]  /*ed20*/  IMAD R2, R11, R2, UR38 ;  /* 0x000000260b027e24 */ /* 0x000fe2000f8e0202 */
[----:B------:R-:W-:Y:S01]  /*ed30*/  UMOV UR4, 0xffffffff ;  /* 0xffffffff00047882 */ /* 0x000fe20000000000 */
[----:B------:R-:W-:Y:S02]  /*ed40*/  IMAD.SHL.U32 R3, R12, 0x10, RZ ;  /* 0x000000100c037824 */ /* 0x000fe400078e00ff */
[----:B------:R-:W-:-:S03]  /*ed50*/  IMAD.IADD R5, R2, 0x1, -R25 ;  /* 0x0000000102057824 */ /* 0x000fc600078e0a19 */
[----:B------:R-:W-:Y:S02]  /*ed60*/  LOP3.LUT R3, R14, 0x70, R3, 0x78, !PT ;  /* 0x000000700e037812 */ /* 0x000fe400078e7803 */
[----:B------:R-:W-:Y:S02]  /*ed70*/  ISETP.GE.AND P0, PT, R5, 0x1, PT ;  /* 0x000000010500780c */ /* 0x000fe40003f06270 */
[----:B------:R-:W-:-:S11]  /*ed80*/  LOP3.LUT R34, R3, 0x400, R34, 0xf8, !PT ;  /* 0x0000040003227812 */ /* 0x000fd600078ef822 */
        /* <DEDUP_REMOVED lines=76> */
.L_x_2666:
        /* <DEDUP_REMOVED lines=16> */
.L_x_2597:
[----:B------:R-:W-:Y:S01]  /*f350*/  SYNCS.ARRIVE.TRANS64.A1T0 RZ, [UR44+0x22870], RZ ;  /* 0x022870ffffff79a7 */ /* 0x000fe2000810002c */
[----:B------:R-:W-:Y:S05]  /*f360*/  @!P6 BRA `(.L_x_2598) ;  /* 0x000000000004e947 */ /* 0x000fea0003800000 */
[----:B------:R-:W-:Y:S01]  /*f370*/  BPT.TRAP 0x1 ;  /* 0x000000040000795c */ /* 0x000fe20000300000 */
.L_x_2598:
[----:B------:R-:W0:Y:S02]  /*f380*/  SYNCS.PHASECHK.TRANS64.TRYWAIT P2, [UR44+0x22840], R30 ;  /* 0x0228401eff0075a7 */ /* 0x000e24000804016c */
[----:B0-----:R-:W-:Y:S05]  /*f390*/  @!P2 BRA `(.L_x_2599) ;  /* 0x000000440008a947 */ /* 0x001fea0003800000 */
.L_x_2667:
        /* <DEDUP_REMOVED lines=110> */
.L_x_2689:
        /* <DEDUP_REMOVED lines=17> */
.L_x_2601:
        /* <DEDUP_REMOVED lines=30> */
.L_x_2602:
        /* <DEDUP_REMOVED lines=9> */
[----:B------:R-:W-:Y:S02]  /*fe00*/  IMAD.U32 R3, RZ, RZ, UR45 ;  /* 0x0000002dff037e24 */ /* 0x000fe4000f8e00ff */
[----:B------:R-:W-:-:S02]  /*fe10*/  IMAD.MOV.U32 R2, RZ, RZ, R4 ;  /* 0x000000ffff027224 */ /* 0x000fc400078e0004 */
[----:B------:R-:W-:Y:S02]  /*fe20*/  IMAD R26, R7, 0x80, R26 ;  /* 0x00000080071a7824 */ /* 0x000fe400078e021a */
        /* <DEDUP_REMOVED lines=15> */
[----:B------:R-:W-:-:S04]  /*ff20*/  IMAD.WIDE.U32 R2, R7, UR4, R2 ;  /* 0x0000000407027c25 */ /* 0x000fc8000f8e0002 */
[----:B------:R-:W-:Y:S01]  /*ff30*/  IMAD R7, R7, UR5, R0 ;  /* 0x0000000507077c24 */ /* 0x000fe2000f8e0200 */
[----:B------:R-:W-:Y:S01]  /*ff40*/  SHF.R.S32.HI R0, RZ, 0x1f, R9 ;  /* 0x0000001fff007819 */ /* 0x000fe20000011409 */
[----:B------:R-:W-:Y:S02]  /*ff50*/  ULDC.64 UR4, c[0x0][0x2c8] ;  /* 0x0000b20000047ab9 */ /* 0x000fe40000000a00 */
        /* <DEDUP_REMOVED lines=10> */
[----:B------:R-:W-:Y:S01]  /*10000*/  IMAD.U32 R6, RZ, RZ, UR46 ;  /* 0x0000002eff067e24 */ /* 0x000fe2000f8e00ff */
[----:B------:R-:W-:Y:S02]  /*10010*/  ULDC UR4, c[0x0][0x288] ;  /* 0x0000a20000047ab9 */ /* 0x000fe40000000800 */
[----:B------:R-:W1:Y:S01]  /*10020*/  SHFL.IDX PT, R2, R4, RZ, 0x181f ;  /* 0x00181fff04027589 */ /* 0x000e6200000e0000 */
[----:B------:R-:W-:Y:S02]  /*10030*/  IMAD R5, R5, UR4, RZ ;  /* 0x0000000405057c24 */ /* 0x000fe4000f8e02ff */
[----:B------:R-:W-:Y:S01]  /*10040*/  IMAD R6, R6, 0x80, R25 ;  /* 0x0000008006067824 */ /* 0x000fe200078e0219 */
[----:B------:R-:W2:Y:S03]  /*10050*/  SHFL.IDX PT, R8, R0, 0x1, 0x181f ;  /* 0x00381f0000087f89 */ /* 0x000ea600000e0000 */
[C---:B------:R-:W-:Y:S01]  /*10060*/  VIADD R10, R6.reuse, 0x10 ;  /* 0x00000010060a7836 */ /* 0x040fe20000000000 */
[C---:B------:R-:W-:Y:S01]  /*10070*/  ISETP.GE.AND P1, PT, R6.reuse, R5, PT ;  /* 0x000000050600720c */ /* 0x040fe20003f26270 */
[----:B------:R-:W3:Y:S01]  /*10080*/  SHFL.IDX PT, R7, R4, 0x1, 0x181f ;  /* 0x00381f0004077f89 */ /* 0x000ee200000e0000 */
[----:B------:R-:W-:-:S11]  /*10090*/  VIADD R12, R6, 0x20 ;  /* 0x00000020060c7836 */ /* 0x000fd60000000000 */
        /* <DEDUP_REMOVED lines=49> */
.L_x_2706:
        /* <DEDUP_REMOVED lines=17> */
.L_x_2707:
[----:B------:R-:W-:Y:S01]  /*104c0*/  UIADD3 UR4, UR49, -0x2, URZ ;  /* 0xfffffffe31047890 */ /* 0x000fe2000fffe03f */
[----:B------:R-:W-:-:S03]  /*104d0*/  IMAD.MOV.U32 R30, RZ, RZ, 0x1 ;  /* 0x00000001ff1e7424 */ /* 0x000fc600078e00ff */
[----:B------:R-:W-:-:S06]  /*104e0*/  UISETP.GE.AND UP0, UPT, UR4, UR48, UPT ;  /* 0x000000300400728c */ /* 0x000fcc000bf06270 */
[----:B------:R-:W-:-:S13]  /*104f0*/  PLOP3.LUT P0, PT, PT, PT, UP0, 0x80, 0x0 ;  /* 0x000000000000781c */ /* 0x000fda0003f0f008 */
[----:B------:R-:W-:Y:S05]  /*10500*/  @!P0 BRA `(.L_x_2605) ;  /* 0x00000018000c8947 */ /* 0x000fea0003800000 */
[----:B------:R-:W-:Y:S01]  /*10510*/  UIADD3 UR4, UR42, 0x1, URZ ;  /* 0x000000012a047890 */ /* 0x000fe2000fffe03f */
[----:B------:R-:W-:Y:S01]  /*10520*/  IADD3 R18, R29, R18, R25 ;  /* 0x000000121d127210 */ /* 0x000fe20007ffe019 */
[----:B------:R-:W-:Y:S01]  /*10530*/  ULOP3.LUT UR5, URZ, UR43, URZ, 0x33, !UPT ;  /* 0x0000002b3f057292 */ /* 0x000fe2000f8e333f */
[----:B0-----:R-:W-:Y:S01]  /*10540*/  LOP3.LUT R0, RZ, UR41, RZ, 0x33, !PT ;  /* 0x00000029ff007c12 */ /* 0x001fe2000f8e33ff */
[----:B------:R-:W-:Y:S01]  /*10550*/  UIMAD UR4, UR4, UR37, URZ ;  /* 0x00000025040472a4 */ /* 0x000fe2000f8e023f */
[----:B------:R-:W-:Y:S02]  /*10560*/  IMAD.MOV.U32 R21, RZ, RZ, 0x1 ;  /* 0x00000001ff157424 */ /* 0x000fe400078e00ff */
[----:B------:R-:W-:Y:S02]  /*10570*/  VIADD R18, R18, 0xfffffe20 ;  /* 0xfffffe2012127836 */ /* 0x000fe40000000000 */
[----:B------:R-:W-:Y:S01]  /*10580*/  IMAD.MOV.U32 R20, RZ, RZ, RZ ;  /* 0x000000ffff147224 */ /* 0x000fe200078e00ff */
[----:B------:R-:W-:-:S04]  /*10590*/  LOP3.LUT R3, RZ, UR4, RZ, 0x33, !PT ;  /* 0x00000004ff037c12 */ /* 0x000fc8000f8e33ff */
[----:B------:R-:W-:-:S04]  /*105a0*/  VIMNMX3 R3, R0, UR5, R3, !PT ;  /* 0x0000000500037c0f */ /* 0x000fc8000f800103 */
[C---:B------:R-:W-:Y:S01]  /*105b0*/  IADD3 R32, -R3.reuse, -0x2, RZ ;  /* 0xfffffffe03207810 */ /* 0x040fe20007ffe1ff */
[----:B------:R-:W-:-:S07]  /*105c0*/  IMAD R0, R3, -0xa0, R18 ;  /* 0xffffff6003007824 */ /* 0x000fce00078e0212 */
.L_x_2620:
        /* <DEDUP_REMOVED lines=49> */
.L_x_2606:
[----:B------:R-:W-:Y:S02]  /*108e0*/  LEA R3, R2, UR44, 0x3 ;  /* 0x0000002c02037c11 */ /* 0x000fe4000f8e18ff */
[----:B------:R-:W-:-:S04]  /*108f0*/  SHF.L.U32 R25, R30, 0x1f, RZ ;  /* 0x0000001f1e197819 */ /* 0x000fc800000006ff */
[----:B------:R-:W0:Y:S02]  /*10900*/  SYNCS.PHASECHK.TRANS64.TRYWAIT P1, [R3+URZ+0x22880], R25 ;  /* 0x02288019030075a7 */ /* 0x000e24000802017f */
[----:B0-----:R-:W-:Y:S05]  /*10910*/  @!P1 BRA `(.L_x_2607) ;  /* 0x00000044002c9947 */ /* 0x001fea0003800000 */
.L_x_2708:
        /* <DEDUP_REMOVED lines=91> */
.L_x_2730:
        /* <DEDUP_REMOVED lines=16> */
.L_x_2609:
[----:B------:R1:W-:Y:S01]  /*10fd0*/  SYNCS.ARRIVE.TRANS64.A1T0 RZ, [R3+URZ+0x22870], RZ ;  /* 0x022870ff03ff79a7 */ /* 0x0003e2000810003f */
[----:B------:R-:W-:Y:S05]  /*10fe0*/  @!P2 BRA `(.L_x_2610) ;  /* 0x000000000004a947 */ /* 0x000fea0003800000 */
[----:B------:R-:W-:Y:S01]  /*10ff0*/  BPT.TRAP 0x1 ;  /* 0x000000040000795c */ /* 0x000fe20000300000 */
.L_x_2610:
[----:B------:R-:W2:Y:S02]  /*11000*/  SYNCS.PHASECHK.TRANS64.TRYWAIT P1, [R3+URZ+0x22840], R25 ;  /* 0x02284019030075a7 */ /* 0x000ea4000802017f */
[----:B--2---:R-:W-:Y:S05]  /*11010*/  @!P1 BRA `(.L_x_2611) ;  /* 0x0000004800389947 */ /* 0x004fea0003800000 */
.L_x_2731:
        /* <DEDUP_REMOVED lines=84> */
.L_x_2753:
        /* <DEDUP_REMOVED lines=16> */
.L_x_2613:
[----:B------:R-:W-:Y:S01]  /*11660*/  IMAD.U32 R4, RZ, RZ, UR36 ;  /* 0x00000024ff047e24 */ /* 0x000fe2000f8e00ff */
[----:B------:R0:W-:Y:S04]  /*11670*/  SYNCS.ARRIVE.TRANS64.A1T0 RZ, [R3+URZ+0x22830], RZ ;  /* 0x022830ff03ff79a7 */ /* 0x0001e8000810003f */
[----:B------:R-:W-:-:S04]  /*11680*/  LOP3.LUT R4, R4, 0x1, RZ, 0xfc, !PT ;  /* 0x0000000104047812 */ /* 0x000fc800078efcff */
[----:B------:R-:W-:-:S13]  /*11690*/  ISETP.NE.AND P1, PT, R4, 0x3, PT ;  /* 0x000000030400780c */ /* 0x000fda0003f25270 */
[----:B0-----:R-:W-:Y:S05]  /*116a0*/  @!P1 BRA `(.L_x_2614) ;  /* 0x0000000000049947 */ /* 0x001fea0003800000 */
[----:B------:R-:W-:Y:S01]  /*116b0*/  BPT.TRAP 0x1 ;  /* 0x000000040000795c */ /* 0x000fe20000300000 */
.L_x_2614:
[----:B-12---:R-:W-:Y:S02]  /*116c0*/  LOP3.LUT R3, R21, 0x1, RZ, 0x3c, !PT ;  /* 0x0000000115037812 */ /* 0x006fe400078e3cff */
[----:B------:R-:W-:Y:S02]  /*116d0*/  LEA R6, R20, UR44, 0x3 ;  /* 0x0000002c14067c11 */ /* 0x000fe4000f8e18ff */
[----:B------:R-:W-:-:S04]  /*116e0*/  SHF.L.U32 R3, R3, 0x1f, RZ ;  /* 0x0000001f03037819 */ /* 0x000fc800000006ff */
[----:B------:R-:W0:Y:S02]  /*116f0*/  SYNCS.PHASECHK.TRANS64.TRYWAIT P2, [R6+URZ+0x22870], R3 ;  /* 0x02287003060075a7 */ /* 0x000e24000804017f */
[----:B0-----:R-:W-:Y:S05]  /*11700*/  @!P2 BRA `(.L_x_2615) ;  /* 0x0000004c0034a947 */ /* 0x001fea0003800000 */
.L_x_2754:
[----:B------:R-:W-:-:S06]  /*11710*/  ULOP3.LUT UR4, UR36, 0x2, URZ, 0xfc, !UPT ;  /* 0x0000000224047892 */ /* 0x000fcc000f8efc3f */
[----:B------:R-:W-:-:S05]  /*11720*/  IMAD.U32 R4, RZ, RZ, UR4 ;  /* 0x00000004ff047e24 */ /* 0x000fca000f8e00ff */
[----:B------:R-:W-:-:S13]  /*11730*/  ISETP.NE.AND P2, PT, R4, 0x3, PT ;  /* 0x000000030400780c */ /* 0x000fda0003f45270 */
[----:B------:R-:W-:Y:S05]  /*11740*/  @!P2 BRA `(.L_x_2616) ;  /* 0x000000000004a947 */ /* 0x000fea0003800000 */
[----:B------:R-:W-:Y:S01]  /*11750*/  BPT.TRAP 0x1 ;  /* 0x000000040000795c */ /* 0x000fe20000300000 */
.L_x_2616:
[----:B------:R-:W-:Y:S01]  /*11760*/  SHF.L.U32 R5, R21, 0x1f, RZ ;  /* 0x0000001f15057819 */ /* 0x000fe200000006ff */
[----:B0-----:R-:W-:-:S03]  /*11770*/  IMAD R3, R20, 0x5000, RZ ;  /* 0x0000500014037824 */ /* 0x001fc600078e02ff */
[----:B------:R-:W0:Y:S02]  /*11780*/  SYNCS.PHASECHK.TRANS64.TRYWAIT P2, [R6+URZ+0x22860], R5 ;  /* 0x02286005060075a7 */ /* 0x000e24000804017f */
[----:B------:R-:W-:Y:S01]  /*11790*/  LOP3.LUT R4, R3, R37, RZ, 0xfc, !PT ;  /* 0x0000002503047212 */ /* 0x000fe200078efcff */
[----:B0-----:R-:W-:Y:S06]  /*117a0*/  @!P2 BRA `(.L_x_2617) ;  /* 0x0000004c0020a947 */ /* 0x001fec0003800000 */
.L_x_2755:
        /* <DEDUP_REMOVED lines=76> */
.L_x_2618:
[----:B-1----:R1:W-:Y:S01]  /*11c70*/  SYNCS.ARRIVE.TRANS64.A1T0 RZ, [R6+URZ+0x22850], RZ ;  /* 0x022850ff06ff79a7 */ /* 0x0023e2000810003f */
[----:B------:R-:W-:Y:S06]  /*11c80*/  BAR.SYNC.DEFER_BLOCKING 0x2, 0x80 ;  /* 0x0082000000007b1d */ /* 0x000fec0000010000 */
[----:B------:R-:W-:Y:S05]  /*11c90*/  @!P1 BRA `(.L_x_2619) ;  /* 0x0000000000049947 */ /* 0x000fea0003800000 */
[----:B------:R-:W-:Y:S01]  /*11ca0*/  BPT.TRAP 0x1 ;  /* 0x000000040000795c */ /* 0x000fe20000300000 */
.L_x_2619:
        /* <DEDUP_REMOVED lines=9> */
.L_x_2605:
[----:B------:R-:W-:-:S07]  /*11d40*/  IMAD.MOV.U32 R2, RZ, RZ, RZ ;  /* 0x000000ffff027224 */ /* 0x000fce00078e00ff */
.L_x_2621:
[----:B------:R-:W-:-:S06]  /*11d50*/  ULOP3.LUT UR4, UR36, 0x1, URZ, 0xfc, !UPT ;  /* 0x0000000124047892 */ /* 0x000fcc000f8efc3f */
[----:B0-----:R-:W-:-:S05]  /*11d60*/  IMAD.U32 R0, RZ, RZ, UR4 ;  /* 0x00000004ff007e24 */ /* 0x001fca000f8e00ff */
[----:B------:R-:W-:-:S13]  /*11d70*/  ISETP.NE.AND P1, PT, R0, 0x3, PT ;  /* 0x000000030000780c */ /* 0x000fda0003f25270 */
[----:B------:R-:W-:Y:S05]  /*11d80*/  @!P1 BRA `(.L_x_2622) ;  /* 0x0000000000049947 */ /* 0x000fea0003800000 */
[----:B------:R-:W-:Y:S01]  /*11d90*/  BPT.TRAP 0x1 ;  /* 0x000000040000795c */ /* 0x000fe20000300000 */
.L_x_2622:
[----:B------:R-:W-:Y:S01]  /*11da0*/  LOP3.LUT R0, R30, 0x1, RZ, 0x3c, !PT ;  /* 0x000000011e007812 */ /* 0x000fe200078e3cff */
[----:B------:R-:W-:Y:S01]  /*11db0*/  BSSY B0, `(.L_x_2623) ;  /* 0x0000005000007945 */ /* 0x000fe20003800000 */
[----:B------:R-:W-:Y:S02]  /*11dc0*/  LEA R3, R2, UR44, 0x3 ;  /* 0x0000002c02037c11 */ /* 0x000fe4000f8e18ff */
[----:B------:R-:W-:-:S04]  /*11dd0*/  SHF.L.U32 R0, R0, 0x1f, RZ ;  /* 0x0000001f00007819 */ /* 0x000fc800000006ff */
[----:B------:R-:W0:Y:S02]  /*11de0*/  SYNCS.PHASECHK.TRANS64.TRYWAIT P0, [R3+URZ+0x22870], R0 ;  /* 0x02287000030075a7 */ /* 0x000e24000800017f */
[----:B0-----:R-:W-:Y:S05]  /*11df0*/  @!P0 BRA `(.L_x_2624) ;  /* 0x0000004400a08947 */ /* 0x001fea0003800000 */
.L_x_2756:
[----:B------:R-:W-:Y:S05]  /*11e00*/  BSYNC B0 ;  /* 0x0000000000007941 */ /* 0x000fea0003800000 */
.L_x_2623:
[----:B------:R-:W-:-:S06]  /*11e10*/  ULOP3.LUT UR4, UR36, 0x2, URZ, 0xfc, !UPT ;  /* 0x0000000224047892 */ /* 0x000fcc000f8efc3f */
[----:B------:R-:W-:-:S05]  /*11e20*/  IMAD.U32 R4, RZ, RZ, UR4 ;  /* 0x00000004ff047e24 */ /* 0x000fca000f8e00ff */
[----:B------:R-:W-:-:S13]  /*11e30*/  ISETP.NE.AND P0, PT, R4, 0x3, PT ;  /* 0x000000030400780c */ /* 0x000fda0003f05270 */
[----:B------:R-:W-:Y:S05]  /*11e40*/  @!P0 BRA `(.L_x_2625) ;  /* 0x0000000000048947 */ /* 0x000fea0003800000 */
[----:B------:R-:W-:Y:S01]  /*11e50*/  BPT.TRAP 0x1 ;  /* 0x000000040000795c */ /* 0x000fe20000300000 */
.L_x_2625:
        /* <DEDUP_REMOVED lines=8> */
.L_x_2757:
        /* <DEDUP_REMOVED lines=73> */
.L_x_2627:
[----:B-1----:R1:W-:Y:S01]  /*12370*/  SYNCS.ARRIVE.TRANS64.A1T0 RZ, [R3+URZ+0x22850], RZ ;  /* 0x022850ff03ff79a7 */ /* 0x0023e2000810003f */
[----:B------:R-:W-:Y:S06]  /*12380*/  BAR.SYNC.DEFER_BLOCKING 0x2, 0x80 ;  /* 0x0082000000007b1d */ /* 0x000fec0000010000 */
[----:B------:R-:W-:Y:S05]  /*12390*/  @!P1 BRA `(.L_x_2628) ;  /* 0x0000000000049947 */ /* 0x000fea0003800000 */
[----:B------:R-:W-:Y:S01]  /*123a0*/  BPT.TRAP 0x1 ;  /* 0x000000040000795c */ /* 0x000fe20000300000 */
.L_x_2628:
        /* <DEDUP_REMOVED lines=10> */
.L_x_2587:
[----:B0-----:R-:W0:Y:S01]  /*12450*/  S2R R4, SR_CgaCtaId ;  /* 0x0000000000047919 */ /* 0x001e220000008800 */
[----:B------:R-:W-:Y:S02]  /*12460*/  MOV R3, 0x400 ;  /* 0x0000040000037802 */ /* 0x000fe40000000f00 */
[----:B------:R-:W-:Y:S02]  /*12470*/  SHF.L.U32 R2, R2, 0x1f, RZ ;  /* 0x0000001f02027819 */ /* 0x000fe400000006ff */
[----:B0-----:R-:W-:-:S04]  /*12480*/  LEA R7, R4, R3, 0x18 ;  /* 0x0000000304077211 */ /* 0x001fc800078ec0ff */
[----:B------:R-:W0:Y:S02]  /*12490*/  SYNCS.PHASECHK.TRANS64.TRYWAIT P0, [R7+URZ+0x22820], R2 ;  /* 0x02282002070075a7 */ /* 0x000e24000800017f */
[----:B0-----:R-:W-:Y:S05]  /*124a0*/  @!P0 BRA `(.L_x_2629) ;  /* 0x00000040001c8947 */ /* 0x001fea0003800000 */
.L_x_2758:
        /* <DEDUP_REMOVED lines=13> */
.L_x_2630:
[----:B------:R-:W-:Y:S01]  /*12580*/  IMAD R5, R0, 0x8, R7 ;  /* 0x0000000800057824 */ /* 0x000fe200078e0207 */
[----:B------:R-:W-:Y:S01]  /*12590*/  SHF.L.U32 R2, R30, 0x1f, RZ ;  /* 0x0000001f1e027819 */ /* 0x000fe200000006ff */
[----:B------:R-:W-:-:S03]  /*125a0*/  VIADD R0, R0, 0x1 ;  /* 0x0000000100007836 */ /* 0x000fc60000000000 */
[----:B------:R-:W0:Y:S02]  /*125b0*/  SYNCS.PHASECHK.TRANS64.TRYWAIT P1, [R5+URZ+0x22840], R2 ;  /* 0x02284002050075a7 */ /* 0x000e24000802017f */
[----:B------:R-:W-:-:S04]  /*125c0*/  ISETP.NE.AND P2, PT, R0, 0x2, PT ;  /* 0x000000020000780c */ /* 0x000fc80003f45270 */
[----:B------:R-:W-:Y:S01]  /*125d0*/  SEL R3, RZ, 0x1, P2 ;  /* 0x00000001ff037807 */ /* 0x000fe20001000000 */
[----:B0-----:R-:W-:Y:S08]  /*125e0*/  @!P1 BRA `(.L_x_2631) ;  /* 0x0000003c00e09947 */ /* 0x001ff00003800000 */
.L_x_2759:
[----:B------:R-:W-:Y:S02]  /*125f0*/  SEL R0, R0, RZ, P2 ;  /* 0x000000ff00007207 */ /* 0x000fe40001000000 */
[----:B------:R-:W-:Y:S01]  /*12600*/  LOP3.LUT R3, R30, R3, RZ, 0x3c, !PT ;  /* 0x000000031e037212 */ /* 0x000fe200078e3cff */
[----:B------:R-:W-:Y:S06]  /*12610*/  @!P0 BRA `(.L_x_2632) ;  /* 0x0000000000048947 */ /* 0x000fec0003800000 */
[----:B------:R-:W-:Y:S01]  /*12620*/  BPT.TRAP 0x1 ;  /* 0x000000040000795c */ /* 0x000fe20000300000 */
.L_x_2632:
[----:B------:R-:W-:Y:S01]  /*12630*/  IMAD R7, R0, 0x8, R7 ;  /* 0x0000000800077824 */ /* 0x000fe200078e0207 */
[----:B------:R-:W-:-:S04]  /*12640*/  SHF.L.U32 R0, R3, 0x1f, RZ ;  /* 0x0000001f03007819 */ /* 0x000fc800000006ff */
[----:B------:R-:W1:Y:S02]  /*12650*/  SYNCS.PHASECHK.TRANS64.TRYWAIT P1, [R7+URZ+0x22840], R0 ;  /* 0x02284000070075a7 */ /* 0x000e64000802017f */
[----:B-1----:R-:W-:Y:S05]  /*12660*/  @!P1 BRA `(.L_x_2633) ;  /* 0x0000003c00d49947 */ /* 0x002fea0003800000 */
.L_x_2760:
[----:B------:R-:W-:Y:S05]  /*12670*/  @!P0 BRA `(.L_x_2634) ;  /* 0x0000000000048947 */ /* 0x000fea0003800000 */
[----:B------:R-:W-:Y:S01]  /*12680*/  BPT.TRAP 0x1 ;  /* 0x000000040000795c */ /* 0x000fe20000300000 */
.L_x_2634:
[----:B------:R-:W2:Y:S02]  /*12690*/  SYNCS.PHASECHK.TRANS64.TRYWAIT P1, [R5+URZ+0x22860], R2 ;  /* 0x02286002050075a7 */ /* 0x000ea4000802017f */
[----:B--2---:R-:W-:Y:S05]  /*126a0*/  @!P1 BRA `(.L_x_2635) ;  /* 0x0000003c00d89947 */ /* 0x004fea0003800000 */
.L_x_2761:
[----:B------:R-:W-:Y:S05]  /*126b0*/  @!P0 BRA `(.L_x_2636) ;  /* 0x0000000000048947 */ /* 0x000fea0003800000 */
[----:B------:R-:W-:Y:S01]  /*126c0*/  BPT.TRAP 0x1 ;  /* 0x000000040000795c */ /* 0x000fe20000300000 */
.L_x_2636:
[----:B------:R-:W3:Y:S02]  /*126d0*/  SYNCS.PHASECHK.TRANS64.TRYWAIT P1, [R7+URZ+0x22860], R0 ;  /* 0x02286000070075a7 */ /* 0x000ee4000802017f */
[----:B---3--:R-:W-:Y:S05]  /*126e0*/  @!P1 BRA `(.L_x_2637) ;  /* 0x0000003c00dc9947 */ /* 0x008fea0003800000 */
.L_x_2762:
[----:B------:R-:W-:Y:S05]  /*126f0*/  @!P0 BRA `(.L_x_2638) ;  /* 0x0000000000048947 */ /* 0x000fea0003800000 */
[----:B------:R-:W-:Y:S01]  /*12700*/  BPT.TRAP 0x1 ;  /* 0x000000040000795c */ /* 0x000fe20000300000 */
.L_x_2638:
[----:B------:R-:W4:Y:S02]  /*12710*/  SYNCS.PHASECHK.TRANS64.TRYWAIT P1, [R5+URZ+0x22880], R2 ;  /* 0x02288002050075a7 */ /* 0x000f24000802017f */
[----:B----4-:R-:W-:Y:S05]  /*12720*/  @!P1 BRA `(.L_x_2639) ;  /* 0x0000003c00e09947 */ /* 0x010fea0003800000 */
.L_x_2763:
[----:B------:R-:W-:Y:S05]  /*12730*/  @!P0 BRA `(.L_x_2640) ;  /* 0x0000000000048947 */ /* 0x000fea0003800000 */
[----:B------:R-:W-:Y:S01]  /*12740*/  BPT.TRAP 0x1 ;  /* 0x000000040000795c */ /* 0x000fe20000300000 */
.L_x_2640:
[----:B------:R0:W0:Y:S02]  /*12750*/  SYNCS.PHASECHK.TRANS64.TRYWAIT P0, [R7+URZ+0x22880], R0 ;  /* 0x02288000070075a7 */ /* 0x000024000800017f */
[----:B0-----:R-:W-:Y:S05]  /*12760*/  @!P0 NANOSLEEP.SYNCS 0x989680 ;  /* 0x009896800000895d */ /* 0x001fea0003900000 */
[----:B------:R-:W0:Y:S02]  /*12770*/  @!P0 SYNCS.PHASECHK.TRANS64 P0, [R7+URZ+0x22880], R0 ;  /* 0x02288000070085a7 */ /* 0x000e24000800007f */
[----:B0-----:R-:W-:Y:S05]  /*12780*/  @!P0 BRA `(.L_x_2640) ;  /* 0xfffffffc00f08947 */ /* 0x001fea000383ffff */
.L_x_2543:
[----:B------:R-:W-:Y:S05]  /*12790*/  BSYNC B6 ;  /* 0x0000000000067941 */ /* 0x000fea0003800000 */
.L_x_2540:
[----:B------:R-:W-:Y:S05]  /*127a0*/  EXIT ;  /* 0x000000000000794d */ /* 0x000fea0003800000 */
.L_x_2547:
[----:B0-----:R-:W-:-:S04]  /*127b0*/  IMAD.U32 R3, RZ, RZ, UR41 ;  /* 0x00000029ff037e24 */ /* 0x001fc8000f8e00ff */
[----:B------:R0:W1:Y:S03]  /*127c0*/  SYNCS.PHASECHK.TRANS64.TRYWAIT P0, [R3+URZ+0x22800], R0 ;  /* 0x02280000030075a7 */ /* 0x000066000800017f */
[----:B-1----:R-:W-:Y:S05]  /*127d0*/  @!P0 NANOSLEEP.SYNCS 0x989680 ;  /* 0x009896800000895d */ /* 0x002fea0003900000 */
[----:B------:R-:W1:Y:S02]  /*127e0*/  @!P0 SYNCS.PHASECHK.TRANS64 P0, [R3+URZ+0x22800], R0 ;  /* 0x02280000030085a7 */ /* 0x000e64000800007f */
[----:B-1----:R-:W-:Y:S05]  /*127f0*/  @!P0 BRA `(.L_x_2547) ;  /* 0xfffffffc00ec8947 */ /* 0x002fea000383ffff */
[----:B------:R-:W-:Y:S05]  /*12800*/  BRA `(.L_x_2641) ;  /* 0xfffffeec009c7947 */ /* 0x000fea000383ffff */
.L_x_2551:
[----:B--2---:R-:W-:-:S04]  /*12810*/  IMAD.U32 R5, RZ, RZ, UR41 ;  /* 0x00000029ff057e24 */ /* 0x004fc8000f8e00ff */
[----:B------:R2:W3:Y:S03]  /*12820*/  SYNCS.PHASECHK.TRANS64.TRYWAIT P1, [R5+URZ+0x22830], R0 ;  /* 0x02283000050075a7 */ /* 0x0004e6000802017f */
[----:B---3--:R-:W-:Y:S05]  /*12830*/  @!P1 NANOSLEEP.SYNCS 0x989680 ;  /* 0x009896800000995d */ /* 0x008fea0003900000 */
[----:B------:R-:W3:Y:S02]  /*12840*/  @!P1 SYNCS.PHASECHK.TRANS64 P1, [R5+URZ+0x22830], R0 ;  /* 0x02283000050095a7 */ /* 0x000ee4000802007f */
[----:B---3--:R-:W-:Y:S05]  /*12850*/  @!P1 BRA `(.L_x_2551) ;  /* 0xfffffffc00ec9947 */ /* 0x008fea000383ffff */
[----:B------:R-:W-:Y:S05]  /*12860*/  BRA `(.L_x_2550) ;  /* 0xfffffeec00b87947 */ /* 0x000fea000383ffff */
.L_x_2557:
[----:B-1----:R-:W-:-:S04]  /*12870*/  IMAD.U32 R8, RZ, RZ, UR6 ;  /* 0x00000006ff087e24 */ /* 0x002fc8000f8e00ff */
[----:B------:R1:W2:Y:S03]  /*12880*/  SYNCS.PHASECHK.TRANS64.TRYWAIT P1, [R8+URZ+0x22830], R7 ;  /* 0x02283007080075a7 */ /* 0x0002a6000802017f */
[----:B--2---:R-:W-:Y:S05]  /*12890*/  @!P1 NANOSLEEP.SYNCS 0x989680 ;  /* 0x009896800000995d */ /* 0x004fea0003900000 */
[----:B------:R-:W2:Y:S02]  /*128a0*/  @!P1 SYNCS.PHASECHK.TRANS64 P1, [R8+URZ+0x22830], R7 ;  /* 0x02283007080095a7 */ /* 0x000ea4000802007f */
[----:B--2---:R-:W-:Y:S05]  /*128b0*/  @!P1 BRA `(.L_x_2557) ;  /* 0xfffffffc00ec9947 */ /* 0x004fea000383ffff */
[----:B------:R-:W-:Y:S05]  /*128c0*/  BRA `(.L_x_2554) ;  /* 0xffffff2000947947 */ /* 0x000fea000383ffff */
.L_x_2561:
[----:B-1----:R-:W-:-:S04]  /*128d0*/  IMAD.U32 R8, RZ, RZ, UR6 ;  /* 0x00000006ff087e24 */ /* 0x002fc8000f8e00ff */
[----:B------:R1:W2:Y:S03]  /*128e0*/  SYNCS.PHASECHK.TRANS64.TRYWAIT P1, [R8+URZ+0x22850], R7 ;  /* 0x02285007080075a7 */ /* 0x0002a6000802017f */
[----:B--2---:R-:W-:Y:S05]  /*128f0*/  @!P1 NANOSLEEP.SYNCS 0x989680 ;  /* 0x009896800000995d */ /* 0x004fea0003900000 */
[----:B------:R-:W2:Y:S02]  /*12900*/  @!P1 SYNCS.PHASECHK.TRANS64 P1, [R8+URZ+0x22850], R7 ;  /* 0x02285007080095a7 */ /* 0x000ea4000802007f */
[----:B--2---:R-:W-:Y:S05]  /*12910*/  @!P1 BRA `(.L_x_2561) ;  /* 0xfffffffc00ec9947 */ /* 0x004fea000383ffff */
[----:B------:R-:W-:Y:S05]  /*12920*/  BRA `(.L_x_2558) ;  /* 0xffffff2800b87947 */ /* 0x000fea000383ffff */
.L_x_2569:
[----:B-1----:R-:W-:-:S04]  /*12930*/  IMAD.U32 R8, RZ, RZ, UR6 ;  /* 0x00000006ff087e24 */ /* 0x002fc8000f8e00ff */
[----:B------:R1:W2:Y:S03]  /*12940*/  SYNCS.PHASECHK.TRANS64.TRYWAIT P1, [R8+URZ+0x22830], R7 ;  /* 0x02283007080075a7 */ /* 0x0002a6000802017f */
[----:B--2---:R-:W-:Y:S05]  /*12950*/  @!P1 NANOSLEEP.SYNCS 0x989680 ;  /* 0x009896800000995d */ /* 0x004fea0003900000 */
[----:B------:R-:W2:Y:S02]  /*12960*/  @!P1 SYNCS.PHASECHK.TRANS64 P1, [R8+URZ+0x22830], R7 ;  /* 0x02283007080095a7 */ /* 0x000ea4000802007f */
[----:B--2---:R-:W-:Y:S05]  /*12970*/  @!P1 BRA `(.L_x_2569) ;  /* 0xfffffffc00ec9947 */ /* 0x004fea000383ffff */
[----:B------:R-:W-:Y:S05]  /*12980*/  BRA `(.L_x_2566) ;  /* 0xffffff5400a87947 */ /* 0x000fea000383ffff */
.L_x_2573:
[----:B-1----:R-:W-:-:S04]  /*12990*/  IMAD.U32 R8, RZ, RZ, UR6 ;  /* 0x00000006ff087e24 */ /* 0x002fc8000f8e00ff */
[----:B------:R1:W2:Y:S03]  /*129a0*/  SYNCS.PHASECHK.TRANS64.TRYWAIT P1, [R8+URZ+0x22850], R7 ;  /* 0x02285007080075a7 */ /* 0x0002a6000802017f */
[----:B--2---:R-:W-:Y:S05]  /*129b0*/  @!P1 NANOSLEEP.SYNCS 0x989680 ;  /* 0x009896800000995d */ /* 0x004fea0003900000 */
[----:B------:R-:W2:Y:S02]  /*129c0*/  @!P1 SYNCS.PHASECHK.TRANS64 P1, [R8+URZ+0x22850], R7 ;  /* 0x02285007080095a7 */ /* 0x000ea4000802007f */
[----:B--2---:R-:W-:Y:S05]  /*129d0*/  @!P1 BRA `(.L_x_2573) ;  /* 0xfffffffc00ec9947 */ /* 0x004fea000383ffff */
[----:B------:R-:W-:Y:S05]  /*129e0*/  BRA `(.L_x_2570) ;  /* 0xffffff5c00bc7947 */ /* 0x000fea000383ffff */
.L_x_2580:
[----:B-1----:R-:W-:-:S04]  /*129f0*/  IMAD.U32 R3, RZ, RZ, UR9 ;  /* 0x00000009ff037e24 */ /* 0x002fc8000f8e00ff */
[----:B------:R1:W3:Y:S03]  /*12a00*/  SYNCS.PHASECHK.TRANS64.TRYWAIT P1, [R3+URZ+0x22850], R2 ;  /* 0x02285002030075a7 */ /* 0x0002e6000802017f */
[----:B---3--:R-:W-:Y:S05]  /*12a10*/  @!P1 NANOSLEEP.SYNCS 0x989680 ;  /* 0x009896800000995d */ /* 0x008fea0003900000 */
[----:B------:R-:W3:Y:S02]  /*12a20*/  @!P1 SYNCS.PHASECHK.TRANS64 P1, [R3+URZ+0x22850], R2 ;  /* 0x02285002030095a7 */ /* 0x000ee4000802007f */
[----:B---3--:R-:W-:Y:S05]  /*12a30*/  @!P1 BRA `(.L_x_2580) ;  /* 0xfffffffc00ec9947 */ /* 0x008fea000383ffff */
[----:B------:R-:W-:Y:S05]  /*12a40*/  BRA `(.L_x_2579) ;  /* 0xffffff7c00887947 */ /* 0x000fea000383ffff */
.L_x_2593:
[----:B------:R-:W-:Y:S02]  /*12a50*/  IMAD.MOV.U32 R13, RZ, RZ, R19 ;  /* 0x000000ffff0d7224 */ /* 0x000fe400078e0013 */
[----:B------:R-:W-:Y:S02]  /*12a60*/  IMAD.MOV.U32 R12, RZ, RZ, RZ ;  /* 0x000000ffff0c7224 */ /* 0x000fe400078e00ff */
[----:B------:R-:W-:Y:S02]  /*12a70*/  IMAD.MOV.U32 R11, RZ, RZ, 0x1f ;  /* 0x0000001fff0b7424 */ /* 0x000fe400078e00ff */
[----:B------:R-:W-:-:S07]  /*12a80*/  IMAD.MOV.U32 R15, RZ, RZ, -0x1 ;  /* 0xffffffffff0f7424 */ /* 0x000fce00078e00ff */
[----:B0----5:R-:W-:Y:S05]  /*12a90*/  WARPSYNC.COLLECTIVE R15, `(.L_x_2642) ;  /* 0x000000000f087348 */ /* 0x021fea0003c00000 */
[----:B------:R1:W2:Y:S02]  /*12aa0*/  SHFL.IDX P6, R14, R13, R12, R11 ;  /* 0x0000000c0d0e7389 */ /* 0x0002a400000c000b */
[----:B012--5:R-:W-:Y:S01]  /*12ab0*/  ENDCOLLECTIVE ;  /* 0x000000000000791b */ /* 0x027fe20003800000 */
.L_x_2642:
[----:B------:R-:W-:Y:S05]  /*12ac0*/  BRA `(.L_x_2643) ;  /* 0xffffffb800807947 */ /* 0x000fea000383ffff */
.L_x_2595:
[----:B0-----:R-:W-:-:S04]  /*12ad0*/  IMAD.U32 R3, RZ, RZ, UR44 ;  /* 0x0000002cff037e24 */ /* 0x001fc8000f8e00ff */
[----:B------:R0:W1:Y:S03]  /*12ae0*/  SYNCS.PHASECHK.TRANS64.TRYWAIT P0, [R3+URZ+0x22880], R30 ;  /* 0x0228801e030075a7 */ /* 0x000066000800017f */
[----:B-1----:R-:W-:Y:S05]  /*12af0*/  @!P0 NANOSLEEP.SYNCS 0x989680 ;  /* 0x009896800000895d */ /* 0x002fea0003900000 */
[----:B------:R-:W1:Y:S02]  /*12b00*/  @!P0 SYNCS.PHASECHK.TRANS64 P0, [R3+URZ+0x22880], R30 ;  /* 0x0228801e030085a7 */ /* 0x000e64000800007f */
[----:B-1----:R-:W-:Y:S05]  /*12b10*/  @!P0 BRA `(.L_x_2595) ;  /* 0xfffffffc00ec8947 */ /* 0x002fea000383ffff */
[----:B------:R-:W-:Y:S05]  /*12b20*/  BRA `(.L_x_2644) ;  /* 0xffffffbc00d47947 */ /* 0x000fea000383ffff */
.L_x_2596:
        /* <DEDUP_REMOVED lines=8> */
.L_x_2646:
[----:B------:R-:W-:Y:S05]  /*12bb0*/  BSYNC B0 ;  /* 0x0000000000007941 */ /* 0x000fea0003800000 */
.L_x_2645:
        /* <DEDUP_REMOVED lines=14> */
.L_x_2647:
[----:B------:R-:W-:Y:S02]  /*12ca0*/  IMAD.MOV.U32 R13, RZ, RZ, R17 ;  /* 0x000000ffff0d7224 */ /* 0x000fe400078e0011 */
[----:B------:R-:W-:Y:S01]  /*12cb0*/  IMAD.MOV.U32 R12, RZ, RZ, 0x1 ;  /* 0x00000001ff0c7424 */ /* 0x000fe200078e00ff */
[----:B------:R-:W-:-:S13]  /*12cc0*/  IADD3 R2, P0, R29, R14, RZ ;  /* 0x0000000e1d027210 */ /* 0x000fda0007f1e0ff */
[----:B------:R-:W-:Y:S05]  /*12cd0*/  WARPSYNC.COLLECTIVE R15, `(.L_x_2648) ;  /* 0x000000000f087348 */ /* 0x000fea0003c00000 */
[----:B------:R0:W1:Y:S02]  /*12ce0*/  SHFL.IDX P6, R14, R13, R12, R11 ;  /* 0x0000000c0d0e7389 */ /* 0x00006400000c000b */
[----:B01----:R-:W-:Y:S01]  /*12cf0*/  ENDCOLLECTIVE ;  /* 0x000000000000791b */ /* 0x003fe20003800000 */
.L_x_2648:
        /* <DEDUP_REMOVED lines=11> */
.L_x_2649:
        /* <DEDUP_REMOVED lines=9> */
.L_x_2650:
        /* <DEDUP_REMOVED lines=10> */
.L_x_2651:
        /* <DEDUP_REMOVED lines=8> */
.L_x_2652:
        /* <DEDUP_REMOVED lines=10> */
.L_x_2653:
        /* <DEDUP_REMOVED lines=9> */
.L_x_2654:
        /* <DEDUP_REMOVED lines=10> */
.L_x_2655:
        /* <DEDUP_REMOVED lines=8> */
.L_x_2656:
        /* <DEDUP_REMOVED lines=10> */
.L_x_2657:
        /* <DEDUP_REMOVED lines=9> */
.L_x_2658:
        /* <DEDUP_REMOVED lines=10> */
.L_x_2659:
        /* <DEDUP_REMOVED lines=8> */
.L_x_2660:
        /* <DEDUP_REMOVED lines=10> */
.L_x_2661:
        /* <DEDUP_REMOVED lines=9> */
.L_x_2662:
        /* <DEDUP_REMOVED lines=10> */
.L_x_2663:
        /* <DEDUP_REMOVED lines=8> */
.L_x_2664:
        /* <DEDUP_REMOVED lines=14> */
.L_x_2665:
        /* <DEDUP_REMOVED lines=9> */
.L_x_2599:
[----:B0-----:R-:W-:-:S04]  /*137c0*/  IMAD.U32 R3, RZ, RZ, UR44 ;  /* 0x0000002cff037e24 */ /* 0x001fc8000f8e00ff */
[----:B------:R0:W1:Y:S03]  /*137d0*/  SYNCS.PHASECHK.TRANS64.TRYWAIT P2, [R3+URZ+0x22840], R30 ;  /* 0x0228401e030075a7 */ /* 0x000066000804017f */
[----:B-1----:R-:W-:Y:S05]  /*137e0*/  @!P2 NANOSLEEP.SYNCS 0x989680 ;  /* 0x009896800000a95d */ /* 0x002fea0003900000 */
[----:B------:R-:W1:Y:S02]  /*137f0*/  @!P2 SYNCS.PHASECHK.TRANS64 P2, [R3+URZ+0x22840], R30 ;  /* 0x0228401e0300a5a7 */ /* 0x000e64000804007f */
[----:B-1----:R-:W-:Y:S05]  /*13800*/  @!P2 BRA `(.L_x_2599) ;  /* 0xfffffffc00eca947 */ /* 0x002fea000383ffff */
[----:B------:R-:W-:Y:S05]  /*13810*/  BRA `(.L_x_2667) ;  /* 0xffffffb800e07947 */ /* 0x000fea000383ffff */
.L_x_2600:
        /* <DEDUP_REMOVED lines=8> */
.L_x_2669:
[----:B------:R-:W-:Y:S05]  /*138a0*/  BSYNC B0 ;  /* 0x0000000000007941 */ /* 0x000fea0003800000 */
.L_x_2668:
        /* <DEDUP_REMOVED lines=12> */
.L_x_2670:
        /* <DEDUP_REMOVED lines=14> */
.L_x_2671:
[----:B------:R-:W-:Y:S02]  /*13a50*/  IMAD.MOV.U32 R13, RZ, RZ, R7 ;  /* 0x000000ffff0d7224 */ /* 0x000fe400078e0007 */
[----:B------:R-:W-:-:S07]  /*13a60*/  IMAD.MOV.U32 R10, RZ, RZ, R14 ;  /* 0x000000ffff0a7224 */ /* 0x000fce00078e000e */
[----:B------:R-:W-:Y:S05]  /*13a70*/  WARPSYNC.COLLECTIVE R15, `(.L_x_2672) ;  /* 0x000000000f087348 */ /* 0x000fea0003c00000 */
[----:B------:R0:W1:Y:S02]  /*13a80*/  SHFL.IDX P6, R14, R13, R12, R11 ;  /* 0x0000000c0d0e7389 */ /* 0x00006400000c000b */
[----:B01----:R-:W-:Y:S01]  /*13a90*/  ENDCOLLECTIVE ;  /* 0x000000000000791b */ /* 0x003fe20003800000 */
.L_x_2672:
        /* <DEDUP_REMOVED lines=13> */
.L_x_2673:
[----:B------:R-:W-:Y:S02]  /*13b70*/  IMAD.MOV.U32 R13, RZ, RZ, R7 ;  /* 0x000000ffff0d7224 */ /* 0x000fe400078e0007 */
[----:B------:R-:W-:-:S07]  /*13b80*/  IMAD.MOV.U32 R9, RZ, RZ, R14 ;  /* 0x000000ffff097224 */ /* 0x000fce00078e000e */
[----:B------:R-:W-:Y:S05]  /*13b90*/  WARPSYNC.COLLECTIVE R15, `(.L_x_2674) ;  /* 0x000000000f087348 */ /* 0x000fea0003c00000 */
[----:B------:R0:W1:Y:S02]  /*13ba0*/  SHFL.IDX P6, R14, R13, R12, R11 ;  /* 0x0000000c0d0e7389 */ /* 0x00006400000c000b */
[----:B01----:R-:W-:Y:S01]  /*13bb0*/  ENDCOLLECTIVE ;  /* 0x000000000000791b */ /* 0x003fe20003800000 */
.L_x_2674:
        /* <DEDUP_REMOVED lines=15> */
.L_x_2675:
[----:B------:R-:W-:Y:S02]  /*13cb0*/  IMAD.MOV.U32 R13, RZ, RZ, R7 ;  /* 0x000000ffff0d7224 */ /* 0x000fe400078e0007 */
[----:B------:R-:W-:-:S07]  /*13cc0*/  IMAD.MOV.U32 R8, RZ, RZ, R14 ;  /* 0x000000ffff087224 */ /* 0x000fce00078e000e */
[----:B------:R-:W-:Y:S05]  /*13cd0*/  WARPSYNC.COLLECTIVE R15, `(.L_x_2676) ;  /* 0x000000000f087348 */ /* 0x000fea0003c00000 */
[----:B------:R0:W1:Y:S02]  /*13ce0*/  SHFL.IDX P6, R14, R13, R12, R11 ;  /* 0x0000000c0d0e7389 */ /* 0x00006400000c000b */
[----:B01----:R-:W-:Y:S01]  /*13cf0*/  ENDCOLLECTIVE ;  /* 0x000000000000791b */ /* 0x003fe20003800000 */
.L_x_2676:
        /* <DEDUP_REMOVED lines=15> */
.L_x_2677:
[----:B------:R-:W-:Y:S02]  /*13df0*/  IMAD.MOV.U32 R13, RZ, RZ, R7 ;  /* 0x000000ffff0d7224 */ /* 0x000fe400078e0007 */
[----:B------:R-:W-:-:S07]  /*13e00*/  IMAD.MOV.U32 R8, RZ, RZ, R14 ;  /* 0x000000ffff087224 */ /* 0x000fce00078e000e */
[----:B------:R-:W-:Y:S05]  /*13e10*/  WARPSYNC.COLLECTIVE R15, `(.L_x_2678) ;  /* 0x000000000f087348 */ /* 0x000fea0003c00000 */
[----:B------:R0:W1:Y:S02]  /*13e20*/  SHFL.IDX P6, R14, R13, R12, R11 ;  /* 0x0000000c0d0e7389 */ /* 0x00006400000c000b */
[----:B01----:R-:W-:Y:S01]  /*13e30*/  ENDCOLLECTIVE ;  /* 0x000000000000791b */ /* 0x003fe20003800000 */
.L_x_2678:
[----:B------:R-:W-:Y:S02]  /*13e40*/  IMAD.MOV.U32 R13, RZ, RZ, R6 ;  /* 0x000000ffff0d7224 */ /* 0x000fe400078e0006 */
[----:B------:R-:W-:Y:S01]  /*13e50*/  IMAD.MOV.U32 R12, RZ, RZ, 0x5 ;  /* 0x00000005ff0c7424 */ /* 0x000fe200078e00ff */
[----:B------:R-:W-:-:S05]  /*13e60*/  @P4 IADD3 R14, P2, R29, R14, RZ ;  /* 0x0000000e1d0e4210 */ /* 0x000fca0007f5e0ff */
[----:B------:R-:W-:-:S08]  /*13e70*/  @P4 IMAD.MOV.U32 R2, RZ, RZ, R14 ;  /* 0x000000ffff024224 */ /* 0x000fd000078e000e */
[----:B------:R-:W-:Y:S05]  /*13e80*/  WARPSYNC.COLLECTIVE R15, `(.L_x_2679) ;  /* 0x000000000f087348 */ /* 0x000fea0003c00000 */
[----:B------:R0:W1:Y:S02]  /*13e90*/  SHFL.IDX P6, R14, R13, R12, R11 ;  /* 0x0000000c0d0e7389 */ /* 0x00006400000c000b */
[----:B01----:R-:W-:Y:S01]  /*13ea0*/  ENDCOLLECTIVE ;  /* 0x000000000000791b */ /* 0x003fe20003800000 */
.L_x_2679:
        /* <DEDUP_REMOVED lines=12> */
.L_x_2680:
[----:B------:R-:W-:Y:S02]  /*13f70*/  IMAD.MOV.U32 R13, RZ, RZ, R6 ;  /* 0x000000ffff0d7224 */ /* 0x000fe400078e0006 */
[----:B------:R-:W-:Y:S01]  /*13f80*/  IMAD.MOV.U32 R12, RZ, RZ, 0x6 ;  /* 0x00000006ff0c7424 */ /* 0x000fe200078e00ff */
[----:B------:R-:W-:-:S05]  /*13f90*/  @P3 IADD3 R14, P2, R29, R14, RZ ;  /* 0x0000000e1d0e3210 */ /* 0x000fca0007f5e0ff */
[----:B------:R-:W-:-:S08]  /*13fa0*/  @P3 IMAD.MOV.U32 R2, RZ, RZ, R14 ;  /* 0x000000ffff023224 */ /* 0x000fd000078e000e */
[----:B------:R-:W-:Y:S05]  /*13fb0*/  WARPSYNC.COLLECTIVE R15, `(.L_x_2681) ;  /* 0x000000000f087348 */ /* 0x000fea0003c00000 */
[----:B------:R0:W1:Y:S02]  /*13fc0*/  SHFL.IDX P6, R14, R13, R12, R11 ;  /* 0x0000000c0d0e7389 */ /* 0x00006400000c000b */
[----:B01----:R-:W-:Y:S01]  /*13fd0*/  ENDCOLLECTIVE ;  /* 0x000000000000791b */ /* 0x003fe20003800000 */
.L_x_2681:
        /* <DEDUP_REMOVED lines=11> */
.L_x_2682:
[----:B------:R-:W-:Y:S02]  /*14090*/  IMAD.MOV.U32 R13, RZ, RZ, R6 ;  /* 0x000000ffff0d7224 */ /* 0x000fe400078e0006 */
[----:B------:R-:W-:Y:S01]  /*140a0*/  IMAD.MOV.U32 R12, RZ, RZ, 0x7 ;  /* 0x00000007ff0c7424 */ /* 0x000fe200078e00ff */
[----:B------:R-:W-:-:S05]  /*140b0*/  @P4 IADD3 R14, P2, R29, R14, RZ ;  /* 0x0000000e1d0e4210 */ /* 0x000fca0007f5e0ff */
[----:B------:R-:W-:-:S08]  /*140c0*/  @P4 IMAD.MOV.U32 R2, RZ, RZ, R14 ;  /* 0x000000ffff024224 */ /* 0x000fd000078e000e */
[----:B------:R-:W-:Y:S05]  /*140d0*/  WARPSYNC.COLLECTIVE R15, `(.L_x_2683) ;  /* 0x000000000f087348 */ /* 0x000fea0003c00000 */
[----:B------:R0:W1:Y:S02]  /*140e0*/  SHFL.IDX P6, R14, R13, R12, R11 ;  /* 0x0000000c0d0e7389 */ /* 0x00006400000c000b */
[----:B01----:R-:W-:Y:S01]  /*140f0*/  ENDCOLLECTIVE ;  /* 0x000000000000791b */ /* 0x003fe20003800000 */
.L_x_2683:
        /* <DEDUP_REMOVED lines=11> */
.L_x_2684:
[----:B------:R-:W-:Y:S02]  /*141b0*/  IMAD.MOV.U32 R13, RZ, RZ, R4 ;  /* 0x000000ffff0d7224 */ /* 0x000fe400078e0004 */
[----:B------:R-:W-:Y:S01]  /*141c0*/  IMAD.MOV.U32 R12, RZ, RZ, RZ ;  /* 0x000000ffff0c7224 */ /* 0x000fe200078e00ff */
[----:B------:R-:W-:-:S13]  /*141d0*/  @P0 IADD3 R9, P2, R29, R14, RZ ;  /* 0x0000000e1d090210 */ /* 0x000fda0007f5e0ff */
[----:B------:R-:W-:Y:S05]  /*141e0*/  WARPSYNC.COLLECTIVE R15, `(.L_x_2685) ;  /* 0x000000000f087348 */ /* 0x000fea0003c00000 */
[----:B------:R0:W1:Y:S02]  /*141f0*/  SHFL.IDX P6, R14, R13, R12, R11 ;  /* 0x0000000c0d0e7389 */ /* 0x00006400000c000b */
[----:B01----:R-:W-:Y:S01]  /*14200*/  ENDCOLLECTIVE ;  /* 0x000000000000791b */ /* 0x003fe20003800000 */
.L_x_2685:
        /* <DEDUP_REMOVED lines=12> */
.L_x_2686:
[----:B------:R-:W-:Y:S02]  /*142d0*/  IMAD.MOV.U32 R13, RZ, RZ, R4 ;  /* 0x000000ffff0d7224 */ /* 0x000fe400078e0004 */
[----:B------:R-:W-:Y:S01]  /*142e0*/  IMAD.MOV.U32 R12, RZ, RZ, 0x1 ;  /* 0x00000001ff0c7424 */ /* 0x000fe200078e00ff */
[----:B------:R-:W-:-:S13]  /*142f0*/  @P1 IADD3 R9, P0, R29, R14, RZ ;  /* 0x0000000e1d091210 */ /* 0x000fda0007f1e0ff */
[----:B------:R-:W-:Y:S05]  /*14300*/  WARPSYNC.COLLECTIVE R15, `(.L_x_2687) ;  /* 0x000000000f087348 */ /* 0x000fea0003c00000 */
[----:B------:R0:W1:Y:S02]  /*14310*/  SHFL.IDX P6, R14, R13, R12, R11 ;  /* 0x0000000c0d0e7389 */ /* 0x00006400000c000b */
[----:B01----:R-:W-:Y:S01]  /*14320*/  ENDCOLLECTIVE ;  /* 0x000000000000791b */ /* 0x003fe20003800000 */
.L_x_2687:
        /* <DEDUP_REMOVED lines=12> */
.L_x_2688:
[----:B------:R-:W-:Y:S05]  /*143f0*/  BRA `(.L_x_2689) ;  /* 0xffffffb400a07947 */ /* 0x000fea000383ffff */
.L_x_2603:
[----:B------:R-:W-:Y:S02]  /*14400*/  IMAD.MOV.U32 R13, RZ, RZ, R4 ;  /* 0x000000ffff0d7224 */ /* 0x000fe400078e0004 */
[----:B------:R-:W-:Y:S02]  /*14410*/  IMAD.MOV.U32 R12, RZ, RZ, RZ ;  /* 0x000000ffff0c7224 */ /* 0x000fe400078e00ff */
[----:B------:R-:W-:Y:S02]  /*14420*/  IMAD.MOV.U32 R11, RZ, RZ, 0x181f ;  /* 0x0000181fff0b7424 */ /* 0x000fe400078e00ff */
[----:B------:R-:W-:Y:S02]  /*14430*/  IMAD.MOV.U32 R15, RZ, RZ, -0x1 ;  /* 0xffffffffff0f7424 */ /* 0x000fe400078e00ff */
[----:B------:R-:W-:-:S07]  /*14440*/  IMAD.U32 R6, RZ, RZ, UR46 ;  /* 0x0000002eff067e24 */ /* 0x000fce000f8e00ff */
[----:B------:R-:W-:Y:S05]  /*14450*/  WARPSYNC.COLLECTIVE R15, `(.L_x_2690) ;  /* 0x000000000f087348 */ /* 0x000fea0003c00000 */
[----:B------:R0:W1:Y:S02]  /*14460*/  SHFL.IDX P6, R14, R13, R12, R11 ;  /* 0x0000000c0d0e7389 */ /* 0x00006400000c000b */
[----:B01----:R-:W-:Y:S01]  /*14470*/  ENDCOLLECTIVE ;  /* 0x000000000000791b */ /* 0x003fe20003800000 */
.L_x_2690:
[----:B------:R-:W-:-:S04]  /*14480*/  IMAD R6, R6, 0x80, R25 ;  /* 0x0000008006067824 */ /* 0x000fc800078e0219 */
[----:B------:R-:W-:Y:S02]  /*14490*/  VIADD R8, R6, 0x10 ;  /* 0x0000001006087836 */ /* 0x000fe40000000000 */
[----:B------:R-:W-:Y:S02]  /*144a0*/  IMAD.MOV.U32 R13, RZ, RZ, R0 ;  /* 0x000000ffff0d7224 */ /* 0x000fe400078e0000 */
[----:B------:R-:W-:-:S07]  /*144b0*/  IMAD.MOV.U32 R2, RZ, RZ, R14 ;  /* 0x000000ffff027224 */ /* 0x000fce00078e000e */
[----:B------:R-:W-:Y:S05]  /*144c0*/  WARPSYNC.COLLECTIVE R15, `(.L_x_2691) ;  /* 0x000000000f087348 */ /* 0x000fea0003c00000 */
[----:B------:R0:W1:Y:S02]  /*144d0*/  SHFL.IDX P6, R14, R13, R12, R11 ;  /* 0x0000000c0d0e7389 */ /* 0x00006400000c000b */
[----:B01----:R-:W-:Y:S01]  /*144e0*/  ENDCOLLECTIVE ;  /* 0x000000000000791b */ /* 0x003fe20003800000 */
.L_x_2691:
        /* <DEDUP_REMOVED lines=11> */
.L_x_2692:
        /* <DEDUP_REMOVED lines=10> */
.L_x_2693:
[----:B------:R-:W-:Y:S02]  /*14640*/  IMAD.MOV.U32 R13, RZ, RZ, R4 ;  /* 0x000000ffff0d7224 */ /* 0x000fe400078e0004 */
[----:B------:R-:W-:Y:S02]  /*14650*/  IMAD.MOV.U32 R12, RZ, RZ, 0x2 ;  /* 0x00000002ff0c7424 */ /* 0x000fe400078e00ff */
[----:B------:R-:W-:-:S07]  /*14660*/  IMAD.MOV.U32 R8, RZ, RZ, R14 ;  /* 0x000000ffff087224 */ /* 0x000fce00078e000e */
[----:B------:R-:W-:Y:S05]  /*14670*/  WARPSYNC.COLLECTIVE R15, `(.L_x_2694) ;  /* 0x000000000f087348 */ /* 0x000fea0003c00000 */
[----:B------:R0:W1:Y:S02]  /*14680*/  SHFL.IDX P6, R14, R13, R12, R11 ;  /* 0x0000000c0d0e7389 */ /* 0x00006400000c000b */
[----:B01----:R-:W-:Y:S01]  /*14690*/  ENDCOLLECTIVE ;  /* 0x000000000000791b */ /* 0x003fe20003800000 */
.L_x_2694:
        /* <DEDUP_REMOVED lines=15> */
.L_x_2695:
[----:B------:R-:W-:Y:S02]  /*14790*/  IMAD.MOV.U32 R13, RZ, RZ, R4 ;  /* 0x000000ffff0d7224 */ /* 0x000fe400078e0004 */
[----:B------:R-:W-:Y:S01]  /*147a0*/  IMAD.MOV.U32 R12, RZ, RZ, 0x3 ;  /* 0x00000003ff0c7424 */ /* 0x000fe200078e00ff */
[----:B------:R-:W-:-:S05]  /*147b0*/  @!P1 IADD3 R14, P2, R29, R14, RZ ;  /* 0x0000000e1d0e9210 */ /* 0x000fca0007f5e0ff */
[----:B------:R-:W-:-:S08]  /*147c0*/  @!P1 IMAD.MOV.U32 R2, RZ, RZ, R14 ;  /* 0x000000ffff029224 */ /* 0x000fd000078e000e */
[----:B------:R-:W-:Y:S05]  /*147d0*/  WARPSYNC.COLLECTIVE R15, `(.L_x_2696) ;  /* 0x000000000f087348 */ /* 0x000fea0003c00000 */
[----:B------:R0:W1:Y:S02]  /*147e0*/  SHFL.IDX P6, R14, R13, R12, R11 ;  /* 0x0000000c0d0e7389 */ /* 0x00006400000c000b */
[----:B01----:R-:W-:Y:S01]  /*147f0*/  ENDCOLLECTIVE ;  /* 0x000000000000791b */ /* 0x003fe20003800000 */
.L_x_2696:
        /* <DEDUP_REMOVED lines=13> */
.L_x_2697:
[----:B------:R-:W-:Y:S02]  /*148d0*/  IMAD.MOV.U32 R13, RZ, RZ, R4 ;  /* 0x000000ffff0d7224 */ /* 0x000fe400078e0004 */
[----:B------:R-:W-:Y:S02]  /*148e0*/  IMAD.MOV.U32 R12, RZ, RZ, 0x4 ;  /* 0x00000004ff0c7424 */ /* 0x000fe400078e00ff */
[----:B------:R-:W-:-:S07]  /*148f0*/  IMAD.MOV.U32 R10, RZ, RZ, R14 ;  /* 0x000000ffff0a7224 */ /* 0x000fce00078e000e */
[----:B------:R-:W-:Y:S05]  /*14900*/  WARPSYNC.COLLECTIVE R15, `(.L_x_2698) ;  /* 0x000000000f087348 */ /* 0x000fea0003c00000 */
[----:B------:R0:W1:Y:S02]  /*14910*/  SHFL.IDX P6, R14, R13, R12, R11 ;  /* 0x0000000c0d0e7389 */ /* 0x00006400000c000b */
[----:B01----:R-:W-:Y:S01]  /*14920*/  ENDCOLLECTIVE ;  /* 0x000000000000791b */ /* 0x003fe20003800000 */
.L_x_2698:
        /* <DEDUP_REMOVED lines=12> */
.L_x_2699:
[----:B------:R-:W-:Y:S02]  /*149f0*/  IMAD.MOV.U32 R13, RZ, RZ, R4 ;  /* 0x000000ffff0d7224 */ /* 0x000fe400078e0004 */
[----:B------:R-:W-:Y:S01]  /*14a00*/  IMAD.MOV.U32 R12, RZ, RZ, 0x5 ;  /* 0x00000005ff0c7424 */ /* 0x000fe200078e00ff */
[----:B------:R-:W-:-:S13]  /*14a10*/  @!P1 IADD3 R2, P2, R29, R14, RZ ;  /* 0x0000000e1d029210 */ /* 0x000fda0007f5e0ff */
[----:B------:R-:W-:Y:S05]  /*14a20*/  WARPSYNC.COLLECTIVE R15, `(.L_x_2700) ;  /* 0x000000000f087348 */ /* 0x000fea0003c00000 */
[----:B------:R0:W1:Y:S02]  /*14a30*/  SHFL.IDX P6, R14, R13, R12, R11 ;  /* 0x0000000c0d0e7389 */ /* 0x00006400000c000b */
[----:B01----:R-:W-:Y:S01]  /*14a40*/  ENDCOLLECTIVE ;  /* 0x000000000000791b */ /* 0x003fe20003800000 */
.L_x_2700:
        /* <DEDUP_REMOVED lines=12> */
.L_x_2701:
[----:B------:R-:W-:Y:S02]  /*14b10*/  IMAD.MOV.U32 R13, RZ, RZ, R4 ;  /* 0x000000ffff0d7224 */ /* 0x000fe400078e0004 */
[----:B------:R-:W-:Y:S02]  /*14b20*/  IMAD.MOV.U32 R12, RZ, RZ, 0x6 ;  /* 0x00000006ff0c7424 */ /* 0x000fe400078e00ff */
[----:B------:R-:W-:-:S07]  /*14b30*/  IMAD.MOV.U32 R10, RZ, RZ, R14 ;  /* 0x000000ffff0a7224 */ /* 0x000fce00078e000e */
[----:B------:R-:W-:Y:S05]  /*14b40*/  WARPSYNC.COLLECTIVE R15, `(.L_x_2702) ;  /* 0x000000000f087348 */ /* 0x000fea0003c00000 */
[----:B------:R0:W1:Y:S02]  /*14b50*/  SHFL.IDX P6, R14, R13, R12, R11 ;  /* 0x0000000c0d0e7389 */ /* 0x00006400000c000b */
[----:B01----:R-:W-:Y:S01]  /*14b60*/  ENDCOLLECTIVE ;  /* 0x000000000000791b */ /* 0x003fe20003800000 */
.L_x_2702:
        /* <DEDUP_REMOVED lines=11> */
.L_x_2703:
        /* <DEDUP_REMOVED lines=8> */
.L_x_2704:
        /* <DEDUP_REMOVED lines=12> */
.L_x_2705:
[----:B------:R-:W-:Y:S05]  /*14d60*/  BRA `(.L_x_2706) ;  /* 0xffffffb400907947 */ /* 0x000fea000383ffff */
.L_x_2604:
[----:B0-----:R-:W-:-:S04]  /*14d70*/  IMAD.U32 R3, RZ, RZ, UR44 ;  /* 0x0000002cff037e24 */ /* 0x001fc8000f8e00ff */
[----:B------:R0:W1:Y:S03]  /*14d80*/  SYNCS.PHASECHK.TRANS64.TRYWAIT P0, [R3+URZ+0x22820], R0 ;  /* 0x02282000030075a7 */ /* 0x000066000800017f */
[----:B-1----:R-:W-:Y:S05]  /*14d90*/  @!P0 NANOSLEEP.SYNCS 0x989680 ;  /* 0x009896800000895d */ /* 0x002fea0003900000 */
[----:B------:R-:W1:Y:S02]  /*14da0*/  @!P0 SYNCS.PHASECHK.TRANS64 P0, [R3+URZ+0x22820], R0 ;  /* 0x02282000030085a7 */ /* 0x000e64000800007f */
[----:B-1----:R-:W-:Y:S05]  /*14db0*/  @!P0 BRA `(.L_x_2604) ;  /* 0xfffffffc00ec8947 */ /* 0x002fea000383ffff */
[----:B------:R-:W-:Y:S05]  /*14dc0*/  BRA `(.L_x_2707) ;  /* 0xffffffb400bc7947 */ /* 0x000fea000383ffff */
.L_x_2607:
[----:B0-----:R0:W1:Y:S02]  /*14dd0*/  SYNCS.PHASECHK.TRANS64.TRYWAIT P1, [R3+URZ+0x22880], R25 ;  /* 0x02288019030075a7 */ /* 0x001064000802017f */
[----:B-1----:R-:W-:Y:S05]  /*14de0*/  @!P1 NANOSLEEP.SYNCS 0x989680 ;  /* 0x009896800000995d */ /* 0x002fea0003900000 */
[----:B------:R-:W1:Y:S02]  /*14df0*/  @!P1 SYNCS.PHASECHK.TRANS64 P1, [R3+URZ+0x22880], R25 ;  /* 0x02288019030095a7 */ /* 0x000e64000802007f */
[----:B-1----:R-:W-:Y:S05]  /*14e00*/  @!P1 BRA `(.L_x_2607) ;  /* 0xfffffffc00f09947 */ /* 0x002fea000383ffff */
[----:B------:R-:W-:Y:S05]  /*14e10*/  BRA `(.L_x_2708) ;  /* 0xffffffb800c07947 */ /* 0x000fea000383ffff */
.L_x_2608:
        /* <DEDUP_REMOVED lines=8> */
.L_x_2710:
[----:B------:R-:W-:Y:S05]  /*14ea0*/  BSYNC B0 ;  /* 0x0000000000007941 */ /* 0x000fea0003800000 */
.L_x_2709:
        /* <DEDUP_REMOVED lines=9> */
.L_x_2711:
[----:B------:R-:W-:Y:S02]  /*14f40*/  IMAD.MOV.U32 R13, RZ, RZ, R7 ;  /* 0x000000ffff0d7224 */ /* 0x000fe400078e0007 */
[----:B------:R-:W-:Y:S02]  /*14f50*/  IMAD.MOV.U32 R12, RZ, RZ, 0x1 ;  /* 0x00000001ff0c7424 */ /* 0x000fe400078e00ff */
[----:B------:R-:W-:-:S07]  /*14f60*/  IMAD.MOV.U32 R4, RZ, RZ, R14 ;  /* 0x000000ffff047224 */ /* 0x000fce00078e000e */
[----:B------:R-:W-:Y:S05]  /*14f70*/  WARPSYNC.COLLECTIVE R15, `(.L_x_2712) ;  /* 0x000000000f087348 */ /* 0x000fea0003c00000 */
[----:B------:R0:W1:Y:S02]  /*14f80*/  SHFL.IDX P6, R14, R13, R12, R11 ;  /* 0x0000000c0d0e7389 */ /* 0x00006400000c000b */
[----:B01----:R-:W-:Y:S01]  /*14f90*/  ENDCOLLECTIVE ;  /* 0x000000000000791b */ /* 0x003fe20003800000 */
.L_x_2712:
        /* <DEDUP_REMOVED lines=11> */
.L_x_2713:
        /* <DEDUP_REMOVED lines=9> */
.L_x_2714:
        /* <DEDUP_REMOVED lines=9> */
.L_x_2715:
[----:B------:R-:W-:Y:S02]  /*15170*/  IMAD.MOV.U32 R13, RZ, RZ, R7 ;  /* 0x000000ffff0d7224 */ /* 0x000fe400078e0007 */
[----:B------:R-:W-:Y:S02]  /*15180*/  IMAD.MOV.U32 R12, RZ, RZ, 0x3 ;  /* 0x00000003ff0c7424 */ /* 0x000fe400078e00ff */
[----:B------:R-:W-:-:S07]  /*15190*/  IMAD.MOV.U32 R4, RZ, RZ, R14 ;  /* 0x000000ffff047224 */ /* 0x000fce00078e000e */
[----:B------:R-:W-:Y:S05]  /*151a0*/  WARPSYNC.COLLECTIVE R15, `(.L_x_2716) ;  /* 0x000000000f087348 */ /* 0x000fea0003c00000 */
[----:B------:R0:W1:Y:S02]  /*151b0*/  SHFL.IDX P6, R14, R13, R12, R11 ;  /* 0x0000000c0d0e7389 */ /* 0x00006400000c000b */
[----:B01----:R-:W-:Y:S01]  /*151c0*/  ENDCOLLECTIVE ;  /* 0x000000000000791b */ /* 0x003fe20003800000 */
.L_x_2716:
        /* <DEDUP_REMOVED lines=11> */
.L_x_2717:
[----:B------:R-:W-:Y:S02]  /*15280*/  IMAD.MOV.U32 R13, RZ, RZ, R7 ;  /* 0x000000ffff0d7224 */ /* 0x000fe400078e0007 */
[----:B------:R-:W-:Y:S02]  /*15290*/  IMAD.MOV.U32 R12, RZ, RZ, 0x4 ;  /* 0x00000004ff0c7424 */ /* 0x000fe400078e00ff */
[----:B------:R-:W-:-:S07]  /*152a0*/  IMAD.MOV.U32 R4, RZ, RZ, R14 ;  /* 0x000000ffff047224 */ /* 0x000fce00078e000e */
[----:B------:R-:W-:Y:S05]  /*152b0*/  WARPSYNC.COLLECTIVE R15, `(.L_x_2718) ;  /* 0x000000000f087348 */ /* 0x000fea0003c00000 */
[----:B------:R0:W1:Y:S02]  /*152c0*/  SHFL.IDX P6, R14, R13, R12, R11 ;  /* 0x0000000c0d0e7389 */ /* 0x00006400000c000b */
[----:B01----:R-:W-:Y:S01]  /*152d0*/  ENDCOLLECTIVE ;  /* 0x000000000000791b */ /* 0x003fe20003800000 */
.L_x_2718:
        /* <DEDUP_REMOVED lines=11> */
.L_x_2719:
[----:B------:R-:W-:Y:S02]  /*15390*/  IMAD.MOV.U32 R13, RZ, RZ, R7 ;  /* 0x000000ffff0d7224 */ /* 0x000fe400078e0007 */
[----:B------:R-:W-:Y:S02]  /*153a0*/  IMAD.MOV.U32 R12, RZ, RZ, 0x5 ;  /* 0x00000005ff0c7424 */ /* 0x000fe400078e00ff */
[----:B------:R-:W-:-:S07]  /*153b0*/  IMAD.MOV.U32 R4, RZ, RZ, R14 ;  /* 0x000000ffff047224 */ /* 0x000fce00078e000e */
[----:B------:R-:W-:Y:S05]  /*153c0*/  WARPSYNC.COLLECTIVE R15, `(.L_x_2720) ;  /* 0x000000000f087348 */ /* 0x000fea0003c00000 */
[----:B------:R0:W1:Y:S02]  /*153d0*/  SHFL.IDX P6, R14, R13, R12, R11 ;  /* 0x0000000c0d0e7389 */ /* 0x00006400000c000b */
[----:B01----:R-:W-:Y:S01]  /*153e0*/  ENDCOLLECTIVE ;  /* 0x000000000000791b */ /* 0x003fe20003800000 */
.L_x_2720:
        /* <DEDUP_REMOVED lines=11> */
.L_x_2721:
[----:B------:R-:W-:Y:S02]  /*154a0*/  IMAD.MOV.U32 R13, RZ, RZ, R7 ;  /* 0x000000ffff0d7224 */ /* 0x000fe400078e0007 */
[----:B------:R-:W-:Y:S02]  /*154b0*/  IMAD.MOV.U32 R12, RZ, RZ, 0x6 ;  /* 0x00000006ff0c7424 */ /* 0x000fe400078e00ff */
[----:B------:R-:W-:-:S07]  /*154c0*/  IMAD.MOV.U32 R4, RZ, RZ, R14 ;  /* 0x000000ffff047224 */ /* 0x000fce00078e000e */
[----:B------:R-:W-:Y:S05]  /*154d0*/  WARPSYNC.COLLECTIVE R15, `(.L_x_2722) ;  /* 0x000000000f087348 */ /* 0x000fea0003c00000 */
[----:B------:R0:W1:Y:S02]  /*154e0*/  SHFL.IDX P6, R14, R13, R12, R11 ;  /* 0x0000000c0d0e7389 */ /* 0x00006400000c000b */
[----:B01----:R-:W-:Y:S01]  /*154f0*/  ENDCOLLECTIVE ;  /* 0x000000000000791b */ /* 0x003fe20003800000 */
.L_x_2722:
        /* <DEDUP_REMOVED lines=11> */
.L_x_2723:
[----:B------:R-:W-:Y:S02]  /*155b0*/  IMAD.MOV.U32 R13, RZ, RZ, R7 ;  /* 0x000000ffff0d7224 */ /* 0x000fe400078e0007 */
[----:B------:R-:W-:Y:S02]  /*155c0*/  IMAD.MOV.U32 R12, RZ, RZ, 0x7 ;  /* 0x00000007ff0c7424 */ /* 0x000fe400078e00ff */
[----:B------:R-:W-:-:S07]  /*155d0*/  IMAD.MOV.U32 R4, RZ, RZ, R14 ;  /* 0x000000ffff047224 */ /* 0x000fce00078e000e */
[----:B------:R-:W-:Y:S05]  /*155e0*/  WARPSYNC.COLLECTIVE R15, `(.L_x_2724) ;  /* 0x000000000f087348 */ /* 0x000fea0003c00000 */
[----:B------:R0:W1:Y:S02]  /*155f0*/  SHFL.IDX P6, R14, R13, R12, R11 ;  /* 0x0000000c0d0e7389 */ /* 0x00006400000c000b */
[----:B01----:R-:W-:Y:S01]  /*15600*/  ENDCOLLECTIVE ;  /* 0x000000000000791b */ /* 0x003fe20003800000 */
.L_x_2724:
        /* <DEDUP_REMOVED lines=11> */
.L_x_2725:
        /* <DEDUP_REMOVED lines=9> */
.L_x_2726:
        /* <DEDUP_REMOVED lines=9> */
.L_x_2727:
[----:B------:R-:W-:Y:S02]  /*157e0*/  IMAD.MOV.U32 R13, RZ, RZ, R19 ;  /* 0x000000ffff0d7224 */ /* 0x000fe400078e0013 */
[----:B------:R-:W-:Y:S02]  /*157f0*/  IMAD.MOV.U32 R12, RZ, RZ, 0x1 ;  /* 0x00000001ff0c7424 */ /* 0x000fe400078e00ff */
[----:B------:R-:W-:-:S07]  /*15800*/  IMAD.MOV.U32 R7, RZ, RZ, R14 ;  /* 0x000000ffff077224 */ /* 0x000fce00078e000e */
[----:B------:R-:W-:Y:S05]  /*15810*/  WARPSYNC.COLLECTIVE R15, `(.L_x_2728) ;  /* 0x000000000f087348 */ /* 0x000fea0003c00000 */
[----:B------:R0:W1:Y:S02]  /*15820*/  SHFL.IDX P6, R14, R13, R12, R11 ;  /* 0x0000000c0d0e7389 */ /* 0x00006400000c000b */
[----:B01----:R-:W-:Y:S01]  /*15830*/  ENDCOLLECTIVE ;  /* 0x000000000000791b */ /* 0x003fe20003800000 */
.L_x_2728:
        /* <DEDUP_REMOVED lines=11> */
.L_x_2729:
[----:B------:R-:W-:Y:S05]  /*158f0*/  BRA `(.L_x_2730) ;  /* 0xffffffb400747947 */ /* 0x000fea000383ffff */
.L_x_2611:
[----:B--2---:R2:W3:Y:S02]  /*15900*/  SYNCS.PHASECHK.TRANS64.TRYWAIT P1, [R3+URZ+0x22840], R25 ;  /* 0x02284019030075a7 */ /* 0x0044e4000802017f */
[----:B---3--:R-:W-:Y:S05]  /*15910*/  @!P1 NANOSLEEP.SYNCS 0x989680 ;  /* 0x009896800000995d */ /* 0x008fea0003900000 */
[----:B------:R-:W3:Y:S02]  /*15920*/  @!P1 SYNCS.PHASECHK.TRANS64 P1, [R3+URZ+0x22840], R25 ;  /* 0x02284019030095a7 */ /* 0x000ee4000802007f */
[----:B---3--:R-:W-:Y:S05]  /*15930*/  @!P1 BRA `(.L_x_2611) ;  /* 0xfffffffc00f09947 */ /* 0x008fea000383ffff */
[----:B------:R-:W-:Y:S05]  /*15940*/  BRA `(.L_x_2731) ;  /* 0xffffffb400b47947 */ /* 0x000fea000383ffff */
.L_x_2612:
        /* <DEDUP_REMOVED lines=8> */
.L_x_2733:
[----:B------:R-:W-:Y:S05]  /*159d0*/  BSYNC B0 ;  /* 0x0000000000007941 */ /* 0x000fea0003800000 */
.L_x_2732:
        /* <DEDUP_REMOVED lines=9> */
.L_x_2734:
[----:B------:R-:W-:Y:S02]  /*15a70*/  VIADD R8, R8, UR44 ;  /* 0x0000002c08087c36 */ /* 0x000fe40008000000 */
[----:B------:R-:W-:Y:S02]  /*15a80*/  IMAD.MOV.U32 R13, RZ, RZ, R7 ;  /* 0x000000ffff0d7224 */ /* 0x000fe400078e0007 */
[----:B------:R-:W-:Y:S01]  /*15a90*/  IMAD.MOV.U32 R12, RZ, RZ, 0x1 ;  /* 0x00000001ff0c7424 */ /* 0x000fe200078e00ff */
[----:B------:R-:W-:-:S13]  /*15aa0*/  IADD3 R4, P1, R29, R14, RZ ;  /* 0x0000000e1d047210 */ /* 0x000fda0007f3e0ff */
[----:B------:R-:W-:Y:S05]  /*15ab0*/  WARPSYNC.COLLECTIVE R15, `(.L_x_2735) ;  /* 0x000000000f087348 */ /* 0x000fea0003c00000 */
[----:B------:R0:W1:Y:S02]  /*15ac0*/  SHFL.IDX P6, R14, R13, R12, R11 ;  /* 0x0000000c0d0e7389 */ /* 0x00006400000c000b */
[----:B01----:R-:W-:Y:S01]  /*15ad0*/  ENDCOLLECTIVE ;  /* 0x000000000000791b */ /* 0x003fe20003800000 */
.L_x_2735:
        /* <DEDUP_REMOVED lines=10> */
.L_x_2736:
[----:B------:R-:W-:Y:S02]  /*15b80*/  IMAD.MOV.U32 R13, RZ, RZ, R7 ;  /* 0x000000ffff0d7224 */ /* 0x000fe400078e0007 */
[----:B------:R-:W-:Y:S01]  /*15b90*/  IMAD.MOV.U32 R12, RZ, RZ, 0x2 ;  /* 0x00000002ff0c7424 */ /* 0x000fe200078e00ff */
[----:B------:R-:W-:-:S13]  /*15ba0*/  IADD3 R4, P1, R29, R14, RZ ;  /* 0x0000000e1d047210 */ /* 0x000fda0007f3e0ff */
[----:B------:R-:W-:Y:S05]  /*15bb0*/  WARPSYNC.COLLECTIVE R15, `(.L_x_2737) ;  /* 0x000000000f087348 */ /* 0x000fea0003c00000 */
[----:B------:R0:W1:Y:S02]  /*15bc0*/  SHFL.IDX P6, R14, R13, R12, R11 ;  /* 0x0000000c0d0e7389 */ /* 0x00006400000c000b */
[----:B01----:R-:W-:Y:S01]  /*15bd0*/  ENDCOLLECTIVE ;  /* 0x000000000000791b */ /* 0x003fe20003800000 */
.L_x_2737:
        /* <DEDUP_REMOVED lines=10> */
.L_x_2738:
[----:B------:R-:W-:Y:S02]  /*15c80*/  IMAD.MOV.U32 R13, RZ, RZ, R7 ;  /* 0x000000ffff0d7224 */ /* 0x000fe400078e0007 */
[----:B------:R-:W-:Y:S02]  /*15c90*/  IMAD.MOV.U32 R12, RZ, RZ, 0x3 ;  /* 0x00000003ff0c7424 */ /* 0x000fe400078e00ff */
[----:B------:R-:W-:-:S07]  /*15ca0*/  IMAD.MOV.U32 R18, RZ, RZ, R14 ;  /* 0x000000ffff127224 */ /* 0x000fce00078e000e */
[----:B------:R-:W-:Y:S05]  /*15cb0*/  WARPSYNC.COLLECTIVE R15, `(.L_x_2739) ;  /* 0x000000000f087348 */ /* 0x000fea0003c00000 */
[----:B------:R0:W1:Y:S02]  /*15cc0*/  SHFL.IDX P6, R14, R13, R12, R11 ;  /* 0x0000000c0d0e7389 */ /* 0x00006400000c000b */
[----:B01----:R-:W-:Y:S01]  /*15cd0*/  ENDCOLLECTIVE ;  /* 0x000000000000791b */ /* 0x003fe20003800000 */
.L_x_2739:
        /* <DEDUP_REMOVED lines=11> */
.L_x_2740:
[----:B------:R-:W-:Y:S02]  /*15d90*/  IMAD.MOV.U32 R13, RZ, RZ, R7 ;  /* 0x000000ffff0d7224 */ /* 0x000fe400078e0007 */
[----:B------:R-:W-:Y:S01]  /*15da0*/  IMAD.MOV.U32 R12, RZ, RZ, 0x4 ;  /* 0x00000004ff0c7424 */ /* 0x000fe200078e00ff */
[----:B------:R-:W-:-:S13]  /*15db0*/  IADD3 R4, P1, R29, R14, RZ ;  /* 0x0000000e1d047210 */ /* 0x000fda0007f3e0ff */
[----:B------:R-:W-:Y:S05]  /*15dc0*/  WARPSYNC.COLLECTIVE R15, `(.L_x_2741) ;  /* 0x000000000f087348 */ /* 0x000fea0003c00000 */
[----:B------:R0:W1:Y:S02]  /*15dd0*/  SHFL.IDX P6, R14, R13, R12, R11 ;  /* 0x0000000c0d0e7389 */ /* 0x00006400000c000b */
[----:B01----:R-:W-:Y:S01]  /*15de0*/  ENDCOLLECTIVE ;  /* 0x000000000000791b */ /* 0x003fe20003800000 */
.L_x_2741:
        /* <DEDUP_REMOVED lines=10> */
.L_x_2742:
[----:B------:R-:W-:Y:S02]  /*15e90*/  IMAD.MOV.U32 R13, RZ, RZ, R7 ;  /* 0x000000ffff0d7224 */ /* 0x000fe400078e0007 */
[----:B------:R-:W-:Y:S02]  /*15ea0*/  IMAD.MOV.U32 R12, RZ, RZ, 0x5 ;  /* 0x00000005ff0c7424 */ /* 0x000fe400078e00ff */
[----:B------:R-:W-:-:S07]  /*15eb0*/  IMAD.MOV.U32 R18, RZ, RZ, R14 ;  /* 0x000000ffff127224 */ /* 0x000fce00078e000e */
[----:B------:R-:W-:Y:S05]  /*15ec0*/  WARPSYNC.COLLECTIVE R15, `(.L_x_2743) ;  /* 0x000000000f087348 */ /* 0x000fea0003c00000 */
[----:B------:R0:W1:Y:S02]  /*15ed0*/  SHFL.IDX P6, R14, R13, R12, R11 ;  /* 0x0000000c0d0e7389 */ /* 0x00006400000c000b */
[----:B01----:R-:W-:Y:S01]  /*15ee0*/  ENDCOLLECTIVE ;  /* 0x000000000000791b */ /* 0x003fe20003800000 */
.L_x_2743:
        /* <DEDUP_REMOVED lines=11> */
.L_x_2744:
[----:B------:R-:W-:Y:S02]  /*15fa0*/  IMAD.MOV.U32 R13, RZ, RZ, R7 ;  /* 0x000000ffff0d7224 */ /* 0x000fe400078e0007 */
[----:B------:R-:W-:Y:S01]  /*15fb0*/  IMAD.MOV.U32 R12, RZ, RZ, 0x6 ;  /* 0x00000006ff0c7424 */ /* 0x000fe200078e00ff */
[----:B------:R-:W-:-:S13]  /*15fc0*/  IADD3 R4, P1, R29, R14, RZ ;  /* 0x0000000e1d047210 */ /* 0x000fda0007f3e0ff */
[----:B------:R-:W-:Y:S05]  /*15fd0*/  WARPSYNC.COLLECTIVE R15, `(.L_x_2745) ;  /* 0x000000000f087348 */ /* 0x000fea0003c00000 */
[----:B------:R0:W1:Y:S02]  /*15fe0*/  SHFL.IDX P6, R14, R13, R12, R11 ;  /* 0x0000000c0d0e7389 */ /* 0x00006400000c000b */
[----:B01----:R-:W-:Y:S01]  /*15ff0*/  ENDCOLLECTIVE ;  /* 0x000000000000791b */ /* 0x003fe20003800000 */
.L_x_2745:
        /* <DEDUP_REMOVED lines=10> */
.L_x_2746:
[----:B------:R-:W-:Y:S02]  /*160a0*/  IMAD.MOV.U32 R13, RZ, RZ, R7 ;  /* 0x000000ffff0d7224 */ /* 0x000fe400078e0007 */
[----:B------:R-:W-:Y:S02]  /*160b0*/  IMAD.MOV.U32 R12, RZ, RZ, 0x7 ;  /* 0x00000007ff0c7424 */ /* 0x000fe400078e00ff */
[----:B------:R-:W-:-:S07]  /*160c0*/  IMAD.MOV.U32 R19, RZ, RZ, R14 ;  /* 0x000000ffff137224 */ /* 0x000fce00078e000e */
[----:B------:R-:W-:Y:S05]  /*160d0*/  WARPSYNC.COLLECTIVE R15, `(.L_x_2747) ;  /* 0x000000000f087348 */ /* 0x000fea0003c00000 */
[----:B------:R0:W1:Y:S02]  /*160e0*/  SHFL.IDX P6, R14, R13, R12, R11 ;  /* 0x0000000c0d0e7389 */ /* 0x00006400000c000b */
[----:B01----:R-:W-:Y:S01]  /*160f0*/  ENDCOLLECTIVE ;  /* 0x000000000000791b */ /* 0x003fe20003800000 */
.L_x_2747:
        /* <DEDUP_REMOVED lines=11> */
.L_x_2748:
        /* <DEDUP_REMOVED lines=9> */
.L_x_2749:
        /* <DEDUP_REMOVED lines=9> */
.L_x_2750:
[----:B------:R-:W-:Y:S02]  /*162d0*/  IMAD.MOV.U32 R13, RZ, RZ, R10 ;  /* 0x000000ffff0d7224 */ /* 0x000fe400078e000a */
[----:B------:R-:W-:Y:S01]  /*162e0*/  IMAD.MOV.U32 R12, RZ, RZ, 0x1 ;  /* 0x00000001ff0c7424 */ /* 0x000fe200078e00ff */
[----:B------:R-:W-:-:S13]  /*162f0*/  IADD3 R4, P1, R29, R14, RZ ;  /* 0x0000000e1d047210 */ /* 0x000fda0007f3e0ff */
[----:B------:R-:W-:Y:S05]  /*16300*/  WARPSYNC.COLLECTIVE R15, `(.L_x_2751) ;  /* 0x000000000f087348 */ /* 0x000fea0003c00000 */
[----:B------:R0:W1:Y:S02]  /*16310*/  SHFL.IDX P6, R14, R13, R12, R11 ;  /* 0x0000000c0d0e7389 */ /* 0x00006400000c000b */
[----:B01----:R-:W-:Y:S01]  /*16320*/  ENDCOLLECTIVE ;  /* 0x000000000000791b */ /* 0x003fe20003800000 */
.L_x_2751:
        /* <DEDUP_REMOVED lines=10> */
.L_x_2752:
[----:B------:R-:W-:Y:S05]  /*163d0*/  BRA `(.L_x_2753) ;  /* 0xffffffb000607947 */ /* 0x000fea000383ffff */
.L_x_2615:
[----:B0-----:R0:W1:Y:S02]  /*163e0*/  SYNCS.PHASECHK.TRANS64.TRYWAIT P2, [R6+URZ+0x22870], R3 ;  /* 0x02287003060075a7 */ /* 0x001064000804017f */
[----:B-1----:R-:W-:Y:S05]  /*163f0*/  @!P2 NANOSLEEP.SYNCS 0x989680 ;  /* 0x009896800000a95d */ /* 0x002fea0003900000 */
[----:B------:R-:W1:Y:S02]  /*16400*/  @!P2 SYNCS.PHASECHK.TRANS64 P2, [R6+URZ+0x22870], R3 ;  /* 0x022870030600a5a7 */ /* 0x000e64000804007f */
[----:B-1----:R-:W-:Y:S05]  /*16410*/  @!P2 BRA `(.L_x_2615) ;  /* 0xfffffffc00f0a947 */ /* 0x002fea000383ffff */
[----:B------:R-:W-:Y:S05]  /*16420*/  BRA `(.L_x_2754) ;  /* 0xffffffb000b87947 */ /* 0x000fea000383ffff */
.L_x_2617:
[----:B0-----:R0:W1:Y:S02]  /*16430*/  SYNCS.PHASECHK.TRANS64.TRYWAIT P2, [R6+URZ+0x22860], R5 ;  /* 0x02286005060075a7 */ /* 0x001064000804017f */
[----:B-1----:R-:W-:Y:S05]  /*16440*/  @!P2 NANOSLEEP.SYNCS 0x989680 ;  /* 0x009896800000a95d */ /* 0x002fea0003900000 */
[----:B------:R-:W1:Y:S02]  /*16450*/  @!P2 SYNCS.PHASECHK.TRANS64 P2, [R6+URZ+0x22860], R5 ;  /* 0x022860050600a5a7 */ /* 0x000e64000804007f */
[----:B-1----:R-:W-:Y:S05]  /*16460*/  @!P2 BRA `(.L_x_2617) ;  /* 0xfffffffc00f0a947 */ /* 0x002fea000383ffff */
[----:B------:R-:W-:Y:S05]  /*16470*/  BRA `(.L_x_2755) ;  /* 0xffffffb000cc7947 */ /* 0x000fea000383ffff */
.L_x_2624:
[----:B0-----:R0:W1:Y:S02]  /*16480*/  SYNCS.PHASECHK.TRANS64.TRYWAIT P0, [R3+URZ+0x22870], R0 ;  /* 0x02287000030075a7 */ /* 0x001064000800017f */
[----:B-1----:R-:W-:Y:S05]  /*16490*/  @!P0 NANOSLEEP.SYNCS 0x989680 ;  /* 0x009896800000895d */ /* 0x002fea0003900000 */
[----:B------:R-:W1:Y:S02]  /*164a0*/  @!P0 SYNCS.PHASECHK.TRANS64 P0, [R3+URZ+0x22870], R0 ;  /* 0x02287000030085a7 */ /* 0x000e64000800007f */
[----:B-1----:R-:W-:Y:S05]  /*164b0*/  @!P0 BRA `(.L_x_2624) ;  /* 0xfffffffc00f08947 */ /* 0x002fea000383ffff */
[----:B------:R-:W-:Y:S05]  /*164c0*/  BRA `(.L_x_2756) ;  /* 0xffffffb8004c7947 */ /* 0x000fea000383ffff */
.L_x_2626:
[----:B0-----:R0:W1:Y:S02]  /*164d0*/  SYNCS.PHASECHK.TRANS64.TRYWAIT P0, [R3+URZ+0x22860], R4 ;  /* 0x02286004030075a7 */ /* 0x001064000800017f */
[----:B-1----:R-:W-:Y:S05]  /*164e0*/  @!P0 NANOSLEEP.SYNCS 0x989680 ;  /* 0x009896800000895d */ /* 0x002fea0003900000 */
[----:B------:R-:W1:Y:S02]  /*164f0*/  @!P0 SYNCS.PHASECHK.TRANS64 P0, [R3+URZ+0x22860], R4 ;  /* 0x02286004030085a7 */ /* 0x000e64000800007f */
[----:B-1----:R-:W-:Y:S05]  /*16500*/  @!P0 BRA `(.L_x_2626) ;  /* 0xfffffffc00f08947 */ /* 0x002fea000383ffff */
[----:B------:R-:W-:Y:S05]  /*16510*/  BRA `(.L_x_2757) ;  /* 0xffffffb800707947 */ /* 0x000fea000383ffff */
.L_x_2629:
[----:B0-----:R0:W1:Y:S02]  /*16520*/  SYNCS.PHASECHK.TRANS64.TRYWAIT P0, [R7+URZ+0x22820], R2 ;  /* 0x02282002070075a7 */ /* 0x001064000800017f */
[----:B-1----:R-:W-:Y:S05]  /*16530*/  @!P0 NANOSLEEP.SYNCS 0x989680 ;  /* 0x009896800000895d */ /* 0x002fea0003900000 */
[----:B------:R-:W1:Y:S02]  /*16540*/  @!P0 SYNCS.PHASECHK.TRANS64 P0, [R7+URZ+0x22820], R2 ;  /* 0x02282002070085a7 */ /* 0x000e64000800007f */
[----:B-1----:R-:W-:Y:S05]  /*16550*/  @!P0 BRA `(.L_x_2629) ;  /* 0xfffffffc00f08947 */ /* 0x002fea000383ffff */
[----:B------:R-:W-:Y:S05]  /*16560*/  BRA `(.L_x_2758) ;  /* 0xffffffbc00d07947 */ /* 0x000fea000383ffff */
.L_x_2631:
[----:B0-----:R0:W1:Y:S02]  /*16570*/  SYNCS.PHASECHK.TRANS64.TRYWAIT P1, [R5+URZ+0x22840], R2 ;  /* 0x02284002050075a7 */ /* 0x001064000802017f */
[----:B-1----:R-:W-:Y:S05]  /*16580*/  @!P1 NANOSLEEP.SYNCS 0x989680 ;  /* 0x009896800000995d */ /* 0x002fea0003900000 */
[----:B------:R-:W1:Y:S02]  /*16590*/  @!P1 SYNCS.PHASECHK.TRANS64 P1, [R5+URZ+0x22840], R2 ;  /* 0x02284002050095a7 */ /* 0x000e64000802007f */
[----:B-1----:R-:W-:Y:S05]  /*165a0*/  @!P1 BRA `(.L_x_2631) ;  /* 0xfffffffc00f09947 */ /* 0x002fea000383ffff */
[----:B------:R-:W-:Y:S05]  /*165b0*/  BRA `(.L_x_2759) ;  /* 0xffffffc0000c7947 */ /* 0x000fea000383ffff */
.L_x_2633:
[----:B-1----:R1:W2:Y:S02]  /*165c0*/  SYNCS.PHASECHK.TRANS64.TRYWAIT P1, [R7+URZ+0x22840], R0 ;  /* 0x02284000070075a7 */ /* 0x0022a4000802017f */
[----:B--2---:R-:W-:Y:S05]  /*165d0*/  @!P1 NANOSLEEP.SYNCS 0x989680 ;  /* 0x009896800000995d */ /* 0x004fea0003900000 */
[----:B------:R-:W2:Y:S02]  /*165e0*/  @!P1 SYNCS.PHASECHK.TRANS64 P1, [R7+URZ+0x22840], R0 ;  /* 0x02284000070095a7 */ /* 0x000ea4000802007f */
[----:B--2---:R-:W-:Y:S05]  /*165f0*/  @!P1 BRA `(.L_x_2633) ;  /* 0xfffffffc00f09947 */ /* 0x004fea000383ffff */
[----:B------:R-:W-:Y:S05]  /*16600*/  BRA `(.L_x_2760) ;  /* 0xffffffc000187947 */ /* 0x000fea000383ffff */
.L_x_2635:
[----:B--2---:R2:W3:Y:S02]  /*16610*/  SYNCS.PHASECHK.TRANS64.TRYWAIT P1, [R5+URZ+0x22860], R2 ;  /* 0x02286002050075a7 */ /* 0x0044e4000802017f */
[----:B---3--:R-:W-:Y:S05]  /*16620*/  @!P1 NANOSLEEP.SYNCS 0x989680 ;  /* 0x009896800000995d */ /* 0x008fea0003900000 */
[----:B------:R-:W3:Y:S02]  /*16630*/  @!P1 SYNCS.PHASECHK.TRANS64 P1, [R5+URZ+0x22860], R2 ;  /* 0x02286002050095a7 */ /* 0x000ee4000802007f */
[----:B---3--:R-:W-:Y:S05]  /*16640*/  @!P1 BRA `(.L_x_2635) ;  /* 0xfffffffc00f09947 */ /* 0x008fea000383ffff */
[----:B------:R-:W-:Y:S05]  /*16650*/  BRA `(.L_x_2761) ;  /* 0xffffffc000147947 */ /* 0x000fea000383ffff */
.L_x_2637:
[----:B---3--:R3:W4:Y:S02]  /*16660*/  SYNCS.PHASECHK.TRANS64.TRYWAIT P1, [R7+URZ+0x22860], R0 ;  /* 0x02286000070075a7 */ /* 0x008724000802017f */
[----:B----4-:R-:W-:Y:S05]  /*16670*/  @!P1 NANOSLEEP.SYNCS 0x989680 ;  /* 0x009896800000995d */ /* 0x010fea0003900000 */
[----:B------:R-:W4:Y:S02]  /*16680*/  @!P1 SYNCS.PHASECHK.TRANS64 P1, [R7+URZ+0x22860], R0 ;  /* 0x02286000070095a7 */ /* 0x000f24000802007f */
[----:B----4-:R-:W-:Y:S05]  /*16690*/  @!P1 BRA `(.L_x_2637) ;  /* 0xfffffffc00f09947 */ /* 0x010fea000383ffff */
[----:B------:R-:W-:Y:S05]  /*166a0*/  BRA `(.L_x_2762) ;  /* 0xffffffc000107947 */ /* 0x000fea000383ffff */
.L_x_2639:
[----:B----4-:R4:W0:Y:S02]  /*166b0*/  SYNCS.PHASECHK.TRANS64.TRYWAIT P1, [R5+URZ+0x22880], R2 ;  /* 0x02288002050075a7 */ /* 0x010824000802017f */
[----:B0-----:R-:W-:Y:S05]  /*166c0*/  @!P1 NANOSLEEP.SYNCS 0x989680 ;  /* 0x009896800000995d */ /* 0x001fea0003900000 */
[----:B------:R-:W0:Y:S02]  /*166d0*/  @!P1 SYNCS.PHASECHK.TRANS64 P1, [R5+URZ+0x22880], R2 ;  /* 0x02288002050095a7 */ /* 0x000e24000802007f */
[----:B0-----:R-:W-:Y:S05]  /*166e0*/  @!P1 BRA `(.L_x_2639) ;  /* 0xfffffffc00f09947 */ /* 0x001fea000383ffff */
[----:B------:R-:W-:Y:S05]  /*166f0*/  BRA `(.L_x_2763) ;  /* 0xffffffc0000c7947 */ /* 0x000fea000383ffff */
.L_x_2764:
        /* <DEDUP_REMOVED lines=16> */
.L_x_3746:


//--------------------- .text._ZN7cutlass13device_kernelIN5flash11enable_sm90INS1_16FlashAttnFwdSm90INS1_25CollectiveMainloopFwdSm90ILi2EN4cute5tupleIJNS5_1CILi1EEES8_S8_EEENS6_IJNS7_ILi128EEENS7_ILi160EEESA_EEELi128ENS_12float_e4m3_tEfNS_4arch4Sm90ELb1ELb0ELb0ELb1ELb1ELb0ELb0ELb1ELb1ELb1ELb1ELb0EEENS1_21CollectiveEpilogueFwdINS6_IJSA_SA_SB_EEES9_NS_10bfloat16_tESF_Li256ELb1ELb1ELb1ELb1EEENS1_36VarlenDynamicPersistentTileSchedulerILi128ELi160ELi256ELi128ELb1ELb1ELb1ELb1ELb1ELb1EEEEEEEEEvNT_6ParamsE --------------------------
	.section	.text._ZN7cutlass13device_kernelIN5flash11enable_sm90INS1_16FlashAttnFwdSm90INS1_25CollectiveMainloopFwdSm90ILi2EN4cute5tupleIJNS5_1CILi1EEES8_S8_EEENS6_IJNS7_ILi128EEENS7_ILi160EEESA_EEELi128ENS_12float_e4m3_tEfNS_4arch4Sm90ELb1ELb0ELb0ELb1ELb1ELb0ELb0ELb1ELb1ELb1ELb1ELb0EEENS1_21CollectiveEpilogueFwdINS6_IJSA_SA_SB_EEES9_NS_10bfloat16_tESF_Li256ELb1ELb1ELb1ELb1EEENS1_36VarlenDynamicPersistentTileSchedulerILi128ELi160ELi256ELi128ELb1ELb1ELb1ELb1ELb1ELb1EEEEEEEEEvNT_6ParamsE,"ax",@progbits
	.align	128
.text._ZN7cutlass13device_kernelIN5flash11enable_sm90INS1_16FlashAttnFwdSm90INS1_25CollectiveMainloopFwdSm90ILi2EN4cute5tupleIJNS5_1CILi1EEES8_S8_EEENS6_IJNS7_ILi128EEENS7_ILi160EEESA_EEELi128ENS_12float_e4m3_tEfNS_4arch4Sm90ELb1ELb0ELb0ELb1ELb1ELb0ELb0ELb1ELb1ELb1ELb1ELb0EEENS1_21CollectiveEpilogueFwdINS6_IJSA_SA_SB_EEES9_NS_10bfloat16_tESF_Li256ELb1ELb1ELb1ELb1EEENS1_36VarlenDynamicPersistentTileSchedulerILi128ELi160ELi256ELi128ELb1ELb1ELb1ELb1ELb1ELb1EEEEEEEEEvNT_6ParamsE:
        .type           _ZN7cutlass13device_kernelIN5flash11enable_sm90INS1_16FlashAttnFwdSm90INS1_25CollectiveMainloopFwdSm90ILi2EN4cute5tupleIJNS5_1CILi1EEES8_S8_EEENS6_IJNS7_ILi128EEENS7_ILi160EEESA_EEELi128ENS_12float_e4m3_tEfNS_4arch4Sm90ELb1ELb0ELb0ELb1ELb1ELb0ELb0ELb1ELb1ELb1ELb1ELb0EEENS1_21CollectiveEpilogueFwdINS6_IJSA_SA_SB_EEES9_NS_10bfloat16_tESF_Li256ELb1ELb1ELb1ELb1EEENS1_36VarlenDynamicPersistentTileSchedulerILi128ELi160ELi256ELi128ELb1ELb1ELb1ELb1ELb1ELb1EEEEEEEEEvNT_6ParamsE,@function
        .size           _ZN7cutlass13device_kernelIN5flash11enable_sm90INS1_16FlashAttnFwdSm90INS1_25CollectiveMainloopFwdSm90ILi2EN4cute5tupleIJNS5_1CILi1EEES8_S8_EEENS6_IJNS7_ILi128EEENS7_ILi160EEESA_EEELi128ENS_12float_e4m3_tEfNS_4arch4Sm90ELb1ELb0ELb0ELb1ELb1ELb0ELb0ELb1ELb1ELb1ELb1ELb0EEENS1_21CollectiveEpilogueFwdINS6_IJSA_SA_SB_EEES9_NS_10bfloat16_tESF_Li256ELb1ELb1ELb1ELb1EEENS1_36VarlenDynamicPersistentTileSchedulerILi128ELi160ELi256ELi128ELb1ELb1ELb1ELb1ELb1ELb1EEEEEEEEEvNT_6ParamsE,(.L_x_3747 - _ZN7cutlass13device_kernelIN5flash11enable_sm90INS1_16FlashAttnFwdSm90INS1_25CollectiveMainloopFwdSm90ILi2EN4cute5tupleIJNS5_1CILi1EEES8_S8_EEENS6_IJNS7_ILi128EEENS7_ILi160EEESA_EEELi128ENS_12float_e4m3_tEfNS_4arch4Sm90ELb1ELb0ELb0ELb1ELb1ELb0ELb0ELb1ELb1ELb1ELb1ELb0EEENS1_21CollectiveEpilogueFwdINS6_IJSA_SA_SB_EEES9_NS_10bfloat16_tESF_Li256ELb1ELb1ELb1ELb1EEENS1_36VarlenDynamicPersistentTileSchedulerILi128ELi160ELi256ELi128ELb1ELb1ELb1ELb1ELb1ELb1EEEEEEEEEvNT_6ParamsE)
        .other          _ZN7cutlass13device_kernelIN5flash11enable_sm90INS1_16FlashAttnFwdSm90INS1_25CollectiveMainloopFwdSm90ILi2EN4cute5tupleIJNS5_1CILi1EEES8_S8_EEENS6_IJNS7_ILi128EEENS7_ILi160EEESA_EEELi128ENS_12float_e4m3_tEfNS_4arch4Sm90ELb1ELb0ELb0ELb1ELb1ELb0ELb0ELb1ELb1ELb1ELb1ELb0EEENS1_21CollectiveEpilogueFwdINS6_IJSA_SA_SB_EEES9_NS_10bfloat16_tESF_Li256ELb1ELb1ELb1ELb1EEENS1_36VarlenDynamicPersistentTileSchedulerILi128ELi160ELi256ELi128ELb1ELb1ELb1ELb1ELb1ELb1EEEEEEEEEvNT_6ParamsE,@"STO_CUDA_ENTRY STV_DEFAULT"
_ZN7cutlass13device_kernelIN5flash11enable_sm90INS1_16FlashAttnFwdSm90INS1_25CollectiveMainloopFwdSm90ILi2EN4cute5tupleIJNS5_1CILi1EEES8_S8_EEENS6_IJNS7_ILi128EEENS7_ILi160EEESA_EEELi128ENS_12float_e4m3_tEfNS_4arch4Sm90ELb1ELb0ELb0ELb1ELb1ELb0ELb0ELb1ELb1ELb1ELb1ELb0EEENS1_21CollectiveEpilogueFwdINS6_IJSA_SA_SB_EEES9_NS_10bfloat16_tESF_Li256ELb1ELb1ELb1ELb1EEENS1_36VarlenDynamicPersistentTileSchedulerILi128ELi160ELi256ELi128ELb1ELb1ELb1ELb1ELb1ELb1EEEEEEEEEvNT_6ParamsE:
        /* <DEDUP_REMOVED lines=45> */
.L_x_2765:
        /* <DEDUP_REMOVED lines=22> */
.L_x_2766:
        /* <DEDUP_REMOVED lines=18> */
.L_x_2767:
        /* <DEDUP_REMOVED lines=22> */
.L_x_2768:
        /* <DEDUP_REMOVED lines=24> */
.L_x_2769:
        /* <DEDUP_REMOVED lines=8> */
.L_x_2771:
        /* <DEDUP_REMOVED lines=29> */
[----:B------:R-:W-:Y:S01]  /*0a80*/  LEA.HI R2, R3, R224, RZ, 0x4 ;  /* 0x000000e003027211 */ /* 0x000fe200078f20ff */
[----:B------:R-:W-:Y:S01]  /*0a90*/  IMAD.SHL.U32 R4, R4, 0x20, RZ ;  /* 0x0000002004047824 */ /* 0x000fe200078e00ff */
[----:B------:R-:W-:Y:S01]  /*0aa0*/  SHF.R.S32.HI R219, RZ, 0x7, R0 ;  /* 0x00000007ffdb7819 */ /* 0x000fe20000011400 */
[----:B------:R-:W-:Y:S01]  /*0ab0*/  IMAD.IADD R203, R224, 0x1, -R203 ;  /* 0x00000001e0cb7824 */ /* 0x000fe200078e0acb */
[----:B------:R-:W-:Y:S02]  /*0ac0*/  SHF.R.S32.HI R7, RZ, 0x4, R2 ;  /* 0x00000004ff077819 */ /* 0x000fe40000011402 */
[----:B------:R-:W-:Y:S02]  /*0ad0*/  LOP3.LUT R5, R2, 0x3fffff0, RZ, 0xc0, !PT ;  /* 0x03fffff002057812 */ /* 0x000fe400078ec0ff */
[----:B------:R-:W-:-:S02]  /*0ae0*/  SHF.R.S32.HI R6, RZ, 0x1f, R203 ;  /* 0x0000001fff067819 */ /* 0x000fc400000114cb */
[----:B------:R-:W-:Y:S01]  /*0af0*/  LOP3.LUT R4, R4, 0xfffffc00, RZ, 0xc0, !PT ;  /* 0xfffffc0004047812 */ /* 0x000fe200078ec0ff */
[----:B------:R-:W-:Y:S01]  /*0b00*/  IMAD.IADD R5, R224, 0x1, -R5 ;  /* 0x00000001e0057824 */ /* 0x000fe200078e0a05 */
[----:B------:R-:W-:Y:S02]  /*0b10*/  LEA.HI R2, R2, R7, RZ, 0x1 ;  /* 0x0000000702027211 */ /* 0x000fe400078f08ff */
[----:B------:R-:W-:Y:S01]  /*0b20*/  LEA.HI R8, R6, R203, RZ, 0x2 ;  /* 0x000000cb06087211 */ /* 0x000fe200078f10ff */
[----:B------:R-:W-:Y:S01]  /*0b30*/  IMAD R5, R5, 0x40, R4 ;  /* 0x0000004005057824 */ /* 0x000fe200078e0204 */
[----:B------:R-:W-:Y:S02]  /*0b40*/  LOP3.LUT R2, R2, 0x1ffffffe, RZ, 0xc0, !PT ;  /* 0x1ffffffe02027812 */ /* 0x000fe400078ec0ff */
[----:B------:R-:W-:Y:S02]  /*0b50*/  LEA.HI R4, R3, R224, RZ, 0x2 ;  /* 0x000000e003047211 */ /* 0x000fe400078f10ff */
[----:B------:R-:W-:Y:S01]  /*0b60*/  SHF.R.S32.HI R9, RZ, 0x2, R8 ;  /* 0x00000002ff097819 */ /* 0x000fe20000011408 */
[----:B------:R-:W-:Y:S01]  /*0b70*/  IMAD.IADD R2, R7, 0x1, -R2 ;  /* 0x0000000107027824 */ /* 0x000fe200078e0a02 */
[----:B------:R-:W-:-:S02]  /*0b80*/  SHF.R.S32.HI R10, RZ, 0x1f, R8 ;  /* 0x0000001fff0a7819 */ /* 0x000fc40000011408 */
[----:B------:R-:W-:Y:S01]  /*0b90*/  LOP3.LUT R7, R4, 0xfffffffc, RZ, 0xc0, !PT ;  /* 0xfffffffc04077812 */ /* 0x000fe200078ec0ff */
[----:B------:R-:W-:Y:S01]  /*0ba0*/  IMAD R221, R2, 0x8, R5 ;  /* 0x0000000802dd7824 */ /* 0x000fe200078e0205 */
[----:B------:R-:W-:Y:S02]  /*0bb0*/  LEA.HI R3, R3, R224, RZ, 0x3 ;  /* 0x000000e003037211 */ /* 0x000fe400078f18ff */
[----:B------:R-:W-:Y:S01]  /*0bc0*/  LEA.HI R10, R10, R9, RZ, 0x3 ;  /* 0x000000090a0a7211 */ /* 0x000fe200078f18ff */
[----:B------:R-:W-:Y:S01]  /*0bd0*/  IMAD.IADD R7, R224, 0x1, -R7 ;  /* 0x00000001e0077824 */ /* 0x000fe200078e0a07 */
[----:B------:R-:W-:Y:S02]  /*0be0*/  LOP3.LUT R5, R3, 0xfffffff8, RZ, 0xc0, !PT ;  /* 0xfffffff803057812 */ /* 0x000fe400078ec0ff */
[----:B------:R-:W-:Y:S02]  /*0bf0*/  LOP3.LUT R8, R8, 0x7ffffffc, RZ, 0xc0, !PT ;  /* 0x7ffffffc08087812 */ /* 0x000fe400078ec0ff */
[----:B------:R-:W-:Y:S01]  /*0c00*/  LOP3.LUT R10, R10, 0xfffffff8, RZ, 0xc0, !PT ;  /* 0xfffffff80a0a7812 */ /* 0x000fe200078ec0ff */
[----:B------:R-:W-:Y:S01]  /*0c10*/  IMAD.IADD R22, R224, 0x1, -R5 ;  /* 0x00000001e0167824 */ /* 0x000fe200078e0a05 */
[----:B------:R-:W-:Y:S01]  /*0c20*/  LEA.HI R6, R6, R203, RZ, 0x5 ;  /* 0x000000cb06067211 */ /* 0x000fe200078f28ff */
[----:B------:R-:W-:Y:S01]  /*0c30*/  IMAD.IADD R8, R203, 0x1, -R8 ;  /* 0x00000001cb087824 */ /* 0x000fe200078e0a08 */
[----:B------:R-:W-:Y:S01]  /*0c40*/  LEA.HI R0, R0, R219, RZ, 0x1 ;  /* 0x000000db00007211 */ /* 0x000fe200078f08ff */
[----:B------:R-:W-:Y:S01]  /*0c50*/  IMAD.IADD R9, R9, 0x1, -R10 ;  /* 0x0000000109097824 */ /* 0x000fe200078e0a0a */
[----:B------:R-:W-:Y:S01]  /*0c60*/  LEA.HI R2, R7, R7, RZ, 0x1 ;  /* 0x0000000707027211 */ /* 0x000fe200078f08ff */
[----:B------:R-:W-:Y:S01]  /*0c70*/  IMAD.SHL.U32 R16, R22, 0x8, RZ ;  /* 0x0000000816107824 */ /* 0x000fe200078e00ff */
[----:B------:R-:W-:Y:S01]  /*0c80*/  SHF.R.S32.HI R6, RZ, 0x5, R6 ;  /* 0x00000005ff067819 */ /* 0x000fe20000011406 */
[----:B------:R-:W-:Y:S01]  /*0c90*/  IMAD.SHL.U32 R17, R8, 0x2, RZ ;  /* 0x0000000208117824 */ /* 0x000fe200078e00ff */
[----:B------:R-:W-:Y:S01]  /*0ca0*/  LOP3.LUT R0, R0, 0x3fffffe, RZ, 0xc0, !PT ;  /* 0x03fffffe00007812 */ /* 0x000fe200078ec0ff */
[----:B------:R-:W-:Y:S01]  /*0cb0*/  VIADD R19, R16, 0x40 ;  /* 0x0000004010137836 */ /* 0x000fe20000000000 */
[----:B------:R-:W-:Y:S01]  /*0cc0*/  LOP3.LUT R2, R2, 0x1ffffffe, RZ, 0xc0, !PT ;  /* 0x1ffffffe02027812 */ /* 0x000fe200078ec0ff */
[----:B------:R-:W-:Y:S01]  /*0cd0*/  IMAD R9, R6, 0x10, R9 ;  /* 0x0000001006097824 */ /* 0x000fe200078e0209 */
[----:B------:R-:W-:Y:S01]  /*0ce0*/  SHF.R.S32.HI R202, RZ, 0x3, R3 ;  /* 0x00000003ffca7819 */ /* 0x000fe20000011403 */
[----:B------:R-:W-:Y:S01]  /*0cf0*/  IMAD.IADD R0, R219, 0x1, -R0 ;  /* 0x00000001db007824 */ /* 0x000fe200078e0a00 */
[----:B------:R-:W-:Y:S01]  /*0d00*/  SHF.R.S32.HI R223, RZ, 0x1f, R16 ;  /* 0x0000001fffdf7819 */ /* 0x000fe20000011410 */
[C---:B------:R-:W-:Y:S01]  /*0d10*/  VIADD R201, R17.reuse, 0x8 ;  /* 0x0000000811c97836 */ /* 0x040fe20000000000 */
[----:B------:R-:W-:Y:S01]  /*0d20*/  SHF.R.S32.HI R222, RZ, 0x1f, R19 ;  /* 0x0000001fffde7819 */ /* 0x000fe20000011413 */
[----:B------:R-:W-:-:S02]  /*0d30*/  VIADD R200, R17, 0x10 ;  /* 0x0000001011c87836 */ /* 0x000fc40000000000 */
        /* <DEDUP_REMOVED lines=31> */
.L_x_2835:
[----:B0-234-:R-:W0:Y:S01]  /*0f30*/  LDC.64 R2, c[0x0][0xc88] ;  /* 0x00032200ff027b82 */ /* 0x01de220000000a00 */
[----:B------:R-:W-:Y:S01]  /*0f40*/  ULDC.64 UR8, c[0x0][0xa28] ;  /* 0x00028a0000087ab9 */ /* 0x000fe20000000a00 */
[----:B------:R-:W-:Y:S01]  /*0f50*/  ULDC.64 UR10, c[0x0][0xa18] ;  /* 0x00028600000a7ab9 */ /* 0x000fe20000000a00 */
[----:B------:R-:W-:Y:S01]  /*0f60*/  ULDC UR4, c[0x0][0x424] ;  /* 0x0001090000047ab9 */ /* 0x000fe20000000800 */
[----:B------:R-:W-:Y:S01]  /*0f70*/  ULDC UR7, c[0x0][0x2f0] ;  /* 0x0000bc0000077ab9 */ /* 0x000fe20000000800 */
[----:B0-----:R-:W-:-:S06]  /*0f80*/  IMAD.WIDE R2, R31, 0x4, R2 ;  /* 0x000000041f027825 */ /* 0x001fcc00078e0202 */
[----:B------:R-:W2:Y:S01]  /*0f90*/  LDG.E R2, desc[UR56][R2.64] ;  /* 0x0000003802027981 */ /* 0x000ea2000c1e1900 */
[----:B------:R-:W-:Y:S02]  /*0fa0*/  UISETP.NE.U32.AND UP0, UPT, UR8, URZ, UPT ;  /* 0x0000003f0800728c */ /* 0x000fe4000bf05070 */
[----:B------:R-:W-:Y:S02]  /*0fb0*/  UISETP.NE.U32.AND UP1, UPT, UR10, URZ, UPT ;  /* 0x0000003f0a00728c */ /* 0x000fe4000bf25070 */
[----:B------:R-:W-:Y:S02]  /*0fc0*/  UISETP.NE.AND.EX UP0, UPT, UR9, URZ, UPT, UP0 ;  /* 0x0000003f0900728c */ /* 0x000fe4000bf05300 */
[----:B------:R-:W-:-:S04]  /*0fd0*/  UISETP.NE.AND.EX UP1, UPT, UR11, URZ, UPT, UP1 ;  /* 0x0000003f0b00728c */ /* 0x000fc8000bf25310 */
[----:B------:R-:W-:Y:S02]  /*0fe0*/  PLOP3.LUT P0, PT, PT, PT, UP0, 0x80, 0x0 ;  /* 0x000000000000781c */ /* 0x000fe40003f0f008 */
[----:B------:R-:W-:Y:S02]  /*0ff0*/  PLOP3.LUT P2, PT, PT, PT, UP1, 0x80, 0x0 ;  /* 0x000000000000781c */ /* 0x000fe40003f4f018 */
[----:B--2---:R-:W-:-:S13]  /*1000*/  R2UR UR36, R2 ;  /* 0x00000000022472ca */ /* 0x004fda00000e0000 */
[----:B------:R-:W-:Y:S02]  /*1010*/  USHF.R.S32.HI UR37, URZ, 0x1f, UR36 ;  /* 0x0000001f3f257899 */ /* 0x000fe40008011424 */
[----:B------:R-:W-:-:S04]  /*1020*/  @UP0 ULEA UR8, UP2, UR36, UR8, 0x2 ;  /* 0x0000000824080291 */ /* 0x000fc8000f84103f */
[----:B------:R-:W-:Y:S02]  /*1030*/  @UP0 ULEA.HI.X UR9, UR36, UR9, UR37, 0x2, UP2 ;  /* 0x0000000924090291 */ /* 0x000fe400090f1425 */
[----:B------:R-:W-:Y:S01]  /*1040*/  @UP1 ULEA UR10, UP0, UR36, UR10, 0x2 ;  /* 0x0000000a240a1291 */ /* 0x000fe2000f80103f */
[----:B------:R-:W-:-:S03]  /*1050*/  IMAD.U32 R2, RZ, RZ, UR8 ;  /* 0x00000008ff027e24 */ /* 0x000fc6000f8e00ff */
[----:B------:R-:W-:Y:S01]  /*1060*/  @UP1 ULEA.HI.X UR11, UR36, UR11, UR37, 0x2, UP0 ;  /* 0x0000000b240b1291 */ /* 0x000fe200080f1425 */
[----:B------:R-:W-:Y:S01]  /*1070*/  IMAD.U32 R3, RZ, RZ, UR9 ;  /* 0x00000009ff037e24 */ /* 0x000fe2000f8e00ff */
[----:B------:R-:W-:Y:S01]  /*1080*/  ULDC.64 UR8, c[0x0][0x418] ;  /* 0x0001060000087ab9 */ /* 0x000fe20000000a00 */
[----:B------:R-:W-:-:S03]  /*1090*/  IMAD.U32 R4, RZ, RZ, UR10 ;  /* 0x0000000aff047e24 */ /* 0x000fc6000f8e00ff */
[----:B------:R-:W-:Y:S01]  /*10a0*/  IMAD.U32 R5, RZ, RZ, UR11 ;  /* 0x0000000bff057e24 */ /* 0x000fe2000f8e00ff */
[----:B------:R-:W2:Y:S01]  /*10b0*/  @P0 LDG.E R2, desc[UR56][R2.64] ;  /* 0x0000003802020981 */ /* 0x000ea2000c1e1900 */
[----:B------:R-:W-:Y:S01]  /*10c0*/  UISETP.NE.U32.AND UP0, UPT, UR8, URZ, UPT ;  /* 0x0000003f0800728c */ /* 0x000fe2000bf05070 */
[----:B------:R-:W-:Y:S02]  /*10d0*/  ULDC.64 UR10, c[0x0][0xa20] ;  /* 0x00028800000a7ab9 */ /* 0x000fe40000000a00 */
[----:B------:R-:W3:Y:S01]  /*10e0*/  @P2 LDG.E R4, desc[UR56][R4.64] ;  /* 0x0000003804042981 */ /* 0x000ee2000c1e1900 */
[----:B------:R-:W-:Y:S01]  /*10f0*/  UISETP.NE.AND.EX UP0, UPT, UR9, URZ, UPT, UP0 ;  /* 0x0000003f0900728c */ /* 0x000fe2000bf05300 */
[----:B------:R-:W-:Y:S01]  /*1100*/  ISETP.NE.U32.AND P1, PT, RZ, UR10, PT ;  /* 0x0000000aff007c0c */ /* 0x000fe2000bf25070 */
[----:B------:R-:W-:Y:S01]  /*1110*/  UMOV UR52, URZ ;  /* 0x0000003f00347c82 */ /* 0x000fe20008000000 */
[----:B------:R-:W-:Y:S02]  /*1120*/  ULOP3.LUT UR44, UR5, 0xffff, URZ, 0xc0, !UPT ;  /* 0x0000ffff052c7892 */ /* 0x000fe4000f8ec03f */
[----:B------:R-:W-:Y:S01]  /*1130*/  USEL UR4, UR4, 0x1, UP0 ;  /* 0x0000000104047887 */ /* 0x000fe20008000000 */
[----:B------:R-:W-:-:S03]  /*1140*/  ISETP.NE.AND.EX P1, PT, RZ, UR11, PT, P1 ;  /* 0x0000000bff007c0c */ /* 0x000fc6000bf25310 */
[----:B------:R-:W-:Y:S01]  /*1150*/  UIMAD UR4, UR4, UR7, URZ ;  /* 0x00000007040472a4 */ /* 0x000fe2000f8e023f */
[----:B--2---:R-:W-:Y:S02]  /*1160*/  @P0 R2UR UR52, R2 ;  /* 0x00000000023402ca */ /* 0x004fe400000e0000 */
[----:B---3--:R-:W-:Y:S01]  /*1170*/  @P2 R2UR UR53, R4 ;  /* 0x00000000043522ca */ /* 0x008fe200000e0000 */
[----:B-1---5:R-:W-:-:S14]  /*1180*/  @P2 BRA `(.L_x_2772) ;  /* 0x0000000000382947 */ /* 0x022fdc0003800000 */
[----:B------:R-:W-:Y:S01]  /*1190*/  ULDC.64 UR8, c[0x0][0xa00] ;  /* 0x0002800000087ab9 */ /* 0x000fe20000000a00 */
[----:B------:R-:W-:Y:S01]  /*11a0*/  ULDC UR53, c[0x0][0x288] ;  /* 0x0000a20000357ab9 */ /* 0x000fe20000000800 */
        /* <DEDUP_REMOVED lines=12> */
.L_x_2772:
[----:B------:R-:W-:Y:S05]  /*1270*/  @!P1 BRA `(.L_x_2773) ;  /* 0x00000000001c9947 */ /* 0x000fea0003800000 */
[----:B------:R-:W-:-:S04]  /*1280*/  ULEA UR4, UP0, UR36, UR10, 0x2 ;  /* 0x0000000a24047291 */ /* 0x000fc8000f80103f */
[----:B------:R-:W-:Y:S02]  /*1290*/  ULEA.HI.X UR7, UR36, UR11, UR37, 0x2, UP0 ;  /* 0x0000000b24077291 */ /* 0x000fe400080f1425 */
[----:B------:R-:W-:-:S04]  /*12a0*/  IMAD.U32 R2, RZ, RZ, UR4 ;  /* 0x00000004ff027e24 */ /* 0x000fc8000f8e00ff */
[----:B------:R-:W-:-:S05]  /*12b0*/  IMAD.U32 R3, RZ, RZ, UR7 ;  /* 0x00000007ff037e24 */ /* 0x000fca000f8e00ff */
[----:B------:R-:W2:Y:S02]  /*12c0*/  LDG.E R2, desc[UR56][R2.64] ;  /* 0x0000003802027981 */ /* 0x000ea4000c1e1900 */
[----:B--2---:R-:W-:Y:S01]  /*12d0*/  R2UR UR4, R2 ;  /* 0x00000000020472ca */ /* 0x004fe200000e0000 */
[----:B------:R-:W-:-:S14]  /*12e0*/  BRA `(.L_x_2774) ;  /* 0x0000000000347947 */ /* 0x000fdc0003800000 */
.L_x_2773:
        /* <DEDUP_REMOVED lines=13> */
.L_x_2774:
[----:B------:R-:W-:Y:S01]  /*13c0*/  ULDC.64 UR10, c[0x0][0x998] ;  /* 0x00026600000a7ab9 */ /* 0x000fe20000000a00 */
[----:B------:R-:W-:Y:S01]  /*13d0*/  ULDC.64 UR8, c[0x0][0x990] ;  /* 0x0002640000087ab9 */ /* 0x000fe20000000a00 */
[----:B------:R-:W-:Y:S01]  /*13e0*/  ISETP.NE.U32.AND P1, PT, RZ, UR10, PT ;  /* 0x0000000aff007c0c */ /* 0x000fe2000bf25070 */
[----:B------:R-:W-:Y:S01]  /*13f0*/  ULDC UR7, c[0x0][0x448] ;  /* 0x0001120000077ab9 */ /* 0x000fe20000000800 */
[----:B------:R-:W-:Y:S02]  /*1400*/  ISETP.NE.U32.AND P0, PT, RZ, UR8, PT ;  /* 0x00000008ff007c0c */ /* 0x000fe4000bf05070 */
[----:B------:R-:W-:Y:S02]  /*1410*/  ISETP.NE.AND.EX P1, PT, RZ, UR11, PT, P1 ;  /* 0x0000000bff007c0c */ /* 0x000fe4000bf25310 */
[----:B------:R-:W-:-:S11]  /*1420*/  ISETP.NE.AND.EX P0, PT, RZ, UR9, PT, P0 ;  /* 0x00000009ff007c0c */ /* 0x000fd6000bf05300 */
[----:B------:R-:W0:Y:S08]  /*1430*/  @P1 LDC.64 R8, c[0x0][0x9b8] ;  /* 0x00026e00ff081b82 */ /* 0x000e300000000a00 */
[----:B------:R-:W1:Y:S08]  /*1440*/  @P0 LDC.64 R6, c[0x0][0x9a8] ;  /* 0x00026a00ff060b82 */ /* 0x000e700000000a00 */
[----:B------:R-:W2:Y:S08]  /*1450*/  @P0 LDC.64 R10, c[0x0][0x9b0] ;  /* 0x00026c00ff0a0b82 */ /* 0x000eb00000000a00 */
[----:B------:R-:W3:Y:S01]  /*1460*/  @P1 LDC.64 R12, c[0x0][0x9c0] ;  /* 0x00027000ff0c1b82 */ /* 0x000ee20000000a00 */
[----:B0-----:R-:W-:-:S02]  /*1470*/  @P1 IMAD R2, R8, UR37, RZ ;  /* 0x0000002508021c24 */ /* 0x001fc4000f8e02ff */
[----:B------:R-:W-:-:S04]  /*1480*/  @P1 IMAD.WIDE.U32 R4, R8, UR36, RZ ;  /* 0x0000002408041c25 */ /* 0x000fc8000f8e00ff */
[----:B------:R-:W-:Y:S02]  /*1490*/  @P1 IMAD R9, R9, UR36, R2 ;  /* 0x0000002409091c24 */ /* 0x000fe4000f8e0202 */
[C---:B-1----:R-:W-:Y:S02]  /*14a0*/  @P0 IMAD R0, R6.reuse, UR37, RZ ;  /* 0x0000002506000c24 */ /* 0x042fe4000f8e02ff */
[----:B------:R-:W-:-:S04]  /*14b0*/  @P0 IMAD.WIDE.U32 R2, R6, UR36, RZ ;  /* 0x0000002406020c25 */ /* 0x000fc8000f8e00ff */
[----:B------:R-:W-:Y:S02]  /*14c0*/  @P0 IMAD R7, R7, UR36, R0 ;  /* 0x0000002407070c24 */ /* 0x000fe4000f8e0200 */
[----:B------:R-:W-:Y:S02]  /*14d0*/  @P1 IMAD.IADD R5, R5, 0x1, R9 ;  /* 0x0000000105051824 */ /* 0x000fe400078e0209 */
[----:B------:R-:W-:Y:S02]  /*14e0*/  @P0 IMAD.IADD R3, R3, 0x1, R7 ;  /* 0x0000000103030824 */ /* 0x000fe400078e0207 */
[----:B------:R-:W-:Y:S02]  /*14f0*/  IMAD.MOV.U32 R0, RZ, RZ, 0x3f800000 ;  /* 0x3f800000ff007424 */ /* 0x000fe400078e00ff */
[----:B--2---:R-:W-:-:S04]  /*1500*/  @P0 IMAD.WIDE.U32 R2, R10, UR44, R2 ;  /* 0x0000002c0a020c25 */ /* 0x004fc8000f8e0002 */
[----:B---3--:R-:W-:Y:S01]  /*1510*/  @P1 IMAD.WIDE.U32 R6, R12, UR44, R4 ;  /* 0x0000002c0c061c25 */ /* 0x008fe2000f8e0004 */
[----:B------:R-:W-:-:S03]  /*1520*/  @P0 LEA R4, P2, R2, UR8, 0x2 ;  /* 0x0000000802040c11 */ /* 0x000fc6000f8410ff */
[----:B------:R-:W-:Y:S01]  /*1530*/  @P0 IMAD R5, R11, UR44, R3 ;  /* 0x0000002c0b050c24 */ /* 0x000fe2000f8e0203 */
[----:B------:R-:W-:Y:S01]  /*1540*/  @P1 LEA R8, P3, R6, UR10, 0x2 ;  /* 0x0000000a06081c11 */ /* 0x000fe2000f8610ff */
[----:B------:R-:W-:-:S03]  /*1550*/  @P1 IMAD R3, R13, UR44, R7 ;  /* 0x0000002c0d031c24 */ /* 0x000fc6000f8e0207 */
[----:B------:R-:W-:Y:S02]  /*1560*/  @P0 LEA.HI.X R5, R2, UR9, R5, 0x2, P2 ;  /* 0x0000000902050c11 */ /* 0x000fe400090f1405 */
[----:B------:R-:W-:Y:S01]  /*1570*/  @P1 LEA.HI.X R9, R6, UR11, R3, 0x2, P3 ;  /* 0x0000000b06091c11 */ /* 0x000fe200098f1403 */
[----:B------:R-:W-:Y:S01]  /*1580*/  IMAD.MOV.U32 R3, RZ, RZ, 0x3f800000 ;  /* 0x3f800000ff037424 */ /* 0x000fe200078e00ff */
[----:B------:R-:W-:Y:S02]  /*1590*/  UISETP.NE.AND UP0, UPT, UR7, 0x1, UPT ;  /* 0x000000010700788c */ /* 0x000fe4000bf05270 */
[----:B------:R-:W-:Y:S01]  /*15a0*/  USHF.L.U32 UR38, UR6, 0x7, URZ ;  /* 0x0000000706267899 */ /* 0x000fe2000800063f */
[----:B------:R-:W2:Y:S01]  /*15b0*/  @P1 LDG.E R0, desc[UR56][R8.64] ;  /* 0x0000003808001981 */ /* 0x000ea2000c1e1900 */
[----:B------:R-:W-:Y:S01]  /*15c0*/  UIADD3 UR52, -UR52, UR4, URZ ;  /* 0x0000000434347290 */ /* 0x000fe2000fffe13f */
[----:B------:R-:W-:Y:S02]  /*15d0*/  ULDC UR11, c[0x0][0x988] ;  /* 0x00026200000b7ab9 */ /* 0x000fe40000000800 */
[----:B------:R-:W2:Y:S01]  /*15e0*/  @P0 LDG.E R3, desc[UR56][R4.64] ;  /* 0x0000003804030981 */ /* 0x000ea2000c1e1900 */
[----:B------:R-:W-:-:S03]  /*15f0*/  UIADD3 UR8, UR38, 0x7f, URZ ;  /* 0x0000007f26087890 */ /* 0x000fc6000fffe03f */
[----:B------:R-:W-:Y:S01]  /*1600*/  @UP0 ULDC UR6, c[0x0][0x44c] ;  /* 0x0001130000060ab9 */ /* 0x000fe20000000800 */
[----:B------:R-:W-:Y:S01]  /*1610*/  @UP0 ULDC UR9, c[0x0][0x450] ;  /* 0x0001140000090ab9 */ /* 0x000fe20000000800 */
[----:B------:R-:W-:Y:S02]  /*1620*/  UIMAD.WIDE.U32 UR6, UR8, UR6, URZ ;  /* 0x00000006080672a5 */ /* 0x000fe4000f8e003f */
[----:B------:R-:W-:Y:S02]  /*1630*/  UIADD3 UR4, UR52, 0xa0, -UR53 ;  /* 0x000000a034047890 */ /* 0x000fe4000fffe835 */
[----:B------:R-:W-:Y:S02]  /*1640*/  @UP0 USHF.R.U32.HI UR8, URZ, UR9, UR7 ;  /* 0x000000093f080299 */ /* 0x000fe40008011607 */
[----:B------:R-:W-:Y:S02]  /*1650*/  UIADD3 UR6, UR52, 0x9f, URZ ;  /* 0x0000009f34067890 */ /* 0x000fe4000fffe03f */
[----:B------:R-:W-:-:S02]  /*1660*/  UIADD3 UR8, UR4, UR8, URZ ;  /* 0x0000000804087290 */ /* 0x000fc4000fffe03f */
[----:B------:R-:W-:Y:S02]  /*1670*/  UIMAD.WIDE UR6, UR6, 0x66666667, URZ ;  /* 0x66666667060678a5 */ /* 0x000fe4000f8e023f */
[----:B------:R-:W-:Y:S02]  /*1680*/  UIMAD.WIDE UR8, UR8, 0x66666667, URZ ;  /* 0x66666667080878a5 */ /* 0x000fe4000f8e023f */
[----:B------:R-:W-:Y:S02]  /*1690*/  USHF.R.U32.HI UR4, URZ, 0x1f, UR7 ;  /* 0x0000001f3f047899 */ /* 0x000fe40008011607 */
[----:B------:R-:W-:Y:S02]  /*16a0*/  USHF.R.U32.HI UR6, URZ, 0x1f, UR9 ;  /* 0x0000001f3f067899 */ /* 0x000fe40008011609 */
[----:B------:R-:W-:Y:S02]  /*16b0*/  ULEA.HI.SX32 UR7, UR7, UR4, 0x1a ;  /* 0x0000000407077291 */ /* 0x000fe4000f8fd23f */
[----:B------:R-:W-:-:S02]  /*16c0*/  ULEA.HI.SX32 UR6, UR9, UR6, 0x1a ;  /* 0x0000000609067291 */ /* 0x000fc4000f8fd23f */
[----:B------:R-:W-:Y:S02]  /*16d0*/  UP2UR UR54, UPR, URZ, 0x1 ;  /* 0x000000013f367883 */ /* 0x000fe40008000000 */
[----:B------:R-:W-:-:S04]  /*16e0*/  UISETP.LT.AND UP0, UPT, UR7, UR6, UPT ;  /* 0x000000060700728c */ /* 0x000fc8000bf01270 */
[----:B------:R-:W-:-:S04]  /*16f0*/  USEL UR9, UR7, UR6, UP0 ;  /* 0x0000000607097287 */ /* 0x000fc80008000000 */
[----:B------:R-:W-:Y:S02]  /*1700*/  UISETP.GE.AND UP0, UPT, UR9, 0x1, UPT ;  /* 0x000000010900788c */ /* 0x000fe4000bf06270 */
[----:B------:R-:W-:-:S04]  /*1710*/  ULOP3.LUT UR4, UR5, 0xff000000, URZ, 0xc0, !UPT ;  /* 0xff00000005047892 */ /* 0x000fc8000f8ec03f */
[----:B------:R-:W-:Y:S01]  /*1720*/  PLOP3.LUT P0, PT, PT, PT, UP0, 0x80, 0x0 ;  /* 0x000000000000781c */ /* 0x000fe20003f0f008 */
[----:B------:R-:W-:Y:S02]  /*1730*/  ULOP3.LUT UR5, UR5, 0xff0000, URZ, 0xc0, !UPT ;  /* 0x00ff000005057892 */ /* 0x000fe4000f8ec03f */
[----:B------:R-:W-:-:S04]  /*1740*/  USHF.R.U32.HI UR4, URZ, 0x8, UR4 ;  /* 0x000000083f047899 */ /* 0x000fc80008011604 */
[----:B------:R-:W-:-:S03]  /*1750*/  ULEA.HI UR5, UR5, UR4, URZ, 0x10 ;  /* 0x0000000405057291 */ /* 0x000fc6000f8f803f */
[----:B------:R-:W-:Y:S01]  /*1760*/  UMOV UR4, URZ ;  /* 0x0000003f00047c82 */ /* 0x000fe20008000000 */
[----:B------:R-:W-:Y:S02]  /*1770*/  ULOP3.LUT UR39, UR5, 0xff, URZ, 0xc0, !UPT ;  /* 0x000000ff05277892 */ /* 0x000fe4000f8ec03f */
[----:B------:R-:W-:Y:S01]  /*1780*/  USHF.R.U32.HI UR47, URZ, 0x10, UR5 ;  /* 0x000000103f2f7899 */ /* 0x000fe20008011605 */
[----:B--2---:R-:W-:Y:S01]  /*1790*/  FMUL.FTZ R0, R3, R0 ;  /* 0x0000000003007220 */ /* 0x004fe20000410000 */
[----:B------:R-:W-:Y:S10]  /*17a0*/  @!P0 BRA `(.L_x_2775) ;  /* 0x0000000000908947 */ /* 0x000ff40003800000 */
        /* <DEDUP_REMOVED lines=36> */
.L_x_2775:
        /* <DEDUP_REMOVED lines=13> */
[----:B------:R-:W-:Y:S01]  /*1ac0*/  R2UR UR55, R2 ;  /* 0x00000000023772ca */ /* 0x000fe200000e0000 */
[----:B------:R-:W-:Y:S01]  /*1ad0*/  IMAD.MOV.U32 R2, RZ, RZ, RZ ;  /* 0x000000ffff027224 */ /* 0x000fe200078e00ff */
        /* <DEDUP_REMOVED lines=10> */
[----:B------:R-:W-:Y:S01]  /*1b80*/  CS2R R50, SRZ ;  /* 0x0000000000327805 */ /* 0x000fe2000001ff00 */
[----:B------:R-:W-:Y:S01]  /*1b90*/  UISETP.GT.AND UP0, UPT, UR55, UR40, UPT ;  /* 0x000000283700728c */ /* 0x000fe2000bf04270 */
[----:B------:R-:W-:-:S02]  /*1ba0*/  CS2R R56, SRZ ;  /* 0x0000000000387805 */ /* 0x000fc4000001ff00 */
[----:B------:R-:W-:Y:S02]  /*1bb0*/  CS2R R60, SRZ ;  /* 0x00000000003c7805 */ /* 0x000fe4000001ff00 */
[----:B------:R-:W-:Y:S02]  /*1bc0*/  CS2R R90, SRZ ;  /* 0x00000000005a7805 */ /* 0x000fe4000001ff00 */
[----:B------:R-:W-:Y:S02]  /*1bd0*/  CS2R R62, SRZ ;  /* 0x00000000003e7805 */ /* 0x000fe4000001ff00 */
[----:B------:R-:W-:Y:S02]  /*1be0*/  CS2R R58, SRZ ;  /* 0x00000000003a7805 */ /* 0x000fe4000001ff00 */
[----:B------:R-:W-:Y:S02]  /*1bf0*/  PLOP3.LUT P1, PT, PT, PT, UP0, 0x80, 0x0 ;  /* 0x000000000000781c */ /* 0x000fe40003f2f008 */
        /* <DEDUP_REMOVED lines=44> */
.L_x_2777:
        /* <DEDUP_REMOVED lines=9> */
.L_x_2936:
[----:B------:R-:W-:Y:S05]  /*1f50*/  @!P1 BRA `(.L_x_2779) ;  /* 0x0000000000049947 */ /* 0x000fea0003800000 */
[----:B------:R-:W-:Y:S01]  /*1f60*/  BPT.TRAP 0x1 ;  /* 0x000000040000795c */ /* 0x000fe20000300000 */
.L_x_2779:
[----:B0-----:R-:W-:Y:S02]  /*1f70*/  IMAD.U32 R0, RZ, RZ, UR48 ;  /* 0x00000030ff007e24 */ /* 0x001fe4000f8e00ff */
[----:B------:R-:W-:-:S03]  /*1f80*/  IMAD.U32 R3, RZ, RZ, UR49 ;  /* 0x00000031ff037e24 */ /* 0x000fc6000f8e00ff */
[----:B------:R-:W-:Y:S02]  /*1f90*/  LEA R0, R0, UR43, 0x3 ;  /* 0x0000002b00007c11 */ /* 0x000fe4000f8e18ff */
[----:B------:R-:W-:-:S04]  /*1fa0*/  SHF.L.U32 R3, R3, 0x1f, RZ ;  /* 0x0000001f03037819 */ /* 0x000fc800000006ff */
[----:B------:R0:W1:Y:S01]  /*1fb0*/  SYNCS.PHASECHK.TRANS64.TRYWAIT P0, [R0+URZ+0x22830], R3 ;  /* 0x02283003000075a7 */ /* 0x000062000800017f */
[----:B------:R-:W-:Y:S05]  /*1fc0*/  @!P1 BRA `(.L_x_2780) ;  /* 0x0000000000049947 */ /* 0x000fea0003800000 */
[----:B------:R-:W-:Y:S01]  /*1fd0*/  BPT.TRAP 0x1 ;  /* 0x000000040000795c */ /* 0x000fe20000300000 */
.L_x_2780:
[----:B-1----:R-:W-:Y:S05]  /*1fe0*/  @P0 BRA `(.L_x_2781) ;  /* 0x0000000000080947 */ /* 0x002fea0003800000 */
[----:B------:R-:W1:Y:S02]  /*1ff0*/  SYNCS.PHASECHK.TRANS64.TRYWAIT P0, [R0+URZ+0x22830], R3 ;  /* 0x02283003000075a7 */ /* 0x000e64000800017f */
[----:B-1----:R-:W-:Y:S05]  /*2000*/  @!P0 BRA `(.L_x_2782) ;  /* 0x0000014c00948947 */ /* 0x002fea0003800000 */
.L_x_2781:
[----:B------:R-:W-:-:S04]  /*2010*/  UIADD3 UR4, UR43, 0x18400, URZ ;  /* 0x000184002b047890 */ /* 0x000fc8000fffe03f */
[----:B------:R-:W-:-:S04]  /*2020*/  USHF.R.U32.HI UR4, URZ, 0x4, UR4 ;  /* 0x000000043f047899 */ /* 0x000fc80008011604 */
[----:B------:R-:W-:-:S06]  /*2030*/  ULOP3.LUT UR4, UR4, 0x3fff, URZ, 0xc0, !UPT ;  /* 0x00003fff04047892 */ /* 0x000fcc000f8ec03f */
[----:B01----:R-:W-:Y:S01]  /*2040*/  IMAD.U32 R3, RZ, RZ, UR4 ;  /* 0x00000004ff037e24 */ /* 0x003fe2000f8e00ff */
        /* <DEDUP_REMOVED lines=131> */
.L_x_2783:
[----:B------:R-:W-:Y:S01]  /*2880*/  UISETP.NE.AND UP0, UPT, UR54, URZ, UPT ;  /* 0x0000003f3600728c */ /* 0x000fe2000bf05270 */
[----:B------:R-:W-:Y:S01]  /*2890*/  VIADD R10, R18, UR38 ;  /* 0x00000026120a7c36 */ /* 0x000fe20008000000 */
[----:B------:R-:W-:Y:S01]  /*28a0*/  UIMAD UR7, UR55, -0xa0, UR52 ;  /* 0xffffff60370778a4 */ /* 0x000fe2000f8e0234 */
[----:B------:R-:W-:Y:S01]  /*28b0*/  IMAD.U32 R5, RZ, RZ, UR53 ;  /* 0x00000035ff057e24 */ /* 0x000fe2000f8e00ff */
[----:B------:R-:W-:Y:S01]  /*28c0*/  R2UR UR11, R0 ;  /* 0x00000000000b72ca */ /* 0x000fe200000e0000 */
[----:B------:R-:W-:Y:S01]  /*28d0*/  IMAD.U32 R135, RZ, RZ, UR41 ;  /* 0x00000029ff877e24 */ /* 0x000fe2000f8e00ff */
[----:B------:R-:W-:Y:S01]  /*28e0*/  PLOP3.LUT P0, PT, PT, PT, UP0, 0x80, 0x0 ;  /* 0x000000000000781c */ /* 0x000fe20003f0f008 */
[----:B------:R-:W-:Y:S01]  /*28f0*/  UMOV UR10, UR38 ;  /* 0x00000026000a7c82 */ /* 0x000fe20008000000 */
[----:B------:R-:W-:Y:S01]  /*2900*/  PLOP3.LUT P2, PT, PT, PT, UP0, 0x80, 0x0 ;  /* 0x000000000000781c */ /* 0x000fe20003f4f008 */
[----:B------:R-:W-:Y:S01]  /*2910*/  IMAD.U32 R6, RZ, RZ, UR7 ;  /* 0x00000007ff067e24 */ /* 0x000fe2000f8e00ff */
[----:B------:R-:W-:Y:S01]  /*2920*/  UIADD3 UR30, UR55, -0x2, URZ ;  /* 0xfffffffe371e7890 */ /* 0x000fe2000fffe03f */
[----:B------:R-:W-:Y:S01]  /*2930*/  @UP0 ULDC UR6, c[0x0][0x44c] ;  /* 0x0001130000060ab9 */ /* 0x000fe20000000800 */
[----:B------:R-:W-:-:S02]  /*2940*/  @UP0 ULDC UR14, c[0x0][0x450] ;  /* 0x00011400000e0ab9 */ /* 0x000fc40000000800 */
[----:B------:R-:W-:-:S05]  /*2950*/  IADD3 R11, -R17, 0xa0, R6 ;  /* 0x000000a0110b7810 */ /* 0x000fca0007ffe106 */
[----:B------:R-:W-:Y:S01]  /*2960*/  @P0 IMAD.HI.U32 R2, R10, UR6, RZ ;  /* 0x000000060a020c27 */ /* 0x000fe2000f8e00ff */
[----:B------:R-:W-:-:S04]  /*2970*/  @UP0 ULDC UR6, c[0x0][0x450] ;  /* 0x0001140000060ab9 */ /* 0x000fc80000000800 */
[----:B------:R-:W-:Y:S01]  /*2980*/  @P2 SHF.R.U32.HI R10, RZ, UR6, R2 ;  /* 0x00000006ff0a2c19 */ /* 0x000fe20008011602 */
[----:B------:R-:W-:-:S04]  /*2990*/  UIMAD UR6, UR55, -0xa0, URZ ;  /* 0xffffff60370678a4 */ /* 0x000fc8000f8e023f */
[----:B------:R-:W0:Y:S02]  /*29a0*/  SHFL.IDX PT, R4, R10, 0x1, 0x1c1f ;  /* 0x003c1f000a047f89 */ /* 0x000e2400000e0000 */
[----:B------:R-:W-:Y:S01]  /*29b0*/  IMAD.U32 R2, RZ, RZ, UR6 ;  /* 0x00000006ff027e24 */ /* 0x000fe2000f8e00ff */
[----:B------:R-:W-:Y:S02]  /*29c0*/  @UP0 ULDC UR6, c[0x0][0x44c] ;  /* 0x0001130000060ab9 */ /* 0x000fe40000000800 */
[----:B------:R-:W-:Y:S02]  /*29d0*/  UIMAD.WIDE.U32 UR6, UR38, UR6, URZ ;  /* 0x00000006260672a5 */ /* 0x000fe4000f8e003f */
[----:B------:R-:W-:Y:S02]  /*29e0*/  IADD3 R2, -R17, 0xa1, R2 ;  /* 0x000000a111027810 */ /* 0x000fe40007ffe102 */
[----:B------:R-:W-:Y:S02]  /*29f0*/  @UP0 USHF.R.U32.HI UR10, URZ, UR14, UR7 ;  /* 0x0000000e3f0a0299 */ /* 0x000fe40008011607 */
[----:B------:R-:W-:-:S02]  /*2a00*/  IADD3 R12, -R5, UR52, R2 ;  /* 0x00000034050c7c10 */ /* 0x000fc4000fffe102 */
[----:B------:R-:W-:-:S04]  /*2a10*/  UIADD3 UR6, UR10, UR52, -UR53 ;  /* 0x000000340a067290 */ /* 0x000fc8000fffe835 */
[----:B------:R-:W-:-:S04]  /*2a20*/  UIMAD.WIDE UR6, UR6, 0x66666667, URZ ;  /* 0x66666667060678a5 */ /* 0x000fc8000f8e023f */
[----:B------:R-:W-:Y:S01]  /*2a30*/  USHF.R.U32.HI UR6, URZ, 0x1f, UR7 ;  /* 0x0000001f3f067899 */ /* 0x000fe20008011607 */
[----:B0-----:R-:W-:-:S03]  /*2a40*/  VIADDMNMX R4, R4, R12, R11, PT ;  /* 0x0000000c04047246 */ /* 0x001fc6000380010b */
[----:B------:R-:W-:Y:S02]  /*2a50*/  ULEA.HI.SX32 UR7, UR7, UR6, 0x1a ;  /* 0x0000000607077291 */ /* 0x000fe4000f8fd23f */
[----:B------:R-:W-:Y:S01]  /*2a60*/  UIADD3 UR6, UR11, 0x22840, URZ ;  /* 0x000228400b067890 */ /* 0x000fe2000fffe03f */
[C---:B------:R-:W-:Y:S01]  /*2a70*/  ISETP.GT.AND P0, PT, R4.reuse, RZ, PT ;  /* 0x000000ff0400720c */ /* 0x040fe20003f04270 */
[----:B------:R-:W-:Y:S01]  /*2a80*/  UISETP.LT.AND UP0, UPT, UR40, UR7, UPT ;  /* 0x000000072800728c */ /* 0x000fe2000bf01270 */
[C---:B------:R-:W-:Y:S01]  /*2a90*/  ISETP.GT.AND P2, PT, R4.reuse, 0x1, PT ;  /* 0x000000010400780c */ /* 0x040fe20003f44270 */
[----:B------:R-:W-:Y:S01]  /*2aa0*/  UPRMT UR6, UR42, 0x654, UR6 ;  /* 0x000006542a067896 */ /* 0x000fe20008000006 */
[----:B------:R-:W-:Y:S01]  /*2ab0*/  ISETP.GT.AND P3, PT, R4, 0x8, PT ;  /* 0x000000080400780c */ /* 0x000fe20003f64270 */
[----:B------:R-:W-:Y:S01]  /*2ac0*/  USEL UR28, UR40, UR7, !UP0 ;  /* 0x00000007281c7287 */ /* 0x000fe2000c000000 */
[----:B------:R-:W-:Y:S02]  /*2ad0*/  FSEL R7, R90, -INF , P0 ;  /* 0xff8000005a077808 */ /* 0x000fe40000000000 */
[----:B------:R-:W-:Y:S01]  /*2ae0*/  FSEL R9, R91, -INF , P2 ;  /* 0xff8000005b097808 */ /* 0x000fe20001000000 */
[----:B------:R-:W-:Y:S01]  /*2af0*/  UISETP.GE.AND UP0, UPT, UR30, UR28, UPT ;  /* 0x0000001c1e00728c */ /* 0x000fe2000bf06270 */
[----:B------:R-:W-:-:S02]  /*2b00*/  ISETP.GT.AND P0, PT, R4, 0x9, PT ;  /* 0x000000090400780c */ /* 0x000fc40003f04270 */
[----:B------:R-:W-:Y:S01]  /*2b10*/  FSEL R125, R94, -INF , P3 ;  /* 0xff8000005e7d7808 */ /* 0x000fe20001800000 */
[----:B------:R-:W-:Y:S01]  /*2b20*/  SYNCS.ARRIVE.TRANS64.RED.A1T0 RZ, [UR6], RZ ;  /* 0x000000ffffff79a7 */ /* 0x000fe20008100406 */
[----:B------:R-:W-:Y:S02]  /*2b30*/  FMNMX.FTZ R2, R7, R9, !PT ;  /* 0x0000000907027209 */ /* 0x000fe40007810000 */
[C---:B------:R-:W-:Y:S02]  /*2b40*/  ISETP.GT.AND P2, PT, R4.reuse, 0x10, PT ;  /* 0x000000100400780c */ /* 0x040fe40003f44270 */
[----:B------:R-:W-:Y:S02]  /*2b50*/  FSEL R127, R95, -INF , P0 ;  /* 0xff8000005f7f7808 */ /* 0x000fe40000000000 */
[----:B------:R-:W-:Y:S02]  /*2b60*/  FMNMX.FTZ R2, R125, R2, !PT ;  /* 0x000000027d027209 */ /* 0x000fe40007810000 */
[----:B------:R-:W-:-:S02]  /*2b70*/  ISETP.GT.AND P0, PT, R4, 0x11, PT ;  /* 0x000000110400780c */ /* 0x000fc40003f04270 */
[----:B------:R-:W-:Y:S02]  /*2b80*/  FSEL R129, R98, -INF , P2 ;  /* 0xff80000062817808 */ /* 0x000fe40001000000 */
        /* <DEDUP_REMOVED lines=12> */
[----:B------:R-:W-:Y:S01]  /*2c50*/  FMNMX.FTZ R2, R123, R2, !PT ;  /* 0x000000027b027209 */ /* 0x000fe20007810000 */
[----:B------:R-:W0:Y:S01]  /*2c60*/  SHFL.IDX PT, R74, R10, RZ, 0x1c1f ;  /* 0x001c1fff0a4a7589 */ /* 0x000e2200000e0000 */
        /* <DEDUP_REMOVED lines=90> */
[----:B------:R-:W-:Y:S02]  /*3210*/  FSEL R39, R39, -INF , P0 ;  /* 0xff80000027277808 */ /* 0x000fe40000000000 */
[----:B------:R-:W-:Y:S02]  /*3220*/  FMNMX.FTZ R2, R13, R2, !PT ;  /* 0x000000020d027209 */ /* 0x000fe40007810000 */
[----:B0-----:R-:W-:Y:S02]  /*3230*/  VIADDMNMX R74, R74, R12, R11, PT ;  /* 0x0000000c4a4a7246 */ /* 0x001fe4000380010b */
[----:B------:R-:W-:-:S02]  /*3240*/  FMNMX.FTZ R8, R39, R2, !PT ;  /* 0x0000000227087209 */ /* 0x000fc40007810000 */
[C---:B------:R-:W-:Y:S02]  /*3250*/  ISETP.GT.AND P2, PT, R74.reuse, 0x1, PT ;  /* 0x000000014a00780c */ /* 0x040fe40003f44270 */
[----:B------:R-:W-:Y:S01]  /*3260*/  ISETP.GT.AND P3, PT, R74, 0x8, PT ;  /* 0x000000084a00780c */ /* 0x000fe20003f64270 */
[----:B------:R-:W0:Y:S01]  /*3270*/  SHFL.BFLY PT, R83, R8, 0x2, 0x1f ;  /* 0x0c401f0008537f89 */ /* 0x000e2200000e0000 */
[----:B------:R-:W-:Y:S02]  /*3280*/  FSEL R89, R89, -INF , P2 ;  /* 0xff80000059597808 */ /* 0x000fe40001000000 */
[----:B------:R-:W-:Y:S02]  /*3290*/  FSEL R92, R92, -INF , P3 ;  /* 0xff8000005c5c7808 */ /* 0x000fe40001800000 */
[----:B------:R-:W-:-:S04]  /*32a0*/  ISETP.GT.AND P2, PT, R74, 0x10, PT ;  /* 0x000000104a00780c */ /* 0x000fc80003f44270 */
[----:B------:R-:W-:Y:S02]  /*32b0*/  FSEL R96, R96, -INF , P2 ;  /* 0xff80000060607808 */ /* 0x000fe40001000000 */
[----:B------:R-:W-:-:S04]  /*32c0*/  ISETP.GT.AND P2, PT, R74, 0x18, PT ;  /* 0x000000184a00780c */ /* 0x000fc80003f44270 */
[----:B------:R-:W-:Y:S02]  /*32d0*/  FSEL R100, R100, -INF , P2 ;  /* 0xff80000064647808 */ /* 0x000fe40001000000 */
[----:B------:R-:W-:Y:S02]  /*32e0*/  ISETP.GT.AND P2, PT, R74, 0x21, PT ;  /* 0x000000214a00780c */ /* 0x000fe40003f44270 */
[----:B0-----:R-:W-:-:S05]  /*32f0*/  FMNMX.FTZ R83, R8, R83, !PT ;  /* 0x0000005308537209 */ /* 0x001fca0007810000 */
[----:B------:R-:W0:Y:S02]  /*3300*/  SHFL.BFLY PT, R4, R83, 0x1, 0x1f ;  /* 0x0c201f0053047f89 */ /* 0x000e2400000e0000 */
[----:B0-----:R-:W-:-:S04]  /*3310*/  FMNMX.FTZ R4, R83, R4, !PT ;  /* 0x0000000453047209 */ /* 0x001fc80007810000 */
[C---:B------:R-:W-:Y:S01]  /*3320*/  FSETP.NEU.FTZ.AND P0, PT, R4.reuse, -INF , PT ;  /* 0xff8000000400780b */ /* 0x040fe20003f1d000 */
[----:B------:R-:W-:-:S05]  /*3330*/  FFMA.FTZ R2, R4, R135, -8 ;  /* 0xc100000004027423 */ /* 0x000fca0000010087 */
[----:B------:R-:W-:Y:S02]  /*3340*/  FSEL R2, R2, RZ, P0 ;  /* 0x000000ff02027208 */ /* 0x000fe40000000000 */
[----:B------:R-:W-:-:S03]  /*3350*/  ISETP.GT.AND P0, PT, R74, RZ, PT ;  /* 0x000000ff4a00720c */ /* 0x000fc60003f04270 */
        /* <DEDUP_REMOVED lines=31> */
[----:B------:R-:W-:Y:S01]  /*3550*/  FMNMX.FTZ R121, R101, R20, !PT ;  /* 0x0000001465797209 */ /* 0x000fe20007810000 */
[--C-:B------:R-:W-:Y:S01]  /*3560*/  FFMA.FTZ R12, R133, UR41, -R2.reuse ;  /* 0x00000029850c7c23 */ /* 0x100fe20008010802 */
[----:B------:R-:W-:Y:S01]  /*3570*/  ISETP.GT.AND P0, PT, R74, 0x28, PT ;  /* 0x000000284a00780c */ /* 0x000fe20003f04270 */
[--C-:B------:R-:W-:Y:S01]  /*3580*/  FFMA.FTZ R20, R117, UR41, -R2.reuse ;  /* 0x0000002975147c23 */ /* 0x100fe20008010802 */
[----:B0-----:R-:W-:Y:S01]  /*3590*/  FSEL R26, R73, -INF , P2 ;  /* 0xff800000491a7808 */ /* 0x001fe20001000000 */
[----:B------:R-:W-:Y:S01]  /*35a0*/  MUFU.EX2 R7, R7 ;  /* 0x0000000700077308 */ /* 0x000fe20000000800 */
[----:B------:R-:W-:Y:S01]  /*35b0*/  FMNMX.FTZ R121, R72, R121, !PT ;  /* 0x0000007948797209 */ /* 0x000fe20007810000 */
[--C-:B------:R-:W-:Y:S01]  /*35c0*/  FFMA.FTZ R73, R119, UR41, -R2.reuse ;  /* 0x0000002977497c23 */ /* 0x100fe20008010802 */
[----:B------:R-:W-:Y:S01]  /*35d0*/  ISETP.GT.AND P2, PT, R74, 0x29, PT ;  /* 0x000000294a00780c */ /* 0x000fe20003f44270 */
[--C-:B------:R-:W-:Y:S01]  /*35e0*/  FFMA.FTZ R95, R95, UR41, -R2.reuse ;  /* 0x000000295f5f7c23 */ /* 0x100fe20008010802 */
        /* <DEDUP_REMOVED lines=10> */
[----:B------:R-:W-:Y:S01]  /*3690*/  ISETP.GT.AND P2, PT, R74, 0x31, PT ;  /* 0x000000314a00780c */ /* 0x000fe20003f44270 */
[----:B------:R-:W0:Y:S01]  /*36a0*/  MUFU.EX2 R9, R9 ;  /* 0x0000000900097308 */ /* 0x000e220000000800 */
[----:B------:R-:W-:Y:S01]  /*36b0*/  FSEL R80, R80, -INF , P0 ;  /* 0xff80000050507808 */ /* 0x000fe20000000000 */
[--C-:B------:R-:W-:Y:S01]  /*36c0*/  FFMA.FTZ R15, R15, UR41, -R2.reuse ;  /* 0x000000290f0f7c23 */ /* 0x100fe20008010802 */
[----:B------:R-:W-:Y:S01]  /*36d0*/  FMNMX.FTZ R121, R34, R121, !PT ;  /* 0x0000007922797209 */ /* 0x000fe20007810000 */
[----:B------:R-:W-:Y:S01]  /*36e0*/  FFMA.FTZ R13, R13, UR41, -R2 ;  /* 0x000000290d0d7c23 */ /* 0x000fe20008010802 */
[----:B------:R-:W-:-:S02]  /*36f0*/  ISETP.GT.AND P0, PT, R74, 0x38, PT ;  /* 0x000000384a00780c */ /* 0x000fc40003f04270 */
[----:B------:R-:W-:Y:S01]  /*3700*/  FSEL R81, R81, -INF , P2 ;  /* 0xff80000051517808 */ /* 0x000fe20001000000 */
[----:B------:R-:W-:Y:S01]  /*3710*/  MUFU.EX2 R10, R129 ;  /* 0x00000081000a7308 */ /* 0x000fe20000000800 */
[----:B------:R-:W-:Y:S02]  /*3720*/  FMNMX.FTZ R30, R80, R121, !PT ;  /* 0x00000079501e7209 */ /* 0x000fe40007810000 */
[----:B------:R-:W-:Y:S02]  /*3730*/  ISETP.GT.AND P2, PT, R74, 0x39, PT ;  /* 0x000000394a00780c */ /* 0x000fe40003f44270 */
[----:B------:R-:W-:Y:S02]  /*3740*/  FSEL R84, R84, -INF , P0 ;  /* 0xff80000054547808 */ /* 0x000fe40000000000 */
[----:B------:R-:W-:Y:S01]  /*3750*/  FMNMX.FTZ R115, R81, R30, !PT ;  /* 0x0000001e51737209 */ /* 0x000fe20007810000 */
[----:B------:R-:W-:-:S01]  /*3760*/  FFMA.FTZ R30, R113, UR41, -R2 ;  /* 0x00000029711e7c23 */ /* 0x000fc20008010802 */
[----:B------:R-:W-:Y:S01]  /*3770*/  FSEL R85, R85, -INF , P2 ;  /* 0xff80000055557808 */ /* 0x000fe20001000000 */
[----:B------:R-:W-:Y:S01]  /*3780*/  MUFU.EX2 R11, R11 ;  /* 0x0000000b000b7308 */ /* 0x000fe20000000800 */
[----:B------:R-:W-:-:S02]  /*3790*/  ISETP.GT.AND P0, PT, R74, 0x40, PT ;  /* 0x000000404a00780c */ /* 0x000fc40003f04270 */
[----:B------:R-:W-:Y:S02]  /*37a0*/  FMNMX.FTZ R38, R84, R115, !PT ;  /* 0x0000007354267209 */ /* 0x000fe40007810000 */
[----:B------:R-:W-:Y:S02]  /*37b0*/  ISETP.GT.AND P2, PT, R74, 0x41, PT ;  /* 0x000000414a00780c */ /* 0x000fe40003f44270 */
[----:B------:R-:W-:Y:S01]  /*37c0*/  FSEL R56, R56, -INF , P0 ;  /* 0xff80000038387808 */ /* 0x000fe20000000000 */
[----:B------:R-:W1:Y:S01]  /*37d0*/  MUFU.EX2 R12, R12 ;  /* 0x0000000c000c7308 */ /* 0x000e620000000800 */
[----:B------:R-:W-:Y:S02]  /*37e0*/  FMNMX.FTZ R113, R85, R38, !PT ;  /* 0x0000002655717209 */ /* 0x000fe40007810000 */
[----:B------:R-:W-:Y:S02]  /*37f0*/  ISETP.GT.AND P0, PT, R74, 0x48, PT ;  /* 0x000000484a00780c */ /* 0x000fe40003f04270 */
[----:B------:R-:W-:Y:S01]  /*3800*/  FSEL R38, R57, -INF , P2 ;  /* 0xff80000039267808 */ /* 0x000fe20001000000 */
[----:B------:R-:W-:Y:S01]  /*3810*/  FFMA.FTZ R57, R111, UR41, -R2 ;  /* 0x000000296f397c23 */ /* 0x000fe20008010802 */
[----:B------:R-:W-:Y:S01]  /*3820*/  FMNMX.FTZ R113, R56, R113, !PT ;  /* 0x0000007138717209 */ /* 0x000fe20007810000 */
[----:B------:R-:W-:Y:S01]  /*3830*/  MUFU.EX2 R14, R14 ;  /* 0x0000000e000e7308 */ /* 0x000fe20000000800 */
[----:B------:R-:W-:-:S02]  /*3840*/  ISETP.GT.AND P2, PT, R74, 0x49, PT ;  /* 0x000000494a00780c */ /* 0x000fc40003f44270 */
[----:B------:R-:W-:Y:S02]  /*3850*/  FSEL R60, R60, -INF , P0 ;  /* 0xff8000003c3c7808 */ /* 0x000fe40000000000 */
[----:B------:R-:W-:Y:S02]  /*3860*/  FMNMX.FTZ R113, R38, R113, !PT ;  /* 0x0000007126717209 */ /* 0x000fe40007810000 */
[----:B------:R-:W-:Y:S01]  /*3870*/  ISETP.GT.AND P0, PT, R74, 0x50, PT ;  /* 0x000000504a00780c */ /* 0x000fe20003f04270 */
[----:B------:R-:W-:Y:S01]  /*3880*/  MUFU.EX2 R73, R73 ;  /* 0x0000004900497308 */ /* 0x000fe20000000800 */
[----:B------:R-:W-:Y:S02]  /*3890*/  FSEL R61, R61, -INF , P2 ;  /* 0xff8000003d3d7808 */ /* 0x000fe40001000000 */
[----:B------:R-:W-:Y:S02]  /*38a0*/  FMNMX.FTZ R46, R60, R113, !PT ;  /* 0x000000713c2e7209 */ /* 0x000fe40007810000 */
[----:B------:R-:W-:-:S02]  /*38b0*/  ISETP.GT.AND P2, PT, R74, 0x51, PT ;  /* 0x000000514a00780c */ /* 0x000fc40003f44270 */
[----:B------:R-:W-:Y:S01]  /*38c0*/  FSEL R64, R64, -INF , P0 ;  /* 0xff80000040407808 */ /* 0x000fe20000000000 */
[----:B------:R-:W-:Y:S01]  /*38d0*/  MUFU.EX2 R20, R20 ;  /* 0x0000001400147308 */ /* 0x000fe20000000800 */
        /* <DEDUP_REMOVED lines=9> */
[----:B------:R-:W-:Y:S01]  /*3970*/  FSEL R69, R69, -INF , P2 ;  /* 0xff80000045457808 */ /* 0x000fe20001000000 */
[----:B------:R-:W-:Y:S01]  /*3980*/  MUFU.EX2 R30, R30 ;  /* 0x0000001e001e7308 */ /* 0x000fe20000000800 */
[----:B------:R-:W-:Y:S02]  /*3990*/  ISETP.GT.AND P0, PT, R74, 0x60, PT ;  /* 0x000000604a00780c */ /* 0x000fe40003f04270 */
        /* <DEDUP_REMOVED lines=9> */
[----:B------:R2:W-:Y:S01]  /*3a30*/  MUFU.EX2 R40, R58 ;  /* 0x0000003a00287308 */ /* 0x0005e20000000800 */
        /* <DEDUP_REMOVED lines=8> */
[----:B--2---:R-:W-:Y:S01]  /*3ac0*/  FSEL R58, R48, -INF , P0 ;  /* 0xff800000303a7808 */ /* 0x004fe20000000000 */
[----:B------:R-:W-:Y:S01]  /*3ad0*/  MUFU.EX2 R65, R65 ;  /* 0x0000004100417308 */ /* 0x000fe20000000800 */
[----:B------:R-:W-:Y:S02]  /*3ae0*/  FMNMX.FTZ R99, R45, R62, !PT ;  /* 0x0000003e2d637209 */ /* 0x000fe40007810000 */
[----:B------:R-:W-:Y:S02]  /*3af0*/  ISETP.GT.AND P0, PT, R74, 0x78, PT ;  /* 0x000000784a00780c */ /* 0x000fe40003f04270 */
[----:B------:R-:W-:Y:S02]  /*3b00*/  FSEL R49, R49, -INF , P2 ;  /* 0xff80000031317808 */ /* 0x000fe40001000000 */
[----:B------:R-:W-:Y:S01]  /*3b10*/  FMNMX.FTZ R62, R58, R99, !PT ;  /* 0x000000633a3e7209 */ /* 0x000fe20007810000 */
[----:B------:R2:W-:Y:S01]  /*3b20*/  MUFU.EX2 R48, R66 ;  /* 0x0000004200307308 */ /* 0x0005e20000000800 */
[----:B------:R-:W-:-:S02]  /*3b30*/  ISETP.GT.AND P2, PT, R74, 0x79, PT ;  /* 0x000000794a00780c */ /* 0x000fc40003f44270 */
[----:B------:R-:W-:Y:S02]  /*3b40*/  FSEL R52, R52, -INF , P0 ;  /* 0xff80000034347808 */ /* 0x000fe40000000000 */
[----:B------:R-:W-:Y:S02]  /*3b50*/  FMNMX.FTZ R99, R49, R62, !PT ;  /* 0x0000003e31637209 */ /* 0x000fe40007810000 */
[----:B------:R-:W-:Y:S01]  /*3b60*/  FSEL R53, R53, -INF , P2 ;  /* 0xff80000035357808 */ /* 0x000fe20001000000 */
[----:B------:R-:W-:Y:S01]  /*3b70*/  MUFU.EX2 R41, R41 ;  /* 0x0000002900297308 */ /* 0x000fe20000000800 */
[----:B------:R-:W-:Y:S02]  /*3b80*/  ISETP.GT.AND P0, PT, R74, 0x80, PT ;  /* 0x000000804a00780c */ /* 0x000fe40003f04270 */
[----:B--2---:R-:W-:Y:S02]  /*3b90*/  FMNMX.FTZ R66, R52, R99, !PT ;  /* 0x0000006334427209 */ /* 0x004fe40007810000 */
        /* <DEDUP_REMOVED lines=10> */
[----:B------:R-:W-:Y:S01]  /*3c40*/  FSEL R70, R28, -INF , P0 ;  /* 0xff8000001c467808 */ /* 0x000fe20000000000 */
[----:B------:R-:W-:-:S01]  /*3c50*/  FFMA.FTZ R28, R79, UR41, -R2 ;  /* 0x000000294f1c7c23 */ /* 0x000fc20008010802 */
[----:B------:R-:W-:Y:S02]  /*3c60*/  FMNMX.FTZ R91, R66, R91, !PT ;  /* 0x0000005b425b7209 */ /* 0x000fe40007810000 */
[----:B------:R-:W-:Y:S01]  /*3c70*/  ISETP.GT.AND P0, PT, R74, 0x90, PT ;  /* 0x000000904a00780c */ /* 0x000fe20003f04270 */
[----:B------:R-:W-:Y:S01]  /*3c80*/  MUFU.EX2 R25, R25 ;  /* 0x0000001900197308 */ /* 0x000fe20000000800 */
[----:B--2---:R-:W-:Y:S02]  /*3c90*/  FSEL R78, R29, -INF , P2 ;  /* 0xff8000001d4e7808 */ /* 0x004fe40001000000 */
[----:B------:R-:W-:Y:S02]  /*3ca0*/  FMNMX.FTZ R91, R70, R91, !PT ;  /* 0x0000005b465b7209 */ /* 0x000fe40007810000 */
[----:B------:R-:W-:-:S02]  /*3cb0*/  FSEL R79, R32, -INF , P0 ;  /* 0xff800000204f7808 */ /* 0x000fc40000000000 */
        /* <DEDUP_REMOVED lines=18> */
[----:B------:R-:W-:-:S01]  /*3de0*/  FFMA.FTZ R37, R71, UR41, -R2 ;  /* 0x0000002947257c23 */ /* 0x000fc20008010802 */
[----:B0-----:R-:W-:Y:S01]  /*3df0*/  F2FP.SATFINITE.E4M3.F32.PACK_AB_MERGE_C R185, R9, R8, RZ ;  /* 0x0000000809b9723e */ /* 0x001fe200048070ff */
[----:B------:R-:W-:Y:S01]  /*3e00*/  MUFU.EX2 R33, R33 ;  /* 0x0000002100217308 */ /* 0x000fe20000000800 */
[----:B------:R-:W-:-:S02]  /*3e10*/  FMNMX.FTZ R5, R86, R5, !PT ;  /* 0x0000000556057209 */ /* 0x000fc40007810000 */
[----:B-1----:R-:W-:Y:S02]  /*3e20*/  F2FP.SATFINITE.E4M3.F32.PACK_AB_MERGE_C R187, R83, R12, RZ ;  /* 0x0000000c53bb723e */ /* 0x002fe400048070ff */
[----:B------:R-:W-:Y:S01]  /*3e30*/  F2FP.SATFINITE.E4M3.F32.PACK_AB_MERGE_C R185, R7, R6, R185 ;  /* 0x0000000607b9723e */ /* 0x000fe200048070b9 */
[----:B------:R-:W0:Y:S01]  /*3e40*/  SHFL.BFLY PT, R90, R5, 0x2, 0x1f ;  /* 0x0c401f00055a7f89 */ /* 0x000e2200000e0000 */
[----:B------:R-:W-:Y:S01]  /*3e50*/  F2FP.SATFINITE.E4M3.F32.PACK_AB_MERGE_C R187, R11, R10, R187 ;  /* 0x0000000a0bbb723e */ /* 0x000fe200048070bb */
[----:B------:R-:W-:Y:S08]  /*3e60*/  MUFU.EX2 R29, R29 ;  /* 0x0000001d001d7308 */ /* 0x000ff00000000800 */
[----:B------:R-:W-:Y:S08]  /*3e70*/  MUFU.EX2 R32, R32 ;  /* 0x0000002000207308 */ /* 0x000ff00000000800 */
[----:B------:R-:W-:Y:S01]  /*3e80*/  MUFU.EX2 R36, R36 ;  /* 0x0000002400247308 */ /* 0x000fe20000000800 */
[----:B0-----:R-:W-:Y:S01]  /*3e90*/  FMNMX.FTZ R59, R5, R90, !PT ;  /* 0x0000005a053b7209 */ /* 0x001fe20007810000 */
[----:B------:R-:W-:-:S06]  /*3ea0*/  FFMA.FTZ R90, R55, UR41, -R2 ;  /* 0x00000029375a7c23 */ /* 0x000fcc0008010802 */
        /* <DEDUP_REMOVED lines=55> */
[----:B------:R-:W-:-:S05]  /*4220*/  FFMA.FTZ R75, R75, UR41, -R31 ;  /* 0x000000294b4b7c23 */ /* 0x000fca000801081f */
[----:B------:R1:W-:Y:S01]  /*4230*/  MUFU.EX2 R71, R63 ;  /* 0x0000003f00477308 */ /* 0x0003e20000000800 */
[----:B--2---:R-:W-:-:S01]  /*4240*/  FADD.FTZ R50, R104, R89 ;  /* 0x0000005968327221 */ /* 0x004fc20000010000 */
[----:B------:R-:W-:-:S04]  /*4250*/  F2FP.SATFINITE.E4M3.F32.PACK_AB_MERGE_C R184, R104, R67, RZ ;  /* 0x0000004368b8723e */ /* 0x000fc800048070ff */
[----:B------:R-:W-:Y:S02]  /*4260*/  F2FP.SATFINITE.E4M3.F32.PACK_AB_MERGE_C R184, R88, R27, R184 ;  /* 0x0000001b58b8723e */ /* 0x000fe400048070b8 */
[----:B------:R-:W2:Y:S01]  /*4270*/  MUFU.EX2 R92, R92 ;  /* 0x0000005c005c7308 */ /* 0x000ea20000000800 */
[----:B-1----:R-:W-:-:S01]  /*4280*/  FFMA.FTZ R63, R38, UR41, -R31 ;  /* 0x00000029263f7c23 */ /* 0x002fc2000801081f */
[--C-:B------:R-:W-:Y:S01]  /*4290*/  FFMA.FTZ R38, R64, UR41, -R31.reuse ;  /* 0x0000002940267c23 */ /* 0x100fe2000801081f */
[----:B------:R-:W-:-:S01]  /*42a0*/  FFMA.FTZ R64, R69, UR41, -R31 ;  /* 0x0000002945407c23 */ /* 0x000fc2000801081f */
[----:B------:R-:W-:Y:S01]  /*42b0*/  FADD.FTZ R69, R6, R7 ;  /* 0x0000000706457221 */ /* 0x000fe20000010000 */
[----:B0-----:R-:W-:-:S03]  /*42c0*/  FADD.FTZ R89, R35, R50 ;  /* 0x0000003223597221 */ /* 0x001fc60000010000 */
[----:B------:R0:W-:Y:S08]  /*42d0*/  MUFU.EX2 R81, R72 ;  /* 0x0000004800517308 */ /* 0x0001f00000000800 */
[----:B------:R-:W1:Y:S01]  /*42e0*/  MUFU.EX2 R100, R100 ;  /* 0x0000006400647308 */ /* 0x000e620000000800 */
[----:B0-----:R-:W-:-:S01]  /*42f0*/  FADD.FTZ R72, R8, R69 ;  /* 0x0000004508487221 */ /* 0x001fc20000010000 */
[----:B------:R-:W-:Y:S01]  /*4300*/  FFMA.FTZ R69, R54, UR41, -R31 ;  /* 0x0000002936457c23 */ /* 0x000fe2000801081f */
[----:B--2---:R-:W-:-:S01]  /*4310*/  FADD.FTZ R89, R92, R89 ;  /* 0x000000595c597221 */ /* 0x004fc20000010000 */
[----:B------:R-:W-:Y:S01]  /*4320*/  FFMA.FTZ R31, R86, UR41, -R31 ;  /* 0x00000029561f7c23 */ /* 0x000fe2000801081f */
[----:B------:R-:W-:-:S03]  /*4330*/  FADD.FTZ R91, R9, R72 ;  /* 0x00000048095b7221 */ /* 0x000fc60000010000 */
[----:B------:R-:W0:Y:S01]  /*4340*/  MUFU.EX2 R101, R101 ;  /* 0x0000006500657308 */ /* 0x000e220000000800 */
[----:B------:R-:W-:-:S04]  /*4350*/  FADD.FTZ R54, R10, R91 ;  /* 0x0000005b0a367221 */ /* 0x000fc80000010000 */
[----:B------:R-:W-:-:S03]  /*4360*/  FADD.FTZ R91, R11, R54 ;  /* 0x000000360b5b7221 */ /* 0x000fc60000010000 */
[----:B------:R-:W2:Y:S01]  /*4370*/  MUFU.EX2 R55, R55 ;  /* 0x0000003700377308 */ /* 0x000ea20000000800 */
[----:B------:R-:W-:-:S01]  /*4380*/  FADD.FTZ R54, R12, R91 ;  /* 0x0000005b0c367221 */ /* 0x000fc20000010000 */
[----:B-1----:R-:W-:-:S03]  /*4390*/  FADD.FTZ R50, R100, R89 ;  /* 0x0000005964327221 */ /* 0x002fc60000010000 */
[----:B------:R-:W-:-:S03]  /*43a0*/  FADD.FTZ R39, R83, R54 ;  /* 0x0000003653277221 */ /* 0x000fc60000010000 */
[----:B------:R-:W1:Y:S01]  /*43b0*/  MUFU.EX2 R26, R26 ;  /* 0x0000001a001a7308 */ /* 0x000e620000000800 */
[----:B0-----:R-:W-:-:S01]  /*43c0*/  FADD.FTZ R50, R101, R50 ;  /* 0x0000003265327221 */ /* 0x001fc20000010000 */
[----:B------:R-:W-:Y:S01]  /*43d0*/  FADD.FTZ R54, R14, R39 ;  /* 0x000000270e367221 */ /* 0x000fe20000010000 */
[----:B------:R-:W-:-:S03]  /*43e0*/  F2FP.SATFINITE.E4M3.F32.PACK_AB_MERGE_C R186, R101, R100, RZ ;  /* 0x0000006465ba723e */ /* 0x000fc600048070ff */
[----:B------:R-:W-:Y:S01]  /*43f0*/  FADD.FTZ R89, R73, R54 ;  /* 0x0000003649597221 */ /* 0x000fe20000010000 */
[----:B------:R-:W-:Y:S01]  /*4400*/  F2FP.SATFINITE.E4M3.F32.PACK_AB_MERGE_C R186, R92, R35, R186 ;  /* 0x000000235cba723e */ /* 0x000fe200048070ba */
[----:B------:R-:W0:Y:S01]  /*4410*/  MUFU.EX2 R76, R76 ;  /* 0x0000004c004c7308 */ /* 0x000e220000000800 */
[----:B--2---:R-:W-:-:S01]  /*4420*/  FADD.FTZ R39, R55, R50 ;  /* 0x0000003237277221 */ /* 0x004fc20000010000 */
[----:B------:R-:W-:Y:S01]  /*4430*/  FADD.FTZ R54, R20, R89 ;  /* 0x0000005914367221 */ /* 0x000fe20000010000 */
[----:B------:R-:W-:-:S03]  /*4440*/  F2FP.SATFINITE.E4M3.F32.PACK_AB_MERGE_C R20, R77, R20, RZ ;  /* 0x000000144d14723e */ /* 0x000fc600048070ff */
[----:B------:R-:W-:Y:S01]  /*4450*/  FADD.FTZ R89, R77, R54 ;  /* 0x000000364d597221 */ /* 0x000fe20000010000 */
[----:B------:R-:W-:Y:S01]  /*4460*/  F2FP.SATFINITE.E4M3.F32.PACK_AB_MERGE_C R181, R73, R14, R20 ;  /* 0x0000000e49b5723e */ /* 0x000fe20004807014 */
[----:B------:R-:W2:Y:S01]  /*4470*/  MUFU.EX2 R34, R34 ;  /* 0x0000002200227308 */ /* 0x000ea20000000800 */
[----:B-1----:R-:W-:-:S01]  /*4480*/  FADD.FTZ R39, R26, R39 ;  /* 0x000000271a277221 */ /* 0x002fc20000010000 */
[----:B------:R-:W-:Y:S01]  /*4490*/  FADD.FTZ R54, R30, R89 ;  /* 0x000000591e367221 */ /* 0x000fe20000010000 */
[----:B------:R-:W-:-:S03]  /*44a0*/  CS2R R72, SRZ ;  /* 0x0000000000487805 */ /* 0x000fc6000001ff00 */
[----:B------:R-:W-:Y:S02]  /*44b0*/  FADD.FTZ R89, R57, R54 ;  /* 0x0000003639597221 */ /* 0x000fe40000010000 */
[----:B------:R-:W1:Y:S01]  /*44c0*/  MUFU.EX2 R59, R59 ;  /* 0x0000003b003b7308 */ /* 0x000e620000000800 */
[----:B0-----:R-:W-:-:S01]  /*44d0*/  FADD.FTZ R50, R76, R39 ;  /* 0x000000274c327221 */ /* 0x001fc20000010000 */
[----:B------:R-:W-:Y:S01]  /*44e0*/  FADD.FTZ R54, R42, R89 ;  /* 0x000000592a367221 */ /* 0x000fe20000010000 */
[C---:B------:R-:W-:Y:S02]  /*44f0*/  F2FP.SATFINITE.E4M3.F32.PACK_AB_MERGE_C R180, R71.reuse, R76, RZ ;  /* 0x0000004c47b4723e */ /* 0x040fe400048070ff */
[----:B------:R-:W-:Y:S01]  /*4500*/  CS2R R76, SRZ ;  /* 0x00000000004c7805 */ /* 0x000fe2000001ff00 */
[----:B------:R-:W-:-:S01]  /*4510*/  FADD.FTZ R39, R71, R50 ;  /* 0x0000003247277221 */ /* 0x000fc20000010000 */
[----:B------:R-:W-:Y:S01]  /*4520*/  F2FP.SATFINITE.E4M3.F32.PACK_AB_MERGE_C R42, R65, R42, RZ ;  /* 0x0000002a412a723e */ /* 0x000fe200048070ff */
[----:B------:R-:W0:Y:S02]  /*4530*/  MUFU.EX2 R84, R84 ;  /* 0x0000005400547308 */ /* 0x000e240000000800 */
[----:B--2---:R-:W-:-:S01]  /*4540*/  FADD.FTZ R50, R34, R39 ;  /* 0x0000002722327221 */ /* 0x004fc20000010000 */
[----:B------:R-:W-:-:S02]  /*4550*/  F2FP.SATFINITE.E4M3.F32.PACK_AB_MERGE_C R180, R26, R55, R180 ;  /* 0x000000371ab4723e */ /* 0x000fc400048070b4 */
[----:B------:R-:W-:-:S03]  /*4560*/  F2FP.SATFINITE.E4M3.F32.PACK_AB_MERGE_C R183, R57, R30, R42 ;  /* 0x0000001e39b7723e */ /* 0x000fc6000480702a */
[----:B------:R-:W2:Y:S01]  /*4570*/  MUFU.EX2 R85, R85 ;  /* 0x0000005500557308 */ /* 0x000ea20000000800 */
[----:B-1----:R-:W-:-:S07]  /*4580*/  FADD.FTZ R39, R59, R50 ;  /* 0x000000323b277221 */ /* 0x002fce0000010000 */
[----:B------:R-:W1:Y:S01]  /*4590*/  MUFU.EX2 R56, R56 ;  /* 0x0000003800387308 */ /* 0x000e620000000800 */
[----:B0-----:R-:W-:-:S01]  /*45a0*/  FADD.FTZ R50, R84, R39 ;  /* 0x0000002754327221 */ /* 0x001fc20000010000 */
[----:B------:R-:W-:Y:S01]  /*45b0*/  FADD.FTZ R39, R65, R54 ;  /* 0x0000003641277221 */ /* 0x000fe20000010000 */
[----:B------:R-:W-:-:S03]  /*45c0*/  CS2R R54, SRZ ;  /* 0x0000000000367805 */ /* 0x000fc6000001ff00 */
[----:B------:R-:W-:Y:S02]  /*45d0*/  FADD.FTZ R12, R40, R39 ;  /* 0x00000027280c7221 */ /* 0x000fe40000010000 */
[----:B------:R-:W0:Y:S01]  /*45e0*/  MUFU.EX2 R63, R63 ;  /* 0x0000003f003f7308 */ /* 0x000e220000000800 */
[----:B--2---:R-:W-:-:S01]  /*45f0*/  FADD.FTZ R9, R85, R50 ;  /* 0x0000003255097221 */ /* 0x004fc20000010000 */
[----:B------:R-:W-:Y:S01]  /*4600*/  FADD.FTZ R39, R41, R12 ;  /* 0x0000000c29277221 */ /* 0x000fe20000010000 */
[----:B------:R-:W-:-:S03]  /*4610*/  F2FP.SATFINITE.E4M3.F32.PACK_AB_MERGE_C R84, R85, R84, RZ ;  /* 0x000000545554723e */ /* 0x000fc600048070ff */
[----:B------:R-:W-:Y:S01]  /*4620*/  FADD.FTZ R12, R48, R39 ;  /* 0x00000027300c7221 */ /* 0x000fe20000010000 */
[----:B------:R-:W-:Y:S01]  /*4630*/  F2FP.SATFINITE.E4M3.F32.PACK_AB_MERGE_C R48, R95, R48, RZ ;  /* 0x000000305f30723e */ /* 0x000fe200048070ff */
[----:B------:R-:W2:Y:S01]  /*4640*/  MUFU.EX2 R60, R60 ;  /* 0x0000003c003c7308 */ /* 0x000ea20000000800 */
[----:B-1----:R-:W-:-:S01]  /*4650*/  FADD.FTZ R8, R56, R9 ;  /* 0x0000000938087221 */ /* 0x002fc20000010000 */
[----:B------:R-:W-:Y:S01]  /*4660*/  FADD.FTZ R67, R95, R12 ;  /* 0x0000000c5f437221 */ /* 0x000fe20000010000 */
[----:B------:R-:W-:Y:S02]  /*4670*/  F2FP.SATFINITE.E4M3.F32.PACK_AB_MERGE_C R182, R59, R34, R84 ;  /* 0x000000223bb6723e */ /* 0x000fe40004807054 */
[----:B------:R-:W-:Y:S02]  /*4680*/  CS2R R34, SRZ ;  /* 0x0000000000227805 */ /* 0x000fe4000001ff00 */
[----:B------:R-:W-:Y:S01]  /*4690*/  F2FP.SATFINITE.E4M3.F32.PACK_AB_MERGE_C R177, R41, R40, R48 ;  /* 0x0000002829b1723e */ /* 0x000fe20004807030 */
[----:B------:R-:W-:Y:S01]  /*46a0*/  FADD.FTZ R12, R24, R67 ;  /* 0x00000043180c7221 */ /* 0x000fe20000010000 */
[----:B------:R-:W-:Y:S01]  /*46b0*/  CS2R R40, SRZ ;  /* 0x0000000000287805 */ /* 0x000fe2000001ff00 */
[----:B------:R-:W1:Y:S01]  /*46c0*/  MUFU.EX2 R38, R38 ;  /* 0x0000002600267308 */ /* 0x000e620000000800 */
[----:B0-----:R-:W-:-:S01]  /*46d0*/  FADD.FTZ R9, R63, R8 ;  /* 0x000000083f097221 */ /* 0x001fc20000010000 */
[----:B------:R-:W-:-:S02]  /*46e0*/  CS2R R58, SRZ ;  /* 0x00000000003a7805 */ /* 0x000fc4000001ff00 */
[----:B------:R-:W-:-:S04]  /*46f0*/  CS2R R84, SRZ ;  /* 0x0000000000547805 */ /* 0x000fc8000001ff00 */
[----:B------:R-:W0:Y:S01]  /*4700*/  MUFU.EX2 R61, R61 ;  /* 0x0000003d003d7308 */ /* 0x000e220000000800 */
[----:B--2---:R-:W-:-:S01]  /*4710*/  FADD.FTZ R8, R60, R9 ;  /* 0x000000093c087221 */ /* 0x004fc20000010000 */
[----:B------:R-:W-:-:S03]  /*4720*/  F2FP.SATFINITE.E4M3.F32.PACK_AB_MERGE_C R60, R81, R60, RZ ;  /* 0x0000003c513c723e */ /* 0x000fc600048070ff */
[----:B------:R-:W-:Y:S01]  /*4730*/  FADD.FTZ R39, R81, R8 ;  /* 0x0000000851277221 */ /* 0x000fe20000010000 */
[----:B------:R-:W-:Y:S02]  /*4740*/  F2FP.SATFINITE.E4M3.F32.PACK_AB_MERGE_C R176, R63, R56, R60 ;  /* 0x000000383fb0723e */ /* 0x000fe4000480703c */
[----:B------:R-:W-:Y:S01]  /*4750*/  CS2R R56, SRZ ;  /* 0x0000000000387805 */ /* 0x000fe2000001ff00 */
[----:B------:R-:W2:Y:S01]  /*4760*/  MUFU.EX2 R68, R68 ;  /* 0x0000004400447308 */ /* 0x000ea20000000800 */
[----:B-1----:R-:W-:-:S01]  /*4770*/  FADD.FTZ R8, R38, R39 ;  /* 0x0000002726087221 */ /* 0x002fc20000010000 */
[----:B------:R-:W-:Y:S01]  /*4780*/  FADD.FTZ R39, R25, R12 ;  /* 0x0000000c19277221 */ /* 0x000fe20000010000 */
[----:B------:R-:W-:-:S05]  /*4790*/  CS2R R80, SRZ ;  /* 0x0000000000507805 */ /* 0x000fca000001ff00 */
[----:B------:R1:W3:Y:S01]  /*47a0*/  MUFU.EX2 R87, R64 ;  /* 0x0000004000577308 */ /* 0x0002e20000000800 */
        /* <DEDUP_REMOVED lines=8> */
[----:B-1----:R-:W-:-:S03]  /*4830*/  CS2R R64, SRZ ;  /* 0x0000000000407805 */ /* 0x002fc6000001ff00 */
[----:B------:R-:W-:Y:S02]  /*4840*/  FADD.FTZ R27, R32, R11 ;  /* 0x0000000b201b7221 */ /* 0x000fe40000010000 */
[----:B------:R-:W1:Y:S01]  /*4850*/  MUFU.EX2 R69, R69 ;  /* 0x0000004500457308 */ /* 0x000e620000000800 */
[C---:B---3--:R-:W-:Y:S01]  /*4860*/  F2FP.SATFINITE.E4M3.F32.PACK_AB_MERGE_C R68, R87.reuse, R68, RZ ;  /* 0x000000445744723e */ /* 0x048fe200048070ff */
[----:B------:R-:W-:Y:S01]  /*4870*/  FADD.FTZ R87, R87, R6 ;  /* 0x0000000657577221 */ /* 0x000fe20000010000 */
[----:B------:R-:W-:-:S01]  /*4880*/  FADD.FTZ R8, R36, R27 ;  /* 0x0000001b24087221 */ /* 0x000fc20000010000 */
[----:B------:R-:W-:Y:S02]  /*4890*/  F2FP.SATFINITE.E4M3.F32.PACK_AB_MERGE_C R36, R47, R36, RZ ;  /* 0x000000242f24723e */ /* 0x000fe400048070ff */
[----:B------:R-:W-:Y:S01]  /*48a0*/  F2FP.SATFINITE.E4M3.F32.PACK_AB_MERGE_C R178, R61, R38, R68 ;  /* 0x000000263db2723e */ /* 0x000fe20004807044 */
[----:B------:R-:W-:Y:S01]  /*48b0*/  FADD.FTZ R8, R47, R8 ;  /* 0x000000082f087221 */ /* 0x000fe20000010000 */
[----:B------:R-:W2:Y:S01]  /*48c0*/  MUFU.EX2 R44, R44 ;  /* 0x0000002c002c7308 */ /* 0x000ea20000000800 */
[----:B0-----:R-:W-:-:S01]  /*48d0*/  FADD.FTZ R6, R46, R87 ;  /* 0x000000572e067221 */ /* 0x001fc20000010000 */
[----:B------:R-:W-:-:S02]  /*48e0*/  F2FP.SATFINITE.E4M3.F32.PACK_AB_MERGE_C R173, R32, R29, R36 ;  /* 0x0000001d20ad723e */ /* 0x000fc40004807024 */
[----:B------:R-:W-:Y:S02]  /*48f0*/  CS2R R28, SRZ ;  /* 0x00000000001c7805 */ /* 0x000fe4000001ff00 */
[----:B------:R-:W-:Y:S02]  /*4900*/  CS2R R32, SRZ ;  /* 0x0000000000207805 */ /* 0x000fe4000001ff00 */
[----:B------:R-:W-:Y:S02]  /*4910*/  CS2R R38, SRZ ;  /* 0x0000000000267805 */ /* 0x000fe4000001ff00 */
[----:B------:R-:W-:Y:S02]  /*4920*/  CS2R R60, SRZ ;  /* 0x00000000003c7805 */ /* 0x000fe4000001ff00 */
[----:B------:R-:W-:Y:S01]  /*4930*/  CS2R R86, SRZ ;  /* 0x0000000000567805 */ /* 0x000fe2000001ff00 */
[----:B------:R-:W0:Y:S01]  /*4940*/  MUFU.EX2 R45, R45 ;  /* 0x0000002d002d7308 */ /* 0x000e220000000800 */
[----:B-1----:R-:W-:-:S07]  /*4950*/  FADD.FTZ R11, R69, R6 ;  /* 0x00000006450b7221 */ /* 0x002fce0000010000 */
[----:B------:R-:W1:Y:S01]  /*4960*/  MUFU.EX2 R0, R0 ;  /* 0x0000000000007308 */ /* 0x000e620000000800 */
[----:B--2---:R-:W-:-:S01]  /*4970*/  FADD.FTZ R6, R44, R11 ;  /* 0x0000000b2c067221 */ /* 0x004fc20000010000 */
[----:B------:R-:W-:-:S04]  /*4980*/  FADD.FTZ R11, R37, R8 ;  /* 0x00000008250b7221 */ /* 0x000fc80000010000 */
[----:B------:R-:W-:Y:S02]  /*4990*/  FADD.FTZ R8, R74, R11 ;  /* 0x0000000b4a087221 */ /* 0x000fe40000010000 */
[----:B------:R-:W2:Y:S01]  /*49a0*/  MUFU.EX2 R49, R49 ;  /* 0x0000003100317308 */ /* 0x000ea20000000800 */
[C---:B0-----:R-:W-:Y:S01]  /*49b0*/  F2FP.SATFINITE.E4M3.F32.PACK_AB_MERGE_C R44, R45.reuse, R44, RZ ;  /* 0x0000002c2d2c723e */ /* 0x041fe200048070ff */
[----:B------:R-:W-:Y:S01]  /*49c0*/  FADD.FTZ R45, R45, R6 ;  /* 0x000000062d2d7221 */ /* 0x000fe20000010000 */
[----:B------:R-:W-:-:S01]  /*49d0*/  FADD.FTZ R27, R43, R8 ;  /* 0x000000082b1b7221 */ /* 0x000fc20000010000 */
[C---:B------:R-:W-:Y:S02]  /*49e0*/  F2FP.SATFINITE.E4M3.F32.PACK_AB_MERGE_C R43, R90.reuse, R43, RZ ;  /* 0x0000002b5a2b723e */ /* 0x040fe400048070ff */
[----:B------:R-:W-:Y:S01]  /*49f0*/  F2FP.SATFINITE.E4M3.F32.PACK_AB_MERGE_C R172, R69, R46, R44 ;  /* 0x0000002e45ac723e */ /* 0x000fe2000480702c */
[----:B------:R-:W-:Y:S01]  /*4a00*/  FADD.FTZ R90, R90, R27 ;  /* 0x0000001b5a5a7221 */ /* 0x000fe20000010000 */
[----:B------:R-:W0:Y:S01]  /*4a10*/  MUFU.EX2 R52, R52 ;  /* 0x0000003400347308 */ /* 0x000e220000000800 */
[----:B-1----:R-:W-:-:S01]  /*4a20*/  FADD.FTZ R6, R0, R45 ;  /* 0x0000002d00067221 */ /* 0x002fc20000010000 */
[----:B------:R-:W-:-:S02]  /*4a30*/  F2FP.SATFINITE.E4M3.F32.PACK_AB_MERGE_C R175, R74, R37, R43 ;  /* 0x000000254aaf723e */ /* 0x000fc4000480702b */
[----:B------:R-:W-:Y:S02]  /*4a40*/  CS2R R26, SRZ ;  /* 0x00000000001a7805 */ /* 0x000fe4000001ff00 */
[----:B------:R-:W-:Y:S02]  /*4a50*/  CS2R R36, SRZ ;  /* 0x0000000000247805 */ /* 0x000fe4000001ff00 */
[----:B------:R-:W-:Y:S02]  /*4a60*/  CS2R R42, SRZ ;  /* 0x00000000002a7805 */ /* 0x000fe4000001ff00 */
[----:B------:R-:W-:Y:S02]  /*4a70*/  CS2R R44, SRZ ;  /* 0x00000000002c7805 */ /* 0x000fe4000001ff00 */
[----:B------:R-:W-:Y:S01]  /*4a80*/  CS2R R46, SRZ ;  /* 0x00000000002e7805 */ /* 0x000fe2000001ff00 */
[----:B------:R-:W1:Y:S01]  /*4a90*/  MUFU.EX2 R53, R53 ;  /* 0x0000003500357308 */ /* 0x000e620000000800 */
[----:B--2---:R-:W-:-:S01]  /*4aa0*/  FADD.FTZ R11, R49, R6 ;  /* 0x00000006310b7221 */ /* 0x004fc20000010000 */
[----:B------:R-:W-:-:S06]  /*4ab0*/  CS2R R68, SRZ ;  /* 0x0000000000447805 */ /* 0x000fcc000001ff00 */
[----:B------:R-:W2:Y:S01]  /*4ac0*/  MUFU.EX2 R62, R62 ;  /* 0x0000003e003e7308 */ /* 0x000ea20000000800 */
[----:B0-----:R-:W-:-:S01]  /*4ad0*/  FADD.FTZ R6, R52, R11 ;  /* 0x0000000b34067221 */ /* 0x001fc20000010000 */
[----:B------:R-:W-:-:S06]  /*4ae0*/  FADD.FTZ R11, R51, R90 ;  /* 0x0000005a330b7221 */ /* 0x000fcc0000010000 */
[----:B------:R-:W0:Y:S01]  /*4af0*/  MUFU.EX2 R94, R94 ;  /* 0x0000005e005e7308 */ /* 0x000e220000000800 */
[C---:B-1----:R-:W-:Y:S01]  /*4b00*/  F2FP.SATFINITE.E4M3.F32.PACK_AB_MERGE_C R52, R53.reuse, R52, RZ ;  /* 0x000000343534723e */ /* 0x042fe200048070ff */
[----:B------:R-:W-:-:S03]  /*4b10*/  FADD.FTZ R53, R53, R6 ;  /* 0x0000000635357221 */ /* 0x000fc60000010000 */
[----:B------:R-:W-:Y:S02]  /*4b20*/  F2FP.SATFINITE.E4M3.F32.PACK_AB_MERGE_C R174, R49, R0, R52 ;  /* 0x0000000031ae723e */ /* 0x000fe40004807034 */
[----:B------:R-:W-:Y:S01]  /*4b30*/  CS2R R48, SRZ ;  /* 0x0000000000307805 */ /* 0x000fe2000001ff00 */
[----:B------:R1:W3:Y:S01]  /*4b40*/  MUFU.EX2 R9, R66 ;  /* 0x0000004200097308 */ /* 0x0002e20000000800 */
[----:B--2---:R-:W-:-:S01]  /*4b50*/  FADD.FTZ R8, R62, R53 ;  /* 0x000000353e087221 */ /* 0x004fc20000010000 */
[----:B------:R-:W-:-:S06]  /*4b60*/  CS2R R52, SRZ ;  /* 0x0000000000347805 */ /* 0x000fcc000001ff00 */
[----:B------:R-:W2:Y:S01]  /*4b70*/  MUFU.EX2 R21, R21 ;  /* 0x0000001500157308 */ /* 0x000ea20000000800 */
[----:B0-----:R-:W-:-:S01]  /*4b80*/  FADD.FTZ R10, R94, R11 ;  /* 0x0000000b5e0a7221 */ /* 0x001fc20000010000 */
[----:B-1----:R-:W-:-:S06]  /*4b90*/  CS2R R66, SRZ ;  /* 0x0000000000427805 */ /* 0x002fcc000001ff00 */
[----:B------:R-:W0:Y:S01]  /*4ba0*/  MUFU.EX2 R70, R70 ;  /* 0x0000004600467308 */ /* 0x000e220000000800 */
[----:B---3--:R-:W-:-:S07]  /*4bb0*/  FADD.FTZ R11, R9, R8 ;  /* 0x00000008090b7221 */ /* 0x008fce0000010000 */
[----:B------:R-:W1:Y:S01]  /*4bc0*/  MUFU.EX2 R98, R98 ;  /* 0x0000006200627308 */ /* 0x000e620000000800 */
[----:B--2---:R-:W-:-:S07]  /*4bd0*/  FADD.FTZ R25, R21, R10 ;  /* 0x0000000a15197221 */ /* 0x004fce0000010000 */
[----:B------:R-:W2:Y:S01]  /*4be0*/  MUFU.EX2 R7, R78 ;  /* 0x0000004e00077308 */ /* 0x000ea20000000800 */
[----:B0-----:R-:W-:-:S07]  /*4bf0*/  FADD.FTZ R8, R70, R11 ;  /* 0x0000000b46087221 */ /* 0x001fce0000010000 */
[----:B------:R-:W0:Y:S01]  /*4c00*/  MUFU.EX2 R15, R15 ;  /* 0x0000000f000f7308 */ /* 0x000e220000000800 */
[C---:B-1----:R-:W-:Y:S01]  /*4c10*/  F2FP.SATFINITE.E4M3.F32.PACK_AB_MERGE_C R21, R98.reuse, R21, RZ ;  /* 0x000000156215723e */ /* 0x042fe200048070ff */
[----:B------:R-:W-:Y:S01]  /*4c20*/  FADD.FTZ R98, R98, R25 ;  /* 0x0000001962627221 */ /* 0x000fe20000010000 */
[----:B------:R-:W-:Y:S02]  /*4c30*/  CS2R R24, SRZ ;  /* 0x0000000000187805 */ /* 0x000fe4000001ff00 */
[----:B------:R-:W-:Y:S02]  /*4c40*/  F2FP.SATFINITE.E4M3.F32.PACK_AB_MERGE_C R169, R94, R51, R21 ;  /* 0x000000335ea9723e */ /* 0x000fe40004807015 */
[----:B------:R-:W-:Y:S01]  /*4c50*/  CS2R R50, SRZ ;  /* 0x0000000000327805 */ /* 0x000fe2000001ff00 */
[----:B------:R-:W1:Y:S01]  /*4c60*/  MUFU.EX2 R79, R79 ;  /* 0x0000004f004f7308 */ /* 0x000e620000000800 */
[----:B--2---:R-:W-:-:S01]  /*4c70*/  FADD.FTZ R8, R7, R8 ;  /* 0x0000000807087221 */ /* 0x004fc20000010000 */
[----:B------:R-:W-:-:S04]  /*4c80*/  F2FP.SATFINITE.E4M3.F32.PACK_AB_MERGE_C R70, R7, R70, RZ ;  /* 0x000000460746723e */ /* 0x000fc800048070ff */
[----:B------:R-:W-:Y:S02]  /*4c90*/  F2FP.SATFINITE.E4M3.F32.PACK_AB_MERGE_C R168, R9, R62, R70 ;  /* 0x0000003e09a8723e */ /* 0x000fe40004807046 */
[----:B------:R-:W-:Y:S01]  /*4ca0*/  CS2R R62, SRZ ;  /* 0x00000000003e7805 */ /* 0x000fe2000001ff00 */
[----:B------:R-:W2:Y:S01]  /*4cb0*/  MUFU.EX2 R102, R102 ;  /* 0x0000006600667308 */ /* 0x000ea20000000800 */
[----:B0-----:R-:W-:-:S01]  /*4cc0*/  FADD.FTZ R11, R15, R98 ;  /* 0x000000620f0b7221 */ /* 0x001fc20000010000 */
[----:B------:R-:W-:-:S06]  /*4cd0*/  CS2R R70, SRZ ;  /* 0x0000000000467805 */ /* 0x000fcc000001ff00 */
[----:B------:R-:W0:Y:S01]  /*4ce0*/  MUFU.EX2 R82, R82 ;  /* 0x0000005200527308 */ /* 0x000e220000000800 */
[----:B-1----:R-:W-:-:S07]  /*4cf0*/  FADD.FTZ R7, R79, R8 ;  /* 0x000000084f077221 */ /* 0x002fce0000010000 */
[----:B------:R-:W-:Y:S01]  /*4d00*/  MUFU.EX2 R13, R13 ;  /* 0x0000000d000d7308 */ /* 0x000fe20000000800 */
[----:B--2---:R-:W-:-:S07]  /*4d10*/  FADD.FTZ R8, R102, R11 ;  /* 0x0000000b66087221 */ /* 0x004fce0000010000 */
[----:B------:R-:W1:Y:S01]  /*4d20*/  MUFU.EX2 R2, R2 ;  /* 0x0000000200027308 */ /* 0x000e620000000800 */
[----:B0-----:R-:W-:-:S07]  /*4d30*/  FADD.FTZ R0, R82, R7 ;  /* 0x0000000752007221 */ /* 0x001fce0000010000 */
[----:B------:R-:W-:Y:S08]  /*4d40*/  MUFU.EX2 R75, R75 ;  /* 0x0000004b004b7308 */ /* 0x000ff00000000800 */
[----:B------:R0:W2:Y:S01]  /*4d50*/  MUFU.EX2 R6, R31 ;  /* 0x0000001f00067308 */ /* 0x0000a20000000800 */
[----:B-1----:R-:W-:Y:S01]  /*4d60*/  F2FP.SATFINITE.E4M3.F32.PACK_AB_MERGE_C R9, R2, R13, RZ ;  /* 0x0000000d0209723e */ /* 0x002fe200048070ff */
[----:B------:R-:W-:-:S03]  /*4d70*/  FADD.FTZ R13, R13, R8 ;  /* 0x000000080d0d7221 */ /* 0x000fc60000010000 */
[----:B------:R-:W-:Y:S02]  /*4d80*/  F2FP.SATFINITE.E4M3.F32.PACK_AB_MERGE_C R171, R102, R15, R9 ;  /* 0x0000000f66ab723e */ /* 0x000fe40004807009 */
[----:B0-----:R-:W-:Y:S02]  /*4d90*/  CS2R R30, SRZ ;  /* 0x00000000001e7805 */ /* 0x001fe4000001ff00 */
[----:B--2---:R-:W-:Y:S01]  /*4da0*/  F2FP.SATFINITE.E4M3.F32.PACK_AB_MERGE_C R7, R6, R75, RZ ;  /* 0x0000004b0607723e */ /* 0x004fe200048070ff */
[----:B------:R-:W-:-:S01]  /*4db0*/  FADD.FTZ R75, R75, R0 ;  /* 0x000000004b4b7221 */ /* 0x000fc20000010000 */
[----:B------:R-:W-:Y:S02]  /*4dc0*/  FADD.FTZ R0, R2, R13 ;  /* 0x0000000d02007221 */ /* 0x000fe40000010000 */
[----:B------:R-:W-:Y:S01]  /*4dd0*/  F2FP.SATFINITE.E4M3.F32.PACK_AB_MERGE_C R170, R82, R79, R7 ;  /* 0x0000004f52aa723e */ /* 0x000fe20004807007 */
[----:B------:R-:W-:Y:S01]  /*4de0*/  FADD.FTZ R2, R6, R75 ;  /* 0x0000004b06027221 */ /* 0x000fe20000010000 */
        /* <DEDUP_REMOVED lines=40> */
.L_x_2795:
[----:B------:R-:W-:Y:S01]  /*5070*/  ISETP.NE.AND P2, PT, RZ, UR46, PT ;  /* 0x0000002eff007c0c */ /* 0x000fe2000bf45270 */
[----:B------:R-:W-:-:S04]  /*5080*/  UISETP.NE.AND UP0, UPT, UR29, 0x1, UPT ;  /* 0x000000011d00788c */ /* 0x000fc8000bf05270 */
[----:B------:R-:W-:-:S04]  /*5090*/  USEL UR49, URZ, 0x1, UP0 ;  /* 0x000000013f317887 */ /* 0x000fc80008000000 */
[----:B------:R-:W-:-:S04]  /*50a0*/  ULOP3.LUT UR49, UR31, UR49, URZ, 0x3c, !UPT ;  /* 0x000000311f317292 */ /* 0x000fc8000f8e3c3f */
[----:B------:R-:W-:Y:S08]  /*50b0*/  @P2 BRA `(.L_x_2785) ;  /* 0x0000000000382947 */ /* 0x000ff00003800000 */
[----:B------:R-:W-:Y:S05]  /*50c0*/  @!P1 BRA `(.L_x_2786) ;  /* 0x0000000000049947 */ /* 0x000fea0003800000 */
[----:B------:R-:W-:Y:S01]  /*50d0*/  BPT.TRAP 0x1 ;  /* 0x000000040000795c */ /* 0x000fe20000300000 */
.L_x_2786:
        /* <DEDUP_REMOVED lines=9> */
.L_x_2787:
[----:B-1----:R-:W-:Y:S05]  /*5170*/  @P0 BRA `(.L_x_2785) ;  /* 0x0000000000080947 */ /* 0x002fea0003800000 */
[----:B------:R-:W1:Y:S02]  /*5180*/  SYNCS.PHASECHK.TRANS64.TRYWAIT P0, [UR6+0x22830], R4 ;  /* 0x02283004ff0075a7 */ /* 0x000e640008000146 */
[----:B-1----:R-:W-:Y:S05]  /*5190*/  @!P0 BRA `(.L_x_2788) ;  /* 0x0000011c00448947 */ /* 0x002fea0003800000 */
.L_x_2785:
        /* <DEDUP_REMOVED lines=132> */
.L_x_2790:
[----:B------:R-:W-:Y:S01]  /*59e0*/  ULEA UR6, UR29, UR43, 0x3 ;  /* 0x0000002b1d067291 */ /* 0x000fe2000f8e183f */
[----:B------:R-:W-:-:S05]  /*59f0*/  IMAD.U32 R4, RZ, RZ, UR31 ;  /* 0x0000001fff047e24 */ /* 0x000fca000f8e00ff */
[----:B------:R-:W-:-:S04]  /*5a00*/  SHF.L.U32 R4, R4, 0x1f, RZ ;  /* 0x0000001f04047819 */ /* 0x000fc800000006ff */
[----:B------:R0:W1:Y:S01]  /*5a10*/  SYNCS.PHASECHK.TRANS64.TRYWAIT P0, [UR6+0x22850], R4 ;  /* 0x02285004ff0075a7 */ /* 0x0000620008000146 */
[----:B------:R-:W-:Y:S05]  /*5a20*/  @!P1 BRA `(.L_x_2791) ;  /* 0x0000000000049947 */ /* 0x000fea0003800000 */
[----:B------:R-:W-:Y:S01]  /*5a30*/  BPT.TRAP 0x1 ;  /* 0x000000040000795c */ /* 0x000fe20000300000 */
.L_x_2791:
[----:B-1----:R-:W-:Y:S05]  /*5a40*/  @P0 BRA `(.L_x_2789) ;  /* 0x0000000000080947 */ /* 0x002fea0003800000 */
[----:B------:R-:W1:Y:S02]  /*5a50*/  SYNCS.PHASECHK.TRANS64.TRYWAIT P0, [UR6+0x22850], R4 ;  /* 0x02285004ff0075a7 */ /* 0x000e640008000146 */
[----:B-1----:R-:W-:Y:S05]  /*5a60*/  @!P0 BRA `(.L_x_2792) ;  /* 0x0000011400288947 */ /* 0x002fea0003800000 */
.L_x_2789:
        /* <DEDUP_REMOVED lines=36> */
.L_x_2793:
[----:B------:R-:W-:Y:S01]  /*5cb0*/  UISETP.NE.AND UP0, UPT, UR54, URZ, UPT ;  /* 0x0000003f3600728c */ /* 0x000fe2000bf05270 */
[----:B------:R-:W-:Y:S02]  /*5cc0*/  VIADD R8, R18, UR38 ;  /* 0x0000002612087c36 */ /* 0x000fe40008000000 */
[----:B------:R-:W-:Y:S02]  /*5cd0*/  IMAD.U32 R9, RZ, RZ, UR53 ;  /* 0x00000035ff097e24 */ /* 0x000fe4000f8e00ff */
[----:B------:R-:W-:Y:S01]  /*5ce0*/  IMAD.U32 R12, RZ, RZ, UR41 ;  /* 0x00000029ff0c7e24 */ /* 0x000fe2000f8e00ff */
[----:B------:R-:W-:Y:S02]  /*5cf0*/  PLOP3.LUT P0, PT, PT, PT, UP0, 0x80, 0x0 ;  /* 0x000000000000781c */ /* 0x000fe40003f0f008 */
[----:B------:R-:W-:-:S03]  /*5d00*/  PLOP3.LUT P2, PT, PT, PT, UP0, 0x80, 0x0 ;  /* 0x000000000000781c */ /* 0x000fc60003f4f008 */
[----:B------:R-:W-:-:S08]  /*5d10*/  @UP0 ULDC UR6, c[0x0][0x44c] ;  /* 0x0001130000060ab9 */ /* 0x000fd00000000800 */
[----:B0-----:R-:W-:Y:S01]  /*5d20*/  @P0 IMAD.HI.U32 R4, R8, UR6, RZ ;  /* 0x0000000608040c27 */ /* 0x001fe2000f8e00ff */
[----:B------:R-:W-:-:S04]  /*5d30*/  @UP0 ULDC UR6, c[0x0][0x450] ;  /* 0x0001140000060ab9 */ /* 0x000fc80000000800 */
[----:B------:R-:W-:Y:S01]  /*5d40*/  @P2 SHF.R.U32.HI R8, RZ, UR6, R4 ;  /* 0x00000006ff082c19 */ /* 0x000fe20008011604 */
[----:B------:R-:W-:-:S04]  /*5d50*/  UIMAD UR6, UR30, -0xa0, URZ ;  /* 0xffffff601e0678a4 */ /* 0x000fc8000f8e023f */
[----:B------:R-:W0:Y:S02]  /*5d60*/  SHFL.IDX PT, R5, R8, RZ, 0x1c1f ;  /* 0x001c1fff08057589 */ /* 0x000e2400000e0000 */
[----:B------:R-:W-:Y:S01]  /*5d70*/  IMAD.U32 R4, RZ, RZ, UR6 ;  /* 0x00000006ff047e24 */ /* 0x000fe2000f8e00ff */
[----:B------:R-:W-:Y:S01]  /*5d80*/  ULEA UR6, UR48, UR43, 0x3 ;  /* 0x0000002b30067291 */ /* 0x000fe2000f8e183f */
[----:B------:R-:W1:Y:S03]  /*5d90*/  SHFL.IDX PT, R15, R8, 0x1, 0x1c1f ;  /* 0x003c1f00080f7f89 */ /* 0x000e6600000e0000 */
[----:B------:R-:W-:Y:S01]  /*5da0*/  IADD3 R4, -R17, 0x1, R4 ;  /* 0x0000000111047810 */ /* 0x000fe20007ffe104 */
[----:B------:R-:W-:-:S03]  /*5db0*/  UIADD3 UR6, UR6, 0x22840, URZ ;  /* 0x0002284006067890 */ /* 0x000fc6000fffe03f */
[----:B------:R-:W-:Y:S01]  /*5dc0*/  IADD3 R4, -R9, UR52, R4 ;  /* 0x0000003409047c10 */ /* 0x000fe2000fffe104 */
[----:B------:R-:W-:-:S09]  /*5dd0*/  UPRMT UR6, UR42, 0x654, UR6 ;  /* 0x000006542a067896 */ /* 0x000fd20008000006 */
[----:B------:R-:W-:Y:S01]  /*5de0*/  SYNCS.ARRIVE.TRANS64.RED.A1T0 RZ, [UR6], RZ ;  /* 0x000000ffffff79a7 */ /* 0x000fe20008100406 */
[C---:B0-----:R-:W-:Y:S02]  /*5df0*/  IMAD.IADD R5, R4.reuse, 0x1, R5 ;  /* 0x0000000104057824 */ /* 0x041fe400078e0205 */
[----:B-1----:R-:W-:-:S03]  /*5e00*/  IMAD.IADD R4, R4, 0x1, R15 ;  /* 0x0000000104047824 */ /* 0x002fc600078e020f */
        /* <DEDUP_REMOVED lines=118> */
[----:B------:R-:W-:Y:S02]  /*6570*/  FMNMX.FTZ R10, R100, R5, !PT ;  /* 0x00000005640a7209 */ /* 0x000fe40007810000 */
[----:B------:R-:W-:-:S02]  /*6580*/  ISETP.GT.AND P2, PT, R4, RZ, PT ;  /* 0x000000ff0400720c */ /* 0x000fc40003f44270 */
[----:B------:R-:W-:Y:S02]  /*6590*/  FMNMX.FTZ R11, R101, R10, !PT ;  /* 0x0000000a650b7209 */ /* 0x000fe40007810000 */
[----:B------:R-:W-:Y:S02]  /*65a0*/  ISETP.GT.AND P3, PT, R4, 0x1, PT ;  /* 0x000000010400780c */ /* 0x000fe40003f64270 */
[----:B------:R-:W-:Y:S01]  /*65b0*/  FSEL R154, R154, -INF , P2 ;  /* 0xff8000009a9a7808 */ /* 0x000fe20001000000 */
[----:B------:R-:W0:Y:S01]  /*65c0*/  SHFL.BFLY PT, R10, R11, 0x2, 0x1f ;  /* 0x0c401f000b0a7f89 */ /* 0x000e2200000e0000 */
        /* <DEDUP_REMOVED lines=12> */
[----:B0-----:R-:W-:Y:S02]  /*6690*/  FMNMX.FTZ R13, R11, R10, !PT ;  /* 0x0000000a0b0d7209 */ /* 0x001fe40007810000 */
[C---:B------:R-:W-:Y:S02]  /*66a0*/  ISETP.GT.AND P2, PT, R4.reuse, 0x18, PT ;  /* 0x000000180400780c */ /* 0x040fe40003f44270 */
[----:B------:R-:W-:Y:S01]  /*66b0*/  FSEL R163, R163, -INF , P3 ;  /* 0xff800000a3a37808 */ /* 0x000fe20001800000 */
[----:B------:R-:W0:Y:S01]  /*66c0*/  SHFL.BFLY PT, R10, R13, 0x1, 0x1f ;  /* 0x0c201f000d0a7f89 */ /* 0x000e2200000e0000 */
[----:B------:R-:W-:-:S02]  /*66d0*/  ISETP.GT.AND P3, PT, R4, 0x19, PT ;  /* 0x000000190400780c */ /* 0x000fc40003f64270 */
[----:B------:R-:W-:Y:S02]  /*66e0*/  FSEL R166, R166, -INF , P2 ;  /* 0xff800000a6a67808 */ /* 0x000fe40001000000 */
[----:B------:R-:W-:Y:S02]  /*66f0*/  FSEL R167, R167, -INF , P3 ;  /* 0xff800000a7a77808 */ /* 0x000fe40001800000 */
[C---:B------:R-:W-:Y:S02]  /*6700*/  ISETP.GT.AND P2, PT, R4.reuse, 0x20, PT ;  /* 0x000000200400780c */ /* 0x040fe40003f44270 */
[----:B------:R-:W-:Y:S02]  /*6710*/  ISETP.GT.AND P3, PT, R4, 0x21, PT ;  /* 0x000000210400780c */ /* 0x000fe40003f64270 */
[----:B------:R-:W-:Y:S02]  /*6720*/  FSEL R138, R138, -INF , P2 ;  /* 0xff8000008a8a7808 */ /* 0x000fe40001000000 */
[----:B------:R-:W-:-:S02]  /*6730*/  ISETP.GT.AND P2, PT, R4, 0x28, PT ;  /* 0x000000280400780c */ /* 0x000fc40003f44270 */
[----:B------:R-:W-:Y:S02]  /*6740*/  FSEL R139, R139, -INF , P3 ;  /* 0xff8000008b8b7808 */ /* 0x000fe40001800000 */
[----:B------:R-:W-:Y:S02]  /*6750*/  ISETP.GT.AND P3, PT, R4, 0x29, PT ;  /* 0x000000290400780c */ /* 0x000fe40003f64270 */
[----:B------:R-:W-:Y:S02]  /*6760*/  FSEL R142, R142, -INF , P2 ;  /* 0xff8000008e8e7808 */ /* 0x000fe40001000000 */
[----:B------:R-:W-:Y:S02]  /*6770*/  ISETP.GT.AND P2, PT, R4, 0x30, PT ;  /* 0x000000300400780c */ /* 0x000fe40003f44270 */
[----:B------:R-:W-:Y:S02]  /*6780*/  FSEL R143, R143, -INF , P3 ;  /* 0xff8000008f8f7808 */ /* 0x000fe40001800000 */
[----:B0-----:R-:W-:-:S02]  /*6790*/  FMNMX.FTZ R5, R13, R10, !PT ;  /* 0x0000000a0d057209 */ /* 0x001fc40007810000 */
[----:B------:R-:W-:Y:S02]  /*67a0*/  ISETP.GT.AND P3, PT, R4, 0x31, PT ;  /* 0x000000310400780c */ /* 0x000fe40003f64270 */
[C---:B------:R-:W-:Y:S01]  /*67b0*/  FSETP.NEU.FTZ.AND P0, PT, R5.reuse, -INF , PT ;  /* 0xff8000000500780b */ /* 0x040fe20003f1d000 */
[----:B------:R-:W-:-:S01]  /*67c0*/  FFMA.FTZ R10, R5, R12, -8 ;  /* 0xc1000000050a7423 */ /* 0x000fc2000001000c */
[----:B------:R-:W-:Y:S02]  /*67d0*/  FSEL R146, R146, -INF , P2 ;  /* 0xff80000092927808 */ /* 0x000fe40001000000 */
[----:B------:R-:W-:Y:S02]  /*67e0*/  ISETP.GT.AND P2, PT, R4, 0x38, PT ;  /* 0x000000380400780c */ /* 0x000fe40003f44270 */
[----:B------:R-:W-:Y:S02]  /*67f0*/  FSEL R10, R10, RZ, P0 ;  /* 0x000000ff0a0a7208 */ /* 0x000fe40000000000 */
[----:B------:R-:W-:-:S02]  /*6800*/  FSEL R147, R147, -INF , P3 ;  /* 0xff80000093937808 */ /* 0x000fc40001800000 */
[----:B------:R-:W-:Y:S01]  /*6810*/  ISETP.GT.AND P3, PT, R4, 0x39, PT ;  /* 0x000000390400780c */ /* 0x000fe20003f64270 */
[----:B------:R-:W-:-:S01]  /*6820*/  FFMA.FTZ R11, R156, UR41, -R10 ;  /* 0x000000299c0b7c23 */ /* 0x000fc2000801080a */
[--C-:B------:R-:W-:Y:S01]  /*6830*/  FFMA.FTZ R156, R136, UR41, -R10.reuse ;  /* 0x00000029889c7c23 */ /* 0x100fe2000801080a */
[----:B------:R-:W-:Y:S01]  /*6840*/  FMNMX.FTZ R136, R162, R21, !PT ;  /* 0x00000015a2887209 */ /* 0x000fe20007810000 */
[--C-:B------:R-:W-:Y:S01]  /*6850*/  FFMA.FTZ R12, R153, UR41, -R10.reuse ;  /* 0x00000029990c7c23 */ /* 0x100fe2000801080a */
[----:B------:R-:W-:Y:S01]  /*6860*/  FSEL R150, R150, -INF , P2 ;  /* 0xff80000096967808 */ /* 0x000fe20001000000 */
[----:B------:R0:W-:Y:S01]  /*6870*/  MUFU.EX2 R21, R156 ;  /* 0x0000009c00157308 */ /* 0x0001e20000000800 */
        /* <DEDUP_REMOVED lines=9> */
[--C-:B0-----:R-:W-:Y:S01]  /*6910*/  FFMA.FTZ R156, R140, UR41, -R10.reuse ;  /* 0x000000298c9c7c23 */ /* 0x101fe2000801080a */
[----:B------:R-:W-:Y:S01]  /*6920*/  ISETP.GT.AND P3, PT, R4, 0x41, PT ;  /* 0x000000410400780c */ /* 0x000fe20003f64270 */
[--C-:B------:R-:W-:Y:S01]  /*6930*/  FFMA.FTZ R13, R160, UR41, -R10.reuse ;  /* 0x00000029a00d7c23 */ /* 0x100fe2000801080a */
[----:B------:R-:W-:Y:S01]  /*6940*/  FMNMX.FTZ R140, R138, R137, !PT ;  /* 0x000000898a8c7209 */ /* 0x000fe20007810000 */
[--C-:B------:R-:W-:Y:S01]  /*6950*/  FFMA.FTZ R9, R9, UR41, -R10.reuse ;  /* 0x0000002909097c23 */ /* 0x100fe2000801080a */
[----:B------:R0:W-:Y:S01]  /*6960*/  MUFU.EX2 R137, R156 ;  /* 0x0000009c00897308 */ /* 0x0001e20000000800 */
        /* <DEDUP_REMOVED lines=8> */
[----:B0-----:R-:W-:-:S01]  /*69f0*/  FFMA.FTZ R156, R144, UR41, -R10 ;  /* 0x00000029909c7c23 */ /* 0x001fc2000801080a */
[----:B------:R-:W-:Y:S01]  /*6a00*/  FSEL R127, R127, -INF , P3 ;  /* 0xff8000007f7f7808 */ /* 0x000fe20001800000 */
[----:B------:R-:W-:-:S01]  /*6a10*/  FFMA.FTZ R120, R120, UR41, -R10 ;  /* 0x0000002978787c23 */ /* 0x000fc2000801080a */
[----:B------:R-:W-:Y:S01]  /*6a20*/  FMNMX.FTZ R141, R143, R152, !PT ;  /* 0x000000988f8d7209 */ /* 0x000fe20007810000 */
[----:B------:R-:W-:-:S01]  /*6a30*/  FFMA.FTZ R121, R121, UR41, -R10 ;  /* 0x0000002979797c23 */ /* 0x000fc2000801080a */
[----:B------:R-:W-:Y:S01]  /*6a40*/  ISETP.GT.AND P3, PT, R4, 0x51, PT ;  /* 0x000000510400780c */ /* 0x000fe20003f64270 */
[----:B------:R-:W-:-:S01]  /*6a50*/  FFMA.FTZ R125, R125, UR41, -R10 ;  /* 0x000000297d7d7c23 */ /* 0x000fc2000801080a */
[----:B------:R-:W-:Y:S01]  /*6a60*/  FMNMX.FTZ R144, R146, R141, !PT ;  /* 0x0000008d92907209 */ /* 0x000fe20007810000 */
[----:B------:R-:W-:-:S01]  /*6a70*/  FFMA.FTZ R129, R129, UR41, -R10 ;  /* 0x0000002981817c23 */ /* 0x000fc2000801080a */
[----:B------:R-:W-:Y:S01]  /*6a80*/  FSEL R131, R131, -INF , P3 ;  /* 0xff80000083837808 */ /* 0x000fe20001800000 */
[----:B------:R-:W-:-:S01]  /*6a90*/  FFMA.FTZ R133, R133, UR41, -R10 ;  /* 0x0000002985857c23 */ /* 0x000fc2000801080a */
[----:B------:R-:W-:Y:S01]  /*6aa0*/  FMNMX.FTZ R153, R147, R144, !PT ;  /* 0x0000009093997209 */ /* 0x000fe20007810000 */
[----:B------:R-:W-:-:S01]  /*6ab0*/  FFMA.FTZ R105, R105, UR41, -R10 ;  /* 0x0000002969697c23 */ /* 0x000fc2000801080a */
        /* <DEDUP_REMOVED lines=15> */
[----:B------:R0:W-:Y:S01]  /*6bb0*/  MUFU.EX2 R126, R152 ;  /* 0x00000098007e7308 */ /* 0x0001e20000000800 */
        /* <DEDUP_REMOVED lines=9> */
[--C-:B0-----:R-:W-:Y:S01]  /*6c50*/  FFMA.FTZ R152, R124, UR41, -R10.reuse ;  /* 0x000000297c987c23 */ /* 0x101fe2000801080a */
[----:B------:R-:W-:Y:S01]  /*6c60*/  FMNMX.FTZ R148, R130, R153, !PT ;  /* 0x0000009982947209 */ /* 0x000fe20007810000 */
[--C-:B------:R-:W-:Y:S01]  /*6c70*/  FFMA.FTZ R96, R96, UR41, -R10.reuse ;  /* 0x0000002960607c23 */ /* 0x100fe2000801080a */
[----:B------:R-:W-:Y:S01]  /*6c80*/  FSEL R134, R134, -INF , P2 ;  /* 0xff80000086867808 */ /* 0x000fe20001000000 */
[--C-:B------:R-:W-:Y:S01]  /*6c90*/  FFMA.FTZ R97, R97, UR41, -R10.reuse ;  /* 0x0000002961617c23 */ /* 0x100fe2000801080a */
[----:B------:R-:W-:Y:S01]  /*6ca0*/  FMNMX.FTZ R153, R131, R148, !PT ;  /* 0x0000009483997209 */ /* 0x000fe20007810000 */
[--C-:B------:R-:W-:Y:S01]  /*6cb0*/  FFMA.FTZ R100, R100, UR41, -R10.reuse ;  /* 0x0000002964647c23 */ /* 0x100fe2000801080a */
[----:B------:R-:W-:Y:S01]  /*6cc0*/  FSEL R135, R135, -INF , P3 ;  /* 0xff80000087877808 */ /* 0x000fe20001800000 */
[----:B------:R-:W-:Y:S01]  /*6cd0*/  FFMA.FTZ R101, R101, UR41, -R10 ;  /* 0x0000002965657c23 */ /* 0x000fe2000801080a */
[----:B------:R-:W-:Y:S01]  /*6ce0*/  ISETP.GT.AND P2, PT, R4, 0x60, PT ;  /* 0x000000600400780c */ /* 0x000fe20003f44270 */
        /* <DEDUP_REMOVED lines=10> */
[----:B------:R-:W-:Y:S01]  /*6d90*/  MUFU.EX2 R11, R11 ;  /* 0x0000000b000b7308 */ /* 0x000fe20000000800 */
[----:B------:R-:W-:Y:S02]  /*6da0*/  FSEL R124, R110, -INF , P2 ;  /* 0xff8000006e7c7808 */ /* 0x000fe40001000000 */
[----:B------:R-:W-:Y:S02]  /*6db0*/  FMNMX.FTZ R153, R107, R148, !PT ;  /* 0x000000946b997209 */ /* 0x000fe40007810000 */
[----:B------:R-:W-:Y:S02]  /*6dc0*/  ISETP.GT.AND P2, PT, R4, 0x70, PT ;  /* 0x000000700400780c */ /* 0x000fe40003f44270 */
[----:B------:R-:W-:Y:S01]  /*6dd0*/  FSEL R111, R111, -INF , P3 ;  /* 0xff8000006f6f7808 */ /* 0x000fe20001800000 */
[----:B------:R0:W-:Y:S01]  /*6de0*/  MUFU.EX2 R110, R152 ;  /* 0x00000098006e7308 */ /* 0x0001e20000000800 */
[----:B------:R-:W-:-:S02]  /*6df0*/  FMNMX.FTZ R148, R124, R153, !PT ;  /* 0x000000997c947209 */ /* 0x000fc40007810000 */
[----:B------:R-:W-:Y:S02]  /*6e00*/  ISETP.GT.AND P3, PT, R4, 0x71, PT ;  /* 0x000000710400780c */ /* 0x000fe40003f64270 */
[----:B------:R-:W-:Y:S02]  /*6e10*/  FSEL R114, R114, -INF , P2 ;  /* 0xff80000072727808 */ /* 0x000fe40001000000 */
[----:B------:R-:W-:Y:S01]  /*6e20*/  FMNMX.FTZ R153, R111, R148, !PT ;  /* 0x000000946f997209 */ /* 0x000fe20007810000 */
[----:B------:R-:W-:Y:S01]  /*6e30*/  MUFU.EX2 R14, R14 ;  /* 0x0000000e000e7308 */ /* 0x000fe20000000800 */
[----:B------:R-:W-:Y:S01]  /*6e40*/  ISETP.GT.AND P2, PT, R4, 0x78, PT ;  /* 0x000000780400780c */ /* 0x000fe20003f44270 */
[----:B0-----:R-:W-:Y:S01]  /*6e50*/  FFMA.FTZ R152, R128, UR41, -R10 ;  /* 0x0000002980987c23 */ /* 0x001fe2000801080a */
[----:B------:R-:W-:Y:S02]  /*6e60*/  FSEL R115, R115, -INF , P3 ;  /* 0xff80000073737808 */ /* 0x000fe40001800000 */
[----:B------:R-:W-:-:S02]  /*6e70*/  FMNMX.FTZ R148, R114, R153, !PT ;  /* 0x0000009972947209 */ /* 0x000fc40007810000 */
[----:B------:R-:W-:Y:S01]  /*6e80*/  ISETP.GT.AND P3, PT, R4, 0x79, PT ;  /* 0x000000790400780c */ /* 0x000fe20003f64270 */
[----:B------:R-:W-:Y:S01]  /*6e90*/  MUFU.EX2 R122, R157 ;  /* 0x0000009d007a7308 */ /* 0x000fe20000000800 */
[----:B------:R-:W-:Y:S02]  /*6ea0*/  FSEL R128, R118, -INF , P2 ;  /* 0xff80000076807808 */ /* 0x000fe40001000000 */
[----:B------:R-:W-:Y:S02]  /*6eb0*/  FMNMX.FTZ R153, R115, R148, !PT ;  /* 0x0000009473997209 */ /* 0x000fe40007810000 */
[----:B------:R-:W-:Y:S02]  /*6ec0*/  FSEL R119, R119, -INF , P3 ;  /* 0xff80000077777808 */ /* 0x000fe40001800000 */
[----:B------:R-:W-:Y:S01]  /*6ed0*/  ISETP.GT.AND P2, PT, R4, 0x80, PT ;  /* 0x000000800400780c */ /* 0x000fe20003f44270 */
        /* <DEDUP_REMOVED lines=31> */
[----:B------:R-:W-:Y:S01]  /*70d0*/  FMNMX.FTZ R4, R104, R153, !PT ;  /* 0x0000009968047209 */ /* 0x000fe20007810000 */
[----:B------:R0:W-:Y:S01]  /*70e0*/  MUFU.EX2 R102, R152 ;  /* 0x0000009800667308 */ /* 0x0001e20000000800 */
[----:B------:R-:W-:-:S02]  /*70f0*/  FSEL R161, R5, RZ, P0 ;  /* 0x000000ff05a17208 */ /* 0x000fc40000000000 */
[----:B------:R-:W-:-:S03]  /*7100*/  FMNMX.FTZ R4, R103, R4, !PT ;  /* 0x0000000467047209 */ /* 0x000fc60007810000 */
[----:B------:R-:W-:Y:S02]  /*7110*/  FADD.FTZ R161, -R161, R6 ;  /* 0x00000006a1a17221 */ /* 0x000fe40000010100 */
[----:B------:R-:W1:Y:S01]  /*7120*/  SHFL.BFLY PT, R153, R4, 0x2, 0x1f ;  /* 0x0c401f0004997f89 */ /* 0x000e6200000e0000 */
[----:B------:R-:W-:Y:S08]  /*7130*/  MUFU.EX2 R20, R20 ;  /* 0x0000001400147308 */ /* 0x000ff00000000800 */
        /* <DEDUP_REMOVED lines=17> */
[----:B0-----:R-:W-:-:S01]  /*7250*/  FFMA.FTZ R152, R158, UR41, -R10 ;  /* 0x000000299e987c23 */ /* 0x001fc2000801080a */
[----:B------:R-:W-:Y:S01]  /*7260*/  FMUL.FTZ R158, R161, UR41 ;  /* 0x00000029a19e7c20 */ /* 0x000fe20008410000 */
[----:B------:R-:W-:-:S01]  /*7270*/  FFMA.FTZ R153, R154, UR41, -R10 ;  /* 0x000000299a997c23 */ /* 0x000fc2000801080a */
[----:B------:R-:W-:Y:S01]  /*7280*/  FMUL.FTZ R160, R160, UR41 ;  /* 0x00000029a0a07c20 */ /* 0x000fe20008410000 */
        /* <DEDUP_REMOVED lines=38> */
[----:B------:R-:W-:-:S01]  /*74f0*/  FFMA.FTZ R90, R90, UR41, -R10 ;  /* 0x000000295a5a7c23 */ /* 0x000fc2000801080a */
[--C-:B------:R-:W-:Y:S01]  /*7500*/  FFMA.FTZ R91, R91, UR41, -R10.reuse ;  /* 0x000000295b5b7c23 */ /* 0x100fe2000801080a */
[----:B------:R-:W-:-:S01]  /*7510*/  FFMA.FTZ R132, R132, UR41, -R10 ;  /* 0x0000002984847c23 */ /* 0x000fc2000801080a */
[----:B------:R-:W-:Y:S01]  /*7520*/  FADD.FTZ R135, R11, R0 ;  /* 0x000000000b877221 */ /* 0x000fe20000010000 */
[----:B------:R-:W-:-:S01]  /*7530*/  FFMA.FTZ R95, R95, UR41, -R10 ;  /* 0x000000295f5f7c23 */ /* 0x000fc2000801080a */
[----:B------:R-:W1:Y:S01]  /*7540*/  MUFU.EX2 R155, R155 ;  /* 0x0000009b009b7308 */ /* 0x000e620000000800 */
[----:B0-----:R-:W-:-:S01]  /*7550*/  FADD.FTZ R161, R148, R161 ;  /* 0x000000a194a17221 */ /* 0x001fc20000010000 */
[----:B------:R-:W-:Y:S01]  /*7560*/  FADD.FTZ R2, R14, R135 ;  /* 0x000000870e027221 */ /* 0x000fe20000010000 */
[----:B------:R-:W-:-:S01]  /*7570*/  FFMA.FTZ R98, R98, UR41, -R10 ;  /* 0x0000002962627c23 */ /* 0x000fc2000801080a */
[--C-:B------:R-:W-:Y:S01]  /*7580*/  FFMA.FTZ R99, R99, UR41, -R10.reuse ;  /* 0x0000002963637c23 */ /* 0x100fe2000801080a */
[----:B------:R-:W-:-:S01]  /*7590*/  FFMA.FTZ R104, R104, UR41, -R10 ;  /* 0x0000002968687c23 */ /* 0x000fc2000801080a */
[----:B------:R-:W-:Y:S01]  /*75a0*/  FADD.FTZ R145, R13, R2 ;  /* 0x000000020d917221 */ /* 0x000fe20000010000 */
[----:B------:R-:W-:-:S01]  /*75b0*/  FFMA.FTZ R10, R103, UR41, -R10 ;  /* 0x00000029670a7c23 */ /* 0x000fc2000801080a */
        /* <DEDUP_REMOVED lines=18> */
[----:B------:R-:W-:-:S06]  /*76e0*/  FADD.FTZ R145, R122, R145 ;  /* 0x000000917a917221 */ /* 0x000fcc0000010000 */
        /* <DEDUP_REMOVED lines=14> */
[----:B------:R-:W-:-:S06]  /*77d0*/  FADD.FTZ R0, R126, R145 ;  /* 0x000000917e007221 */ /* 0x000fcc0000010000 */
        /* <DEDUP_REMOVED lines=15> */
[----:B-1----:R-:W-:-:S01]  /*78d0*/  FADD.FTZ R2, R6, R145 ;  /* 0x0000009106027221 */ /* 0x002fc20000010000 */
[----:B------:R-:W-:-:S06]  /*78e0*/  FADD.FTZ R145, R129, R0 ;  /* 0x0000000081917221 */ /* 0x000fcc0000010000 */
[----:B------:R-:W1:Y:S01]  /*78f0*/  MUFU.EX2 R130, R130 ;  /* 0x0000008200827308 */ /* 0x000e620000000800 */
[----:B0-----:R-:W-:-:S07]  /*7900*/  FADD.FTZ R2, R7, R2 ;  /* 0x0000000207027221 */ /* 0x001fce0000010000 */
[----:B------:R-:W0:Y:S01]  /*7910*/  MUFU.EX2 R131, R131 ;  /* 0x0000008300837308 */ /* 0x000e220000000800 */
[----:B--2---:R-:W-:-:S01]  /*7920*/  FADD.FTZ R135, R127, R2 ;  /* 0x000000027f877221 */ /* 0x004fc20000010000 */
[----:B------:R-:W-:-:S04]  /*7930*/  FADD.FTZ R2, R94, R145 ;  /* 0x000000915e027221 */ /* 0x000fc80000010000 */
[----:B------:R-:W-:Y:S02]  /*7940*/  FADD.FTZ R145, R133, R2 ;  /* 0x0000000285917221 */ /* 0x000fe40000010000 */
[----:B------:R-:W2:Y:S01]  /*7950*/  MUFU.EX2 R134, R134 ;  /* 0x0000008600867308 */ /* 0x000ea20000000800 */
[----:B-1----:R-:W-:-:S07]  /*7960*/  FADD.FTZ R0, R130, R135 ;  /* 0x0000008782007221 */ /* 0x002fce0000010000 */
[----:B------:R-:W1:Y:S01]  /*7970*/  MUFU.EX2 R106, R106 ;  /* 0x0000006a006a7308 */ /* 0x000e620000000800 */
[----:B0-----:R-:W-:-:S01]  /*7980*/  FADD.FTZ R135, R131, R0 ;  /* 0x0000000083877221 */ /* 0x001fc20000010000 */
[----:B------:R-:W-:-:S06]  /*7990*/  FADD.FTZ R0, R102, R145 ;  /* 0x0000009166007221 */ /* 0x000fcc0000010000 */
        /* <DEDUP_REMOVED lines=64> */
.L_x_2794:
        /* <DEDUP_REMOVED lines=116> */
.L_x_2784:
[----:B------:R-:W-:-:S06]  /*84e0*/  UISETP.GE.AND UP0, UPT, UR30, UR40, UPT ;  /* 0x000000281e00728c */ /* 0x000fcc000bf06270 */
[----:B------:R-:W-:-:S13]  /*84f0*/  PLOP3.LUT P0, PT, PT, PT, UP0, 0x80, 0x0 ;  /* 0x000000000000781c */ /* 0x000fda0003f0f008 */
[----:B------:R-:W-:Y:S05]  /*8500*/  @!P0 BRA `(.L_x_2796) ;  /* 0x0000002800408947 */ /* 0x000fea0003800000 */
[----:B------:R-:W-:Y:S01]  /*8510*/  IMAD.MOV.U32 R7, RZ, RZ, R4 ;  /* 0x000000ffff077224 */ /* 0x000fe200078e0004 */
[----:B------:R-:W-:Y:S01]  /*8520*/  UMOV UR29, UR49 ;  /* 0x00000031001d7c82 */ /* 0x000fe20008000000 */
[----:B------:R-:W-:Y:S01]  /*8530*/  IMAD.MOV.U32 R6, RZ, RZ, R5 ;  /* 0x000000ffff067224 */ /* 0x000fe200078e0005 */
[----:B------:R-:W-:-:S06]  /*8540*/  UMOV UR28, UR48 ;  /* 0x00000030001c7c82 */ /* 0x000fcc0008000000 */
.L_x_2807:
        /* <DEDUP_REMOVED lines=9> */
.L_x_2798:
[----:B------:R-:W-:Y:S01]  /*85e0*/  ULEA UR6, UR48, UR43, 0x3 ;  /* 0x0000002b30067291 */ /* 0x000fe2000f8e183f */
[----:B------:R-:W-:-:S05]  /*85f0*/  IMAD.U32 R4, RZ, RZ, UR49 ;  /* 0x00000031ff047e24 */ /* 0x000fca000f8e00ff */
[----:B------:R-:W-:-:S04]  /*8600*/  SHF.L.U32 R4, R4, 0x1f, RZ ;  /* 0x0000001f04047819 */ /* 0x000fc800000006ff */
[----:B------:R0:W1:Y:S01]  /*8610*/  SYNCS.PHASECHK.TRANS64.TRYWAIT P0, [UR6+0x22830], R4 ;  /* 0x02283004ff0075a7 */ /* 0x0000620008000146 */
[----:B------:R-:W-:Y:S05]  /*8620*/  @!P1 BRA `(.L_x_2799) ;  /* 0x0000000000049947 */ /* 0x000fea0003800000 */
[----:B------:R-:W-:Y:S01]  /*8630*/  BPT.TRAP 0x1 ;  /* 0x000000040000795c */ /* 0x000fe20000300000 */
.L_x_2799:
[----:B-1----:R-:W-:Y:S05]  /*8640*/  @P0 BRA `(.L_x_2797) ;  /* 0x0000000000080947 */ /* 0x002fea0003800000 */
[----:B------:R-:W1:Y:S02]  /*8650*/  SYNCS.PHASECHK.TRANS64.TRYWAIT P0, [UR6+0x22830], R4 ;  /* 0x02283004ff0075a7 */ /* 0x000e640008000146 */
[----:B-1----:R-:W-:Y:S05]  /*8660*/  @!P0 BRA `(.L_x_2800) ;  /* 0x000000e800408947 */ /* 0x002fea0003800000 */
.L_x_2797:
[----:B-1----:R-:W1:Y:S01]  /*8670*/  S2R R5, SR_TID.X ;  /* 0x0000000000057919 */ /* 0x002e620000002100 */
[----:B------:R-:W-:Y:S01]  /*8680*/  R2UR UR31, R3 ;  /* 0x00000000031f72ca */ /* 0x000fe200000e0000 */
[----:B------:R-:W-:Y:S01]  /*8690*/  UMOV UR19, 0x40000040 ;  /* 0x4000004000137882 */ /* 0x000fe20000000000 */
[----:B------:R-:W-:Y:S01]  /*86a0*/  UMOV UR20, UR16 ;  /* 0x0000001000147c82 */ /* 0x000fe20008000000 */
[----:B------:R-:W-:Y:S01]  /*86b0*/  UMOV UR21, UR17 ;  /* 0x0000001100157c82 */ /* 0x000fe20008000000 */
[----:B------:R-:W-:Y:S01]  /*86c0*/  UMOV UR23, 0x40000040 ;  /* 0x4000004000177882 */ /* 0x000fe20000000000 */
[----:B------:R-:W-:Y:S01]  /*86d0*/  UMOV UR24, UR16 ;  /* 0x0000001000187c82 */ /* 0x000fe20008000000 */
[----:B------:R-:W-:Y:S01]  /*86e0*/  UMOV UR25, UR17 ;  /* 0x0000001100197c82 */ /* 0x000fe20008000000 */
[----:B------:R-:W-:Y:S01]  /*86f0*/  UMOV UR27, 0x40000040 ;  /* 0x40000040001b7882 */ /* 0x000fe20000000000 */
[----:B------:R-:W-:Y:S01]  /*8700*/  UMOV UR7, 0x40000040 ;  /* 0x4000004000077882 */ /* 0x000fe20000000000 */
[----:B------:R-:W-:Y:S01]  /*8710*/  UMOV UR11, 0x40000040 ;  /* 0x40000040000b7882 */ /* 0x000fe20000000000 */
[----:B------:R-:W-:-:S03]  /*8720*/  UMOV UR15, 0x40000040 ;  /* 0x40000040000f7882 */ /* 0x000fc60000000000 */
[----:B------:R-:W-:-:S04]  /*8730*/  UIMAD UR31, UR48, 0x500, UR31 ;  /* 0x00000500301f78a4 */ /* 0x000fc8000f8e021f */
[----:B------:R-:W-:Y:S02]  /*8740*/  UIADD3 UR22, UR31, 0x100, URZ ;  /* 0x000001001f167890 */ /* 0x000fe4000fffe03f */
[----:B------:R-:W-:Y:S02]  /*8750*/  UIADD3 UR26, UR31, 0x200, URZ ;  /* 0x000002001f1a7890 */ /* 0x000fe4000fffe03f */
[----:B------:R-:W-:Y:S01]  /*8760*/  UMOV UR18, UR31 ;  /* 0x0000001f00127c82 */ /* 0x000fe20008000000 */
[----:B------:R-:W-:Y:S02]  /*8770*/  UIADD3 UR6, UR31, 0x400, URZ ;  /* 0x000004001f067890 */ /* 0x000fe4000fffe03f */
[----:B------:R-:W-:Y:S02]  /*8780*/  UIADD3 UR10, UR31, 0x402, URZ ;  /* 0x000004021f0a7890 */ /* 0x000fe4000fffe03f */
[----:B------:R-:W-:Y:S01]  /*8790*/  UIADD3 UR14, UR31, 0x6, URZ ;  /* 0x000000061f0e7890 */ /* 0x000fe2000fffe03f */
        /* <DEDUP_REMOVED lines=110> */
.L_x_2802:
[----:B------:R-:W-:Y:S01]  /*8e80*/  ULEA UR6, UR28, UR43, 0x3 ;  /* 0x0000002b1c067291 */ /* 0x000fe2000f8e183f */
[----:B------:R-:W-:-:S05]  /*8e90*/  IMAD.U32 R4, RZ, RZ, UR29 ;  /* 0x0000001dff047e24 */ /* 0x000fca000f8e00ff */
[----:B------:R-:W-:-:S04]  /*8ea0*/  SHF.L.U32 R4, R4, 0x1f, RZ ;  /* 0x0000001f04047819 */ /* 0x000fc800000006ff */
[----:B------:R0:W1:Y:S01]  /*8eb0*/  SYNCS.PHASECHK.TRANS64.TRYWAIT P0, [UR6+0x22850], R4 ;  /* 0x02285004ff0075a7 */ /* 0x0000620008000146 */
[----:B------:R-:W-:Y:S05]  /*8ec0*/  @!P1 BRA `(.L_x_2803) ;  /* 0x0000000000049947 */ /* 0x000fea0003800000 */
[----:B------:R-:W-:Y:S01]  /*8ed0*/  BPT.TRAP 0x1 ;  /* 0x000000040000795c */ /* 0x000fe20000300000 */
.L_x_2803:
[----:B-1----:R-:W-:Y:S05]  /*8ee0*/  @P0 BRA `(.L_x_2801) ;  /* 0x0000000000080947 */ /* 0x002fea0003800000 */
[----:B------:R-:W1:Y:S02]  /*8ef0*/  SYNCS.PHASECHK.TRANS64.TRYWAIT P0, [UR6+0x22850], R4 ;  /* 0x02285004ff0075a7 */ /* 0x000e640008000146 */
[----:B-1----:R-:W-:Y:S05]  /*8f00*/  @!P0 BRA `(.L_x_2804) ;  /* 0x000000e000308947 */ /* 0x002fea0003800000 */
.L_x_2801:
        /* <DEDUP_REMOVED lines=36> */
.L_x_2805:
[----:B0-----:R-:W-:Y:S01]  /*9150*/  FMNMX.FTZ R4, R152, R6, !PT ;  /* 0x0000000698047209 */ /* 0x001fe20007810000 */
[----:B------:R-:W-:Y:S01]  /*9160*/  IMAD.U32 R14, RZ, RZ, UR41 ;  /* 0x00000029ff0e7e24 */ /* 0x000fe2000f8e00ff */
[----:B------:R-:W-:Y:S01]  /*9170*/  FMNMX.FTZ R8, R154, R7, !PT ;  /* 0x000000079a087209 */ /* 0x000fe20007810000 */
[----:B------:R-:W-:Y:S01]  /*9180*/  ULEA UR6, UR48, UR43, 0x3 ;  /* 0x0000002b30067291 */ /* 0x000fe2000f8e183f */
[----:B------:R-:W-:Y:S02]  /*9190*/  FMNMX.FTZ R5, R153, R4, !PT ;  /* 0x0000000499057209 */ /* 0x000fe40007810000 */
        /* <DEDUP_REMOVED lines=90> */
[----:B------:R-:W-:-:S03]  /*9740*/  FADD.FTZ R6, -R4, R7 ;  /* 0x0000000704067221 */ /* 0x000fc60000010100 */
[----:B------:R0:W-:Y:S01]  /*9750*/  MUFU.EX2 R9, R12 ;  /* 0x0000000c00097308 */ /* 0x0001e20000000800 */
[----:B------:R-:W-:Y:S01]  /*9760*/  FMUL.FTZ R7, R6, UR41 ;  /* 0x0000002906077c20 */ /* 0x000fe20008410000 */
[----:B------:R-:W-:-:S04]  /*9770*/  FFMA.FTZ R6, R5, R14, -8 ;  /* 0xc100000005067423 */ /* 0x000fc8000001000e */
[--C-:B------:R-:W-:Y:S01]  /*9780*/  FFMA.FTZ R11, R153, UR41, -R6.reuse ;  /* 0x00000029990b7c23 */ /* 0x100fe20008010806 */
[----:B------:R-:W-:-:S01]  /*9790*/  FFMA.FTZ R20, R136, UR41, -R6 ;  /* 0x0000002988147c23 */ /* 0x000fc20008010806 */
[----:B------:R-:W-:Y:S02]  /*97a0*/  IMAD.U32 R153, RZ, RZ, UR41 ;  /* 0x00000029ff997e24 */ /* 0x000fe4000f8e00ff */
[----:B------:R-:W-:-:S01]  /*97b0*/  FFMA.FTZ R136, R140, UR41, -R6 ;  /* 0x000000298c887c23 */ /* 0x000fc20008010806 */
[--C-:B------:R-:W-:Y:S01]  /*97c0*/  FFMA.FTZ R140, R144, UR41, -R6.reuse ;  /* 0x00000029908c7c23 */ /* 0x100fe20008010806 */
[----:B------:R-:W-:-:S01]  /*97d0*/  FFMA.FTZ R8, R152, UR41, -R6 ;  /* 0x0000002998087c23 */ /* 0x000fc20008010806 */
[--C-:B------:R-:W-:Y:S01]  /*97e0*/  FFMA.FTZ R10, R156, UR41, -R6.reuse ;  /* 0x000000299c0a7c23 */ /* 0x100fe20008010806 */
[----:B------:R-:W-:-:S01]  /*97f0*/  FFMA.FTZ R13, R157, UR41, -R6 ;  /* 0x000000299d0d7c23 */ /* 0x000fc20008010806 */
[--C-:B0-----:R-:W-:Y:S01]  /*9800*/  FFMA.FTZ R12, R160, UR41, -R6.reuse ;  /* 0x00000029a00c7c23 */ /* 0x101fe20008010806 */
        /* <DEDUP_REMOVED lines=33> */
[----:B------:R-:W-:Y:S03]  /*9a20*/  MUFU.EX2 R7, R7 ;  /* 0x0000000700077308 */ /* 0x000fe60000000800 */
        /* <DEDUP_REMOVED lines=49> */
[----:B------:R-:W-:-:S04]  /*9d40*/  FFMA.FTZ R6, R103, UR41, -R6 ;  /* 0x0000002967067c23 */ /* 0x000fc80008010806 */
        /* <DEDUP_REMOVED lines=152> */
.L_x_2806:
        /* <DEDUP_REMOVED lines=116> */
.L_x_2796:
[----:B------:R-:W-:Y:S06]  /*ae10*/  BAR.ARV 0x8, 0x180 ;  /* 0x0206000000007b1d */ /* 0x000fec0000002000 */
[----:B------:R-:W-:Y:S05]  /*ae20*/  @!P1 BRA `(.L_x_2808) ;  /* 0x0000000000049947 */ /* 0x000fea0003800000 */
[----:B------:R-:W-:Y:S01]  /*ae30*/  BPT.TRAP 0x1 ;  /* 0x000000040000795c */ /* 0x000fe20000300000 */
.L_x_2808:
[----:B------:R-:W-:Y:S01]  /*ae40*/  ULEA UR5, UR48, UR43, 0x3 ;  /* 0x0000002b30057291 */ /* 0x000fe2000f8e183f */
[----:B------:R-:W-:-:S05]  /*ae50*/  IMAD.U32 R3, RZ, RZ, UR49 ;  /* 0x00000031ff037e24 */ /* 0x000fca000f8e00ff */
[----:B------:R-:W-:-:S04]  /*ae60*/  SHF.L.U32 R3, R3, 0x1f, RZ ;  /* 0x0000001f03037819 */ /* 0x000fc800000006ff */
[----:B------:R0:W1:Y:S01]  /*ae70*/  SYNCS.PHASECHK.TRANS64.TRYWAIT P0, [UR5+0x22850], R3 ;  /* 0x02285003ff0075a7 */ /* 0x0000620008000145 */
[----:B------:R-:W-:Y:S05]  /*ae80*/  @!P1 BRA `(.L_x_2809) ;  /* 0x0000000000049947 */ /* 0x000fea0003800000 */
[----:B------:R-:W-:Y:S01]  /*ae90*/  BPT.TRAP 0x1 ;  /* 0x000000040000795c */ /* 0x000fe20000300000 */
.L_x_2809:
[----:B-1----:R-:W-:Y:S05]  /*aea0*/  @P0 BRA `(.L_x_2810) ;  /* 0x0000000000080947 */ /* 0x002fea0003800000 */
[----:B------:R-:W1:Y:S02]  /*aeb0*/  SYNCS.PHASECHK.TRANS64.TRYWAIT P0, [UR5+0x22850], R3 ;  /* 0x02285003ff0075a7 */ /* 0x000e640008000145 */
[----:B-1----:R-:W-:Y:S05]  /*aec0*/  @!P0 BRA `(.L_x_2811) ;  /* 0x000000c000588947 */ /* 0x002fea0003800000 */
.L_x_2810:
        /* <DEDUP_REMOVED lines=17> */
[----:B------:R-:W1:Y:S08]  /*afe0*/  @P0 LDC.64 R8, c[0x0][0x9c8] ;  /* 0x00027200ff080b82 */ /* 0x000e700000000a00 */
[----:B------:R-:W2:Y:S01]  /*aff0*/  @P0 LDC.64 R10, c[0x0][0x9d0] ;  /* 0x00027400ff0a0b82 */ /* 0x000ea20000000a00 */
[----:B-1----:R-:W-:-:S04]  /*b000*/  @P0 IMAD R6, R8, UR37, RZ ;  /* 0x0000002508060c24 */ /* 0x002fc8000f8e02ff */
[----:B0-----:R-:W-:Y:S02]  /*b010*/  @P0 IMAD R3, R9, UR36, R6 ;  /* 0x0000002409030c24 */ /* 0x001fe4000f8e0206 */
        /* <DEDUP_REMOVED lines=15> */
[----:B------:R-:W1:Y:S04]  /*b110*/  SHFL.BFLY PT, R7, R2, 0x2, 0x1f ;  /* 0x0c401f0002077f89 */ /* 0x000e6800000e0000 */
[----:B------:R-:W3:Y:S01]  /*b120*/  SHFL.BFLY PT, R11, R0, 0x2, 0x1f ;  /* 0x0c401f00000b7f89 */ /* 0x000ee200000e0000 */
[----:B------:R-:W-:Y:S02]  /*b130*/  WARPGROUP.DEPBAR.LE gsb0, 0x0 ;  /* 0x00008000000079c5 */ /* 0x000fe40000010000 */
[----:B------:R-:W-:-:S06]  /*b140*/  WARPGROUP.ARRIVE ;  /* 0x00000000000079c5 */ /* 0x000fcc0000000000 */
[----:B------:R-:W-:Y:S01]  /*b150*/  QGMMA.64x128x32.F32.E4M3.E4M3 R24, R172, gdesc[UR4], R24, gsb0 ;  /* 0x01e00004ac187df3 */ /* 0x000fe20008000818 */
[----:B------:R-:W-:Y:S01]  /*b160*/  UIADD3 UR6, UR4, 0x400, URZ ;  /* 0x0000040004067890 */ /* 0x000fe2000fffe03f */
        /* <DEDUP_REMOVED lines=13> */
[----:B------:R0:W-:Y:S01]  /*b240*/  @P0 MUFU.RCP R6, R12 ;  /* 0x0000000c00060308 */ /* 0x0001e20000001000 */
[----:B------:R-:W-:Y:S01]  /*b250*/  FSETP.NE.FTZ.AND P0, PT, R13, RZ, PT ;  /* 0x000000ff0d00720b */ /* 0x000fe20003f15000 */
[----:B------:R-:W-:Y:S01]  /*b260*/  IMAD.MOV.U32 R10, RZ, RZ, RZ ;  /* 0x000000ffff0a7224 */ /* 0x000fe200078e00ff */
[----:B------:R-:W-:Y:S02]  /*b270*/  WARPGROUP.DEPBAR.LE gsb0, 0x0 ;  /* 0x00008000000079c5 */ /* 0x000fe40000010000 */
[----:B------:R-:W-:-:S06]  /*b280*/  WARPGROUP.ARRIVE ;  /* 0x00000000000079c5 */ /* 0x000fcc0000000000 */
[----:B------:R-:W-:Y:S01]  /*b290*/  QGMMA.64x128x32.F32.E4M3.E4M3 R24, R168, gdesc[UR4], R24, gsb0 ;  /* 0x01e00004a8187df3 */ /* 0x000fe20008000818 */
[----:B------:R-:W1:Y:S08]  /*b2a0*/  @P3 MUFU.LG2 R9, R15 ;  /* 0x0000000f00093308 */ /* 0x000e700000000c00 */
[----:B------:R-:W3:Y:S01]  /*b2b0*/  @P2 MUFU.LG2 R7, R14 ;  /* 0x0000000e00072308 */ /* 0x000ee20000000c00 */
[----:B------:R-:W-:-:S07]  /*b2c0*/  IMAD.U32 R11, RZ, RZ, UR41 ;  /* 0x00000029ff0b7e24 */ /* 0x000fce000f8e00ff */
[----:B------:R-:W4:Y:S01]  /*b2d0*/  @P0 MUFU.RCP R10, R13 ;  /* 0x0000000d000a0308 */ /* 0x000f220000001000 */
[----:B------:R-:W-:Y:S02]  /*b2e0*/  IMAD.U32 R8, RZ, RZ, UR41 ;  /* 0x00000029ff087e24 */ /* 0x000fe4000f8e00ff */
[----:B0-----:R-:W-:Y:S01]  /*b2f0*/  @P3 FMUL.FTZ R12, R11, 0.69314718246459960938 ;  /* 0x3f3172180b0c3820 */ /* 0x001fe20000410000 */
[----:B-1----:R-:W-:Y:S01]  /*b300*/  @P3 FMUL.FTZ R9, R9, 0.69314718246459960938 ;  /* 0x3f31721809093820 */ /* 0x002fe20000410000 */
[----:B------:R-:W-:Y:S02]  /*b310*/  IMAD.MOV.U32 R0, RZ, RZ, -0x800000 ;  /* 0xff800000ff007424 */ /* 0x000fe400078e00ff */
[----:B------:R-:W-:Y:S01]  /*b320*/  @P2 FMUL.FTZ R8, R8, 0.69314718246459960938 ;  /* 0x3f31721808082820 */ /* 0x000fe20000410000 */
[----:B------:R-:W-:Y:S02]  /*b330*/  IMAD.MOV.U32 R2, RZ, RZ, -0x800000 ;  /* 0xff800000ff027424 */ /* 0x000fe400078e00ff */
[----:B------:R-:W-:-:S01]  /*b340*/  @P3 FFMA.FTZ R0, R12, R4, R9 ;  /* 0x000000040c003223 */ /* 0x000fc20000010009 */
[----:B---3--:R-:W-:Y:S01]  /*b350*/  @P2 FMUL.FTZ R7, R7, 0.69314718246459960938 ;  /* 0x3f31721807072820 */ /* 0x008fe20000410000 */
[----:B--2---:R-:W-:-:S03]  /*b360*/  FMUL.FTZ R4, R6, R3 ;  /* 0x0000000306047220 */ /* 0x004fc60000410000 */
[----:B------:R-:W-:Y:S01]  /*b370*/  @P2 FFMA.FTZ R2, R8, R5, R7 ;  /* 0x0000000508022223 */ /* 0x000fe20000010007 */
[----:B----4-:R-:W-:Y:S01]  /*b380*/  FMUL.FTZ R3, R10, R3 ;  /* 0x000000030a037220 */ /* 0x010fe20000410000 */
[----:B------:R-:W-:Y:S02]  /*b390*/  WARPGROUP.DEPBAR.LE gsb0, 0x0 ;  /* 0x00008000000079c5 */ /* 0x000fe40000010000 */
[----:B------:R-:W-:Y:S05]  /*b3a0*/  @!P1 BRA `(.L_x_2812) ;  /* 0x0000000000049947 */ /* 0x000fea0003800000 */
[----:B------:R-:W-:Y:S01]  /*b3b0*/  BPT.TRAP 0x1 ;  /* 0x000000040000795c */ /* 0x000fe20000300000 */
.L_x_2812:
        /* <DEDUP_REMOVED lines=74> */
.L_x_2776:
        /* <DEDUP_REMOVED lines=51> */
[C---:B------:R-:W-:Y:S02]  /*bb90*/  IADD3 R57, P6, R10.reuse, 0x20, RZ ;  /* 0x000000200a397810 */ /* 0x040fe40007fde0ff */
[----:B------:R-:W-:Y:S02]  /*bba0*/  IADD3 R65, P1, R10, 0x40, RZ ;  /* 0x000000400a417810 */ /* 0x000fe40007f3e0ff */
[----:B------:R-:W-:Y:S01]  /*bbb0*/  SEL R143, R6, R9, P0 ;  /* 0x00000009068f7207 */ /* 0x000fe20000000000 */
[----:B------:R-:W-:Y:S01]  /*bbc0*/  IMAD.X R101, RZ, RZ, R11, P6 ;  /* 0x000000ffff657224 */ /* 0x000fe200030e060b */
[----:B------:R-:W-:Y:S02]  /*bbd0*/  SEL R27, R9, R6, P0 ;  /* 0x00000006091b7207 */ /* 0x000fe40000000000 */
[----:B------:R-:W-:Y:S02]  /*bbe0*/  LOP3.LUT R4, R57, 0x380, RZ, 0xc0, !PT ;  /* 0x0000038039047812 */ /* 0x000fe400078ec0ff */
        /* <DEDUP_REMOVED lines=26> */
[----:B------:R-:W-:Y:S02]  /*bd90*/  SHF.R.U64 R4, R4, 0x3, RZ ;  /* 0x0000000304047819 */ /* 0x000fe400000012ff */
[----:B------:R-:W-:Y:S02]  /*bda0*/  SHF.R.U64 R6, R6, 0x3, RZ ;  /* 0x0000000306067819 */ /* 0x000fe400000012ff */
[----:B------:R-:W-:Y:S02]  /*bdb0*/  SEL R77, R78, R79, P0 ;  /* 0x0000004f4e4d7207 */ /* 0x000fe40000000000 */
[----:B------:R-:W-:Y:S02]  /*bdc0*/  SEL R63, R79, R78, P0 ;  /* 0x0000004e4f3f7207 */ /* 0x000fe40000000000 */
[----:B------:R-:W-:-:S02]  /*bdd0*/  IADD3 R71, P3, R10, 0x4000, RZ ;  /* 0x000040000a477810 */ /* 0x000fc40007f7e0ff */
[C---:B------:R-:W-:Y:S02]  /*bde0*/  IADD3 R75, P4, R10.reuse, 0x4020, RZ ;  /* 0x000040200a4b7810 */ /* 0x040fe40007f9e0ff */
[----:B------:R-:W-:Y:S01]  /*bdf0*/  SEL R109, R47, R14, P0 ;  /* 0x0000000e2f6d7207 */ /* 0x000fe20000000000 */
[--C-:B------:R-:W-:Y:S01]  /*be00*/  IMAD.X R95, RZ, RZ, R11.reuse, P3 ;  /* 0x000000ffff5f7224 */ /* 0x100fe200018e060b */
[----:B------:R-:W-:Y:S01]  /*be10*/  IADD3 R79, P5, R10, 0x4040, RZ ;  /* 0x000040400a4f7810 */ /* 0x000fe20007fbe0ff */
[--C-:B------:R-:W-:Y:S01]  /*be20*/  IMAD.X R9, RZ, RZ, R11.reuse, P4 ;  /* 0x000000ffff097224 */ /* 0x100fe200020e060b */
[----:B------:R-:W-:Y:S02]  /*be30*/  SEL R55, R7, R8, P0 ;  /* 0x0000000807377207 */ /* 0x000fe40000000000 */
[----:B------:R-:W-:Y:S01]  /*be40*/  SEL R25, R8, R7, P0 ;  /* 0x0000000708197207 */ /* 0x000fe20000000000 */
[----:B------:R-:W-:Y:S01]  /*be50*/  IMAD.X R7, RZ, RZ, R11, P5 ;  /* 0x000000ffff077224 */ /* 0x000fe200028e060b */
[----:B------:R-:W-:-:S02]  /*be60*/  SEL R47, R14, R47, P0 ;  /* 0x0000002f0e2f7207 */ /* 0x000fc40000000000 */
[----:B------:R-:W-:Y:S02]  /*be70*/  LOP3.LUT R8, R67, 0x380, RZ, 0xc0, !PT ;  /* 0x0000038043087812 */ /* 0x000fe400078ec0ff */
[----:B------:R-:W-:Y:S02]  /*be80*/  LOP3.LUT R100, R4, R57, RZ, 0x3c, !PT ;  /* 0x0000003904647212 */ /* 0x000fe400078e3cff */
[----:B------:R-:W-:Y:S02]  /*be90*/  LOP3.LUT R14, R6, R65, RZ, 0x3c, !PT ;  /* 0x00000041060e7212 */ /* 0x000fe400078e3cff */
[----:B------:R-:W-:Y:S02]  /*bea0*/  LOP3.LUT R4, R71, 0x380, RZ, 0xc0, !PT ;  /* 0x0000038047047812 */ /* 0x000fe400078ec0ff */
[----:B------:R-:W-:Y:S02]  /*beb0*/  LOP3.LUT R6, R75, 0x380, RZ, 0xc0, !PT ;  /* 0x000003804b067812 */ /* 0x000fe400078ec0ff */
[----:B------:R-:W-:-:S02]  /*bec0*/  LOP3.LUT R30, R79, 0x380, RZ, 0xc0, !PT ;  /* 0x000003804f1e7812 */ /* 0x000fc400078ec0ff */
[----:B------:R-:W-:Y:S02]  /*bed0*/  SHF.R.U64 R8, R8, 0x3, RZ ;  /* 0x0000000308087819 */ /* 0x000fe400000012ff */
[----:B------:R-:W-:Y:S02]  /*bee0*/  SEL R105, R82, R83, P0 ;  /* 0x0000005352697207 */ /* 0x000fe40000000000 */
[----:B------:R-:W-:Y:S02]  /*bef0*/  SEL R64, R83, R82, P0 ;  /* 0x0000005253407207 */ /* 0x000fe40000000000 */
[----:B------:R-:W-:Y:S02]  /*bf00*/  SHF.R.U64 R4, R4, 0x3, RZ ;  /* 0x0000000304047819 */ /* 0x000fe400000012ff */
[----:B------:R-:W-:Y:S02]  /*bf10*/  SHF.R.U64 R6, R6, 0x3, RZ ;  /* 0x0000000306067819 */ /* 0x000fe400000012ff */
[----:B------:R-:W-:-:S02]  /*bf20*/  IADD3 R83, P6, R10, 0x4060, RZ ;  /* 0x000040600a537810 */ /* 0x000fc40007fde0ff */
[----:B------:R-:W-:Y:S02]  /*bf30*/  SHF.R.U64 R30, R30, 0x3, RZ ;  /* 0x000000031e1e7819 */ /* 0x000fe400000012ff */
[----:B------:R-:W-:Y:S02]  /*bf40*/  SEL R107, R12, R13, P0 ;  /* 0x0000000d0c6b7207 */ /* 0x000fe40000000000 */
[----:B------:R-:W-:Y:S01]  /*bf50*/  SEL R43, R13, R12, P0 ;  /* 0x0000000c0d2b7207 */ /* 0x000fe20000000000 */
[----:B------:R-:W-:Y:S01]  /*bf60*/  IMAD.X R13, RZ, RZ, R11, P2 ;  /* 0x000000ffff0d7224 */ /* 0x000fe200010e060b */
[----:B------:R-:W-:Y:S02]  /*bf70*/  LOP3.LUT R12, R8, R67, RZ, 0x3c, !PT ;  /* 0x00000043080c7212 */ /* 0x000fe400078e3cff */
[----:B------:R-:W-:Y:S02]  /*bf80*/  LOP3.LUT R94, R4, R71, RZ, 0x3c, !PT ;  /* 0x00000047045e7212 */ /* 0x000fe400078e3cff */
[----:B------:R-:W-:-:S02]  /*bf90*/  LOP3.LUT R8, R6, R75, RZ, 0x3c, !PT ;  /* 0x0000004b06087212 */ /* 0x000fc400078e3cff */
[----:B------:R-:W-:Y:S02]  /*bfa0*/  LOP3.LUT R56, R83, 0x380, RZ, 0xc0, !PT ;  /* 0x0000038053387812 */ /* 0x000fe400078ec0ff */
[----:B------:R-:W-:Y:S02]  /*bfb0*/  LOP3.LUT R6, R30, R79, RZ, 0x3c, !PT ;  /* 0x0000004f1e067212 */ /* 0x000fe400078e3cff */
[----:B------:R-:W-:Y:S02]  /*bfc0*/  LOP3.LUT R5, R10, 0x380, RZ, 0xc0, !PT ;  /* 0x000003800a057812 */ /* 0x000fe400078ec0ff */
[----:B------:R-:W-:Y:S02]  /*bfd0*/  MOV R94, R94 ;  /* 0x0000005e005e7202 */ /* 0x000fe40000000f00 */
[----:B------:R-:W-:Y:S02]  /*bfe0*/  SEL R129, R60, R61, P0 ;  /* 0x0000003d3c817207 */ /* 0x000fe40000000000 */
[----:B------:R-:W-:-:S02]  /*bff0*/  SEL R37, R61, R60, P0 ;  /* 0x0000003c3d257207 */ /* 0x000fc40000000000 */
[----:B------:R-:W-:Y:S02]  /*c000*/  SHF.R.U64 R56, R56, 0x3, RZ ;  /* 0x0000000338387819 */ /* 0x000fe400000012ff */
[----:B------:R-:W-:Y:S02]  /*c010*/  MOV R95, R6 ;  /* 0x00000006005f7202 */ /* 0x000fe40000000f00 */
[----:B------:R-:W-:Y:S02]  /*c020*/  SEL R61, R86, R87, P0 ;  /* 0x00000057563d7207 */ /* 0x000fe40000000000 */
[----:B------:R-:W-:Y:S02]  /*c030*/  SEL R58, R87, R86, P0 ;  /* 0x00000056573a7207 */ /* 0x000fe40000000000 */
[----:B------:R-:W-:Y:S02]  /*c040*/  SHF.R.U64 R5, R5, 0x3, RZ ;  /* 0x0000000305057819 */ /* 0x000fe400000012ff */
[----:B------:R-:W-:-:S02]  /*c050*/  SEL R137, R15, R88, P0 ;  /* 0x000000580f897207 */ /* 0x000fc40000000000 */
[----:B------:R-:W-:Y:S01]  /*c060*/  SEL R33, R88, R15, P0 ;  /* 0x0000000f58217207 */ /* 0x000fe20000000000 */
[--C-:B------:R-:W-:Y:S01]  /*c070*/  IMAD.X R15, RZ, RZ, R11.reuse, P1 ;  /* 0x000000ffff0f7224 */ /* 0x100fe200008e060b */
[----:B------:R-:W-:Y:S02]  /*c080*/  LOP3.LUT R4, R56, R83, RZ, 0x3c, !PT ;  /* 0x0000005338047212 */ /* 0x000fe400078e3cff */
[----:B------:R-:W-:Y:S01]  /*c090*/  LOP3.LUT R10, R5, R10, RZ, 0x3c, !PT ;  /* 0x0000000a050a7212 */ /* 0x000fe200078e3cff */
[----:B------:R-:W-:Y:S01]  /*c0a0*/  IMAD.X R5, RZ, RZ, R11, P6 ;  /* 0x000000ffff057224 */ /* 0x000fe200030e060b */
        /* <DEDUP_REMOVED lines=10> */
[----:B------:R-:W0:Y:S04]  /*c150*/  SHFL.IDX PT, R60, R25, R7, 0x1c1f ;  /* 0x001c1f07193c7589 */ /* 0x000e2800000e0000 */
[----:B------:R0:W-:Y:S04]  /*c160*/  SHFL.IDX PT, R59, R58, R7, 0x1c1f ;  /* 0x001c1f073a3b7589 */ /* 0x0001e800000e0000 */
[----:B------:R-:W-:Y:S04]  /*c170*/  SHFL.IDX PT, R57, R111, R24, 0x1c1f ;  /* 0x001c1f186f397589 */ /* 0x000fe800000e0000 */
[----:B------:R-:W-:Y:S04]  /*c180*/  SHFL.IDX PT, R101, R77, R24, 0x1c1f ;  /* 0x001c1f184d657589 */ /* 0x000fe800000e0000 */
[----:B------:R-:W-:Y:S04]  /*c190*/  SHFL.IDX PT, R44, R44, R7, 0x1c1f ;  /* 0x001c1f072c2c7589 */ /* 0x000fe800000e0000 */
[----:B------:R-:W-:Y:S04]  /*c1a0*/  SHFL.IDX PT, R66, R113, R24, 0x1c1f ;  /* 0x001c1f1871427589 */ /* 0x000fe800000e0000 */
[----:B------:R-:W-:Y:S01]  /*c1b0*/  SHFL.IDX PT, R70, R107, R24, 0x1c1f ;  /* 0x001c1f186b467589 */ /* 0x000fe200000e0000 */
[----:B0-----:R-:W-:-:S02]  /*c1c0*/  SEL R58, R55, R60, P0 ;  /* 0x0000003c373a7207 */ /* 0x001fc40000000000 */
[----:B------:R-:W-:Y:S01]  /*c1d0*/  SEL R60, R60, R55, P0 ;  /* 0x000000373c3c7207 */ /* 0x000fe20000000000 */
        /* <DEDUP_REMOVED lines=8> */
[----:B------:R-:W-:Y:S01]  /*c260*/  SHFL.IDX PT, R73, R32, R7, 0x1c1f ;  /* 0x001c1f0720497589 */ /* 0x000fe200000e0000 */
[----:B0-----:R-:W-:-:S03]  /*c270*/  SEL R55, R45, R66, P0 ;  /* 0x000000422d377207 */ /* 0x001fc60000000000 */
        /* <DEDUP_REMOVED lines=14> */
[----:B------:R-:W2:Y:S01]  /*c360*/  SHFL.IDX PT, R87, R53, R7, 0x1c1f ;  /* 0x001c1f0735577589 */ /* 0x000ea200000e0000 */
[----:B0-----:R-:W-:-:S03]  /*c370*/  SEL R61, R27, R6, P0 ;  /* 0x000000061b3d7207 */ /* 0x001fc60000000000 */
[----:B------:R0:W-:Y:S04]  /*c380*/  SHFL.IDX PT, R90, R52, R7, 0x1c1f ;  /* 0x001c1f07345a7589 */ /* 0x0001e800000e0000 */
[----:B------:R-:W-:Y:S04]  /*c390*/  SHFL.IDX PT, R8, R141, R24, 0x1c1f ;  /* 0x001c1f188d087589 */ /* 0x000fe800000e0000 */
[----:B------:R-:W-:Y:S01]  /*c3a0*/  SHFL.IDX PT, R12, R133, R24, 0x1c1f ;  /* 0x001c1f18850c7589 */ /* 0x000fe200000e0000 */
[----:B0-----:R-:W-:-:S03]  /*c3b0*/  SEL R52, R70, R43, P0 ;  /* 0x0000002b46347207 */ /* 0x001fc60000000000 */
[----:B------:R-:W-:Y:S04]  /*c3c0*/  SHFL.IDX PT, R84, R119, R24, 0x1c1f ;  /* 0x001c1f1877547589 */ /* 0x000fe800000e0000 */
[----:B------:R-:W-:Y:S01]  /*c3d0*/  SHFL.IDX PT, R92, R115, R24, 0x1c1f ;  /* 0x001c1f18735c7589 */ /* 0x000fe200000e0000 */
[----:B-1----:R-:W-:-:S03]  /*c3e0*/  SEL R49, R71, R32, P0 ;  /* 0x0000002047317207 */ /* 0x002fc60000000000 */
[----:B------:R-:W-:Y:S04]  /*c3f0*/  SHFL.IDX PT, R67, R109, R24, 0x1c1f ;  /* 0x001c1f186d437589 */ /* 0x000fe800000e0000 */
[----:B------:R0:W-:Y:S04]  /*c400*/  SHFL.IDX PT, R9, R29, R7, 0x1c1f ;  /* 0x001c1f071d097589 */ /* 0x0001e800000e0000 */
[----:B------:R-:W1:Y:S04]  /*c410*/  SHFL.IDX PT, R35, R35, R7, 0x1c1f ;  /* 0x001c1f0723237589 */ /* 0x000e6800000e0000 */
[----:B------:R2:W-:Y:S01]  /*c420*/  SHFL.IDX PT, R93, R39, R7, 0x1c1f ;  /* 0x001c1f07275d7589 */ /* 0x0005e200000e0000 */
[----:B0-----:R-:W-:-:S03]  /*c430*/  SEL R29, R59, R56, P0 ;  /* 0x000000383b1d7207 */ /* 0x001fc60000000000 */
[----:B------:R0:W3:Y:S04]  /*c440*/  SHFL.IDX PT, R28, R47, R7, 0x1c1f ;  /* 0x001c1f072f1c7589 */ /* 0x0000e800000e0000 */
[----:B------:R-:W4:Y:S01]  /*c450*/  SHFL.IDX PT, R37, R46, R7, 0x1c1f ;  /* 0x001c1f072e257589 */ /* 0x000f2200000e0000 */
[----:B--2---:R-:W-:-:S03]  /*c460*/  SEL R39, R87, R82, P0 ;  /* 0x0000005257277207 */ /* 0x004fc60000000000 */
[----:B------:R2:W-:Y:S01]  /*c470*/  SHFL.IDX PT, R38, R50, R7, 0x1c1f ;  /* 0x001c1f0732267589 */ /* 0x0005e200000e0000 */
[----:B0-----:R-:W-:-:S03]  /*c480*/  SEL R47, R32, R71, P0 ;  /* 0x00000047202f7207 */ /* 0x001fc60000000000 */
[----:B------:R-:W-:Y:S04]  /*c490*/  SHFL.IDX PT, R10, R137, R24, 0x1c1f ;  /* 0x001c1f18890a7589 */ /* 0x000fe800000e0000 */
[----:B------:R0:W4:Y:S01]  /*c4a0*/  SHFL.IDX PT, R11, R33, R7, 0x1c1f ;  /* 0x001c1f07210b7589 */ /* 0x00012200000e0000 */
[----:B-1----:R-:W-:Y:S02]  /*c4b0*/  SEL R71, R12, R35, P0 ;  /* 0x000000230c477207 */ /* 0x002fe40000000000 */
[----:B--2---:R-:W-:Y:S01]  /*c4c0*/  SEL R50, R43, R70, P0 ;  /* 0x000000462b327207 */ /* 0x004fe20000000000 */
[----:B------:R-:W1:Y:S01]  /*c4d0*/  SHFL.IDX PT, R79, R48, R7, 0x1c1f ;  /* 0x001c1f07304f7589 */ /* 0x000e6200000e0000 */
[----:B------:R-:W-:Y:S02]  /*c4e0*/  SEL R70, R72, R73, P0 ;  /* 0x0000004948467207 */ /* 0x000fe40000000000 */
[----:B------:R-:W-:Y:S01]  /*c4f0*/  SEL R43, R34, R75, P0 ;  /* 0x0000004b222b7207 */ /* 0x000fe20000000000 */
[----:B------:R2:W1:Y:S01]  /*c500*/  SHFL.IDX PT, R91, R54, R7, 0x1c1f ;  /* 0x001c1f07365b7589 */ /* 0x00046200000e0000 */
[----:B------:R-:W-:-:S02]  /*c510*/  SEL R72, R73, R72, P0 ;  /* 0x0000004849487207 */ /* 0x000fc40000000000 */
[----:B0-----:R-:W-:Y:S01]  /*c520*/  SEL R33, R56, R59, P0 ;  /* 0x0000003b38217207 */ /* 0x001fe20000000000 */
[----:B------:R-:W0:Y:S01]  /*c530*/  SHFL.IDX PT, R76, R127, R24, 0x1c1f ;  /* 0x001c1f187f4c7589 */ /* 0x000e2200000e0000 */
[----:B------:R-:W-:Y:S02]  /*c540*/  SEL R56, R57, R44, P0 ;  /* 0x0000002c39387207 */ /* 0x000fe40000000000 */
[----:B------:R-:W-:Y:S01]  /*c550*/  SEL R59, R6, R27, P0 ;  /* 0x0000001b063b7207 */ /* 0x000fe20000000000 */
[----:B------:R-:W-:Y:S01]  /*c560*/  SHFL.IDX PT, R80, R123, R24, 0x1c1f ;  /* 0x001c1f187b507589 */ /* 0x000fe200000e0000 */
[----:B---3--:R-:W-:Y:S02]  /*c570*/  SEL R53, R67, R28, P0 ;  /* 0x0000001c43357207 */ /* 0x008fe40000000000 */
[----:B--2---:R-:W-:Y:S01]  /*c580*/  SEL R54, R44, R57, P0 ;  /* 0x000000392c367207 */ /* 0x004fe20000000000 */
[----:B------:R-:W-:Y:S01]  /*c590*/  SHFL.IDX PT, R5, R121, R24, 0x1c1f ;  /* 0x001c1f1879057589 */ /* 0x000fe200000e0000 */
[----:B------:R-:W-:-:S02]  /*c5a0*/  SEL R57, R66, R45, P0 ;  /* 0x0000002d42397207 */ /* 0x000fc40000000000 */
[----:B------:R-:W-:Y:S01]  /*c5b0*/  SEL R45, R75, R34, P0 ;  /* 0x000000224b2d7207 */ /* 0x000fe20000000000 */
[----:B------:R-:W-:Y:S01]  /*c5c0*/  SHFL.IDX PT, R4, R117, R24, 0x1c1f ;  /* 0x001c1f1875047589 */ /* 0x000fe200000e0000 */
[----:B------:R-:W-:Y:S02]  /*c5d0*/  SEL R66, R68, R69, P0 ;  /* 0x0000004544427207 */ /* 0x000fe40000000000 */
[----:B------:R-:W-:Y:S01]  /*c5e0*/  SEL R34, R90, R89, P0 ;  /* 0x000000595a227207 */ /* 0x000fe20000000000 */
[----:B------:R2:W3:Y:S01]  /*c5f0*/  SHFL.IDX PT, R81, R36, R7, 0x1c1f ;  /* 0x001c1f0724517589 */ /* 0x0004e200000e0000 */
[----:B------:R-:W-:Y:S02]  /*c600*/  SEL R51, R28, R67, P0 ;  /* 0x000000431c337207 */ /* 0x000fe40000000000 */
[----:B------:R-:W-:Y:S01]  /*c610*/  SEL R68, R69, R68, P0 ;  /* 0x0000004445447207 */ /* 0x000fe20000000000 */
[----:B------:R-:W3:Y:S01]  /*c620*/  SHFL.IDX PT, R86, R42, R7, 0x1c1f ;  /* 0x001c1f072a567589 */ /* 0x000ee200000e0000 */
[----:B----4-:R-:W-:-:S02]  /*c630*/  SEL R48, R74, R37, P0 ;  /* 0x000000254a307207 */ /* 0x010fc40000000000 */
[----:B------:R-:W-:Y:S01]  /*c640*/  SEL R46, R37, R74, P0 ;  /* 0x0000004a252e7207 */ /* 0x000fe20000000000 */
[----:B------:R4:W3:Y:S01]  /*c650*/  SHFL.IDX PT, R25, R41, R7, 0x1c1f ;  /* 0x001c1f0729197589 */ /* 0x0008e200000e0000 */
[----:B------:R-:W-:Y:S02]  /*c660*/  SEL R73, R35, R12, P0 ;  /* 0x0000000c23497207 */ /* 0x000fe40000000000 */
[----:B--2---:R-:W-:Y:S01]  /*c670*/  SEL R36, R89, R90, P0 ;  /* 0x0000005a59247207 */ /* 0x004fe20000000000 */
[----:B------:R-:W2:Y:S01]  /*c680*/  SHFL.IDX PT, R13, R129, R24, 0x1c1f ;  /* 0x001c1f18810d7589 */ /* 0x000ea200000e0000 */
[----:B------:R-:W-:Y:S02]  /*c690*/  SEL R90, R92, R93, P0 ;  /* 0x0000005d5c5a7207 */ /* 0x000fe40000000000 */
[----:B------:R-:W-:Y:S01]  /*c6a0*/  SEL R67, R10, R11, P0 ;  /* 0x0000000b0a437207 */ /* 0x000fe20000000000 */
[----:B------:R-:W-:Y:S01]  /*c6b0*/  SHFL.IDX PT, R15, R125, R24, 0x1c1f ;  /* 0x001c1f187d0f7589 */ /* 0x000fe200000e0000 */
[----:B------:R-:W-:-:S02]  /*c6c0*/  SEL R69, R11, R10, P0 ;  /* 0x0000000a0b457207 */ /* 0x000fc40000000000 */
[----:B----4-:R-:W-:Y:S01]  /*c6d0*/  SEL R41, R82, R87, P0 ;  /* 0x0000005752297207 */ /* 0x010fe20000000000 */
[----:B------:R-:W-:Y:S01]  /*c6e0*/  SHFL.IDX PT, R105, R105, R24, 0x1c1f ;  /* 0x001c1f1869697589 */ /* 0x000fe200000e0000 */
[----:B------:R-:W-:Y:S02]  /*c6f0*/  SEL R82, R84, R85, P0 ;  /* 0x0000005554527207 */ /* 0x000fe40000000000 */
[----:B-1----:R-:W-:Y:S01]  /*c700*/  SEL R44, R78, R79, P0 ;  /* 0x0000004f4e2c7207 */ /* 0x002fe20000000000 */
[----:B------:R1:W4:Y:S01]  /*c710*/  SHFL.IDX PT, R24, R40, R7, 0x1c1f ;  /* 0x001c1f0728187589 */ /* 0x00032200000e0000 */
[----:B------:R-:W-:Y:S02]  /*c720*/  SEL R42, R79, R78, P0 ;  /* 0x0000004e4f2a7207 */ /* 0x000fe40000000000 */
[----:B------:R-:W-:Y:S01]  /*c730*/  SEL R37, R88, R91, P0 ;  /* 0x0000005b58257207 */ /* 0x000fe20000000000 */
[----:B------:R0:W-:Y:S01]  /*c740*/  SHFL.IDX PT, R104, R63, R7, 0x1c1f ;  /* 0x001c1f073f687589 */ /* 0x0001e200000e0000 */
[----:B------:R-:W-:-:S02]  /*c750*/  SEL R35, R91, R88, P0 ;  /* 0x000000585b237207 */ /* 0x000fc40000000000 */
[----:B------:R-:W-:Y:S01]  /*c760*/  SEL R84, R85, R84, P0 ;  /* 0x0000005455547207 */ /* 0x000fe20000000000 */
[----:B------:R3:W4:Y:S01]  /*c770*/  SHFL.IDX PT, R103, R62, R7, 0x1c1f ;  /* 0x001c1f073e677589 */ /* 0x00072200000e0000 */
[----:B------:R-:W-:Y:S02]  /*c780*/  SEL R92, R93, R92, P0 ;  /* 0x0000005c5d5c7207 */ /* 0x000fe40000000000 */
[----:B-1----:R-:W-:Y:S01]  /*c790*/  SEL R40, R83, R38, P0 ;  /* 0x0000002653287207 */ /* 0x002fe20000000000 */
[----:B------:R1:W4:Y:S01]  /*c7a0*/  SHFL.IDX PT, R106, R64, R7, 0x1c1f ;  /* 0x001c1f07406a7589 */ /* 0x00032200000e0000 */
[----:B------:R-:W-:Y:S02]  /*c7b0*/  SEL R38, R38, R83, P0 ;  /* 0x0000005326267207 */ /* 0x000fe40000000000 */
[----:B0-----:R-:W-:Y:S02]  /*c7c0*/  SEL R63, R8, R9, P0 ;  /* 0x00000009083f7207 */ /* 0x001fe40000000000 */
[----:B------:R-:W-:-:S02]  /*c7d0*/  SEL R74, R76, R77, P0 ;  /* 0x0000004d4c4a7207 */ /* 0x000fc40000000000 */
[----:B---3--:R-:W-:Y:S02]  /*c7e0*/  SEL R62, R65, R26, P0 ;  /* 0x0000001a413e7207 */ /* 0x008fe40000000000 */
[----:B------:R-:W-:Y:S02]  /*c7f0*/  SEL R78, R80, R81, P0 ;  /* 0x00000051504e7207 */ /* 0x000fe40000000000 */
[----:B-1----:R-:W-:Y:S02]  /*c800*/  SEL R64, R26, R65, P0 ;  /* 0x000000411a407207 */ /* 0x002fe40000000000 */
[----:B------:R-:W-:Y:S02]  /*c810*/  SEL R65, R9, R8, P0 ;  /* 0x0000000809417207 */ /* 0x000fe40000000000 */
[----:B------:R-:W-:Y:S02]  /*c820*/  SEL R83, R5, R86, P0 ;  /* 0x0000005605537207 */ /* 0x000fe40000000000 */
[----:B------:R-:W-:-:S02]  /*c830*/  SEL R85, R86, R5, P0 ;  /* 0x0000000556557207 */ /* 0x000fc40000000000 */
[----:B------:R-:W-:Y:S02]  /*c840*/  SEL R91, R4, R25, P0 ;  /* 0x00000019045b7207 */ /* 0x000fe40000000000 */
[----:B------:R-:W-:Y:S02]  /*c850*/  SEL R93, R25, R4, P0 ;  /* 0x00000004195d7207 */ /* 0x000fe40000000000 */
[----:B------:R-:W-:Y:S02]  /*c860*/  SEL R76, R77, R76, P0 ;  /* 0x0000004c4d4c7207 */ /* 0x000fe40000000000 */
[----:B------:R-:W-:Y:S02]  /*c870*/  SEL R80, R81, R80, P0 ;  /* 0x0000005051507207 */ /* 0x000fe40000000000 */
[----:B------:R-:W-:Y:S02]  /*c880*/  F2FP.BF16.F32.PACK_AB R4, R59, R58 ;  /* 0x0000003a3b04723e */ /* 0x000fe400000010ff */
[----:B------:R-:W-:-:S02]  /*c890*/  F2FP.BF16.F32.PACK_AB R5, R57, R56 ;  /* 0x000000383905723e */ /* 0x000fc400000010ff */
[----:B------:R-:W-:Y:S02]  /*c8a0*/  F2FP.BF16.F32.PACK_AB R6, R61, R60 ;  /* 0x0000003c3d06723e */ /* 0x000fe400000010ff */
[----:B------:R-:W-:Y:S02]  /*c8b0*/  F2FP.BF16.F32.PACK_AB R7, R55, R54 ;  /* 0x000000363707723e */ /* 0x000fe400000010ff */
[----:B--2---:R-:W-:Y:S02]  /*c8c0*/  SEL R75, R13, R14, P0 ;  /* 0x0000000e0d4b7207 */ /* 0x004fe40000000000 */
[----:B------:R-:W-:Y:S01]  /*c8d0*/  SEL R77, R14, R13, P0 ;  /* 0x0000000d0e4d7207 */ /* 0x000fe20000000000 */
[----:B------:R0:W-:Y:S01]  /*c8e0*/  STSM.16.M88.4 [R99], R4 ;  /* 0x0000000463007844 */ /* 0x0001e20000000200 */
[----:B----4-:R-:W-:Y:S02]  /*c8f0*/  SEL R79, R15, R24, P0 ;  /* 0x000000180f4f7207 */ /* 0x010fe40000000000 */
[----:B------:R-:W-:-:S02]  /*c900*/  SEL R81, R24, R15, P0 ;  /* 0x0000000f18517207 */ /* 0x000fc40000000000 */
[----:B------:R-:W-:Y:S02]  /*c910*/  F2FP.BF16.F32.PACK_AB R8, R63, R62 ;  /* 0x0000003e3f08723e */ /* 0x000fe400000010ff */
[----:B------:R-:W-:Y:S02]  /*c920*/  F2FP.BF16.F32.PACK_AB R9, R53, R52 ;  /* 0x000000343509723e */ /* 0x000fe400000010ff */
[----:B------:R-:W-:Y:S02]  /*c930*/  F2FP.BF16.F32.PACK_AB R10, R65, R64 ;  /* 0x00000040410a723e */ /* 0x000fe400000010ff */
[----:B------:R-:W-:Y:S02]  /*c940*/  F2FP.BF16.F32.PACK_AB R11, R51, R50 ;  /* 0x00000032330b723e */ /* 0x000fe400000010ff */
[----:B------:R-:W-:Y:S02]  /*c950*/  F2FP.BF16.F32.PACK_AB R12, R67, R66 ;  /* 0x00000042430c723e */ /* 0x000fe400000010ff */
[----:B------:R-:W-:Y:S01]  /*c960*/  F2FP.BF16.F32.PACK_AB R13, R49, R48 ;  /* 0x00000030310d723e */ /* 0x000fe200000010ff */
[----:B------:R-:W-:Y:S01]  /*c970*/  STSM.16.M88.4 [R100], R8 ;  /* 0x0000000864007844 */ /* 0x000fe20000000200 */
[----:B------:R-:W-:Y:S01]  /*c980*/  F2FP.BF16.F32.PACK_AB R14, R69, R68 ;  /* 0x00000044450e723e */ /* 0x000fe200000010ff */
[----:B0-----:R-:W-:Y:S01]  /*c990*/  IMAD.U32 R99, RZ, RZ, UR9 ;  /* 0x00000009ff637e24 */ /* 0x001fe2000f8e00ff */
[----:B------:R-:W-:-:S02]  /*c9a0*/  F2FP.BF16.F32.PACK_AB R15, R47, R46 ;  /* 0x0000002e2f0f723e */ /* 0x000fc400000010ff */
[----:B------:R-:W-:Y:S02]  /*c9b0*/  F2FP.BF16.F32.PACK_AB R24, R71, R70 ;  /* 0x000000464718723e */ /* 0x000fe400000010ff */
[----:B------:R-:W-:Y:S01]  /*c9c0*/  F2FP.BF16.F32.PACK_AB R25, R45, R44 ;  /* 0x0000002c2d19723e */ /* 0x000fe200000010ff */
[----:B------:R-:W-:Y:S01]  /*c9d0*/  STSM.16.M88.4 [R97], R12 ;  /* 0x0000000c61007844 */ /* 0x000fe20000000200 */
[----:B------:R-:W-:Y:S02]  /*c9e0*/  F2FP.BF16.F32.PACK_AB R26, R73, R72 ;  /* 0x00000048491a723e */ /* 0x000fe400000010ff */
[----:B------:R-:W-:Y:S02]  /*c9f0*/  F2FP.BF16.F32.PACK_AB R27, R43, R42 ;  /* 0x0000002a2b1b723e */ /* 0x000fe400000010ff */
[----:B------:R-:W-:Y:S02]  /*ca00*/  SEL R86, R102, R103, P0 ;  /* 0x0000006766567207 */ /* 0x000fe40000000000 */
[----:B------:R-:W-:Y:S01]  /*ca10*/  SEL R88, R103, R102, P0 ;  /* 0x0000006667587207 */ /* 0x000fe20000000000 */
[----:B------:R0:W-:Y:S01]  /*ca20*/  STSM.16.M88.4 [R98], R24 ;  /* 0x0000001862007844 */ /* 0x0001e20000000200 */
[----:B------:R-:W-:-:S02]  /*ca30*/  SEL R87, R101, R104, P0 ;  /* 0x0000006865577207 */ /* 0x000fc40000000000 */
[----:B------:R-:W-:Y:S02]  /*ca40*/  SEL R89, R104, R101, P0 ;  /* 0x0000006568597207 */ /* 0x000fe40000000000 */
[----:B------:R-:W-:Y:S02]  /*ca50*/  SEL R32, R105, R106, P0 ;  /* 0x0000006a69207207 */ /* 0x000fe40000000000 */
[----:B------:R-:W-:Y:S02]  /*ca60*/  SEL R28, R106, R105, P0 ;  /* 0x000000696a1c7207 */ /* 0x000fe40000000000 */
[----:B------:R-:W-:Y:S02]  /*ca70*/  F2FP.BF16.F32.PACK_AB R4, R75, R74 ;  /* 0x0000004a4b04723e */ /* 0x000fe400000010ff */
[----:B------:R-:W-:Y:S02]  /*ca80*/  F2FP.BF16.F32.PACK_AB R5, R41, R40 ;  /* 0x000000282905723e */ /* 0x000fe400000010ff */
[----:B------:R-:W-:-:S02]  /*ca90*/  F2FP.BF16.F32.PACK_AB R6, R77, R76 ;  /* 0x0000004c4d06723e */ /* 0x000fc400000010ff */
[----:B------:R-:W-:Y:S01]  /*caa0*/  F2FP.BF16.F32.PACK_AB R7, R39, R38 ;  /* 0x000000262707723e */ /* 0x000fe200000010ff */
[----:B0-----:R-:W-:Y:S01]  /*cab0*/  IMAD.U32 R98, RZ, RZ, UR8 ;  /* 0x00000008ff627e24 */ /* 0x001fe2000f8e00ff */
[----:B------:R-:W-:Y:S01]  /*cac0*/  F2FP.BF16.F32.PACK_AB R8, R79, R78 ;  /* 0x0000004e4f08723e */ /* 0x000fe200000010ff */
[----:B------:R-:W-:Y:S01]  /*cad0*/  ULDC.64 UR8, c[0x0][0xc08] ;  /* 0x0003020000087ab9 */ /* 0x000fe20000000a00 */
        /* <DEDUP_REMOVED lines=12> */
[----:B------:R-:W-:Y:S01]  /*cba0*/  F2FP.BF16.F32.PACK_AB R26, R93, R92 ;  /* 0x0000005c5d1a723e */ /* 0x000fe200000010ff */
[----:B0-----:R-:W0:Y:S01]  /*cbb0*/  LDC R94, c[0x0][0xbe8] ;  /* 0x0002fa00ff5e7b82 */ /* 0x001e220000000800 */
[----:B------:R-:W-:-:S02]  /*cbc0*/  F2FP.BF16.F32.PACK_AB R27, R29, R28 ;  /* 0x0000001c1d1b723e */ /* 0x000fc400000010ff */
[----:B------:R-:W-:-:S03]  /*cbd0*/  ISETP.NE.U32.AND P0, PT, RZ, UR10, PT ;  /* 0x0000000aff007c0c */ /* 0x000fc6000bf05070 */
[----:B------:R3:W-:Y:S02]  /*cbe0*/  STSM.16.M88.4 [R96], R24 ;  /* 0x0000001860007844 */ /* 0x0007e40000000200 */
[----:B------:R-:W-:Y:S01]  /*cbf0*/  BAR.SYNC.DEFER_BLOCKING 0x1, 0x100 ;  /* 0x0044000000007b1d */ /* 0x000fe20000010000 */
[----:B------:R-:W-:-:S13]  /*cc00*/  ISETP.NE.AND.EX P0, PT, RZ, UR11, PT, P0 ;  /* 0x0000000bff007c0c */ /* 0x000fda000bf05300 */
[----:B------:R-:W4:Y:S01]  /*cc10*/  @P0 LDG.E R97, desc[UR56][R98.64] ;  /* 0x0000003862610981 */ /* 0x000f22000c1e1900 */
[----:B------:R-:W-:Y:S01]  /*cc20*/  UISETP.NE.U32.AND UP0, UPT, UR8, URZ, UPT ;  /* 0x0000003f0800728c */ /* 0x000fe2000bf05070 */
[----:B0-----:R-:W-:Y:S01]  /*cc30*/  ISETP.NE.AND P1, PT, R94, 0x1, PT ;  /* 0x000000015e00780c */ /* 0x001fe20003f25270 */
[----:B------:R-:W-:Y:S02]  /*cc40*/  ULDC UR4, c[0x0][0xa88] ;  /* 0x0002a20000047ab9 */ /* 0x000fe40000000800 */
[----:B------:R-:W-:Y:S01]  /*cc50*/  UISETP.NE.AND.EX UP0, UPT, UR9, URZ, UPT, UP0 ;  /* 0x0000003f0900728c */ /* 0x000fe2000bf05300 */
[----:B-1----:R-:W-:Y:S01]  /*cc60*/  IMAD.U32 R9, RZ, RZ, UR4 ;  /* 0x00000004ff097e24 */ /* 0x002fe2000f8e00ff */
[----:B------:R-:W-:-:S04]  /*cc70*/  UMOV UR16, 0x9b8 ;  /* 0x000009b800107882 */ /* 0x000fc80000000000 */
[----:B------:R-:W-:-:S04]  /*cc80*/  PLOP3.LUT P4, PT, PT, PT, UP0, 0x80, 0x0 ;  /* 0x000000000000781c */ /* 0x000fc80003f8f008 */
[----:B------:R-:W0:Y:S01]  /*cc90*/  @P1 LDC R6, c[0x0][0xbec] ;  /* 0x0002fb00ff061b82 */ /* 0x000e220000000800 */
[----:B------:R-:W-:-:S04]  /*cca0*/  @UP0 ULEA UR8, UP1, UR36, UR8, 0x2 ;  /* 0x0000000824080291 */ /* 0x000fc8000f82103f */
[----:B------:R-:W-:Y:S02]  /*ccb0*/  @UP0 ULEA.HI.X UR9, UR36, UR9, UR37, 0x2, UP1 ;  /* 0x0000000924090291 */ /* 0x000fe400088f1425 */
[----:B------:R-:W-:Y:S01]  /*ccc0*/  UISETP.GT.AND UP1, UPT, UR47, 0x1, UPT ;  /* 0x000000012f00788c */ /* 0x000fe2000bf24270 */
[----:B------:R-:W1:Y:S01]  /*ccd0*/  @P1 LDC R11, c[0x0][0xbf0] ;  /* 0x0002fc00ff0b1b82 */ /* 0x000e620000000800 */
[----:B------:R-:W-:Y:S02]  /*cce0*/  IMAD.U32 R4, RZ, RZ, UR8 ;  /* 0x00000008ff047e24 */ /* 0x000fe4000f8e00ff */
[----:B------:R-:W-:Y:S01]  /*ccf0*/  USEL UR16, UR16, 0x978, UP1 ;  /* 0x0000097810107887 */ /* 0x000fe20008800000 */
[----:B------:R-:W-:Y:S01]  /*cd00*/  IMAD.U32 R5, RZ, RZ, UR9 ;  /* 0x00000009ff057e24 */ /* 0x000fe2000f8e00ff */
[----:B------:R-:W-:Y:S01]  /*cd10*/  UISETP.NE.U32.AND UP0, UPT, UR10, URZ, UPT ;  /* 0x0000003f0a00728c */ /* 0x000fe2000bf05070 */
[----:B--2---:R-:W-:Y:S01]  /*cd20*/  VIADD R13, R18, UR38 ;  /* 0x00000026120d7c36 */ /* 0x004fe20008000000 */
[----:B------:R-:W-:-:S02]  /*cd30*/  UMOV UR4, URZ ;  /* 0x0000003f00047c82 */ /* 0x000fc40008000000 */
[----:B------:R-:W-:Y:S01]  /*cd40*/  UISETP.NE.AND.EX UP0, UPT, UR11, URZ, UPT, UP0 ;  /* 0x0000003f0b00728c */ /* 0x000fe2000bf05300 */
[----:B------:R0:W5:Y:S01]  /*cd50*/  @P4 LDG.E R9, desc[UR56][R4.64] ;  /* 0x0000003804094981 */ /* 0x000162000c1e1900 */
[----:B------:R-:W-:Y:S01]  /*cd60*/  USEL UR7, UR39, URZ, UP1 ;  /* 0x0000003f27077287 */ /* 0x000fe20008800000 */
[----:B------:R-:W-:Y:S01]  /*cd70*/  IMAD.MOV.U32 R7, RZ, RZ, R13 ;  /* 0x000000ffff077224 */ /* 0x000fe200078e000d */
[----:B------:R-:W-:Y:S02]  /*cd80*/  USEL UR36, UR36, URZ, !UP0 ;  /* 0x0000003f24247287 */ /* 0x000fe4000c000000 */
[----:B------:R-:W-:Y:S01]  /*cd90*/  ULDC.64 UR10, c[0x0][UR16+0x218] ;  /* 0x00008600100a7abb */ /* 0x000fe20008000a00 */
[----:B------:R-:W-:Y:S01]  /*cda0*/  ULDC.64 UR14, c[0x0][UR16+0x228] ;  /* 0x00008a00100e7abb */ /* 0x000fe20008000a00 */
[----:B------:R-:W-:Y:S01]  /*cdb0*/  ULDC.64 UR12, c[0x0][UR16+0x220] ;  /* 0x00008800100c7abb */ /* 0x000fe20008000a00 */
[----:B------:R-:W-:Y:S02]  /*cdc0*/  UIMAD.WIDE.U32 UR8, UR10, UR44, URZ ;  /* 0x0000002c0a0872a5 */ /* 0x000fe4000f8e003f */
[----:B------:R-:W-:Y:S01]  /*cdd0*/  UIMAD.WIDE.U32 UR18, UR14, UR7, URZ ;  /* 0x000000070e1272a5 */ /* 0x000fe2000f8e003f */
[----:B0-----:R-:W-:Y:S01]  /*cde0*/  @P1 IMAD.HI.U32 R4, R13, R6, RZ ;  /* 0x000000060d041227 */ /* 0x001fe200078e00ff */
[----:B------:R-:W-:-:S02]  /*cdf0*/  UIMAD UR10, UR11, UR44, URZ ;  /* 0x0000002c0b0a72a4 */ /* 0x000fc4000f8e023f */
[----:B------:R-:W-:Y:S02]  /*ce00*/  UIMAD UR14, UR15, UR7, URZ ;  /* 0x000000070f0e72a4 */ /* 0x000fe4000f8e023f */
[----:B------:R-:W-:Y:S01]  /*ce10*/  USEL UR37, UR37, URZ, !UP0 ;  /* 0x0000003f25257287 */ /* 0x000fe2000c000000 */
[----:B-1----:R-:W-:Y:S01]  /*ce20*/  @P1 SHF.R.U32.HI R7, RZ, R11, R4 ;  /* 0x0000000bff071219 */ /* 0x002fe20000011604 */
[----:B------:R-:W-:Y:S01]  /*ce30*/  UIMAD UR7, UR13, UR36, URZ ;  /* 0x000000240d0772a4 */ /* 0x000fe2000f8e023f */
[----:B------:R-:W-:Y:S01]  /*ce40*/  IMAD.U32 R4, RZ, RZ, UR18 ;  /* 0x00000012ff047e24 */ /* 0x000fe2000f8e00ff */
[----:B------:R-:W-:Y:S01]  /*ce50*/  UIADD3 UR9, UR9, UR10, URZ ;  /* 0x0000000a09097290 */ /* 0x000fe2000fffe03f */
[----:B------:R-:W-:Y:S01]  /*ce60*/  IMAD.U32 R5, RZ, RZ, UR19 ;  /* 0x00000013ff057e24 */ /* 0x000fe2000f8e00ff */
[----:B------:R-:W-:Y:S01]  /*ce70*/  UIMAD.WIDE.U32 UR10, UR12, UR36, URZ ;  /* 0x000000240c0a72a5 */ /* 0x000fe2000f8e003f */
[--C-:B------:R-:W-:Y:S01]  /*ce80*/  IMAD.MOV R11, RZ, RZ, -R7.reuse ;  /* 0x000000ffff0b7224 */ /* 0x100fe200078e0a07 */
[----:B------:R-:W-:Y:S01]  /*ce90*/  UIMAD UR7, UR12, UR37, UR7 ;  /* 0x000000250c0772a4 */ /* 0x000fe2000f8e0207 */
[----:B------:R-:W-:Y:S01]  /*cea0*/  SHF.R.S32.HI R5, RZ, 0x1f, R7 ;  /* 0x0000001fff057819 */ /* 0x000fe20000011407 */
[----:B------:R-:W-:Y:S01]  /*ceb0*/  UIADD3 UR14, UR19, UR14, URZ ;  /* 0x0000000e130e7290 */ /* 0x000fe2000fffe03f */
[----:B------:R-:W-:Y:S01]  /*cec0*/  IMAD R11, R94, R11, R13 ;  /* 0x0000000b5e0b7224 */ /* 0x000fe200078e020d */
[----:B------:R-:W-:-:S04]  /*ced0*/  UIADD3 UR7, UR11, UR7, URZ ;  /* 0x000000070b077290 */ /* 0x000fc8000fffe03f */
[----:B------:R-:W-:Y:S01]  /*cee0*/  IMAD.U32 R8, RZ, RZ, UR14 ;  /* 0x0000000eff087e24 */ /* 0x000fe2000f8e00ff */
        /* <DEDUP_REMOVED lines=17> */
[----:B---3--:R-:W-:Y:S08]  /*d000*/  @P4 BRA `(.L_x_2815) ;  /* 0x0000000000104947 */ /* 0x008ff00003800000 */
[----:B------:R-:W-:Y:S05]  /*d010*/  @!P0 BRA `(.L_x_2815) ;  /* 0x00000000000c8947 */ /* 0x000fea0003800000 */
[----:B------:R-:W2:Y:S04]  /*d020*/  LDG.E R4, desc[UR56][R98.64] ;  /* 0x0000003862047981 */ /* 0x000ea8000c1e1900 */
[----:B-----5:R-:W2:Y:S02]  /*d030*/  LDG.E R9, desc[UR56][R98.64+0x4] ;  /* 0x0000043862097981 */ /* 0x020ea4000c1e1900 */
[----:B--2---:R-:W-:-:S07]  /*d040*/  IMAD.IADD R9, R9, 0x1, -R4 ;  /* 0x0000000109097824 */ /* 0x004fce00078e0a04 */
.L_x_2815:
        /* <DEDUP_REMOVED lines=35> */
[----:B------:R-:W5:Y:S01]  /*d280*/  LD.E.128 R8, desc[UR56][R8.64] ;  /* 0x0000003808087980 */ /* 0x000f62000c101d00 */
[----:B------:R-:W-:Y:S01]  /*d290*/  LOP3.LUT R24, R25, 0x380, RZ, 0xc0, !PT ;  /* 0x0000038019187812 */ /* 0x000fe200078ec0ff */
[----:B------:R-:W-:Y:S01]  /*d2a0*/  IMAD.X R45, RZ, RZ, R21, P6 ;  /* 0x000000ffff2d7224 */ /* 0x000fe200030e0615 */
[----:B------:R-:W-:-:S02]  /*d2b0*/  LOP3.LUT R32, R33, 0x380, RZ, 0xc0, !PT ;  /* 0x0000038021207812 */ /* 0x000fc400078ec0ff */
[----:B------:R-:W-:Y:S02]  /*d2c0*/  LOP3.LUT R36, R37, 0x380, RZ, 0xc0, !PT ;  /* 0x0000038025247812 */ /* 0x000fe400078ec0ff */
[----:B------:R-:W-:Y:S02]  /*d2d0*/  LOP3.LUT R40, R41, 0x380, RZ, 0xc0, !PT ;  /* 0x0000038029287812 */ /* 0x000fe400078ec0ff */
[----:B------:R-:W-:Y:S02]  /*d2e0*/  SHF.R.U64 R7, R7, 0x3, RZ ;  /* 0x0000000307077819 */ /* 0x000fe400000012ff */
[----:B------:R-:W-:Y:S02]  /*d2f0*/  LOP3.LUT R0, R5, 0x380, RZ, 0xc0, !PT ;  /* 0x0000038005007812 */ /* 0x000fe400078ec0ff */
[----:B------:R-:W-:Y:S02]  /*d300*/  SHF.R.U64 R12, R12, 0x3, RZ ;  /* 0x000000030c0c7819 */ /* 0x000fe400000012ff */
[----:B------:R-:W-:-:S02]  /*d310*/  SHF.R.U64 R24, R24, 0x3, RZ ;  /* 0x0000000318187819 */ /* 0x000fc400000012ff */
[----:B------:R-:W-:Y:S02]  /*d320*/  SHF.R.U64 R32, R32, 0x3, RZ ;  /* 0x0000000320207819 */ /* 0x000fe400000012ff */
[----:B------:R-:W-:Y:S02]  /*d330*/  SHF.R.U64 R36, R36, 0x3, RZ ;  /* 0x0000000324247819 */ /* 0x000fe400000012ff */
        /* <DEDUP_REMOVED lines=22> */
[----:B------:R-:W-:Y:S01]  /*d4a0*/  VIADD R2, R0, UR38 ;  /* 0x0000002600027c36 */ /* 0x000fe20008000000 */
[----:B------:R-:W5:Y:S02]  /*d4b0*/  LD.E.128 R32, desc[UR56][R32.64] ;  /* 0x0000003820207980 */ /* 0x000f64000c101d00 */
[----:B------:R-:W-:-:S02]  /*d4c0*/  UIMAD.WIDE.U32 UR8, UR44, UR10, UR8 ;  /* 0x0000000a2c0872a5 */ /* 0x000fc4000f8e0008 */
[----:B------:R-:W-:Y:S01]  /*d4d0*/  USHF.R.S32.HI UR4, URZ, 0x1f, UR36 ;  /* 0x0000001f3f047899 */ /* 0x000fe20008011424 */
[----:B------:R-:W5:Y:S01]  /*d4e0*/  LD.E.128 R36, desc[UR56][R36.64] ;  /* 0x0000003824247980 */ /* 0x000f62000c101d00 */
[----:B------:R-:W-:-:S03]  /*d4f0*/  UIMAD UR9, UR44, UR11, UR9 ;  /* 0x0000000b2c0972a4 */ /* 0x000fc6000f8e0209 */
[----:B------:R-:W-:Y:S01]  /*d500*/  ULDC.64 UR10, c[0x0][0xaf0] ;  /* 0x0002bc00000a7ab9 */ /* 0x000fe20000000a00 */
[----:B------:R-:W5:Y:S01]  /*d510*/  LD.E.128 R40, desc[UR56][R40.64] ;  /* 0x0000003828287980 */ /* 0x000f62000c101d00 */
[----:B------:R-:W-:Y:S01]  /*d520*/  UIMAD UR4, UR4, UR10, URZ ;  /* 0x0000000a040472a4 */ /* 0x000fe2000f8e023f */
[----:B------:R-:W-:Y:S02]  /*d530*/  IMAD.MOV.U32 R29, RZ, RZ, R2 ;  /* 0x000000ffff1d7224 */ /* 0x000fe400078e0002 */
[----:B------:R-:W5:Y:S01]  /*d540*/  LD.E.128 R44, desc[UR56][R44.64] ;  /* 0x000000382c2c7980 */ /* 0x000f62000c101d00 */
[----:B------:R-:W-:Y:S01]  /*d550*/  UIMAD UR4, UR36, UR11, UR4 ;  /* 0x0000000b240472a4 */ /* 0x000fe2000f8e0204 */
[----:B-1----:R-:W-:Y:S01]  /*d560*/  @P1 IMAD.HI.U32 R0, R2, R21, RZ ;  /* 0x0000001502001227 */ /* 0x002fe200078e00ff */
[----:B------:R-:W-:Y:S01]  /*d570*/  UIMAD.WIDE.U32 UR36, UR36, UR10, UR8 ;  /* 0x0000000a242472a5 */ /* 0x000fe2000f8e0008 */
        /* <DEDUP_REMOVED lines=14> */
[----:B------:R-:W-:Y:S02]  /*d660*/  IMAD.U32 R20, RZ, RZ, UR36 ;  /* 0x00000024ff147e24 */ /* 0x000fe4000f8e00ff */
[----:B------:R-:W-:-:S02]  /*d670*/  IMAD.U32 R21, RZ, RZ, UR4 ;  /* 0x00000004ff157e24 */ /* 0x000fc4000f8e00ff */
[C---:B------:R-:W-:Y:S01]  /*d680*/  IMAD R51, R29.reuse, UR9, R0 ;  /* 0x000000091d337c24 */ /* 0x040fe2000f8e0200 */
[----:B------:R-:W-:Y:S01]  /*d690*/  SHF.R.S32.HI R0, RZ, 0x1f, R49 ;  /* 0x0000001fff007819 */ /* 0x000fe20000011431 */
[----:B------:R-:W-:Y:S01]  /*d6a0*/  IMAD.WIDE.U32 R20, R29, UR8, R20 ;  /* 0x000000081d147c25 */ /* 0x000fe2000f8e0014 */
[----:B------:R-:W-:-:S03]  /*d6b0*/  ULDC.64 UR8, c[0x0][0xad8] ;  /* 0x0002b60000087ab9 */ /* 0x000fc60000000a00 */
[----:B------:R-:W-:Y:S02]  /*d6c0*/  IMAD.IADD R21, R21, 0x1, R51 ;  /* 0x0000000115157824 */ /* 0x000fe400078e0233 */
[----:B------:R-:W-:Y:S02]  /*d6d0*/  IMAD R0, R0, UR8, RZ ;  /* 0x0000000800007c24 */ /* 0x000fe4000f8e02ff */
[----:B------:R-:W-:Y:S02]  /*d6e0*/  VIADD R53, R202, UR38 ;  /* 0x00000026ca357c36 */ /* 0x000fe40008000000 */
[C---:B------:R-:W-:Y:S02]  /*d6f0*/  IMAD R51, R49.reuse, UR9, R0 ;  /* 0x0000000931337c24 */ /* 0x040fe4000f8e0200 */
[----:B------:R-:W-:Y:S01]  /*d700*/  IMAD.WIDE.U32 R20, R49, UR8, R20 ;  /* 0x0000000831147c25 */ /* 0x000fe2000f8e0014 */
[----:B------:R-:W-:Y:S01]  /*d710*/  ISETP.GE.AND P2, PT, R53, R30, PT ;  /* 0x0000001e3500720c */ /* 0x000fe20003f46270 */
[----:B------:R-:W-:-:S02]  /*d720*/  ULDC.64 UR8, c[0x0][0xa80] ;  /* 0x0002a00000087ab9 */ /* 0x000fc40000000a00 */
[----:B------:R-:W-:Y:S01]  /*d730*/  IMAD.IADD R21, R21, 0x1, R51 ;  /* 0x0000000115157824 */ /* 0x000fe200078e0233 */
[C---:B------:R-:W-:Y:S01]  /*d740*/  LEA R0, P3, R20.reuse, UR8, 0x1 ;  /* 0x0000000814007c11 */ /* 0x040fe2000f8608ff */
[----:B------:R-:W-:Y:S02]  /*d750*/  VIADD R3, R3, 0x22820 ;  /* 0x0002282003037836 */ /* 0x000fe40000000000 */
[----:B------:R-:W-:Y:S01]  /*d760*/  VIADD R29, R53, 0x20 ;  /* 0x00000020351d7836 */ /* 0x000fe20000000000 */
[----:B------:R-:W-:Y:S02]  /*d770*/  LEA.HI.X R28, R20, UR9, R21, 0x1, P3 ;  /* 0x00000009141c7c11 */ /* 0x000fe400098f0c15 */
[----:B------:R-:W-:Y:S02]  /*d780*/  PRMT R3, RZ, 0x654, R3 ;  /* 0x00000654ff037816 */ /* 0x000fe40000000003 */
[-C--:B------:R-:W-:Y:S01]  /*d790*/  ISETP.GE.AND P0, PT, R29, R30.reuse, PT ;  /* 0x0000001e1d00720c */ /* 0x080fe20003f06270 */
[----:B------:R-:W-:Y:S01]  /*d7a0*/  VIADD R29, R53, 0x40 ;  /* 0x00000040351d7836 */ /* 0x000fe20000000000 */
[----:B-1----:R0:W-:Y:S01]  /*d7b0*/  SYNCS.ARRIVE.TRANS64.RED.A1T0 RZ, [R3+URZ], RZ ;  /* 0x000000ff03ff79a7 */ /* 0x0021e2000810043f */
[----:B------:R0:W1:Y:S01]  /*d7c0*/  SHFL.IDX PT, R20, R0, RZ, 0x181f ;  /* 0x00181fff00147589 */ /* 0x00006200000e0000 */
[----:B------:R-:W-:Y:S03]  /*d7d0*/  BSSY B1, `(.L_x_2817) ;  /* 0x000000d000017945 */ /* 0x000fe60003800000 */
[----:B------:R0:W2:Y:S01]  /*d7e0*/  SHFL.IDX PT, R21, R28, RZ, 0x181f ;  /* 0x00181fff1c157589 */ /* 0x0000a200000e0000 */
[----:B------:R-:W-:Y:S01]  /*d7f0*/  ISETP.GE.AND P1, PT, R29, R30, PT ;  /* 0x0000001e1d00720c */ /* 0x000fe20003f26270 */
[----:B------:R-:W-:-:S12]  /*d800*/  @P2 BRA `(.L_x_2818) ;  /* 0x0000000000242947 */ /* 0x000fd80003800000 */
[----:B------:R-:W-:Y:S02]  /*d810*/  ULDC UR4, c[0x0][0xac8] ;  /* 0x0002b20000047ab9 */ /* 0x000fe40000000800 */
[----:B------:R-:W-:Y:S02]  /*d820*/  ISETP.GE.AND P2, PT, R16, UR4, PT ;  /* 0x0000000410007c0c */ /* 0x000fe4000bf46270 */
[----:B------:R-:W-:-:S11]  /*d830*/  ISETP.GE.AND P3, PT, R19, UR4, PT ;  /* 0x0000000413007c0c */ /* 0x000fd6000bf66270 */
[CC--:B-1----:R-:W-:Y:S02]  /*d840*/  @!P2 LEA R2, P4, R16.reuse, R20.reuse, 0x1 ;  /* 0x000000141002a211 */ /* 0x0c2fe400078808ff */
[C---:B------:R-:W-:Y:S02]  /*d850*/  @!P3 LEA R20, P5, R19.reuse, R20, 0x1 ;  /* 0x000000141314b211 */ /* 0x040fe400078a08ff */
[-C--:B0-2---:R-:W-:Y:S02]  /*d860*/  @!P2 LEA.HI.X R3, R16, R21.reuse, R223, 0x1, P4 ;  /* 0x000000151003a211 */ /* 0x085fe400020f0cdf */
[----:B------:R-:W-:-:S03]  /*d870*/  @!P3 LEA.HI.X R21, R19, R21, R222, 0x1, P5 ;  /* 0x000000151315b211 */ /* 0x000fc600028f0cde */
[----:B-----5:R3:W-:Y:S04]  /*d880*/  @!P2 ST.E.128 desc[UR56][R2.64], R4 ;  /* 0x000000040200a985 */ /* 0x0207e8000c101d38 */
[----:B------:R3:W-:Y:S02]  /*d890*/  @!P3 ST.E.128 desc[UR56][R20.64], R32 ;  /* 0x000000201400b985 */ /* 0x0007e4000c101d38 */
.L_x_2818:
[----:B------:R-:W-:Y:S05]  /*d8a0*/  BSYNC B1 ;  /* 0x0000000000017941 */ /* 0x000fea0003800000 */
.L_x_2817:
[----:B---3-5:R3:W4:Y:S01]  /*d8b0*/  SHFL.IDX PT, R5, R28, 0x1, 0x181f ;  /* 0x00381f001c057f89 */ /* 0x02872200000e0000 */
[----:B------:R-:W-:Y:S03]  /*d8c0*/  BSSY B1, `(.L_x_2819) ;  /* 0x000000c000017945 */ /* 0x000fe60003800000 */
[----:B------:R3:W0:Y:S01]  /*d8d0*/  SHFL.IDX PT, R4, R0, 0x1, 0x181f ;  /* 0x00381f0000047f89 */ /* 0x00062200000e0000 */
[----:B------:R-:W-:Y:S05]  /*d8e0*/  @P0 BRA `(.L_x_2820) ;  /* 0x0000000000240947 */ /* 0x000fea0003800000 */
[----:B------:R-:W-:Y:S02]  /*d8f0*/  ULDC UR4, c[0x0][0xac8] ;  /* 0x0002b20000047ab9 */ /* 0x000fe40000000800 */
[----:B------:R-:W-:Y:S02]  /*d900*/  ISETP.GE.AND P3, PT, R16, UR4, PT ;  /* 0x0000000410007c0c */ /* 0x000fe4000bf66270 */
[----:B------:R-:W-:-:S11]  /*d910*/  ISETP.GE.AND P4, PT, R19, UR4, PT ;  /* 0x0000000413007c0c */ /* 0x000fd6000bf86270 */
[CC--:B0-----:R-:W-:Y:S02]  /*d920*/  @!P3 LEA R2, P0, R16.reuse, R4.reuse, 0x1 ;  /* 0x000000041002b211 */ /* 0x0c1fe400078008ff */
[C---:B------:R-:W-:Y:S02]  /*d930*/  @!P4 LEA R4, P2, R19.reuse, R4, 0x1 ;  /* 0x000000041304c211 */ /* 0x040fe400078408ff */
[-C--:B----4-:R-:W-:Y:S02]  /*d940*/  @!P3 LEA.HI.X R3, R16, R5.reuse, R223, 0x1, P0 ;  /* 0x000000051003b211 */ /* 0x090fe400000f0cdf */
[----:B------:R-:W-:-:S03]  /*d950*/  @!P4 LEA.HI.X R5, R19, R5, R222, 0x1, P2 ;  /* 0x000000051305c211 */ /* 0x000fc600010f0cde */
[----:B------:R0:W-:Y:S04]  /*d960*/  @!P3 ST.E.128 desc[UR56][R2.64], R8 ;  /* 0x000000080200b985 */ /* 0x0001e8000c101d38 */
[----:B------:R0:W-:Y:S02]  /*d970*/  @!P4 ST.E.128 desc[UR56][R4.64], R36 ;  /* 0x000000240400c985 */ /* 0x0001e4000c101d38 */
.L_x_2820:
[----:B------:R-:W-:Y:S05]  /*d980*/  BSYNC B1 ;  /* 0x0000000000017941 */ /* 0x000fea0003800000 */
.L_x_2819:
[----:B0---4-:R0:W4:Y:S01]  /*d990*/  SHFL.IDX PT, R5, R28, 0x2, 0x181f ;  /* 0x00581f001c057f89 */ /* 0x01112200000e0000 */
        /* <DEDUP_REMOVED lines=12> */
.L_x_2822:
[----:B------:R-:W-:Y:S05]  /*da60*/  BSYNC B1 ;  /* 0x0000000000017941 */ /* 0x000fea0003800000 */
.L_x_2821:
[----:B0-----:R-:W-:Y:S01]  /*da70*/  VIADD R3, R53, 0x60 ;  /* 0x0000006035037836 */ /* 0x001fe20000000000 */
[----:B---3--:R-:W0:Y:S04]  /*da80*/  SHFL.IDX PT, R28, R28, 0x3, 0x181f ;  /* 0x00781f001c1c7f89 */ /* 0x008e2800000e0000 */
[----:B------:R-:W-:Y:S01]  /*da90*/  ISETP.GE.AND P0, PT, R3, R30, PT ;  /* 0x0000001e0300720c */ /* 0x000fe20003f06270 */
[----:B------:R-:W3:-:S12]  /*daa0*/  SHFL.IDX PT, R0, R0, 0x3, 0x181f ;  /* 0x00781f0000007f89 */ /* 0x000ed800000e0000 */
[----:B------:R-:W-:Y:S05]  /*dab0*/  @P0 BRA `(.L_x_2823) ;  /* 0x0000001800180947 */ /* 0x000fea0003800000 */
[----:B------:R-:W-:Y:S02]  /*dac0*/  ULDC UR4, c[0x0][0xac8] ;  /* 0x0002b20000047ab9 */ /* 0x000fe40000000800 */
[----:B------:R-:W-:-:S13]  /*dad0*/  ISETP.GE.AND P1, PT, R16, UR4, PT ;  /* 0x0000000410007c0c */ /* 0x000fda000bf26270 */
[----:B---3--:R-:W-:-:S04]  /*dae0*/  @!P1 LEA R2, P0, R16, R0, 0x1 ;  /* 0x0000000010029211 */ /* 0x008fc800078008ff */
[----:B0-----:R-:W-:Y:S02]  /*daf0*/  @!P1 LEA.HI.X R3, R16, R28, R223, 0x1, P0 ;  /* 0x0000001c10039211 */ /* 0x001fe400000f0cdf */
[----:B------:R-:W-:-:S03]  /*db00*/  ISETP.GE.AND P0, PT, R19, UR4, PT ;  /* 0x0000000413007c0c */ /* 0x000fc6000bf06270 */
[----:B------:R0:W-:Y:S10]  /*db10*/  @!P1 ST.E.128 desc[UR56][R2.64], R24 ;  /* 0x0000001802009985 */ /* 0x0001f4000c101d38 */
[----:B------:R-:W-:Y:S05]  /*db20*/  @P0 BRA `(.L_x_2823) ;  /* 0x0000001400fc0947 */ /* 0x000fea0003800000 */
[----:B0-----:R-:W-:-:S04]  /*db30*/  LEA R2, P0, R19, R0, 0x1 ;  /* 0x0000000013027211 */ /* 0x001fc800078008ff */
[----:B------:R-:W-:-:S05]  /*db40*/  LEA.HI.X R3, R19, R28, R222, 0x1, P0 ;  /* 0x0000001c13037211 */ /* 0x000fca00000f0cde */
[----:B------:R0:W-:Y:S01]  /*db50*/  ST.E.128 desc[UR56][R2.64], R44 ;  /* 0x0000002c02007985 */ /* 0x0001e2000c101d38 */
[----:B------:R-:W-:Y:S05]  /*db60*/  BRA `(.L_x_2823) ;  /* 0x0000001400ec7947 */ /* 0x000fea0003800000 */
.L_x_2816:
        /* <DEDUP_REMOVED lines=17> */
[----:B------:R-:W-:Y:S01]  /*dc80*/  UIMAD UR4, UR4, UR10, URZ ;  /* 0x0000000a040472a4 */ /* 0x000fe2000f8e023f */
[----:B0-----:R-:W-:-:S03]  /*dc90*/  @P1 IMAD.HI.U32 R0, R13, R0, RZ ;  /* 0x000000000d001227 */ /* 0x001fc600078e00ff */
[----:B------:R-:W-:Y:S02]  /*dca0*/  UIMAD UR4, UR36, UR11, UR4 ;  /* 0x0000000b240472a4 */ /* 0x000fe4000f8e0204 */
[----:B------:R-:W-:-:S03]  /*dcb0*/  UIMAD.WIDE.U32 UR36, UR36, UR10, UR8 ;  /* 0x0000000a242472a5 */ /* 0x000fc6000f8e0008 */
[----:B------:R-:W-:Y:S01]  /*dcc0*/  ULDC.64 UR10, c[0x0][0xb48] ;  /* 0x0002d200000a7ab9 */ /* 0x000fe20000000a00 */
[----:B------:R-:W-:Y:S01]  /*dcd0*/  UIADD3 UR9, UR37, UR4, URZ ;  /* 0x0000000425097290 */ /* 0x000fe2000fffe03f */
[----:B-1----:R-:W-:Y:S02]  /*dce0*/  @P1 SHF.R.U32.HI R7, RZ, R5, R0 ;  /* 0x00000005ff071219 */ /* 0x002fe40000011600 */
[----:B------:R-:W-:Y:S02]  /*dcf0*/  UMOV UR8, UR36 ;  /* 0x0000002400087c82 */ /* 0x000fe40008000000 */
[----:B------:R-:W-:Y:S01]  /*dd00*/  UIMAD.WIDE.U32 UR8, UR39, UR10, UR8 ;  /* 0x0000000a270872a5 */ /* 0x000fe2000f8e0008 */
[--C-:B------:R-:W-:Y:S01]  /*dd10*/  SHF.R.S32.HI R0, RZ, 0x1f, R7.reuse ;  /* 0x0000001fff007819 */ /* 0x100fe20000011407 */
[----:B------:R-:W-:Y:S02]  /*dd20*/  IMAD.MOV R9, RZ, RZ, -R7 ;  /* 0x000000ffff097224 */ /* 0x000fe400078e0a07 */
[----:B------:R-:W-:-:S02]  /*dd30*/  UIMAD UR39, UR39, UR11, UR9 ;  /* 0x0000000b272772a4 */ /* 0x000fc4000f8e0209 */
[----:B------:R-:W-:Y:S01]  /*dd40*/  IMAD R9, R94, R9, R13 ;  /* 0x000000095e097224 */ /* 0x000fe200078e020d */
[----:B------:R-:W-:Y:S01]  /*dd50*/  ULDC.64 UR10, c[0x0][0xb30] ;  /* 0x0002cc00000a7ab9 */ /* 0x000fe20000000a00 */
[----:B------:R-:W-:Y:S02]  /*dd60*/  IMAD.U32 R5, RZ, RZ, UR9 ;  /* 0x00000009ff057e24 */ /* 0x000fe4000f8e00ff */
[----:B------:R-:W-:Y:S02]  /*dd70*/  IMAD R0, R0, UR10, RZ ;  /* 0x0000000a00007c24 */ /* 0x000fe4000f8e02ff */
        /* <DEDUP_REMOVED lines=13> */
[----:B------:R-:W-:Y:S02]  /*de50*/  LEA.HI.X R14, R4, UR9, R3, 0x2, P1 ;  /* 0x00000009040e7c11 */ /* 0x000fe400088f1403 */
[----:B------:R2:W0:Y:S04]  /*de60*/  SHFL.IDX PT, R4, R0, RZ, 0x1c1f ;  /* 0x001c1fff00047589 */ /* 0x00042800000e0000 */
[----:B------:R2:W1:Y:S01]  /*de70*/  SHFL.IDX PT, R5, R14, RZ, 0x1c1f ;  /* 0x001c1fff0e057589 */ /* 0x00046200000e0000 */
[----:B------:R-:W-:Y:S05]  /*de80*/  @P2 BRA `(.L_x_2825) ;  /* 0x0000000400002947 */ /* 0x000fea0003800000 */
[----:B------:R-:W-:Y:S02]  /*de90*/  ULDC UR4, c[0x0][0xac8] ;  /* 0x0002b20000047ab9 */ /* 0x000fe40000000800 */
[----:B------:R-:W-:Y:S02]  /*dea0*/  ISETP.GE.AND P1, PT, R17, UR4, PT ;  /* 0x0000000411007c0c */ /* 0x000fe4000bf26270 */
[----:B------:R-:W-:Y:S02]  /*deb0*/  ISETP.GE.AND P4, PT, R201, UR4, PT ;  /* 0x00000004c9007c0c */ /* 0x000fe4000bf86270 */
[----:B------:R-:W-:Y:S02]  /*dec0*/  ISETP.GE.AND P3, PT, R200, UR4, PT ;  /* 0x00000004c8007c0c */ /* 0x000fe4000bf66270 */
[----:B------:R-:W-:-:S07]  /*ded0*/  ISETP.GE.AND P2, PT, R199, UR4, PT ;  /* 0x00000004c7007c0c */ /* 0x000fce000bf46270 */
[----:B012---:R-:W-:Y:S02]  /*dee0*/  @!P1 IMAD.WIDE R2, R17, 0x4, R4 ;  /* 0x0000000411029825 */ /* 0x007fe400078e0204 */
        /* <DEDUP_REMOVED lines=16> */
[CC--:B0-----:R-:W-:Y:S02]  /*dff0*/  @!P4 LEA R2, P6, R197.reuse, R4.reuse, 0x2 ;  /* 0x00000004c502c211 */ /* 0x0c1fe400078c10ff */
[----:B------:R0:W-:Y:S01]  /*e000*/  @!P1 ST.E.64 desc[UR56][R12.64], R66 ;  /* 0x000000420c009985 */ /* 0x0001e2000c101b38 */
[----:B------:R-:W-:Y:S02]  /*e010*/  ISETP.GE.AND P1, PT, R194, UR4, PT ;  /* 0x00000004c2007c0c */ /* 0x000fe4000bf26270 */
[-C--:B------:R-:W-:Y:S02]  /*e020*/  @!P4 LEA.HI.X R3, R197, R5.reuse, R214, 0x2, P6 ;  /* 0x00000005c503c211 */ /* 0x080fe400030f14d6 */
[CC--:B-1----:R-:W-:Y:S02]  /*e030*/  @!P3 LEA R6, P6, R196.reuse, R4.reuse, 0x2 ;  /* 0x00000004c406b211 */ /* 0x0c2fe400078c10ff */
[----:B--2---:R-:W-:Y:S01]  /*e040*/  @!P2 LEA R8, P5, R195, R4, 0x2 ;  /* 0x00000004c308a211 */ /* 0x004fe200078a10ff */
[----:B------:R1:W-:Y:S01]  /*e050*/  @!P4 ST.E.64 desc[UR56][R2.64], R68 ;  /* 0x000000440200c985 */ /* 0x0003e2000c101b38 */
[----:B------:R-:W-:-:S02]  /*e060*/  @!P3 LEA.HI.X R7, R196, R5, R213, 0x2, P6 ;  /* 0x00000005c407b211 */ /* 0x000fc400030f14d5 */
[----:B------:R-:W-:Y:S02]  /*e070*/  ISETP.GE.AND P4, PT, R193, UR4, PT ;  /* 0x00000004c1007c0c */ /* 0x000fe4000bf86270 */
[----:B------:R-:W-:Y:S01]  /*e080*/  ISETP.GE.AND P6, PT, R192, UR4, PT ;  /* 0x00000004c0007c0c */ /* 0x000fe2000bfc6270 */
[----:B------:R2:W-:Y:S01]  /*e090*/  @!P3 ST.E.64 desc[UR56][R6.64], R70 ;  /* 0x000000460600b985 */ /* 0x0005e2000c101b38 */
[----:B------:R-:W-:Y:S02]  /*e0a0*/  @!P2 LEA.HI.X R9, R195, R5, R212, 0x2, P5 ;  /* 0x00000005c309a211 */ /* 0x000fe400028f14d4 */
[----:B---3--:R-:W-:-:S03]  /*e0b0*/  @!P1 LEA R10, P3, R194, R4, 0x2 ;  /* 0x00000004c20a9211 */ /* 0x008fc600078610ff */
[----:B------:R3:W-:Y:S01]  /*e0c0*/  @!P2 ST.E.64 desc[UR56][R8.64], R72 ;  /* 0x000000480800a985 */ /* 0x0007e2000c101b38 */
[-C--:B------:R-:W-:Y:S02]  /*e0d0*/  @!P1 LEA.HI.X R11, R194, R5.reuse, R211, 0x2, P3 ;  /* 0x00000005c20b9211 */ /* 0x080fe400018f14d3 */
[----:B------:R-:W-:Y:S02]  /*e0e0*/  ISETP.GE.AND P2, PT, R191, UR4, PT ;  /* 0x00000004bf007c0c */ /* 0x000fe4000bf46270 */
[CC--:B0-----:R-:W-:Y:S01]  /*e0f0*/  @!P4 LEA R12, P5, R193.reuse, R4.reuse, 0x2 ;  /* 0x00000004c10cc211 */ /* 0x0c1fe200078a10ff */
[----:B------:R0:W-:Y:S01]  /*e100*/  @!P1 ST.E.64 desc[UR56][R10.64], R74 ;  /* 0x0000004a0a009985 */ /* 0x0001e2000c101b38 */
[----:B-1----:R-:W-:Y:S02]  /*e110*/  @!P6 LEA R2, P3, R192, R4, 0x2 ;  /* 0x00000004c002e211 */ /* 0x002fe400078610ff */
[----:B------:R-:W-:Y:S02]  /*e120*/  ISETP.GE.AND P1, PT, R190, UR4, PT ;  /* 0x00000004be007c0c */ /* 0x000fe4000bf26270 */
[----:B------:R-:W-:-:S02]  /*e130*/  @!P4 LEA.HI.X R13, R193, R5, R210, 0x2, P5 ;  /* 0x00000005c10dc211 */ /* 0x000fc400028f14d2 */
[-C--:B------:R-:W-:Y:S02]  /*e140*/  @!P6 LEA.HI.X R3, R192, R5.reuse, R209, 0x2, P3 ;  /* 0x00000005c003e211 */ /* 0x080fe400018f14d1 */
[----:B------:R-:W-:Y:S01]  /*e150*/  ISETP.GE.AND P5, PT, R23, UR4, PT ;  /* 0x0000000417007c0c */ /* 0x000fe2000bfa6270 */
[----:B------:R1:W-:Y:S01]  /*e160*/  @!P4 ST.E.64 desc[UR56][R12.64], R76 ;  /* 0x0000004c0c00c985 */ /* 0x0003e2000c101b38 */
[----:B--2---:R-:W-:Y:S02]  /*e170*/  @!P2 LEA R6, P3, R191, R4, 0x2 ;  /* 0x00000004bf06a211 */ /* 0x004fe400078610ff */
[----:B------:R-:W-:Y:S01]  /*e180*/  ISETP.GE.AND P4, PT, R189, UR4, PT ;  /* 0x00000004bd007c0c */ /* 0x000fe2000bf86270 */
[----:B------:R4:W-:Y:S01]  /*e190*/  @!P6 ST.E.64 desc[UR56][R2.64], R78 ;  /* 0x0000004e0200e985 */ /* 0x0009e2000c101b38 */
[----:B------:R-:W-:Y:S02]  /*e1a0*/  ISETP.GE.AND P6, PT, R188, UR4, PT ;  /* 0x00000004bc007c0c */ /* 0x000fe4000bfc6270 */
[----:B------:R-:W-:-:S02]  /*e1b0*/  @!P2 LEA.HI.X R7, R191, R5, R208, 0x2, P3 ;  /* 0x00000005bf07a211 */ /* 0x000fc400018f14d0 */
[----:B---3--:R-:W-:-:S03]  /*e1c0*/  @!P1 LEA R8, P3, R190, R4, 0x2 ;  /* 0x00000004be089211 */ /* 0x008fc600078610ff */
[----:B------:R4:W-:Y:S01]  /*e1d0*/  @!P2 ST.E.64 desc[UR56][R6.64], R80 ;  /* 0x000000500600a985 */ /* 0x0009e2000c101b38 */
[----:B------:R-:W-:-:S03]  /*e1e0*/  @!P1 LEA.HI.X R9, R190, R5, R207, 0x2, P3 ;  /* 0x00000005be099211 */ /* 0x000fc600018f14cf */
[-C--:B0-----:R-:W-:Y:S02]  /*e1f0*/  @!P4 LEA R10, P2, R189, R4.reuse, 0x2 ;  /* 0x00000004bd0ac211 */ /* 0x081fe400078410ff */
[----:B------:R4:W-:Y:S01]  /*e200*/  @!P1 ST.E.64 desc[UR56][R8.64], R82 ;  /* 0x0000005208009985 */ /* 0x0009e2000c101b38 */
[CC--:B-1----:R-:W-:Y:S02]  /*e210*/  @!P6 LEA R12, P1, R188.reuse, R4.reuse, 0x2 ;  /* 0x00000004bc0ce211 */ /* 0x0c2fe400078210ff */
[----:B------:R-:W-:Y:S02]  /*e220*/  @!P5 LEA R4, P3, R23, R4, 0x2 ;  /* 0x000000041704d211 */ /* 0x000fe400078610ff */
[-C--:B------:R-:W-:Y:S02]  /*e230*/  @!P4 LEA.HI.X R11, R189, R5.reuse, R206, 0x2, P2 ;  /* 0x00000005bd0bc211 */ /* 0x080fe400010f14ce */
[-C--:B------:R-:W-:Y:S02]  /*e240*/  @!P6 LEA.HI.X R13, R188, R5.reuse, R205, 0x2, P1 ;  /* 0x00000005bc0de211 */ /* 0x080fe400008f14cd */
[----:B------:R-:W-:Y:S01]  /*e250*/  @!P5 LEA.HI.X R5, R23, R5, R204, 0x2, P3 ;  /* 0x000000051705d211 */ /* 0x000fe200018f14cc */
[----:B------:R4:W-:Y:S04]  /*e260*/  @!P4 ST.E.64 desc[UR56][R10.64], R84 ;  /* 0x000000540a00c985 */ /* 0x0009e8000c101b38 */
[----:B------:R4:W-:Y:S04]  /*e270*/  @!P6 ST.E.64 desc[UR56][R12.64], R90 ;  /* 0x0000005a0c00e985 */ /* 0x0009e8000c101b38 */
[----:B------:R4:W-:Y:S02]  /*e280*/  @!P5 ST.E.64 desc[UR56][R4.64], R92 ;  /* 0x0000005c0400d985 */ /* 0x0009e4000c101b38 */
.L_x_2825:
[----:B------:R-:W-:Y:S05]  /*e290*/  BSYNC B1 ;  /* 0x0000000000017941 */ /* 0x000fea0003800000 */
.L_x_2824:
[----:B-1--4-:R1:W3:Y:S04]  /*e2a0*/  SHFL.IDX PT, R5, R14, 0x1, 0x1c1f ;  /* 0x003c1f000e057f89 */ /* 0x0122e800000e0000 */
[----:B0-----:R1:W0:Y:S01]  /*e2b0*/  SHFL.IDX PT, R4, R0, 0x1, 0x1c1f ;  /* 0x003c1f0000047f89 */ /* 0x00122200000e0000 */
[----:B------:R-:W-:Y:S05]  /*e2c0*/  @P0 BRA `(.L_x_2823) ;  /* 0x0000001000140947 */ /* 0x000fea0003800000 */
[----:B------:R-:W-:Y:S02]  /*e2d0*/  ULDC UR4, c[0x0][0xac8] ;  /* 0x0002b20000047ab9 */ /* 0x000fe40000000800 */
[----:B------:R-:W-:Y:S02]  /*e2e0*/  ISETP.GE.AND P1, PT, R201, UR4, PT ;  /* 0x00000004c9007c0c */ /* 0x000fe4000bf26270 */
[----:B------:R-:W-:Y:S02]  /*e2f0*/  ISETP.GE.AND P6, PT, R17, UR4, PT ;  /* 0x0000000411007c0c */ /* 0x000fe4000bfc6270 */
[----:B------:R-:W-:Y:S02]  /*e300*/  ISETP.GE.AND P0, PT, R200, UR4, PT ;  /* 0x00000004c8007c0c */ /* 0x000fe4000bf06270 */
[----:B------:R-:W-:Y:S02]  /*e310*/  ISETP.GE.AND P2, PT, R199, UR4, PT ;  /* 0x00000004c7007c0c */ /* 0x000fe4000bf46270 */
[----:B------:R-:W-:-:S05]  /*e320*/  ISETP.GE.AND P3, PT, R198, UR4, PT ;  /* 0x00000004c6007c0c */ /* 0x000fca000bf66270 */
[-C--:B0-----:R-:W-:Y:S02]  /*e330*/  @!P1 LEA R6, P4, R201, R4.reuse, 0x2 ;  /* 0x00000004c9069211 */ /* 0x081fe400078810ff */
[----:B--23--:R-:W-:Y:S02]  /*e340*/  @!P6 IMAD.WIDE R2, R17, 0x4, R4 ;  /* 0x000000041102e825 */ /* 0x00cfe400078e0204 */
        /* <DEDUP_REMOVED lines=13> */
[----:B-1----:R-:W-:Y:S01]  /*e420*/  @!P4 LEA R14, P5, R197, R4, 0x2 ;  /* 0x00000004c50ec211 */ /* 0x002fe200078a10ff */
[----:B------:R1:W-:Y:S01]  /*e430*/  @!P2 ST.E.64 desc[UR56][R10.64], R50 ;  /* 0x000000320a00a985 */ /* 0x0003e2000c101b38 */
[----:B------:R-:W-:-:S02]  /*e440*/  ISETP.GE.AND P2, PT, R194, UR4, PT ;  /* 0x00000004c2007c0c */ /* 0x000fc4000bf46270 */
[-C--:B------:R-:W-:Y:S01]  /*e450*/  @!P4 LEA.HI.X R15, R197, R5.reuse, R214, 0x2, P5 ;  /* 0x00000005c50fc211 */ /* 0x080fe200028f14d6 */
[----:B------:R4:W-:Y:S02]  /*e460*/  @!P3 ST.E.64 desc[UR56][R12.64], R48 ;  /* 0x000000300c00b985 */ /* 0x0009e4000c101b38 */
[CC--:B0-----:R-:W-:Y:S02]  /*e470*/  @!P0 LEA R2, P3, R196.reuse, R4.reuse, 0x2 ;  /* 0x00000004c4028211 */ /* 0x0c1fe400078610ff */
[----:B------:R-:W-:Y:S01]  /*e480*/  @!P4 ST.E.64 desc[UR56][R14.64], R46 ;  /* 0x0000002e0e00c985 */ /* 0x000fe2000c101b38 */
[----:B------:R-:W-:Y:S02]  /*e490*/  ISETP.GE.AND P4, PT, R193, UR4, PT ;  /* 0x00000004c1007c0c */ /* 0x000fe4000bf86270 */
[----:B--2---:R-:W-:Y:S02]  /*e4a0*/  @!P1 LEA R6, P5, R195, R4, 0x2 ;  /* 0x00000004c3069211 */ /* 0x004fe400078a10ff */
[----:B------:R-:W-:-:S02]  /*e4b0*/  @!P0 LEA.HI.X R3, R196, R5, R213, 0x2, P3 ;  /* 0x00000005c4038211 */ /* 0x000fc400018f14d5 */
[----:B------:R-:W-:Y:S02]  /*e4c0*/  ISETP.GE.AND P3, PT, R192, UR4, PT ;  /* 0x00000004c0007c0c */ /* 0x000fe4000bf66270 */
[CC--:B---3--:R-:W-:Y:S01]  /*e4d0*/  @!P2 LEA R8, P6, R194.reuse, R4.reuse, 0x2 ;  /* 0x00000004c208a211 */ /* 0x0c8fe200078c10ff */
[----:B------:R0:W-:Y:S01]  /*e4e0*/  @!P0 ST.E.64 desc[UR56][R2.64], R44 ;  /* 0x0000002c02008985 */ /* 0x0001e2000c101b38 */
[-C--:B------:R-:W-:Y:S02]  /*e4f0*/  @!P1 LEA.HI.X R7, R195, R5.reuse, R212, 0x2, P5 ;  /* 0x00000005c3079211 */ /* 0x080fe400028f14d4 */
[----:B------:R-:W-:Y:S02]  /*e500*/  @!P2 LEA.HI.X R9, R194, R5, R211, 0x2, P6 ;  /* 0x00000005c209a211 */ /* 0x000fe400030f14d3 */
[----:B------:R-:W-:Y:S01]  /*e510*/  ISETP.GE.AND P0, PT, R191, UR4, PT ;  /* 0x00000004bf007c0c */ /* 0x000fe2000bf06270 */
[----:B------:R2:W-:Y:S01]  /*e520*/  @!P1 ST.E.64 desc[UR56][R6.64], R42 ;  /* 0x0000002a06009985 */ /* 0x0005e2000c101b38 */
[----:B-1----:R-:W-:-:S02]  /*e530*/  @!P4 LEA R10, P1, R193, R4, 0x2 ;  /* 0x00000004c10ac211 */ /* 0x002fc400078210ff */
[----:B------:R-:W-:Y:S01]  /*e540*/  ISETP.GE.AND P5, PT, R190, UR4, PT ;  /* 0x00000004be007c0c */ /* 0x000fe2000bfa6270 */
[----:B------:R1:W-:Y:S01]  /*e550*/  @!P2 ST.E.64 desc[UR56][R8.64], R40 ;  /* 0x000000280800a985 */ /* 0x0003e2000c101b38 */
[----:B------:R-:W-:Y:S02]  /*e560*/  @!P4 LEA.HI.X R11, R193, R5, R210, 0x2, P1 ;  /* 0x00000005c10bc211 */ /* 0x000fe400008f14d2 */
[----:B------:R-:W-:Y:S02]  /*e570*/  ISETP.GE.AND P2, PT, R189, UR4, PT ;  /* 0x00000004bd007c0c */ /* 0x000fe4000bf46270 */
[----:B------:R-:W-:Y:S01]  /*e580*/  ISETP.GE.AND P1, PT, R188, UR4, PT ;  /* 0x00000004bc007c0c */ /* 0x000fe2000bf26270 */
[----:B------:R3:W-:Y:S01]  /*e590*/  @!P4 ST.E.64 desc[UR56][R10.64], R38 ;  /* 0x000000260a00c985 */ /* 0x0007e2000c101b38 */
[-C--:B----4-:R-:W-:Y:S02]  /*e5a0*/  @!P3 LEA R12, P6, R192, R4.reuse, 0x2 ;  /* 0x00000004c00cb211 */ /* 0x090fe400078c10ff */
[----:B0-----:R-:W-:-:S02]  /*e5b0*/  @!P0 LEA R2, P4, R191, R4, 0x2 ;  /* 0x00000004bf028211 */ /* 0x001fc400078810ff */
[-C--:B------:R-:W-:Y:S02]  /*e5c0*/  @!P3 LEA.HI.X R13, R192, R5.reuse, R209, 0x2, P6 ;  /* 0x00000005c00db211 */ /* 0x080fe400030f14d1 */
[----:B------:R-:W-:-:S03]  /*e5d0*/  @!P0 LEA.HI.X R3, R191, R5, R208, 0x2, P4 ;  /* 0x00000005bf038211 */ /* 0x000fc600020f14d0 */
[----:B------:R3:W-:Y:S01]  /*e5e0*/  @!P3 ST.E.64 desc[UR56][R12.64], R36 ;  /* 0x000000240c00b985 */ /* 0x0007e2000c101b38 */
[-C--:B--2---:R-:W-:Y:S02]  /*e5f0*/  @!P5 LEA R6, P3, R190, R4.reuse, 0x2 ;  /* 0x00000004be06d211 */ /* 0x084fe400078610ff */
[CC--:B-1----:R-:W-:Y:S01]  /*e600*/  @!P2 LEA R8, P4, R189.reuse, R4.reuse, 0x2 ;  /* 0x00000004bd08a211 */ /* 0x0c2fe200078810ff */
        /* <DEDUP_REMOVED lines=10> */
[----:B---3--:R-:W-:-:S04]  /*e6b0*/  LEA R2, P0, R23, R4, 0x2 ;  /* 0x0000000417027211 */ /* 0x008fc800078010ff */
[----:B------:R-:W-:-:S05]  /*e6c0*/  LEA.HI.X R3, R23, R5, R204, 0x2, P0 ;  /* 0x0000000517037211 */ /* 0x000fca00000f14cc */
[----:B------:R4:W-:Y:S01]  /*e6d0*/  ST.E.64 desc[UR56][R2.64], R28 ;  /* 0x0000001c02007985 */ /* 0x0009e2000c101b38 */
[----:B------:R-:W-:Y:S05]  /*e6e0*/  BRA `(.L_x_2823) ;  /* 0x0000000c000c7947 */ /* 0x000fea0003800000 */
.L_x_2814:
        /* <DEDUP_REMOVED lines=29> */
.L_x_2826:
[----:B------:R-:W-:Y:S01]  /*e8c0*/  USEL UR36, UR36, URZ, !UP0 ;  /* 0x0000003f24247287 */ /* 0x000fe2000c000000 */
[----:B------:R-:W-:Y:S01]  /*e8d0*/  BSSY B1, `(.L_x_2827) ;  /* 0x0000038000017945 */ /* 0x000fe20003800000 */
[----:B------:R-:W-:-:S03]  /*e8e0*/  USEL UR37, UR37, URZ, !UP0 ;  /* 0x0000003f25257287 */ /* 0x000fc6000c000000 */
[----:B------:R-:W-:Y:S09]  /*e8f0*/  @P0 BRA `(.L_x_2828) ;  /* 0x0000000000d40947 */ /* 0x000ff20003800000 */
[----:B------:R-:W0:Y:S01]  /*e900*/  S2R R3, SR_TID.X ;  /* 0x0000000000037919 */ /* 0x000e220000002100 */
[----:B------:R-:W1:Y:S01]  /*e910*/  LDC R9, c[0x0][0xbe8] ;  /* 0x0002fa00ff097b82 */ /* 0x000e620000000800 */
[----:B------:R-:W-:Y:S02]  /*e920*/  IMAD.U32 R4, RZ, RZ, UR38 ;  /* 0x00000026ff047e24 */ /* 0x000fe4000f8e00ff */
[----:B-1---5:R-:W-:-:S03]  /*e930*/  IMAD R2, R0, R9, RZ ;  /* 0x0000000900027224 */ /* 0x022fc600078e02ff */
        /* <DEDUP_REMOVED lines=26> */
[----:B------:R-:W-:Y:S02]  /*eae0*/  IMAD.U32 R3, RZ, RZ, UR21 ;  /* 0x00000015ff037e24 */ /* 0x000fe4000f8e00ff */
[----:B------:R-:W-:Y:S01]  /*eaf0*/  IMAD.U32 R6, RZ, RZ, UR8 ;  /* 0x00000008ff067e24 */ /* 0x000fe2000f8e00ff */
[----:B------:R-:W-:Y:S01]  /*eb00*/  UIADD3.X UR7, UR7, UR11, UR16, UP0, UP1 ;  /* 0x0000000b07077290 */ /* 0x000fe200087e2410 */
[----:B-1----:R-:W-:Y:S01]  /*eb10*/  @P0 SHF.R.U32.HI R5, RZ, R7, R2 ;  /* 0x00000007ff050219 */ /* 0x002fe20000011602 */
[----:B------:R-:W-:Y:S01]  /*eb20*/  IMAD.U32 R2, RZ, RZ, UR20 ;  /* 0x00000014ff027e24 */ /* 0x000fe2000f8e00ff */
[----:B------:R-:W-:Y:S01]  /*eb30*/  ULDC.64 UR8, c[0x0][UR17+0x210] ;  /* 0x0000840011087abb */ /* 0x000fe20008000a00 */
[----:B------:R-:W-:Y:S01]  /*eb40*/  ULDC.64 UR10, c[0x0][0xba8] ;  /* 0x0002ea00000a7ab9 */ /* 0x000fe20000000a00 */
[----:B------:R-:W-:Y:S01]  /*eb50*/  @!UP2 ULDC UR10, c[0x0][0xb50] ;  /* 0x0002d400000aaab9 */ /* 0x000fe20000000800 */
[--C-:B------:R-:W-:Y:S01]  /*eb60*/  IMAD.MOV R7, RZ, RZ, -R5.reuse ;  /* 0x000000ffff077224 */ /* 0x100fe200078e0a05 */
[----:B------:R-:W-:Y:S01]  /*eb70*/  IADD3 R2, P0, P1, R5, UR14, R2 ;  /* 0x0000000e05027c10 */ /* 0x000fe2000f91e002 */
[----:B------:R-:W-:Y:S01]  /*eb80*/  @!UP2 ULDC UR11, c[0x0][0xb54] ;  /* 0x0002d500000baab9 */ /* 0x000fe20000000800 */
[----:B------:R-:W-:Y:S01]  /*eb90*/  SHF.R.S32.HI R5, RZ, 0x1f, R5 ;  /* 0x0000001fff057819 */ /* 0x000fe20000011405 */
[----:B------:R-:W-:-:S03]  /*eba0*/  IMAD R7, R9, R7, R4 ;  /* 0x0000000709077224 */ /* 0x000fc600078e0204 */
[----:B------:R-:W-:Y:S01]  /*ebb0*/  IADD3.X R3, R5, UR7, R6, P0, P1 ;  /* 0x0000000705037c10 */ /* 0x000fe200087e2406 */
        /* <DEDUP_REMOVED lines=9> */
.L_x_2828:
[----:B------:R-:W-:Y:S05]  /*ec50*/  BSYNC B1 ;  /* 0x0000000000017941 */ /* 0x000fea0003800000 */
.L_x_2827:
[----:B------:R-:W-:-:S06]  /*ec60*/  UISETP.GT.AND UP0, UPT, UR47, 0x1, UPT ;  /* 0x000000012f00788c */ /* 0x000fcc000bf04270 */
[----:B------:R-:W-:-:S13]  /*ec70*/  PLOP3.LUT P0, PT, PT, PT, UP0, 0x80, 0x0 ;  /* 0x000000000000781c */ /* 0x000fda0003f0f008 */
[----:B------:R-:W-:Y:S05]  /*ec80*/  @P0 BRA `(.L_x_2823) ;  /* 0x0000000400a40947 */ /* 0x000fea0003800000 */
[----:B------:R-:W1:Y:S01]  /*ec90*/  LDC R11, c[0x0][0xbe8] ;  /* 0x0002fa00ff0b7b82 */ /* 0x000e620000000800 */
[----:B------:R-:W-:Y:S01]  /*eca0*/  ULDC.64 UR10, c[0x0][0xaa0] ;  /* 0x0002a800000a7ab9 */ /* 0x000fe20000000a00 */
[----:B------:R-:W-:Y:S01]  /*ecb0*/  IMAD R2, R22, 0x20, R202 ;  /* 0x0000002016027824 */ /* 0x000fe200078e02ca */
[----:B------:R-:W-:Y:S01]  /*ecc0*/  UIMAD UR7, UR16, UR10, URZ ;  /* 0x0000000a100772a4 */ /* 0x000fe2000f8e023f */
[----:B------:R-:W-:Y:S01]  /*ecd0*/  BSSY B1, `(.L_x_2829) ;  /* 0x000003a000017945 */ /* 0x000fe20003800000 */
[----:B------:R-:W-:Y:S01]  /*ece0*/  UIMAD.WIDE.U32 UR8, UR4, UR10, URZ ;  /* 0x0000000a040872a5 */ /* 0x000fe2000f8e003f */
[----:B------:R-:W-:Y:S01]  /*ecf0*/  VIADD R6, R2, UR38 ;  /* 0x0000002602067c36 */ /* 0x000fe20008000000 */
[----:B------:R-:W-:-:S03]  /*ed00*/  UIMAD UR7, UR4, UR11, UR7 ;  /* 0x0000000b040772a4 */ /* 0x000fc6000f8e0207 */
[----:B------:R-:W-:Y:S01]  /*ed10*/  ULDC.64 UR10, c[0x0][0xae8] ;  /* 0x0002ba00000a7ab9 */ /* 0x000fe20000000a00 */
[----:B------:R-:W-:Y:S01]  /*ed20*/  UIADD3 UR9, UR9, UR7, URZ ;  /* 0x0000000709097290 */ /* 0x000fe2000fffe03f */
[----:B0-----:R-:W-:-:S03]  /*ed30*/  IMAD.MOV.U32 R5, RZ, RZ, R6 ;  /* 0x000000ffff057224 */ /* 0x001fc600078e0006 */
[----:B------:R-:W-:-:S04]  /*ed40*/  UIMAD.WIDE.U32 UR8, UR44, UR10, UR8 ;  /* 0x0000000a2c0872a5 */ /* 0x000fc8000f8e0008 */
[----:B------:R-:W-:-:S03]  /*ed50*/  UIMAD UR9, UR44, UR11, UR9 ;  /* 0x0000000b2c0972a4 */ /* 0x000fc6000f8e0209 */
[----:B------:R-:W-:Y:S01]  /*ed60*/  ULDC.64 UR10, c[0x0][0xaf0] ;  /* 0x0002bc00000a7ab9 */ /* 0x000fe20000000a00 */
[----:B-1----:R-:W-:Y:S01]  /*ed70*/  ISETP.NE.AND P0, PT, R11, 0x1, PT ;  /* 0x000000010b00780c */ /* 0x002fe20003f05270 */
[----:B------:R-:W-:-:S04]  /*ed80*/  UIMAD UR37, UR37, UR10, URZ ;  /* 0x0000000a252572a4 */ /* 0x000fc8000f8e023f */
[----:B------:R-:W-:Y:S02]  /*ed90*/  UIMAD UR4, UR36, UR11, UR37 ;  /* 0x0000000b240472a4 */ /* 0x000fe4000f8e0225 */
[----:B------:R-:W-:-:S03]  /*eda0*/  UIMAD.WIDE.U32 UR36, UR36, UR10, UR8 ;  /* 0x0000000a242472a5 */ /* 0x000fc6000f8e0008 */
[----:B------:R-:W-:Y:S01]  /*edb0*/  ULDC.64 UR8, c[0x0][0xae0] ;  /* 0x0002b80000087ab9 */ /* 0x000fe20000000a00 */
[----:B------:R-:W-:Y:S02]  /*edc0*/  UIADD3 UR4, UR37, UR4, URZ ;  /* 0x0000000425047290 */ /* 0x000fe4000fffe03f */
        /* <DEDUP_REMOVED lines=9> */
[----:B------:R-:W-:Y:S02]  /*ee60*/  IMAD R7, R11, R7, R6 ;  /* 0x000000070b077224 */ /* 0x000fe400078e0206 */
[----:B------:R-:W-:Y:S02]  /*ee70*/  IMAD.U32 R2, RZ, RZ, UR36 ;  /* 0x00000024ff027e24 */ /* 0x000fe4000f8e00ff */
[C---:B------:R-:W-:Y:S01]  /*ee80*/  IMAD R9, R5.reuse, UR9, R4 ;  /* 0x0000000905097c24 */ /* 0x040fe2000f8e0204 */
[----:B------:R-:W-:Y:S01]  /*ee90*/  SHF.R.S32.HI R4, RZ, 0x1f, R7 ;  /* 0x0000001fff047819 */ /* 0x000fe20000011407 */
[----:B------:R-:W-:Y:S01]  /*eea0*/  IMAD.WIDE.U32 R2, R5, UR8, R2 ;  /* 0x0000000805027c25 */ /* 0x000fe2000f8e0002 */
[----:B------:R-:W-:-:S03]  /*eeb0*/  ULDC.64 UR8, c[0x0][0xad8] ;  /* 0x0002b60000087ab9 */ /* 0x000fc60000000a00 */
[----:B------:R-:W-:Y:S02]  /*eec0*/  IMAD.IADD R3, R3, 0x1, R9 ;  /* 0x0000000103037824 */ /* 0x000fe400078e0209 */
[----:B------:R-:W-:Y:S02]  /*eed0*/  IMAD R4, R4, UR8, RZ ;  /* 0x0000000804047c24 */ /* 0x000fe4000f8e02ff */
[----:B------:R-:W-:Y:S02]  /*eee0*/  VIADD R6, R202, UR38 ;  /* 0x00000026ca067c36 */ /* 0x000fe40008000000 */
[----:B-----5:R-:W-:Y:S02]  /*eef0*/  IMAD R11, R0, R11, RZ ;  /* 0x0000000b000b7224 */ /* 0x020fe400078e02ff */
        /* <DEDUP_REMOVED lines=23> */
.L_x_2830:
[----:B------:R-:W-:Y:S05]  /*f070*/  BSYNC B1 ;  /* 0x0000000000017941 */ /* 0x000fea0003800000 */
.L_x_2829:
        /* <DEDUP_REMOVED lines=13> */
.L_x_2832:
[----:B------:R-:W-:Y:S05]  /*f150*/  BSYNC B1 ;  /* 0x0000000000017941 */ /* 0x000fea0003800000 */
.L_x_2831:
        /* <DEDUP_REMOVED lines=13> */
.L_x_2834:
[----:B------:R-:W-:Y:S05]  /*f230*/  BSYNC B1 ;  /* 0x0000000000017941 */ /* 0x000fea0003800000 */
.L_x_2833:
        /* <DEDUP_REMOVED lines=14> */
.L_x_2823:
[----:B------:R-:W-:Y:S05]  /*f320*/  BSYNC B0 ;  /* 0x0000000000007941 */ /* 0x000fea0003800000 */
.L_x_2813:
[----:B------:R-:W-:Y:S02]  /*f330*/  ULDC UR4, c[0x0][0xc3c] ;  /* 0x00030f0000047ab9 */ /* 0x000fe40000000800 */
[----:B------:R-:W-:-:S13]  /*f340*/  ISETP.GE.AND P0, PT, R31, UR4, PT ;  /* 0x000000041f007c0c */ /* 0x000fda000bf06270 */
[----:B------:R-:W-:Y:S05]  /*f350*/  @!P0 BRA `(.L_x_2835) ;  /* 0xffffff1800f48947 */ /* 0x000fea000383ffff */
[----:B------:R-:W-:Y:S05]  /*f360*/  EXIT ;  /* 0x000000000000794d */ /* 0x000fea0003800000 */
.L_x_2770:
        /* <DEDUP_REMOVED lines=62> */
.L_x_2839:
        /* <DEDUP_REMOVED lines=36> */
.L_x_2837:
        /* <DEDUP_REMOVED lines=17> */
.L_x_2840:
        /* <DEDUP_REMOVED lines=63> */
.L_x_2841:
        /* <DEDUP_REMOVED lines=64> */
.L_x_2842:
[----:B01----:R-:W-:-:S05]  /*10290*/  LOP3.LUT R3, RZ, R2, RZ, 0x33, !PT ;  /* 0x00000002ff037212 */ /* 0x003fca00078e33ff */
[----:B------:R-:W-:-:S05]  /*102a0*/  IMAD.IADD R0, R0, 0x1, R3 ;  /* 0x0000000100007824 */ /* 0x000fca00078e0203 */
[----:B------:R1:W-:Y:S01]  /*102b0*/  STL [R1+0x4], R0 ;  /* 0x0000040001007387 */ /* 0x0003e20000100800 */
[----:B------:R-:W-:Y:S05]  /*102c0*/  BRA `(.L_x_2843) ;  /* 0x0000000000107947 */ /* 0x000fea0003800000 */
.L_x_2838:
[----:B------:R0:W-:Y:S01]  /*102d0*/  STL [R1], R6 ;  /* 0x0000000601007387 */ /* 0x0001e20000100800 */
[----:B------:R-:W-:-:S03]  /*102e0*/  ULDC UR39, c[0x0][0xc3c] ;  /* 0x00030f0000277ab9 */ /* 0x000fc60000000800 */
[----:B------:R0:W-:Y:S04]  /*102f0*/  STL [R1+0x4], RZ ;  /* 0x000004ff01007387 */ /* 0x0001e80000100800 */
[----:B------:R0:W-:Y:S02]  /*10300*/  STL [R1+0x8], RZ ;  /* 0x000008ff01007387 */ /* 0x0001e40000100800 */
.L_x_2843:
[----:B------:R-:W2:Y:S04]  /*10310*/  LDL R8, [R1] ;  /* 0x0000000001087983 */ /* 0x000ea80000100800 */
[----:B------:R-:W2:Y:S04]  /*10320*/  LDL R9, [R1+0x4] ;  /* 0x0000040001097983 */ /* 0x000ea80000100800 */
[----:B------:R-:W2:Y:S01]  /*10330*/  LDL R10, [R1+0x8] ;  /* 0x00000800010a7983 */ /* 0x000ea20000100800 */
[----:B------:R-:W-:Y:S01]  /*10340*/  ISETP.NE.AND P0, PT, R7, RZ, PT ;  /* 0x000000ff0700720c */ /* 0x000fe20003f05270 */
[----:B------:R-:W-:-:S12]  /*10350*/  IMAD.U32 R2, RZ, RZ, UR39 ;  /* 0x00000027ff027e24 */ /* 0x000fd8000f8e00ff */
[----:B------:R-:W3:Y:S01]  /*10360*/  @!P0 S2R R3, SR_CgaCtaId ;  /* 0x0000000000038919 */ /* 0x000ee20000008800 */
[----:B-1----:R-:W-:Y:S01]  /*10370*/  @!P0 MOV R0, 0x400 ;  /* 0x0000040000008802 */ /* 0x002fe20000000f00 */
[----:B------:R-:W-:-:S03]  /*10380*/  @!P0 IMAD.MOV.U32 R11, RZ, RZ, R2 ;  /* 0x000000ffff0b8224 */ /* 0x000fc600078e0002 */
[----:B---3--:R-:W-:-:S05]  /*10390*/  @!P0 LEA R0, R3, R0, 0x18 ;  /* 0x0000000003008211 */ /* 0x008fca00078ec0ff */
[----:B--2---:R1:W-:Y:S01]  /*103a0*/  @!P0 STS.128 [R0+0x228d0], R8 ;  /* 0x0228d00800008388 */ /* 0x0043e20000000c00 */
[----:B------:R-:W-:Y:S06]  /*103b0*/  BAR.ARV 0x5, 0x180 ;  /* 0x0146000000007b1d */ /* 0x000fec0000002000 */
.L_x_2836:
[----:B------:R-:W-:Y:S01]  /*103c0*/  ULDC UR4, c[0x0][0xc3c] ;  /* 0x00030f0000047ab9 */ /* 0x000fe20000000800 */
[----:B------:R2:W-:Y:S01]  /*103d0*/  STL [R1+0x24], RZ ;  /* 0x000024ff01007387 */ /* 0x0005e20000100800 */
[----:B------:R-:W-:Y:S01]  /*103e0*/  UISETP.GE.AND UP0, UPT, UR39, UR4, UPT ;  /* 0x000000042700728c */ /* 0x000fe2000bf06270 */
[----:B------:R-:W-:Y:S02]  /*103f0*/  IMAD.MOV.U32 R34, RZ, RZ, 0x1 ;  /* 0x00000001ff227424 */ /* 0x000fe400078e00ff */
[----:B------:R-:W-:-:S03]  /*10400*/  IMAD.MOV.U32 R30, RZ, RZ, RZ ;  /* 0x000000ffff1e7224 */ /* 0x000fc600078e00ff */
[----:B------:R-:W-:-:S13]  /*10410*/  PLOP3.LUT P0, PT, PT, PT, UP0, 0x80, 0x0 ;  /* 0x000000000000781c */ /* 0x000fda0003f0f008 */
[----:B--2---:R-:W-:Y:S05]  /*10420*/  @P0 BRA `(.L_x_2844) ;  /* 0x00000064006c0947 */ /* 0x004fea0003800000 */
[----:B-1----:R-:W0:Y:S01]  /*10430*/  S2R R10, SR_TID.X ;  /* 0x00000000000a7919 */ /* 0x002e220000002100 */
[----:B------:R-:W1:Y:S01]  /*10440*/  S2UR UR4, SR_CgaCtaId ;  /* 0x00000000000479c3 */ /* 0x000e620000008800 */
        /* <DEDUP_REMOVED lines=15> */
[----:B------:R-:W-:Y:S01]  /*10540*/  LOP3.LUT R6, R4, 0x10, R10, 0xf8, !PT ;  /* 0x0000001004067812 */ /* 0x000fe200078ef80a */
        /* <DEDUP_REMOVED lines=12> */
[----:B-1----:R-:W-:Y:S01]  /*10610*/  IMAD.U32 R3, RZ, RZ, UR4 ;  /* 0x00000004ff037e24 */ /* 0x002fe2000f8e00ff */
        /* <DEDUP_REMOVED lines=15> */
.L_x_2918:
[----:B------:R-:W-:Y:S01]  /*10710*/  ULDC.64 UR4, c[0x0][0xc88] ;  /* 0x0003220000047ab9 */ /* 0x000fe20000000a00 */
[----:B------:R-:W-:Y:S01]  /*10720*/  ULDC.64 UR6, c[0x0][0xa18] ;  /* 0x0002860000067ab9 */ /* 0x000fe20000000a00 */
[----:B------:R-:W-:Y:S01]  /*10730*/  UIMAD.WIDE UR4, UR39, 0x4, UR4 ;  /* 0x00000004270478a5 */ /* 0x000fe2000f8e0204 */
[----:B------:R-:W-:Y:S01]  /*10740*/  IMAD.MOV.U32 R35, RZ, RZ, RZ ;  /* 0x000000ffff237224 */ /* 0x000fe200078e00ff */
[----:B01-3--:R-:W0:Y:S04]  /*10750*/  LDC.64 R4, c[0x0][0x418] ;  /* 0x00010600ff047b82 */ /* 0x00be280000000a00 */
[----:B-1----:R-:W-:Y:S02]  /*10760*/  IMAD.U32 R2, RZ, RZ, UR4 ;  /* 0x00000004ff027e24 */ /* 0x002fe4000f8e00ff */
[----:B------:R-:W-:Y:S01]  /*10770*/  IMAD.U32 R3, RZ, RZ, UR5 ;  /* 0x00000005ff037e24 */ /* 0x000fe2000f8e00ff */
[----:B------:R-:W-:Y:S01]  /*10780*/  ULDC.64 UR4, c[0x0][0xa28] ;  /* 0x00028a0000047ab9 */ /* 0x000fe20000000a00 */
[----:B------:R-:W1:Y:S03]  /*10790*/  LDC R0, c[0x0][0x424] ;  /* 0x00010900ff007b82 */ /* 0x000e660000000800 */
        /* <DEDUP_REMOVED lines=9> */
[----:B------:R-:W-:-:S04]  /*10830*/  IMAD.U32 R2, RZ, RZ, UR4 ;  /* 0x00000004ff027e24 */ /* 0x000fc8000f8e00ff */
[----:B------:R-:W-:Y:S01]  /*10840*/  IMAD.U32 R3, RZ, RZ, UR5 ;  /* 0x00000005ff037e24 */ /* 0x000fe2000f8e00ff */
[----:B------:R-:W-:Y:S01]  /*10850*/  ULDC.64 UR4, c[0x0][0xa00] ;  /* 0x0002800000047ab9 */ /* 0x000fe20000000a00 */
[----:B------:R-:W-:Y:S02]  /*10860*/  USHF.L.U32 UR37, UR41, 0x2, URZ ;  /* 0x0000000229257899 */ /* 0x000fe4000800063f */
[----:B------:R-:W-:Y:S01]  /*10870*/  UISETP.NE.U32.AND UP0, UPT, UR4, URZ, UPT ;  /* 0x0000003f0400728c */ /* 0x000fe2000bf05070 */
[----:B------:R2:W5:Y:S01]  /*10880*/  @P0 LDG.E R35, desc[UR56][R2.64] ;  /* 0x0000003802230981 */ /* 0x000562000c1e1900 */
[----:B------:R-:W-:Y:S02]  /*10890*/  USHF.L.U64.HI UR36, UR41, 0x2, UR40 ;  /* 0x0000000229247899 */ /* 0x000fe40008010228 */
[----:B------:R-:W-:Y:S02]  /*108a0*/  UISETP.NE.AND.EX UP2, UPT, UR5, URZ, UPT, UP0 ;  /* 0x0000003f0500728c */ /* 0x000fe4000bf45300 */
[----:B------:R-:W-:-:S02]  /*108b0*/  UIADD3 UR4, UP0, UR37, UR4, URZ ;  /* 0x0000000425047290 */ /* 0x000fc4000ff1e03f */
[----:B------:R-:W-:Y:S02]  /*108c0*/  UP2UR UR47, UPR, URZ, 0x4 ;  /* 0x000000043f2f7883 */ /* 0x000fe40008000000 */
[----:B------:R-:W-:Y:S01]  /*108d0*/  UIADD3.X UR5, UR36, UR5, URZ, UP0, !UPT ;  /* 0x0000000524057290 */ /* 0x000fe200087fe43f */
[----:B------:R-:W-:Y:S01]  /*108e0*/  PLOP3.LUT P0, PT, PT, PT, UP2, 0x80, 0x0 ;  /* 0x000000000000781c */ /* 0x000fe20003f0f028 */
[----:B------:R-:W-:Y:S01]  /*108f0*/  UISETP.NE.U32.AND UP0, UPT, UR6, URZ, UPT ;  /* 0x0000003f0600728c */ /* 0x000fe2000bf05070 */
[----:B--2---:R-:W-:-:S03]  /*10900*/  IMAD.U32 R2, RZ, RZ, UR4 ;  /* 0x00000004ff027e24 */ /* 0x004fc6000f8e00ff */
[----:B------:R-:W-:Y:S01]  /*10910*/  UISETP.NE.AND.EX UP0, UPT, UR7, URZ, UPT, UP0 ;  /* 0x0000003f0700728c */ /* 0x000fe2000bf05300 */
[----:B------:R-:W-:-:S05]  /*10920*/  IMAD.U32 R3, RZ, RZ, UR5 ;  /* 0x00000005ff037e24 */ /* 0x000fca000f8e00ff */
[----:B------:R-:W-:Y:S02]  /*10930*/  PLOP3.LUT P1, PT, PT, PT, UP0, 0x80, 0x0 ;  /* 0x000000000000781c */ /* 0x000fe40003f2f008 */
[----:B------:R-:W-:Y:S01]  /*10940*/  PLOP3.LUT P2, PT, PT, PT, UP2, 0x80, 0x0 ;  /* 0x000000000000781c */ /* 0x000fe20003f4f028 */
[----:B------:R2:W5:Y:S02]  /*10950*/  @P0 LDG.E R6, desc[UR56][R2.64] ;  /* 0x0000003802060981 */ /* 0x000564000c1e1900 */
[----:B------:R-:W-:-:S04]  /*10960*/  @UP0 UIADD3 UR4, UP1, UR37, UR6, URZ ;  /* 0x0000000625040290 */ /* 0x000fc8000ff3e03f */
[----:B------:R-:W-:Y:S02]  /*10970*/  @UP0 UIADD3.X UR5, UR36, UR7, URZ, UP1, !UPT ;  /* 0x0000000724050290 */ /* 0x000fe40008ffe43f */
[----:B------:R-:W-:-:S04]  /*10980*/  IMAD.U32 R22, RZ, RZ, UR4 ;  /* 0x00000004ff167e24 */ /* 0x000fc8000f8e00ff */
[----:B------:R-:W-:-:S05]  /*10990*/  IMAD.U32 R23, RZ, RZ, UR5 ;  /* 0x00000005ff177e24 */ /* 0x000fca000f8e00ff */
[----:B------:R2:W5:Y:S01]  /*109a0*/  @P1 LDG.E R22, desc[UR56][R22.64] ;  /* 0x0000003816161981 */ /* 0x000562000c1e1900 */
[----:B0-----:R-:W-:Y:S01]  /*109b0*/  ISETP.NE.U32.AND P0, PT, R4, RZ, PT ;  /* 0x000000ff0400720c */ /* 0x001fe20003f05070 */
[----:B-1-3--:R-:W-:-:S12]  /*109c0*/  @P1 BRA `(.L_x_2845) ;  /* 0x00000000001c1947 */ /* 0x00afd80003800000 */
[----:B------:R-:W-:Y:S01]  /*109d0*/  UISETP.NE.AND UP0, UPT, UR47, URZ, UPT ;  /* 0x0000003f2f00728c */ /* 0x000fe2000bf05270 */
[----:B-----5:R-:W0:Y:S05]  /*109e0*/  LDC R22, c[0x0][0x288] ;  /* 0x0000a200ff167b82 */ /* 0x020e2a0000000800 */
[----:B------:R-:W-:-:S13]  /*109f0*/  PLOP3.LUT P1, PT, PT, PT, UP0, 0x40, 0x0 ;  /* 0x000000000000781c */ /* 0x000fda0003f2e808 */
[----:B------:R-:W-:Y:S05]  /*10a00*/  @P1 BRA `(.L_x_2845) ;  /* 0x00000000000c1947 */ /* 0x000fea0003800000 */
[----:B------:R-:W3:Y:S04]  /*10a10*/  LDG.E R9, desc[UR56][R2.64] ;  /* 0x0000003802097981 */ /* 0x000ee8000c1e1900 */
[----:B0-----:R-:W3:Y:S02]  /*10a20*/  LDG.E R22, desc[UR56][R2.64+0x4] ;  /* 0x0000043802167981 */ /* 0x001ee4000c1e1900 */
[----:B---3--:R-:W-:-:S07]  /*10a30*/  IMAD.IADD R22, R22, 0x1, -R9 ;  /* 0x0000000116167824 */ /* 0x008fce00078e0a09 */
.L_x_2845:
        /* <DEDUP_REMOVED lines=12> */
[----:B--2---:R-:W-:-:S04]  /*10b00*/  IMAD.U32 R2, RZ, RZ, UR4 ;  /* 0x00000004ff027e24 */ /* 0x004fc8000f8e00ff */
[----:B------:R-:W-:-:S05]  /*10b10*/  IMAD.U32 R3, RZ, RZ, UR5 ;  /* 0x00000005ff037e24 */ /* 0x000fca000f8e00ff */
[----:B------:R1:W5:Y:S01]  /*10b20*/  LDG.E R18, desc[UR56][R2.64] ;  /* 0x0000003802127981 */ /* 0x000362000c1e1900 */
[----:B------:R-:W-:Y:S05]  /*10b30*/  BRA `(.L_x_2847) ;  /* 0x0000000000247947 */ /* 0x000fea0003800000 */
.L_x_2846:
[----:B------:R-:W-:Y:S02]  /*10b40*/  ULDC.64 UR4, c[0x0][0xa08] ;  /* 0x0002820000047ab9 */ /* 0x000fe40000000a00 */
[----:B------:R-:W-:-:S04]  /*10b50*/  ISETP.NE.U32.AND P0, PT, RZ, UR4, PT ;  /* 0x00000004ff007c0c */ /* 0x000fc8000bf05070 */
[----:B------:R-:W-:-:S13]  /*10b60*/  ISETP.NE.AND.EX P0, PT, RZ, UR5, PT, P0 ;  /* 0x00000005ff007c0c */ /* 0x000fda000bf05300 */
[----:B------:R-:W-:Y:S05]  /*10b70*/  @!P0 BRA `(.L_x_2847) ;  /* 0x0000000000148947 */ /* 0x000fea0003800000 */
[----:B--2---:R-:W1:Y:S02]  /*10b80*/  LDC.64 R2, c[0x0][0xa08] ;  /* 0x00028200ff027b82 */ /* 0x004e640000000a00 */
[----:B-1----:R-:W-:-:S05]  /*10b90*/  IMAD.WIDE R2, R32, 0x4, R2 ;  /* 0x0000000420027825 */ /* 0x002fca00078e0202 */
[----:B------:R-:W2:Y:S04]  /*10ba0*/  LDG.E R18, desc[UR56][R2.64] ;  /* 0x0000003802127981 */ /* 0x000ea8000c1e1900 */
[----:B------:R-:W2:Y:S02]  /*10bb0*/  LDG.E R5, desc[UR56][R2.64+0x4] ;  /* 0x0000043802057981 */ /* 0x000ea4000c1e1900 */
[----:B--2---:R-:W-:-:S07]  /*10bc0*/  IMAD.IADD R18, R5, 0x1, -R18 ;  /* 0x0000000105127824 */ /* 0x004fce00078e0a12 */
.L_x_2847:
[----:B------:R-:W3:Y:S01]  /*10bd0*/  LDL R0, [R1+0x4] ;  /* 0x0000040001007983 */ /* 0x000ee20000100800 */
[----:B------:R-:W4:Y:S03]  /*10be0*/  LDC R28, c[0x0][0x448] ;  /* 0x00011200ff1c7b82 */ /* 0x000f260000000800 */
[----:B------:R-:W3:Y:S01]  /*10bf0*/  LDL R17, [R1+0x8] ;  /* 0x0000080001117983 */ /* 0x000ee20000100800 */
[----:B-----5:R-:W-:Y:S01]  /*10c00*/  IMAD.IADD R18, R18, 0x1, -R35 ;  /* 0x0000000112127824 */ /* 0x020fe200078e0a23 */
[----:B------:R-:W-:Y:S02]  /*10c10*/  LOP3.LUT R24, R24, 0xfffffbff, RZ, 0xc0, !PT ;  /* 0xfffffbff18187812 */ /* 0x000fe400078ec0ff */
[----:B----4-:R-:W-:-:S13]  /*10c20*/  ISETP.NE.AND P0, PT, R28, 0x1, PT ;  /* 0x000000011c00780c */ /* 0x010fda0003f05270 */
[----:B-12---:R-:W1:Y:S01]  /*10c30*/  @P0 LDC R3, c[0x0][0x44c] ;  /* 0x00011300ff030b82 */ /* 0x006e620000000800 */
[----:B------:R-:W-:-:S07]  /*10c40*/  @P0 LOP3.LUT R24, R24, 0x400, RZ, 0xfc, !PT ;  /* 0x0000040018180812 */ /* 0x000fce00078efcff */
[----:B------:R-:W2:Y:S01]  /*10c50*/  @P0 LDC R5, c[0x0][0x450] ;  /* 0x00011400ff050b82 */ /* 0x000ea20000000800 */
[----:B---3--:R-:W-:-:S04]  /*10c60*/  IMAD.SHL.U32 R0, R0, 0x80, RZ ;  /* 0x0000008000007824 */ /* 0x008fc800078e00ff */
[----:B------:R-:W-:-:S04]  /*10c70*/  VIADD R0, R0, 0x7f ;  /* 0x0000007f00007836 */ /* 0x000fc80000000000 */
[----:B-1----:R-:W-:Y:S01]  /*10c80*/  @P0 IMAD.HI.U32 R2, R0, R3, RZ ;  /* 0x0000000300020227 */ /* 0x002fe200078e00ff */
[----:B0-----:R-:W-:-:S04]  /*10c90*/  IADD3 R3, R18, 0xa0, -R22 ;  /* 0x000000a012037810 */ /* 0x001fc80007ffe816 */
[----:B--2---:R-:W-:Y:S01]  /*10ca0*/  @P0 SHF.R.U32.HI R0, RZ, R5, R2 ;  /* 0x00000005ff000219 */ /* 0x004fe20000011602 */
[----:B------:R-:W-:-:S04]  /*10cb0*/  VIADD R2, R18, 0x9f ;  /* 0x0000009f12027836 */ /* 0x000fc80000000000 */
[----:B------:R-:W-:-:S04]  /*10cc0*/  IMAD.HI R2, R2, 0x66666667, RZ ;  /* 0x6666666702027827 */ /* 0x000fc800078e02ff */
[----:B------:R-:W-:Y:S01]  /*10cd0*/  IMAD.IADD R0, R3, 0x1, R0 ;  /* 0x0000000103007824 */ /* 0x000fe200078e0200 */
[----:B------:R-:W-:-:S03]  /*10ce0*/  SHF.R.U32.HI R3, RZ, 0x1f, R2 ;  /* 0x0000001fff037819 */ /* 0x000fc60000011602 */
[----:B------:R-:W-:Y:S01]  /*10cf0*/  IMAD.HI R4, R0, 0x66666667, RZ ;  /* 0x6666666700047827 */ /* 0x000fe200078e02ff */
[----:B------:R-:W-:Y:S02]  /*10d00*/  LEA.HI.SX32 R0, R2, R3, 0x1a ;  /* 0x0000000302007211 */ /* 0x000fe400078fd2ff */
[----:B------:R-:W-:Y:S02]  /*10d10*/  LOP3.LUT R2, R17, 0xff000000, RZ, 0xc0, !PT ;  /* 0xff00000011027812 */ /* 0x000fe400078ec0ff */
[----:B------:R-:W-:Y:S02]  /*10d20*/  SHF.R.U32.HI R3, RZ, 0x1f, R4 ;  /* 0x0000001fff037819 */ /* 0x000fe40000011604 */
[----:B------:R-:W-:Y:S02]  /*10d30*/  SHF.R.U32.HI R2, RZ, 0x8, R2 ;  /* 0x00000008ff027819 */ /* 0x000fe40000011602 */
[----:B------:R-:W-:-:S04]  /*10d40*/  LEA.HI.SX32 R3, R4, R3, 0x1a ;  /* 0x0000000304037211 */ /* 0x000fc800078fd2ff */
[----:B------:R-:W-:Y:S02]  /*10d50*/  VIMNMX R0, R0, R3, PT ;  /* 0x0000000300007248 */ /* 0x000fe40003fe0100 */
[----:B------:R-:W-:Y:S02]  /*10d60*/  LOP3.LUT R3, R17, 0xff0000, RZ, 0xc0, !PT ;  /* 0x00ff000011037812 */ /* 0x000fe400078ec0ff */
[----:B------:R-:W-:Y:S02]  /*10d70*/  ISETP.GE.AND P0, PT, R0, 0x1, PT ;  /* 0x000000010000780c */ /* 0x000fe40003f06270 */
[----:B------:R-:W-:Y:S01]  /*10d80*/  LEA.HI R3, R3, R2, RZ, 0x10 ;  /* 0x0000000203037211 */ /* 0x000fe200078f80ff */
[----:B------:R-:W-:-:S03]  /*10d90*/  IMAD.MOV.U32 R2, RZ, RZ, RZ ;  /* 0x000000ffff027224 */ /* 0x000fc600078e00ff */
[----:B------:R-:W-:-:S07]  /*10da0*/  LOP3.LUT R37, R3, 0xff, RZ, 0xc0, !PT ;  /* 0x000000ff03257812 */ /* 0x000fce00078ec0ff */
[----:B------:R-:W-:Y:S05]  /*10db0*/  @!P0 BRA `(.L_x_2848) ;  /* 0x0000000000708947 */ /* 0x000fea0003800000 */
[----:B------:R-:W-:Y:S01]  /*10dc0*/  SHF.R.U32.HI R5, RZ, 0x10, R3 ;  /* 0x00000010ff057819 */ /* 0x000fe20000011603 */
[----:B------:R-:W-:-:S03]  /*10dd0*/  IMAD.MOV.U32 R2, RZ, RZ, RZ ;  /* 0x000000ffff027224 */ /* 0x000fc600078e00ff */
[----:B------:R-:W-:-:S13]  /*10de0*/  ISETP.NE.AND P0, PT, R5, RZ, PT ;  /* 0x000000ff0500720c */ /* 0x000fda0003f05270 */
[----:B------:R-:W0:Y:S02]  /*10df0*/  @!P0 LDC R5, c[0x0][0x9f0] ;  /* 0x00027c00ff058b82 */ /* 0x000e240000000800 */
[-C--:B0-----:R-:W-:Y:S02]  /*10e00*/  IABS R4, R5.reuse ;  /* 0x0000000500047213 */ /* 0x081fe40000000000 */
[----:B------:R-:W-:Y:S02]  /*10e10*/  IADD3 R6, R5, -0x1, R0 ;  /* 0xffffffff05067810 */ /* 0x000fe40007ffe000 */
[----:B------:R-:W0:Y:S02]  /*10e20*/  I2F.RP R7, R4 ;  /* 0x0000000400077306 */ /* 0x000e240000209400 */
[----:B------:R-:W-:-:S04]  /*10e30*/  LOP3.LUT R8, R6, R5, RZ, 0x3c, !PT ;  /* 0x0000000506087212 */ /* 0x000fc800078e3cff */
[----:B------:R-:W-:Y:S02]  /*10e40*/  ISETP.GE.AND P2, PT, R8, RZ, PT ;  /* 0x000000ff0800720c */ /* 0x000fe40003f46270 */
        /* <DEDUP_REMOVED lines=19> */
.L_x_2848:
        /* <DEDUP_REMOVED lines=24> */
.L_x_2850:
        /* <DEDUP_REMOVED lines=20> */
.L_x_2853:
[----:B------:R-:W-:Y:S05]  /*11240*/  BSYNC B6 ;  /* 0x0000000000067941 */ /* 0x000fea0003800000 */
.L_x_2852:
        /* <DEDUP_REMOVED lines=22> */
.L_x_2855:
[----:B------:R-:W-:Y:S05]  /*113b0*/  BSYNC B6 ;  /* 0x0000000000067941 */ /* 0x000fea0003800000 */
.L_x_2854:
        /* <DEDUP_REMOVED lines=20> */
.L_x_2857:
[----:B------:R-:W-:Y:S05]  /*11500*/  BSYNC B6 ;  /* 0x0000000000067941 */ /* 0x000fea0003800000 */
.L_x_2856:
        /* <DEDUP_REMOVED lines=19> */
.L_x_2859:
[----:B------:R-:W-:Y:S05]  /*11640*/  BSYNC B6 ;  /* 0x0000000000067941 */ /* 0x000fea0003800000 */
.L_x_2858:
        /* <DEDUP_REMOVED lines=15> */
.L_x_2938:
[----:B------:R-:W0:Y:S01]  /*11740*/  S2R R0, SR_TID.X ;  /* 0x0000000000007919 */ /* 0x000e220000002100 */
[----:B------:R-:W-:Y:S01]  /*11750*/  UMOV UR4, 0xa0 ;  /* 0x000000a000047882 */ /* 0x000fe20000000000 */
[----:B------:R-:W1:Y:S01]  /*11760*/  @P2 LDC R5, c[0x0][0x434] ;  /* 0x00010d00ff052b82 */ /* 0x000e620000000800 */
[----:B------:R-:W-:Y:S01]  /*11770*/  UIMAD UR4, UR46, UR4, -0xa0 ;  /* 0xffffff602e0474a4 */ /* 0x000fe2000f8e0204 */
[----:B------:R-:W2:Y:S01]  /*11780*/  S2R R10, SR_TID.X ;  /* 0x00000000000a7919 */ /* 0x000ea20000002100 */
[----:B-----5:R-:W-:-:S05]  /*11790*/  SHF.R.S32.HI R36, RZ, 0x1f, R32 ;  /* 0x0000001fff247819 */ /* 0x020fca0000011420 */
[----:B------:R-:W3:Y:S01]  /*117a0*/  @P2 LDC R7, c[0x0][0x438] ;  /* 0x00010e00ff072b82 */ /* 0x000ee20000000800 */
[----:B0-----:R-:W-:Y:S01]  /*117b0*/  LOP3.LUT R0, R0, 0x7f, RZ, 0xc0, !PT ;  /* 0x0000007f00007812 */ /* 0x001fe200078ec0ff */
[----:B--2---:R-:W-:-:S03]  /*117c0*/  IMAD.SHL.U32 R11, R10, 0x10, RZ ;  /* 0x000000100a0b7824 */ /* 0x004fc600078e00ff */
[----:B------:R-:W-:Y:S01]  /*117d0*/  SHF.R.U32.HI R12, RZ, 0x3, R0 ;  /* 0x00000003ff0c7819 */ /* 0x000fe20000011600 */
[----:B------:R-:W-:-:S03]  /*117e0*/  IMAD.SHL.U32 R10, R10, 0x10, RZ ;  /* 0x000000100a0a7824 */ /* 0x000fc600078e00ff */
[C---:B------:R-:W-:Y:S02]  /*117f0*/  LOP3.LUT R11, R12.reuse, 0x70, R11, 0xf8, !PT ;  /* 0x000000700c0b7812 */ /* 0x040fe400078ef80b */
[----:B------:R-:W-:Y:S02]  /*11800*/  LOP3.LUT R10, R12, 0x70, R10, 0xf8, !PT ;  /* 0x000000700c0a7812 */ /* 0x000fe400078ef80a */
[----:B------:R-:W-:-:S05]  /*11810*/  LOP3.LUT R11, R11, 0x80, RZ, 0xfc, !PT ;  /* 0x000000800b0b7812 */ /* 0x000fca00078efcff */
[----:B------:R-:W-:-:S05]  /*11820*/  VIADD R0, R11, UR4 ;  /* 0x000000040b007c36 */ /* 0x000fca0008000000 */
[C---:B------:R-:W-:Y:S01]  /*11830*/  ISETP.GE.AND P0, PT, R0.reuse, R18, PT ;  /* 0x000000120000720c */ /* 0x040fe20003f06270 */
[----:B------:R-:W-:-:S03]  /*11840*/  IMAD.IADD R0, R0, 0x1, R35 ;  /* 0x0000000100007824 */ /* 0x000fc600078e0223 */
[----:B------:R-:W-:Y:S01]  /*11850*/  ISETP.GT.U32.OR P0, PT, R11, 0x9f, P0 ;  /* 0x0000009f0b00780c */ /* 0x000fe20000704470 */
[----:B-1----:R-:W-:-:S04]  /*11860*/  @P2 IMAD.HI.U32 R4, R0, R5, RZ ;  /* 0x0000000500042227 */ /* 0x002fc800078e00ff */
[----:B------:R-:W-:Y:S01]  /*11870*/  IMAD.MOV.U32 R8, RZ, RZ, R0 ;  /* 0x000000ffff087224 */ /* 0x000fe200078e0000 */
[----:B---3--:R-:W-:-:S07]  /*11880*/  @P2 SHF.R.U32.HI R8, RZ, R7, R4 ;  /* 0x00000007ff082219 */ /* 0x008fce0000011604 */
[----:B------:R-:W0:Y:S01]  /*11890*/  @!P0 LDC.64 R2, c[0x0][0x428] ;  /* 0x00010a00ff028b82 */ /* 0x000e220000000a00 */
[--C-:B------:R-:W-:Y:S01]  /*118a0*/  @!P0 SHF.R.S32.HI R7, RZ, 0x1f, R8.reuse ;  /* 0x0000001fff078819 */ /* 0x100fe20000011408 */
[----:B------:R-:W-:-:S06]  /*118b0*/  @!P0 IMAD.MOV.U32 R6, RZ, RZ, R8 ;  /* 0x000000ffff068224 */ /* 0x000fcc00078e0008 */
[----:B------:R-:W1:Y:S01]  /*118c0*/  @!P0 LDC.64 R4, c[0x0][0x418] ;  /* 0x00010600ff048b82 */ /* 0x000e620000000a00 */
[----:B0-----:R-:W-:-:S04]  /*118d0*/  @!P0 IMAD R9, R36, R2, RZ ;  /* 0x0000000224098224 */ /* 0x001fc800078e02ff */
[C---:B------:R-:W-:Y:S02]  /*118e0*/  @!P0 IMAD R9, R32.reuse, R3, R9 ;  /* 0x0000000320098224 */ /* 0x040fe400078e0209 */
[----:B------:R-:W-:-:S04]  /*118f0*/  @!P0 IMAD.WIDE.U32 R2, R32, R2, R6 ;  /* 0x0000000220028225 */ /* 0x000fc800078e0006 */
[----:B------:R-:W-:Y:S01]  /*11900*/  @!P0 IMAD.IADD R9, R9, 0x1, R3 ;  /* 0x0000000109098824 */ /* 0x000fe200078e0203 */
[----:B-1----:R-:W-:Y:S01]  /*11910*/  @!P0 LEA R6, P1, R2, R4, 0x2 ;  /* 0x0000000402068211 */ /* 0x002fe200078210ff */
[----:B------:R-:W-:-:S03]  /*11920*/  VIADD R4, R10, UR4 ;  /* 0x000000040a047c36 */ /* 0x000fc60008000000 */
[----:B------:R-:W-:Y:S01]  /*11930*/  @!P0 LEA.HI.X R7, R2, R5, R9, 0x2, P1 ;  /* 0x0000000502078211 */ /* 0x000fe200008f1409 */
[----:B------:R-:W-:Y:S01]  /*11940*/  IMAD.MOV.U32 R5, RZ, RZ, RZ ;  /* 0x000000ffff057224 */ /* 0x000fe200078e00ff */
[----:B------:R-:W0:Y:S05]  /*11950*/  @P2 LDC R9, c[0x0][0x434] ;  /* 0x00010d00ff092b82 */ /* 0x000e2a0000000800 */
[----:B------:R1:W5:Y:S01]  /*11960*/  @!P0 LDG.E R5, desc[UR56][R6.64] ;  /* 0x0000003806058981 */ /* 0x000362000c1e1900 */
[C---:B------:R-:W-:Y:S01]  /*11970*/  ISETP.GE.AND P0, PT, R4.reuse, R18, PT ;  /* 0x000000120400720c */ /* 0x040fe20003f06270 */
[----:B------:R-:W-:-:S04]  /*11980*/  IMAD.IADD R4, R4, 0x1, R35 ;  /* 0x0000000104047824 */ /* 0x000fc800078e0223 */
[----:B------:R-:W-:Y:S01]  /*11990*/  IMAD.MOV.U32 R10, RZ, RZ, R4 ;  /* 0x000000ffff0a7224 */ /* 0x000fe200078e0004 */
[----:B-1----:R-:W1:Y:S08]  /*119a0*/  @P2 LDC R6, c[0x0][0x438] ;  /* 0x00010e00ff062b82 */ /* 0x002e700000000800 */
[----:B------:R-:W2:Y:S01]  /*119b0*/  @!P0 LDC.64 R2, c[0x0][0x428] ;  /* 0x00010a00ff028b82 */ /* 0x000ea20000000a00 */
[----:B0-----:R-:W-:-:S04]  /*119c0*/  @P2 IMAD.HI.U32 R7, R4, R9, RZ ;  /* 0x0000000904072227 */ /* 0x001fc800078e00ff */
[----:B------:R-:W-:Y:S01]  /*119d0*/  IMAD.MOV R9, RZ, RZ, -R8 ;  /* 0x000000ffff097224 */ /* 0x000fe200078e0a08 */
[----:B-1----:R-:W-:-:S03]  /*119e0*/  @P2 SHF.R.U32.HI R10, RZ, R6, R7 ;  /* 0x00000006ff0a2219 */ /* 0x002fc60000011607 */
[----:B------:R-:W-:Y:S02]  /*119f0*/  IMAD R6, R19, R9, R0 ;  /* 0x0000000913067224 */ /* 0x000fe400078e0200 */
[----:B------:R-:W-:Y:S01]  /*11a00*/  IMAD.MOV.U32 R7, RZ, RZ, RZ ;  /* 0x000000ffff077224 */ /* 0x000fe200078e00ff */
[--C-:B------:R-:W-:Y:S01]  /*11a10*/  @!P0 SHF.R.S32.HI R9, RZ, 0x1f, R10.reuse ;  /* 0x0000001fff098819 */ /* 0x100fe2000001140a */
[----:B------:R-:W-:Y:S02]  /*11a20*/  @!P0 IMAD.MOV.U32 R8, RZ, RZ, R10 ;  /* 0x000000ffff088224 */ /* 0x000fe400078e000a */
[-C--:B--2---:R-:W-:Y:S02]  /*11a30*/  @!P0 IMAD R0, R36, R2.reuse, RZ ;  /* 0x0000000224008224 */ /* 0x084fe400078e02ff */
[----:B------:R-:W-:-:S04]  /*11a40*/  @!P0 IMAD.WIDE.U32 R8, R32, R2, R8 ;  /* 0x0000000220088225 */ /* 0x000fc800078e0008 */
[----:B------:R-:W-:Y:S02]  /*11a50*/  @!P0 IMAD R0, R32, R3, R0 ;  /* 0x0000000320008224 */ /* 0x000fe400078e0200 */
[----:B------:R-:W0:Y:S02]  /*11a60*/  @!P0 LDC.64 R2, c[0x0][0x418] ;  /* 0x00010600ff028b82 */ /* 0x000e240000000a00 */
[----:B------:R-:W-:Y:S01]  /*11a70*/  @!P0 IMAD.IADD R0, R9, 0x1, R0 ;  /* 0x0000000109008824 */ /* 0x000fe200078e0200 */
[----:B------:R-:W-:Y:S02]  /*11a80*/  LOP3.LUT R24, R24, 0xfffffffd, RZ, 0xc0, !PT ;  /* 0xfffffffd18187812 */ /* 0x000fe400078ec0ff */
[----:B0-----:R-:W-:-:S04]  /*11a90*/  @!P0 LEA R2, P1, R8, R2, 0x2 ;  /* 0x0000000208028211 */ /* 0x001fc800078210ff */
[----:B------:R-:W-:Y:S01]  /*11aa0*/  @!P0 LEA.HI.X R3, R8, R3, R0, 0x2, P1 ;  /* 0x0000000308038211 */ /* 0x000fe200008f1400 */
[----:B------:R-:W-:-:S04]  /*11ab0*/  IMAD.U32 R0, RZ, RZ, UR42 ;  /* 0x0000002aff007e24 */ /* 0x000fc8000f8e00ff */
[----:B------:R0:W5:Y:S01]  /*11ac0*/  @!P0 LDG.E R7, desc[UR56][R2.64] ;  /* 0x0000003802078981 */ /* 0x000162000c1e1900 */
[----:B------:R-:W-:Y:S01]  /*11ad0*/  ISETP.GT.U32.AND P0, PT, R11, 0x9f, PT ;  /* 0x0000009f0b00780c */ /* 0x000fe20003f04070 */
[----:B------:R-:W-:Y:S01]  /*11ae0*/  IMAD.MOV R9, RZ, RZ, -R10 ;  /* 0x000000ffff097224 */ /* 0x000fe200078e0a0a */
[----:B------:R-:W-:Y:S02]  /*11af0*/  ISETP.NE.AND P2, PT, R0, 0x3, PT ;  /* 0x000000030000780c */ /* 0x000fe40003f45270 */
[----:B------:R-:W-:Y:S01]  /*11b00*/  LOP3.LUT R17, R17, 0xffff, RZ, 0xc0, !PT ;  /* 0x0000ffff11117812 */ /* 0x000fe200078ec0ff */
[----:B------:R-:W-:Y:S02]  /*11b10*/  IMAD R8, R19, R9, R4 ;  /* 0x0000000913087224 */ /* 0x000fe400078e0204 */
[----:B------:R-:W-:-:S04]  /*11b20*/  IMAD.U32 R4, RZ, RZ, UR46 ;  /* 0x0000002eff047e24 */ /* 0x000fc8000f8e00ff */
[----:B------:R-:W-:Y:S02]  /*11b30*/  VIADD R4, R4, 0xffffffff ;  /* 0xffffffff04047836 */ /* 0x000fe40000000000 */
[----:B------:R-:W-:-:S04]  /*11b40*/  @P0 LOP3.LUT R24, R24, 0x2, RZ, 0xfc, !PT ;  /* 0x0000000218180812 */ /* 0x000fc800078efcff */
[----:B------:R-:W-:-:S04]  /*11b50*/  LOP3.LUT R24, R24, 0xfffffffb, RZ, 0xc0, !PT ;  /* 0xfffffffb18187812 */ /* 0x000fc800078ec0ff */
[----:B------:R-:W-:Y:S01]  /*11b60*/  @P2 LOP3.LUT R24, R24, 0x4, RZ, 0xfc, !PT ;  /* 0x0000000418182812 */ /* 0x000fe200078efcff */
[----:B0-----:R-:W-:Y:S06]  /*11b70*/  @!P2 BRA `(.L_x_2861) ;  /* 0x000000000004a947 */ /* 0x001fec0003800000 */
[----:B------:R-:W-:Y:S01]  /*11b80*/  BPT.TRAP 0x1 ;  /* 0x000000040000795c */ /* 0x000fe20000300000 */
.L_x_2861:
[----:B------:R-:W-:Y:S01]  /*11b90*/  IMAD R0, R30, 0x8, R16 ;  /* 0x000000081e007824 */ /* 0x000fe200078e0210 */
[----:B------:R-:W-:Y:S01]  /*11ba0*/  SHF.L.U32 R26, R34, 0x1f, RZ ;  /* 0x0000001f221a7819 */ /* 0x000fe200000006ff */
[----:B------:R-:W-:Y:S01]  /*11bb0*/  BSSY B0, `(.L_x_2862) ;  /* 0x0000004000007945 */ /* 0x000fe20003800000 */
[----:B------:R-:W-:Y:S02]  /*11bc0*/  SHF.R.S32.HI R21, RZ, 0x1f, R8 ;  /* 0x0000001fff157819 */ /* 0x000fe40000011408 */
[----:B------:R-:W0:Y:S02]  /*11bd0*/  SYNCS.PHASECHK.TRANS64.TRYWAIT P0, [R0+URZ+0x22880], R26 ;  /* 0x0228801a000075a7 */ /* 0x000e24000800017f */
[----:B0-----:R-:W-:Y:S05]  /*11be0*/  @!P0 BRA `(.L_x_2863) ;  /* 0x0000005400548947 */ /* 0x001fea0003800000 */
.L_x_2939:
[----:B------:R-:W-:Y:S05]  /*11bf0*/  BSYNC B0 ;  /* 0x0000000000007941 */ /* 0x000fea0003800000 */
.L_x_2862:
[----:B------:R-:W2:Y:S01]  /*11c00*/  LDL R12, [R1+0x10] ;  /* 0x00001000010c7983 */ /* 0x000ea20000100800 */
[----:B------:R-:W1:Y:S01]  /*11c10*/  LDC R13, c[0x0][0x2f4] ;  /* 0x0000bd00ff0d7b82 */ /* 0x000e620000000800 */
[----:B------:R-:W-:Y:S01]  /*11c20*/  ULDC.64 UR4, c[0x0][0x328] ;  /* 0x0000ca0000047ab9 */ /* 0x000fe20000000a00 */
[----:B-----5:R-:W-:Y:S01]  /*11c30*/  SHF.R.S32.HI R25, RZ, 0x1f, R7 ;  /* 0x0000001fff197819 */ /* 0x020fe20000011407 */
[----:B------:R-:W-:Y:S01]  /*11c40*/  IMAD R9, R21, UR4, RZ ;  /* 0x0000000415097c24 */ /* 0x000fe2000f8e02ff */
[----:B------:R-:W-:Y:S01]  /*11c50*/  ULDC.64 UR6, c[0x0][0x338] ;  /* 0x0000ce0000067ab9 */ /* 0x000fe20000000a00 */
[C---:B------:R-:W-:Y:S01]  /*11c60*/  IMAD.WIDE.U32 R2, R8.reuse, UR4, RZ ;  /* 0x0000000408027c25 */ /* 0x040fe2000f8e00ff */
[----:B------:R-:W-:Y:S02]  /*11c70*/  SHF.R.S32.HI R23, RZ, 0x1f, R6 ;  /* 0x0000001fff177819 */ /* 0x000fe40000011406 */
[----:B------:R-:W-:Y:S01]  /*11c80*/  SHF.R.S32.HI R27, RZ, 0x1f, R5 ;  /* 0x0000001fff1b7819 */ /* 0x000fe20000011405 */
[----:B------:R-:W-:Y:S01]  /*11c90*/  IMAD R9, R8, UR5, R9 ;  /* 0x0000000508097c24 */ /* 0x000fe2000f8e0209 */
[----:B------:R-:W-:Y:S01]  /*11ca0*/  LOP3.LUT R24, R24, 0xfffffffe, RZ, 0xc0, !PT ;  /* 0xfffffffe18187812 */ /* 0x000fe200078ec0ff */
[----:B------:R-:W-:-:S02]  /*11cb0*/  IMAD R10, R25, UR6, RZ ;  /* 0x00000006190a7c24 */ /* 0x000fc4000f8e02ff */
[----:B------:R-:W-:Y:S02]  /*11cc0*/  IMAD.IADD R3, R3, 0x1, R9 ;  /* 0x0000000103037824 */ /* 0x000fe400078e0209 */
[C---:B------:R-:W-:Y:S02]  /*11cd0*/  IMAD R10, R7.reuse, UR7, R10 ;  /* 0x00000007070a7c24 */ /* 0x040fe4000f8e020a */
[----:B------:R-:W-:-:S04]  /*11ce0*/  IMAD.WIDE.U32 R2, R7, UR6, R2 ;  /* 0x0000000607027c25 */ /* 0x000fc8000f8e0002 */
[----:B------:R-:W-:Y:S02]  /*11cf0*/  IMAD R18, R4, -0xa0, R18 ;  /* 0xffffff6004127824 */ /* 0x000fe400078e0212 */
[----:B------:R-:W-:Y:S01]  /*11d00*/  IMAD R4, R23, UR4, RZ ;  /* 0x0000000417047c24 */ /* 0x000fe2000f8e02ff */
[-C--:B-1----:R-:W-:Y:S01]  /*11d10*/  ISETP.GE.AND P1, PT, R29, R13.reuse, PT ;  /* 0x0000000d1d00720c */ /* 0x082fe20003f26270 */
[----:B------:R-:W-:Y:S01]  /*11d20*/  IMAD.IADD R11, R3, 0x1, R10 ;  /* 0x00000001030b7824 */ /* 0x000fe200078e020a */
[----:B------:R-:W-:Y:S01]  /*11d30*/  ISETP.GE.AND P0, PT, R29, R13, PT ;  /* 0x0000000d1d00720c */ /* 0x000fe20003f06270 */
[----:B------:R-:W-:Y:S01]  /*11d40*/  IMAD.MOV.U32 R10, RZ, RZ, R2 ;  /* 0x000000ffff0a7224 */ /* 0x000fe200078e0002 */
[----:B------:R-:W1:Y:S01]  /*11d50*/  S2R R13, SR_TID.X ;  /* 0x00000000000d7919 */ /* 0x000e620000002100 */
[C---:B------:R-:W-:Y:S02]  /*11d60*/  IMAD R4, R6.reuse, UR5, R4 ;  /* 0x0000000506047c24 */ /* 0x040fe4000f8e0204 */
[----:B------:R-:W-:Y:S01]  /*11d70*/  IMAD.WIDE.U32 R2, R6, UR4, RZ ;  /* 0x0000000406027c25 */ /* 0x000fe2000f8e00ff */
[----:B------:R-:W-:-:S03]  /*11d80*/  ULDC.64 UR4, c[0x0][0x330] ;  /* 0x0000cc0000047ab9 */ /* 0x000fc60000000a00 */
[----:B------:R-:W-:Y:S02]  /*11d90*/  IMAD.IADD R3, R3, 0x1, R4 ;  /* 0x0000000103037824 */ /* 0x000fe400078e0204 */
[----:B------:R-:W-:Y:S01]  /*11da0*/  IMAD R4, R27, UR6, RZ ;  /* 0x000000061b047c24 */ /* 0x000fe2000f8e02ff */
[----:B------:R-:W-:Y:S01]  /*11db0*/  @P1 LOP3.LUT R24, R24, 0x1, RZ, 0xfc, !PT ;  /* 0x0000000118181812 */ /* 0x000fe200078efcff */
[----:B------:R-:W-:-:S03]  /*11dc0*/  IMAD.WIDE.U32 R2, R5, UR6, R2 ;  /* 0x0000000605027c25 */ /* 0x000fc6000f8e0002 */
[----:B------:R-:W-:Y:S01]  /*11dd0*/  LOP3.LUT R24, R24, 0xffffff7f, RZ, 0xc0, !PT ;  /* 0xffffff7f18187812 */ /* 0x000fe200078ec0ff */
        /* <DEDUP_REMOVED lines=9> */
[----:B------:R-:W-:Y:S02]  /*11e70*/  IADD3 R9, P1, R2, UR6, RZ ;  /* 0x0000000602097c10 */ /* 0x000fe4000ff3e0ff */
[----:B-1----:R-:W-:-:S02]  /*11e80*/  LOP3.LUT R13, R13, 0x7f, RZ, 0xc0, !PT ;  /* 0x0000007f0d0d7812 */ /* 0x002fc400078ec0ff */
[----:B------:R-:W-:Y:S02]  /*11e90*/  IADD3.X R19, R19, UR7, R3, P1, !PT ;  /* 0x0000000713137c10 */ /* 0x000fe40008ffe403 */
[----:B------:R-:W-:-:S05]  /*11ea0*/  SHF.R.U32.HI R13, RZ, 0x3, R13 ;  /* 0x00000003ff0d7819 */ /* 0x000fca000001160d */
[----:B------:R-:W-:-:S05]  /*11eb0*/  IMAD.IADD R18, R18, 0x1, -R13 ;  /* 0x0000000112127824 */ /* 0x000fca00078e0a0d */
[----:B------:R-:W-:-:S13]  /*11ec0*/  ISETP.GE.AND P1, PT, R18, 0x1, PT ;  /* 0x000000011200780c */ /* 0x000fda0003f26270 */
[----:B------:R-:W-:Y:S01]  /*11ed0*/  @P1 LOP3.LUT R24, R24, 0x80, RZ, 0xfc, !PT ;  /* 0x0000008018181812 */ /* 0x000fe200078efcff */
[----:B--2---:R-:W-:Y:S01]  /*11ee0*/  IMAD R4, R30, 0x5000, R12 ;  /* 0x000050001e047824 */ /* 0x004fe200078e020c */
        /* <DEDUP_REMOVED lines=78> */
.L_x_2961:
        /* <DEDUP_REMOVED lines=9> */
.L_x_2865:
        /* <DEDUP_REMOVED lines=11> */
.L_x_2866:
[----:B------:R1:W-:Y:S01]  /*12510*/  SYNCS.ARRIVE.TRANS64.A1T0 RZ, [R0+URZ+0x22870], RZ ;  /* 0x022870ff00ff79a7 */ /* 0x0003e2000810003f */
[----:B------:R-:W-:Y:S05]  /*12520*/  @!P6 BRA `(.L_x_2867) ;  /* 0x000000000004e947 */ /* 0x000fea0003800000 */
[----:B------:R-:W-:Y:S01]  /*12530*/  BPT.TRAP 0x1 ;  /* 0x000000040000795c */ /* 0x000fe20000300000 */
.L_x_2867:
[----:B------:R-:W2:Y:S01]  /*12540*/  SYNCS.PHASECHK.TRANS64.TRYWAIT P0, [R0+URZ+0x22840], R26 ;  /* 0x0228401a000075a7 */ /* 0x000ea2000800017f */
[----:B------:R-:W-:Y:S04]  /*12550*/  BSSY B0, `(.L_x_2868) ;  /* 0x0000002000007945 */ /* 0x000fe80003800000 */
[----:B--2---:R-:W-:Y:S05]  /*12560*/  @!P0 BRA `(.L_x_2869) ;  /* 0x00000058002c8947 */ /* 0x004fea0003800000 */
.L_x_2962:
[----:B------:R-:W-:Y:S05]  /*12570*/  BSYNC B0 ;  /* 0x0000000000007941 */ /* 0x000fea0003800000 */
.L_x_2868:
[----:B------:R-:W-:Y:S01]  /*12580*/  ULDC.64 UR4, c[0x0][0x300] ;  /* 0x0000c00000047ab9 */ /* 0x000fe20000000a00 */
[----:B------:R-:W-:Y:S01]  /*12590*/  ULDC.64 UR6, c[0x0][0x310] ;  /* 0x0000c40000067ab9 */ /* 0x000fe20000000a00 */
[----:B------:R-:W-:Y:S01]  /*125a0*/  IMAD R9, R21, UR4, RZ ;  /* 0x0000000415097c24 */ /* 0x000fe2000f8e02ff */
[----:B------:R-:W-:Y:S01]  /*125b0*/  ULDC.64 UR8, c[0x0][0x2e8] ;  /* 0x0000ba0000087ab9 */ /* 0x000fe20000000a00 */
[C---:B------:R-:W-:Y:S01]  /*125c0*/  IMAD.WIDE.U32 R2, R8.reuse, UR4, RZ ;  /* 0x0000000408027c25 */ /* 0x040fe2000f8e00ff */
[----:B------:R-:W3:Y:S03]  /*125d0*/  LDC R12, c[0x0][0x2f4] ;  /* 0x0000bd00ff0c7b82 */ /* 0x000ee60000000800 */
[----:B------:R-:W-:Y:S02]  /*125e0*/  IMAD R9, R8, UR5, R9 ;  /* 0x0000000508097c24 */ /* 0x000fe4000f8e0209 */
[----:B------:R-:W-:-:S02]  /*125f0*/  IMAD R25, R25, UR6, RZ ;  /* 0x0000000619197c24 */ /* 0x000fc4000f8e02ff */
[----:B------:R-:W-:Y:S02]  /*12600*/  IMAD.IADD R3, R3, 0x1, R9 ;  /* 0x0000000103037824 */ /* 0x000fe400078e0209 */
[C---:B------:R-:W-:Y:S02]  /*12610*/  IMAD R25, R7.reuse, UR7, R25 ;  /* 0x0000000707197c24 */ /* 0x040fe4000f8e0219 */
[----:B------:R-:W-:-:S04]  /*12620*/  IMAD.WIDE.U32 R2, R7, UR6, R2 ;  /* 0x0000000607027c25 */ /* 0x000fc8000f8e0002 */
[----:B------:R-:W-:Y:S02]  /*12630*/  IMAD R23, R23, UR4, RZ ;  /* 0x0000000417177c24 */ /* 0x000fe4000f8e02ff */
[----:B------:R-:W-:Y:S02]  /*12640*/  IMAD.IADD R3, R3, 0x1, R25 ;  /* 0x0000000103037824 */ /* 0x000fe400078e0219 */
[C---:B------:R-:W-:Y:S02]  /*12650*/  IMAD R23, R6.reuse, UR5, R23 ;  /* 0x0000000506177c24 */ /* 0x040fe4000f8e0217 */
[----:B------:R-:W-:Y:S01]  /*12660*/  IMAD.WIDE.U32 R6, R6, UR4, RZ ;  /* 0x0000000406067c25 */ /* 0x000fe2000f8e00ff */
[----:B------:R-:W-:Y:S01]  /*12670*/  ULDC.64 UR4, c[0x0][0x308] ;  /* 0x0000c20000047ab9 */ /* 0x000fe20000000a00 */
[----:B---3--:R-:W-:Y:S02]  /*12680*/  ISETP.GE.AND P2, PT, R29, R12, PT ;  /* 0x0000000c1d00720c */ /* 0x008fe40003f46270 */
[----:B------:R-:W-:-:S04]  /*12690*/  IMAD.WIDE.U32 R2, R17, UR4, R2 ;  /* 0x0000000411027c25 */ /* 0x000fc8000f8e0002 */
[----:B------:R-:W-:Y:S01]  /*126a0*/  IMAD.MOV.U32 R10, RZ, RZ, R6 ;  /* 0x000000ffff0a7224 */ /* 0x000fe200078e0006 */
[----:B------:R-:W-:Y:S01]  /*126b0*/  IADD3 R8, P0, R2, UR8, RZ ;  /* 0x0000000802087c10 */ /* 0x000fe2000ff1e0ff */
[----:B------:R-:W-:Y:S02]  /*126c0*/  IMAD R6, R17, UR5, RZ ;  /* 0x0000000511067c24 */ /* 0x000fe4000f8e02ff */
[----:B------:R-:W-:Y:S02]  /*126d0*/  IMAD.IADD R11, R7, 0x1, R23 ;  /* 0x00000001070b7824 */ /* 0x000fe400078e0217 */
[----:B------:R-:W-:Y:S01]  /*126e0*/  IMAD R27, R27, UR6, RZ ;  /* 0x000000061b1b7c24 */ /* 0x000fe2000f8e02ff */
[----:B------:R-:W-:Y:S01]  /*126f0*/  IADD3.X R7, R3, UR9, R6, P0, !PT ;  /* 0x0000000903077c10 */ /* 0x000fe200087fe406 */
[----:B------:R-:W-:-:S04]  /*12700*/  IMAD.WIDE.U32 R2, R5, UR6, R10 ;  /* 0x0000000605027c25 */ /* 0x000fc8000f8e000a */
[----:B------:R-:W-:-:S04]  /*12710*/  IMAD R27, R5, UR7, R27 ;  /* 0x00000007051b7c24 */ /* 0x000fc8000f8e021b */
[----:B------:R-:W-:Y:S02]  /*12720*/  IMAD.IADD R3, R3, 0x1, R27 ;  /* 0x0000000103037824 */ /* 0x000fe400078e021b */
[----:B------:R-:W-:Y:S01]  /*12730*/  IMAD.WIDE.U32 R2, R17, UR4, R2 ;  /* 0x0000000411027c25 */ /* 0x000fe2000f8e0002 */
[----:B------:R-:W-:Y:S02]  /*12740*/  UMOV UR4, 0xffffffff ;  /* 0xffffffff00047882 */ /* 0x000fe40000000000 */
[----:B------:R-:W-:-:S04]  /*12750*/  IADD3 R5, P0, R2, UR8, RZ ;  /* 0x0000000802057c10 */ /* 0x000fc8000ff1e0ff */
[----:B------:R-:W-:Y:S01]  /*12760*/  IADD3.X R6, R6, UR9, R3, P0, !PT ;  /* 0x0000000906067c10 */ /* 0x000fe200087fe403 */
[----:B------:R-:W-:Y:S08]  /*12770*/  BRA.DIV UR4, `(.L_x_2870) ;  /* 0x0000005604bc7947 */ /* 0x000ff0000b800000 */
[----:B------:R-:W3:Y:S01]  /*12780*/  SHFL.IDX PT, R3, R8, RZ, 0x181f ;  /* 0x00181fff08037589 */ /* 0x000ee200000e0000 */
[C---:B------:R-:W-:Y:S02]  /*12790*/  LOP3.LUT P6, RZ, R24.reuse, 0x80, RZ, 0xc0, !PT ;  /* 0x0000008018ff7812 */ /* 0x040fe400078cc0ff */
[----:B------:R-:W-:Y:S01]  /*127a0*/  LOP3.LUT R24, R24, 0xffffefff, RZ, 0xc0, !PT ;  /* 0xffffefff18187812 */ /* 0x000fe200078ec0ff */
[----:B------:R-:W4:Y:S03]  /*127b0*/  SHFL.IDX PT, R2, R7, RZ, 0x181f ;  /* 0x00181fff07027589 */ /* 0x000f2600000e0000 */
[----:B------:R-:W-:Y:S01]  /*127c0*/  @P1 LOP3.LUT R24, R24, 0x1000, RZ, 0xfc, !PT ;  /* 0x0000100018181812 */ /* 0x000fe200078efcff */
[----:B------:R-:W-:Y:S03]  /*127d0*/  SHFL.IDX PT, R14, R8, 0x7, 0x181f ;  /* 0x00f81f00080e7f89 */ /* 0x000fe600000e0000 */
[----:B------:R-:W-:-:S03]  /*127e0*/  LOP3.LUT P1, RZ, R24, 0x10, RZ, 0xc0, !PT ;  /* 0x0000001018ff7812 */ /* 0x000fc6000782c0ff */
[----:B---3--:R-:W-:-:S05]  /*127f0*/  @P6 IADD3 R3, P0, R29, R3, RZ ;  /* 0x000000031d036210 */ /* 0x008fca0007f1e0ff */
[----:B----4-:R-:W-:-:S05]  /*12800*/  @P6 IMAD.X R2, RZ, RZ, R2, P0 ;  /* 0x000000ffff026224 */ /* 0x010fca00000e0602 */
[----:B------:R-:W-:-:S04]  /*12810*/  @P6 LOP3.LUT R3, R3, R2, RZ, 0x3c, !PT ;  /* 0x0000000203036212 */ /* 0x000fc800078e3cff */
[----:B------:R-:W-:-:S04]  /*12820*/  @P6 LOP3.LUT R2, R3, R2, RZ, 0x3c, !PT ;  /* 0x0000000203026212 */ /* 0x000fc800078e3cff */
[----:B------:R-:W-:-:S05]  /*12830*/  @P6 LOP3.LUT R3, R3, R2, RZ, 0x3c, !PT ;  /* 0x0000000203036212 */ /* 0x000fca00078e3cff */
[----:B------:R3:W-:Y:S01]  /*12840*/  @P6 LDGSTS.E.BYPASS.LTC128B.128 [R4+0x18400], desc[UR56][R2.64], !P2 ;  /* 0x1840000002046fae */ /* 0x0007e2000d101d78 */
[----:B------:R-:W-:-:S03]  /*12850*/  LOP3.LUT P6, RZ, R24, 0x100, RZ, 0xc0, !PT ;  /* 0x0000010018ff7812 */ /* 0x000fc600078cc0ff */
[----:B---3--:R-:W3:Y:S04]  /*12860*/  SHFL.IDX PT, R3, R8, 0x1, 0x181f ;  /* 0x00381f0008037f89 */ /* 0x008ee800000e0000 */
[----:B------:R-:W4:Y:S01]  /*12870*/  SHFL.IDX PT, R2, R7, 0x1, 0x181f ;  /* 0x00381f0007027f89 */ /* 0x000f2200000e0000 */
        /* <DEDUP_REMOVED lines=26> */
[----:B------:R-:W4:Y:S06]  /*12a20*/  SHFL.IDX PT, R2, R7, 0x4, 0x181f ;  /* 0x00981f0007027f89 */ /* 0x000f2c00000e0000 */
[----:B---3--:R-:W-:-:S05]  /*12a30*/  @P4 IADD3 R3, P0, R29, R3, RZ ;  /* 0x000000031d034210 */ /* 0x008fca0007f1e0ff */
[----:B----4-:R-:W-:-:S05]  /*12a40*/  @P4 IMAD.X R2, RZ, RZ, R2, P0 ;  /* 0x000000ffff024224 */ /* 0x010fca00000e0602 */
[----:B------:R-:W-:-:S04]  /*12a50*/  @P4 LOP3.LUT R3, R3, R2, RZ, 0x3c, !PT ;  /* 0x0000000203034212 */ /* 0x000fc800078e3cff */
[----:B------:R-:W-:-:S04]  /*12a60*/  @P4 LOP3.LUT R2, R3, R2, RZ, 0x3c, !PT ;  /* 0x0000000203024212 */ /* 0x000fc800078e3cff */
[----:B------:R-:W-:-:S05]  /*12a70*/  @P4 LOP3.LUT R3, R3, R2, RZ, 0x3c, !PT ;  /* 0x0000000203034212 */ /* 0x000fca00078e3cff */
[----:B------:R3:W-:Y:S04]  /*12a80*/  @P4 LDGSTS.E.BYPASS.LTC128B.128 [R4+0x1a400], desc[UR56][R2.64], !P2 ;  /* 0x1a40000002044fae */ /* 0x0007e8000d101d78 */
[----:B---3--:R-:W3:Y:S04]  /*12a90*/  SHFL.IDX PT, R3, R8, 0x5, 0x181f ;  /* 0x00b81f0008037f89 */ /* 0x008ee800000e0000 */
[----:B------:R-:W4:Y:S01]  /*12aa0*/  SHFL.IDX PT, R2, R7, 0x5, 0x181f ;  /* 0x00b81f0007027f89 */ /* 0x000f2200000e0000 */
[----:B---3--:R-:W-:-:S05]  /*12ab0*/  @P5 IADD3 R3, P0, R29, R3, RZ ;  /* 0x000000031d035210 */ /* 0x008fca0007f1e0ff */
[----:B----4-:R-:W-:-:S05]  /*12ac0*/  @P5 IMAD.X R2, RZ, RZ, R2, P0 ;  /* 0x000000ffff025224 */ /* 0x010fca00000e0602 */
[----:B------:R-:W-:-:S04]  /*12ad0*/  @P5 LOP3.LUT R3, R3, R2, RZ, 0x3c, !PT ;  /* 0x0000000203035212 */ /* 0x000fc800078e3cff */
[----:B------:R-:W-:-:S04]  /*12ae0*/  @P5 LOP3.LUT R2, R3, R2, RZ, 0x3c, !PT ;  /* 0x0000000203025212 */ /* 0x000fc800078e3cff */
[----:B------:R-:W-:-:S05]  /*12af0*/  @P5 LOP3.LUT R3, R3, R2, RZ, 0x3c, !PT ;  /* 0x0000000203035212 */ /* 0x000fca00078e3cff */
[----:B------:R3:W-:Y:S04]  /*12b00*/  @P5 LDGSTS.E.BYPASS.LTC128B.128 [R4+0x1ac00], desc[UR56][R2.64], !P2 ;  /* 0x1ac0000002045fae */ /* 0x0007e8000d101d78 */
[----:B---3--:R-:W3:Y:S04]  /*12b10*/  SHFL.IDX PT, R3, R8, 0x6, 0x181f ;  /* 0x00d81f0008037f89 */ /* 0x008ee800000e0000 */
[----:B------:R-:W4:Y:S04]  /*12b20*/  SHFL.IDX PT, R2, R7, 0x6, 0x181f ;  /* 0x00d81f0007027f89 */ /* 0x000f2800000e0000 */
[----:B------:R-:W5:Y:S01]  /*12b30*/  SHFL.IDX PT, R7, R7, 0x7, 0x181f ;  /* 0x00f81f0007077f89 */ /* 0x000f6200000e0000 */
[----:B---3--:R-:W-:-:S05]  /*12b40*/  @P6 IADD3 R3, P0, R29, R3, RZ ;  /* 0x000000031d036210 */ /* 0x008fca0007f1e0ff */
[----:B----4-:R-:W-:Y:S01]  /*12b50*/  @P6 IMAD.X R2, RZ, RZ, R2, P0 ;  /* 0x000000ffff026224 */ /* 0x010fe200000e0602 */
[----:B------:R-:W-:-:S04]  /*12b60*/  @P3 IADD3 R14, P0, R29, R14, RZ ;  /* 0x0000000e1d0e3210 */ /* 0x000fc80007f1e0ff */
[----:B------:R-:W-:Y:S01]  /*12b70*/  @P6 LOP3.LUT R3, R3, R2, RZ, 0x3c, !PT ;  /* 0x0000000203036212 */ /* 0x000fe200078e3cff */
[----:B-----5:R-:W-:-:S03]  /*12b80*/  @P3 IMAD.X R9, RZ, RZ, R7, P0 ;  /* 0x000000ffff093224 */ /* 0x020fc600000e0607 */
[----:B------:R-:W-:-:S04]  /*12b90*/  @P6 LOP3.LUT R2, R3, R2, RZ, 0x3c, !PT ;  /* 0x0000000203026212 */ /* 0x000fc800078e3cff */
[----:B------:R-:W-:-:S05]  /*12ba0*/  @P6 LOP3.LUT R3, R3, R2, RZ, 0x3c, !PT ;  /* 0x0000000203036212 */ /* 0x000fca00078e3cff */
[----:B------:R3:W-:Y:S02]  /*12bb0*/  @P6 LDGSTS.E.BYPASS.LTC128B.128 [R4+0x1b400], desc[UR56][R2.64], !P2 ;  /* 0x1b40000002046fae */ /* 0x0007e4000d101d78 */
[----:B---3--:R-:W-:Y:S02]  /*12bc0*/  @P3 IMAD.MOV.U32 R2, RZ, RZ, R14 ;  /* 0x000000ffff023224 */ /* 0x008fe400078e000e */
[----:B------:R-:W-:Y:S01]  /*12bd0*/  @P3 IMAD.MOV.U32 R3, RZ, RZ, R9 ;  /* 0x000000ffff033224 */ /* 0x000fe200078e0009 */
[----:B------:R-:W3:Y:S04]  /*12be0*/  SHFL.IDX PT, R14, R5, RZ, 0x181f ;  /* 0x00181fff050e7589 */ /* 0x000ee800000e0000 */
[----:B------:R4:W-:Y:S04]  /*12bf0*/  @P3 LDGSTS.E.BYPASS.LTC128B.128 [R4+0x1bc00], desc[UR56][R2.64], !P2 ;  /* 0x1bc0000002043fae */ /* 0x0009e8000d101d78 */
[----:B----4-:R-:W4:Y:S04]  /*12c00*/  SHFL.IDX PT, R2, R6, RZ, 0x181f ;  /* 0x00181fff06027589 */ /* 0x010f2800000e0000 */
[----:B------:R-:W0:Y:S01]  /*12c10*/  SHFL.IDX PT, R6, R6, 0x1, 0x181f ;  /* 0x00381f0006067f89 */ /* 0x000e2200000e0000 */
[----:B---3--:R-:W-:-:S05]  /*12c20*/  @P1 IADD3 R14, P0, R29, R14, RZ ;  /* 0x0000000e1d0e1210 */ /* 0x008fca0007f1e0ff */
[----:B----4-:R-:W-:Y:S02]  /*12c30*/  @P1 IMAD.X R9, RZ, RZ, R2, P0 ;  /* 0x000000ffff091224 */ /* 0x010fe400000e0602 */
[----:B------:R-:W-:Y:S02]  /*12c40*/  @P1 IMAD.MOV.U32 R2, RZ, RZ, R14 ;  /* 0x000000ffff021224 */ /* 0x000fe400078e000e */
[----:B------:R-:W-:Y:S01]  /*12c50*/  @P1 IMAD.MOV.U32 R3, RZ, RZ, R9 ;  /* 0x000000ffff031224 */ /* 0x000fe200078e0009 */
[----:B------:R3:W4:Y:S04]  /*12c60*/  SHFL.IDX PT, R14, R5, 0x1, 0x181f ;  /* 0x00381f00050e7f89 */ /* 0x00072800000e0000 */
[----:B0-----:R3:W-:Y:S02]  /*12c70*/  @P1 LDGSTS.E.BYPASS.LTC128B.128 [R4+0x1c400], desc[UR56][R2.64], !P2 ;  /* 0x1c40000002041fae */ /* 0x0017e4000d101d78 */
.L_x_2984:
        /* <DEDUP_REMOVED lines=9> */
.L_x_2871:
        /* <DEDUP_REMOVED lines=11> */
.L_x_2872:
[----:B------:R0:W-:Y:S02]  /*12dc0*/  SYNCS.ARRIVE.TRANS64.A1T0 RZ, [R0+URZ+0x22830], RZ ;  /* 0x022830ff00ff79a7 */ /* 0x0001e4000810003f */
[----:B------:R-:W-:Y:S05]  /*12dd0*/  WARPSYNC.ALL ;  /* 0x0000000000007948 */ /* 0x000fea0003800000 */
[----:B012---:R-:W-:Y:S01]  /*12de0*/  VIADD R0, R16, 0x14400 ;  /* 0x0001440010007836 */ /* 0x007fe20000000000 */
[----:B------:R-:W-:Y:S01]  /*12df0*/  USHF.R.S32.HI UR4, URZ, 0x1f, UR38 ;  /* 0x0000001f3f047899 */ /* 0x000fe20008011426 */
[----:B------:R-:W-:Y:S01]  /*12e00*/  BAR.SYNC.DEFER_BLOCKING 0x8, 0x180 ;  /* 0x0206000000007b1d */ /* 0x000fe20000010000 */
[----:B------:R-:W-:Y:S02]  /*12e10*/  UISETP.NE.AND UP0, UPT, UR47, URZ, UPT ;  /* 0x0000003f2f00728c */ /* 0x000fe4000bf05270 */
[----:B------:R-:W-:-:S02]  /*12e20*/  LOP3.LUT P0, RZ, R0, 0x3ff, RZ, 0xc0, !PT ;  /* 0x000003ff00ff7812 */ /* 0x000fc4000780c0ff */
[----:B------:R-:W-:Y:S01]  /*12e30*/  USEL UR40, UR40, URZ, !UP0 ;  /* 0x0000003f28287287 */ /* 0x000fe2000c000000 */
[----:B------:R-:W-:Y:S01]  /*12e40*/  BSSY B6, `(.L_x_2873) ;  /* 0x0000018000067945 */ /* 0x000fe20003800000 */
[----:B------:R-:W-:Y:S02]  /*12e50*/  ULDC.64 UR6, c[0x0][0x298] ;  /* 0x0000a60000067ab9 */ /* 0x000fe40000000a00 */
[----:B------:R-:W-:Y:S02]  /*12e60*/  UIMAD UR4, UR4, UR6, URZ ;  /* 0x00000006040472a4 */ /* 0x000fe4000f8e023f */
[----:B------:R-:W-:Y:S02]  /*12e70*/  UIMAD.WIDE.U32 UR36, UR38, UR6, URZ ;  /* 0x00000006262472a5 */ /* 0x000fe4000f8e003f */
[----:B------:R-:W-:Y:S02]  /*12e80*/  UIMAD UR4, UR38, UR7, UR4 ;  /* 0x00000007260472a4 */ /* 0x000fe4000f8e0204 */
[----:B------:R-:W-:-:S02]  /*12e90*/  USEL UR38, UR41, URZ, !UP0 ;  /* 0x0000003f29267287 */ /* 0x000fc4000c000000 */
        /* <DEDUP_REMOVED lines=18> */
.L_x_2874:
[----:B------:R-:W-:Y:S05]  /*12fc0*/  BSYNC B6 ;  /* 0x0000000000067941 */ /* 0x000fea0003800000 */
.L_x_2873:
[----:B------:R-:W0:Y:S01]  /*12fd0*/  S2R R2, SR_TID.X ;  /* 0x0000000000027919 */ /* 0x000e220000002100 */
[----:B------:R-:W-:Y:S01]  /*12fe0*/  ISETP.NE.AND P6, PT, R28, 0x1, PT ;  /* 0x000000011c00780c */ /* 0x000fe20003fc5270 */
[----:B------:R-:W1:Y:S01]  /*12ff0*/  LDC R5, c[0x0][0x448] ;  /* 0x00011200ff057b82 */ /* 0x000e620000000800 */
[----:B------:R2:W5:Y:S01]  /*13000*/  LDL R8, [R1+0x20] ;  /* 0x0000200001087983 */ /* 0x0005620000100800 */
[----:B------:R-:W-:Y:S01]  /*13010*/  R2UR UR8, R17 ;  /* 0x00000000110872ca */ /* 0x000fe200000e0000 */
[----:B------:R-:W-:-:S09]  /*13020*/  ULDC.64 UR6, c[0x0][0x2d8] ;  /* 0x0000b60000067ab9 */ /* 0x000fd20000000a00 */
[----:B------:R-:W3:Y:S08]  /*13030*/  @P6 LDC R3, c[0x0][0x44c] ;  /* 0x00011300ff036b82 */ /* 0x000ef00000000800 */
[----:B------:R-:W4:Y:S01]  /*13040*/  @P6 LDC R4, c[0x0][0x450] ;  /* 0x00011400ff046b82 */ /* 0x000f220000000800 */
[----:B0-----:R-:W-:-:S04]  /*13050*/  LOP3.LUT R18, R2, 0x7f, RZ, 0xc0, !PT ;  /* 0x0000007f02127812 */ /* 0x001fc800078ec0ff */
[----:B------:R-:W-:Y:S02]  /*13060*/  SHF.R.U32.HI R19, RZ, 0x3, R18 ;  /* 0x00000003ff137819 */ /* 0x000fe40000011612 */
[----:B------:R-:W2:Y:S01]  /*13070*/  LDL R18, [R1+0x4] ;  /* 0x0000040001127983 */ /* 0x000ea20000100800 */
[----:B------:R-:W-:Y:S01]  /*13080*/  IMAD.SHL.U32 R2, R2, 0x10, RZ ;  /* 0x0000001002027824 */ /* 0x000fe200078e00ff */
[----:B------:R-:W-:-:S04]  /*13090*/  R2UR UR10, R17 ;  /* 0x00000000110a72ca */ /* 0x000fc800000e0000 */
[----:B------:R-:W-:Y:S01]  /*130a0*/  LOP3.LUT R2, R19, 0x70, R2, 0xf8, !PT ;  /* 0x0000007013027812 */ /* 0x000fe200078ef802 */
[----:B------:R-:W-:Y:S01]  /*130b0*/  UMOV UR4, UR36 ;  /* 0x0000002400047c82 */ /* 0x000fe20008000000 */
[----:B------:R-:W-:Y:S02]  /*130c0*/  UMOV UR5, UR41 ;  /* 0x0000002900057c82 */ /* 0x000fe40008000000 */
[----:B------:R-:W-:-:S03]  /*130d0*/  UIMAD.WIDE.U32 UR4, UR8, UR6, UR4 ;  /* 0x00000006080472a5 */ /* 0x000fc6000f8e0004 */
[----:B------:R-:W-:Y:S02]  /*130e0*/  ULDC.64 UR8, c[0x0][0x2e0] ;  /* 0x0000b80000087ab9 */ /* 0x000fe40000000a00 */
[----:B------:R-:W-:Y:S02]  /*130f0*/  UIMAD UR6, UR40, UR8, URZ ;  /* 0x00000008280672a4 */ /* 0x000fe4000f8e023f */
[----:B------:R-:W-:Y:S01]  /*13100*/  UIMAD UR5, UR10, UR7, UR5 ;  /* 0x000000070a0572a4 */ /* 0x000fe2000f8e0205 */
[----:B------:R-:W0:Y:S01]  /*13110*/  S2R R19, SR_TID.X ;  /* 0x0000000000137919 */ /* 0x000e220000002100 */
[----:B------:R-:W-:Y:S02]  /*13120*/  UIMAD UR6, UR38, UR9, UR6 ;  /* 0x00000009260672a4 */ /* 0x000fe4000f8e0206 */
[----:B------:R-:W-:-:S03]  /*13130*/  UIMAD.WIDE.U32 UR4, UR38, UR8, UR4 ;  /* 0x00000008260472a5 */ /* 0x000fc6000f8e0004 */
[----:B------:R-:W-:Y:S01]  /*13140*/  ULDC.64 UR8, c[0x0][0x2d0] ;  /* 0x0000b40000087ab9 */ /* 0x000fe20000000a00 */
[----:B------:R-:W-:Y:S01]  /*13150*/  UIADD3 UR5, UR5, UR6, URZ ;  /* 0x0000000605057290 */ /* 0x000fe2000fffe03f */
[----:B------:R-:W-:Y:S01]  /*13160*/  IMAD.U32 R11, RZ, RZ, UR8 ;  /* 0x00000008ff0b7e24 */ /* 0x000fe2000f8e00ff */
[----:B0-----:R-:W-:-:S04]  /*13170*/  LOP3.LUT R19, R19, 0x7f, RZ, 0xc0, !PT ;  /* 0x0000007f13137812 */ /* 0x001fc800078ec0ff */
[----:B------:R-:W-:Y:S01]  /*13180*/  SHF.R.U32.HI R10, RZ, 0x3, R19 ;  /* 0x00000003ff0a7819 */ /* 0x000fe20000011613 */
[----:B--2---:R-:W-:-:S04]  /*13190*/  IMAD R0, R18, 0x80, R2 ;  /* 0x0000008012007824 */ /* 0x004fc800078e0202 */
[----:B---3--:R-:W-:-:S04]  /*131a0*/  @P6 IMAD.HI.U32 R3, R0, R3, RZ ;  /* 0x0000000300036227 */ /* 0x008fc800078e00ff */
[----:B------:R-:W-:Y:S01]  /*131b0*/  IMAD.MOV.U32 R2, RZ, RZ, R0 ;  /* 0x000000ffff027224 */ /* 0x000fe200078e0000 */
[----:B----4-:R-:W-:-:S04]  /*131c0*/  @P6 SHF.R.U32.HI R2, RZ, R4, R3 ;  /* 0x00000004ff026219 */ /* 0x010fc80000011603 */
[--C-:B------:R-:W-:Y:S01]  /*131d0*/  SHF.R.S32.HI R3, RZ, 0x1f, R2.reuse ;  /* 0x0000001fff037819 */ /* 0x100fe20000011402 */
[----:B------:R-:W-:-:S04]  /*131e0*/  IMAD.MOV R7, RZ, RZ, -R2 ;  /* 0x000000ffff077224 */ /* 0x000fc800078e0a02 */
[----:B------:R-:W-:Y:S02]  /*131f0*/  IMAD R3, R3, UR8, RZ ;  /* 0x0000000803037c24 */ /* 0x000fe4000f8e02ff */
[----:B-1----:R-:W-:Y:S02]  /*13200*/  IMAD R7, R5, R7, R0 ;  /* 0x0000000705077224 */ /* 0x002fe400078e0200 */
        /* <DEDUP_REMOVED lines=13> */
[----:B------:R-:W-:-:S03]  /*132e0*/  UMOV UR4, 0xffffffff ;  /* 0xffffffff00047882 */ /* 0x000fc60000000000 */
[----:B------:R-:W-:Y:S09]  /*132f0*/  BRA.DIV UR4, `(.L_x_2875) ;  /* 0x0000005604f87947 */ /* 0x000ff2000b800000 */
[----:B------:R-:W0:Y:S01]  /*13300*/  SHFL.IDX PT, R14, R0, RZ, 0x181f ;  /* 0x00181fff000e7589 */ /* 0x000e2200000e0000 */
[----:B------:R-:W-:Y:S02]  /*13310*/  IMAD R22, R22, R5, RZ ;  /* 0x0000000516167224 */ /* 0x000fe400078e02ff */
[----:B------:R-:W-:Y:S01]  /*13320*/  IMAD R5, R18, 0x80, R10 ;  /* 0x0000008012057824 */ /* 0x000fe200078e020a */
        /* <DEDUP_REMOVED lines=50> */
.L_x_3001:
        /* <DEDUP_REMOVED lines=10> */
.L_x_2876:
        /* <DEDUP_REMOVED lines=18> */
.L_x_3002:
[----:B------:R-:W-:Y:S05]  /*13810*/  BSYNC B0 ;  /* 0x0000000000007941 */ /* 0x000fea0003800000 */
.L_x_2877:
[----:B------:R-:W-:-:S06]  /*13820*/  UIADD3 UR4, UR46, -0x2, URZ ;  /* 0xfffffffe2e047890 */ /* 0x000fcc000fffe03f */
[----:B------:R-:W-:-:S13]  /*13830*/  ISETP.LE.AND P0, PT, R37, UR4, PT ;  /* 0x0000000425007c0c */ /* 0x000fda000bf03270 */
[----:B------:R-:W-:Y:S05]  /*13840*/  @!P0 BRA `(.L_x_2879) ;  /* 0x00000018001c8947 */ /* 0x000fea0003800000 */
[----:B------:R-:W-:Y:S02]  /*13850*/  IMAD.MOV.U32 R22, RZ, RZ, R34 ;  /* 0x000000ffff167224 */ /* 0x000fe400078e0022 */
[----:B------:R-:W-:Y:S02]  /*13860*/  IMAD.MOV.U32 R21, RZ, RZ, R30 ;  /* 0x000000ffff157224 */ /* 0x000fe400078e001e */
[----:B------:R-:W-:-:S07]  /*13870*/  IMAD.U32 R31, RZ, RZ, UR4 ;  /* 0x00000004ff1f7e24 */ /* 0x000fce000f8e00ff */
.L_x_2899:
        /* <DEDUP_REMOVED lines=64> */
.L_x_2880:
[----:B------:R-:W-:Y:S01]  /*13c80*/  IMAD R0, R30, 0x8, R16 ;  /* 0x000000081e007824 */ /* 0x000fe200078e0210 */
[----:B------:R-:W-:Y:S01]  /*13c90*/  SHF.L.U32 R28, R34, 0x1f, RZ ;  /* 0x0000001f221c7819 */ /* 0x000fe200000006ff */
[----:B------:R-:W-:Y:S01]  /*13ca0*/  BSSY B0, `(.L_x_2881) ;  /* 0x0000004000007945 */ /* 0x000fe20003800000 */
[----:B------:R-:W-:Y:S02]  /*13cb0*/  SHF.R.S32.HI R23, RZ, 0x1f, R10 ;  /* 0x0000001fff177819 */ /* 0x000fe4000001140a */
[----:B------:R-:W0:Y:S02]  /*13cc0*/  SYNCS.PHASECHK.TRANS64.TRYWAIT P0, [R0+URZ+0x22880], R28 ;  /* 0x0228801c000075a7 */ /* 0x000e24000800017f */
[----:B0-----:R-:W-:Y:S05]  /*13cd0*/  @!P0 BRA `(.L_x_2882) ;  /* 0x0000005400c88947 */ /* 0x001fea0003800000 */
.L_x_3003:
[----:B------:R-:W-:Y:S05]  /*13ce0*/  BSYNC B0 ;  /* 0x0000000000007941 */ /* 0x000fea0003800000 */
.L_x_2881:
        /* <DEDUP_REMOVED lines=84> */
.L_x_3025:
        /* <DEDUP_REMOVED lines=8> */
.L_x_2884:
        /* <DEDUP_REMOVED lines=11> */
.L_x_2885:
[----:B------:R1:W-:Y:S01]  /*14360*/  SYNCS.ARRIVE.TRANS64.A1T0 RZ, [R0+URZ+0x22870], RZ ;  /* 0x022870ff00ff79a7 */ /* 0x0003e2000810003f */
[----:B------:R-:W-:Y:S05]  /*14370*/  @!P3 BRA `(.L_x_2886) ;  /* 0x000000000004b947 */ /* 0x000fea0003800000 */
[----:B------:R-:W-:Y:S01]  /*14380*/  BPT.TRAP 0x1 ;  /* 0x000000040000795c */ /* 0x000fe20000300000 */
.L_x_2886:
[----:B------:R-:W2:Y:S01]  /*14390*/  SYNCS.PHASECHK.TRANS64.TRYWAIT P0, [R0+URZ+0x22840], R28 ;  /* 0x0228401c000075a7 */ /* 0x000ea2000800017f */
[----:B------:R-:W-:Y:S04]  /*143a0*/  BSSY B0, `(.L_x_2887) ;  /* 0x0000002000007945 */ /* 0x000fe80003800000 */
[----:B--2---:R-:W-:Y:S05]  /*143b0*/  @!P0 BRA `(.L_x_2888) ;  /* 0x0000005800dc8947 */ /* 0x004fea0003800000 */
.L_x_3026:
[----:B------:R-:W-:Y:S05]  /*143c0*/  BSYNC B0 ;  /* 0x0000000000007941 */ /* 0x000fea0003800000 */
.L_x_2887:
        /* <DEDUP_REMOVED lines=79> */
.L_x_3048:
        /* <DEDUP_REMOVED lines=8> */
.L_x_2890:
        /* <DEDUP_REMOVED lines=11> */
.L_x_2891:
[----:B------:R0:W-:Y:S02]  /*149f0*/  SYNCS.ARRIVE.TRANS64.A1T0 RZ, [R0+URZ+0x22830], RZ ;  /* 0x022830ff00ff79a7 */ /* 0x0001e4000810003f */
[----:B0-----:R-:W-:-:S05]  /*14a00*/  IMAD.U32 R0, RZ, RZ, UR43 ;  /* 0x0000002bff007e24 */ /* 0x001fca000f8e00ff */
[----:B------:R-:W-:-:S13]  /*14a10*/  ISETP.NE.AND P0, PT, R0, 0x3, PT ;  /* 0x000000030000780c */ /* 0x000fda0003f05270 */
[----:B------:R-:W-:Y:S05]  /*14a20*/  @!P0 BRA `(.L_x_2892) ;  /* 0x0000000000048947 */ /* 0x000fea0003800000 */
[----:B------:R-:W-:Y:S01]  /*14a30*/  BPT.TRAP 0x1 ;  /* 0x000000040000795c */ /* 0x000fe20000300000 */
.L_x_2892:
[----:B------:R-:W-:Y:S01]  /*14a40*/  LOP3.LUT R3, R22, 0x1, RZ, 0x3c, !PT ;  /* 0x0000000116037812 */ /* 0x000fe200078e3cff */
[----:B------:R-:W-:Y:S01]  /*14a50*/  IMAD R18, R21, 0x8, R16 ;  /* 0x0000000815127824 */ /* 0x000fe200078e0210 */
[----:B------:R-:W-:Y:S02]  /*14a60*/  BSSY B0, `(.L_x_2893) ;  /* 0x0000004000007945 */ /* 0x000fe40003800000 */
[----:B------:R-:W-:-:S04]  /*14a70*/  SHF.L.U32 R3, R3, 0x1f, RZ ;  /* 0x0000001f03037819 */ /* 0x000fc800000006ff */
[----:B------:R-:W0:Y:S02]  /*14a80*/  SYNCS.PHASECHK.TRANS64.TRYWAIT P2, [R18+URZ+0x22870], R3 ;  /* 0x02287003120075a7 */ /* 0x000e24000804017f */
[----:B0-----:R-:W-:Y:S05]  /*14a90*/  @!P2 BRA `(.L_x_2894) ;  /* 0x0000005c00e8a947 */ /* 0x001fea0003800000 */
.L_x_3049:
[----:B------:R-:W-:Y:S05]  /*14aa0*/  BSYNC B0 ;  /* 0x0000000000007941 */ /* 0x000fea0003800000 */
.L_x_2893:
[----:B------:R-:W-:-:S05]  /*14ab0*/  IMAD.U32 R0, RZ, RZ, UR42 ;  /* 0x0000002aff007e24 */ /* 0x000fca000f8e00ff */
[----:B------:R-:W-:-:S13]  /*14ac0*/  ISETP.NE.AND P2, PT, R0, 0x3, PT ;  /* 0x000000030000780c */ /* 0x000fda0003f45270 */
[----:B------:R-:W-:Y:S05]  /*14ad0*/  @!P2 BRA `(.L_x_2895) ;  /* 0x000000000004a947 */ /* 0x000fea0003800000 */
[----:B------:R-:W-:Y:S01]  /*14ae0*/  BPT.TRAP 0x1 ;  /* 0x000000040000795c */ /* 0x000fe20000300000 */
.L_x_2895:
[----:B0-----:R-:W-:Y:S01]  /*14af0*/  SHF.L.U32 R3, R22, 0x1f, RZ ;  /* 0x0000001f16037819 */ /* 0x001fe200000006ff */
[----:B------:R-:W-:-:S03]  /*14b00*/  IMAD R2, R21, 0x5000, RZ ;  /* 0x0000500015027824 */ /* 0x000fc600078e02ff */
[----:B------:R-:W0:Y:S02]  /*14b10*/  SYNCS.PHASECHK.TRANS64.TRYWAIT P2, [R18+URZ+0x22860], R3 ;  /* 0x02286003120075a7 */ /* 0x000e24000804017f */
[----:B0-----:R-:W-:Y:S05]  /*14b20*/  @!P2 BRA `(.L_x_2896) ;  /* 0x0000005c00d8a947 */ /* 0x001fea0003800000 */
.L_x_3050:
        /* <DEDUP_REMOVED lines=78> */
.L_x_2897:
[----:B-1----:R1:W-:Y:S01]  /*15010*/  SYNCS.ARRIVE.TRANS64.A1T0 RZ, [R18+URZ+0x22850], RZ ;  /* 0x022850ff12ff79a7 */ /* 0x0023e2000810003f */
[----:B------:R-:W-:Y:S06]  /*15020*/  BAR.SYNC.DEFER_BLOCKING 0x2, 0x80 ;  /* 0x0082000000007b1d */ /* 0x000fec0000010000 */
[----:B------:R-:W-:Y:S05]  /*15030*/  @!P0 BRA `(.L_x_2898) ;  /* 0x0000000000048947 */ /* 0x000fea0003800000 */
[----:B------:R-:W-:Y:S01]  /*15040*/  BPT.TRAP 0x1 ;  /* 0x000000040000795c */ /* 0x000fe20000300000 */
.L_x_2898:
[----:B------:R-:W2:Y:S01]  /*15050*/  LDL R0, [R1+0xc] ;  /* 0x00000c0001007983 */ /* 0x000ea20000100800 */
[----:B-1----:R-:W-:Y:S02]  /*15060*/  VIADD R18, R18, 0x22880 ;  /* 0x0002288012127836 */ /* 0x002fe40000000000 */
[----:B------:R-:W-:Y:S02]  /*15070*/  IMAD.MOV.U32 R22, RZ, RZ, R34 ;  /* 0x000000ffff167224 */ /* 0x000fe400078e0022 */
[----:B------:R-:W-:Y:S01]  /*15080*/  IMAD.MOV.U32 R21, RZ, RZ, R30 ;  /* 0x000000ffff157224 */ /* 0x000fe200078e001e */
[----:B--2---:R-:W-:-:S04]  /*15090*/  PRMT R18, R0, 0x654, R18 ;  /* 0x0000065400127816 */ /* 0x004fc80000000012 */
[----:B------:R1:W-:Y:S01]  /*150a0*/  SYNCS.ARRIVE.TRANS64.RED.A1T0 RZ, [R18+URZ], RZ ;  /* 0x000000ff12ff79a7 */ /* 0x0003e2000810043f */
[----:B------:R-:W-:Y:S05]  /*150b0*/  @P1 BRA `(.L_x_2899) ;  /* 0xffffffe400f01947 */ /* 0x000fea000383ffff */
.L_x_2879:
        /* <DEDUP_REMOVED lines=20> */
.L_x_2901:
[----:B------:R-:W-:Y:S05]  /*15200*/  BSYNC B0 ;  /* 0x0000000000007941 */ /* 0x000fea0003800000 */
.L_x_2900:
[----:B------:R-:W-:Y:S05]  /*15210*/  @!P0 BRA `(.L_x_2902) ;  /* 0x0000000000048947 */ /* 0x000fea0003800000 */
[----:B------:R-:W-:Y:S01]  /*15220*/  BPT.TRAP 0x1 ;  /* 0x000000040000795c */ /* 0x000fe20000300000 */
.L_x_2902:
[----:B0-----:R-:W-:Y:S01]  /*15230*/  LOP3.LUT R0, R34, 0x1, RZ, 0x3c, !PT ;  /* 0x0000000122007812 */ /* 0x001fe200078e3cff */
[----:B------:R-:W-:Y:S01]  /*15240*/  IMAD R17, R30, 0x8, R16 ;  /* 0x000000081e117824 */ /* 0x000fe200078e0210 */
[----:B------:R-:W-:Y:S02]  /*15250*/  BSSY B0, `(.L_x_2903) ;  /* 0x0000004000007945 */ /* 0x000fe40003800000 */
[----:B------:R-:W-:-:S04]  /*15260*/  SHF.L.U32 R0, R0, 0x1f, RZ ;  /* 0x0000001f00007819 */ /* 0x000fc800000006ff */
[----:B------:R-:W0:Y:S02]  /*15270*/  SYNCS.PHASECHK.TRANS64.TRYWAIT P1, [R17+URZ+0x22870], R0 ;  /* 0x02287000110075a7 */ /* 0x000e24000802017f */
[----:B0-----:R-:W-:Y:S05]  /*15280*/  @!P1 BRA `(.L_x_2904) ;  /* 0x0000005800149947 */ /* 0x001fea0003800000 */
.L_x_3051:
[----:B------:R-:W-:Y:S05]  /*15290*/  BSYNC B0 ;  /* 0x0000000000007941 */ /* 0x000fea0003800000 */
.L_x_2903:
[----:B------:R-:W-:-:S05]  /*152a0*/  IMAD.U32 R2, RZ, RZ, UR42 ;  /* 0x0000002aff027e24 */ /* 0x000fca000f8e00ff */
[----:B------:R-:W-:-:S13]  /*152b0*/  ISETP.NE.AND P1, PT, R2, 0x3, PT ;  /* 0x000000030200780c */ /* 0x000fda0003f25270 */
[----:B------:R-:W-:Y:S05]  /*152c0*/  @!P1 BRA `(.L_x_2905) ;  /* 0x0000000000049947 */ /* 0x000fea0003800000 */
[----:B------:R-:W-:Y:S01]  /*152d0*/  BPT.TRAP 0x1 ;  /* 0x000000040000795c */ /* 0x000fe20000300000 */
.L_x_2905:
[----:B0-----:R-:W-:Y:S01]  /*152e0*/  SHF.L.U32 R0, R34, 0x1f, RZ ;  /* 0x0000001f22007819 */ /* 0x001fe200000006ff */
[----:B------:R-:W-:-:S03]  /*152f0*/  IMAD R19, R30, 0x5000, RZ ;  /* 0x000050001e137824 */ /* 0x000fc600078e02ff */
[----:B------:R-:W0:Y:S02]  /*15300*/  SYNCS.PHASECHK.TRANS64.TRYWAIT P1, [R17+URZ+0x22860], R0 ;  /* 0x02286000110075a7 */ /* 0x000e24000802017f */
[----:B0-----:R-:W-:Y:S05]  /*15310*/  @!P1 BRA `(.L_x_2906) ;  /* 0x0000005800049947 */ /* 0x001fea0003800000 */
.L_x_3052:
[----:B------:R-:W2:Y:S04]  /*15320*/  LDL R2, [R1+0x18] ;  /* 0x0000180001027983 */ /* 0x000ea80000100800 */
[----:B------:R-:W3:Y:S04]  /*15330*/  LDL R4, [R1+0x1c] ;  /* 0x00001c0001047983 */ /* 0x000ee80000100800 */
[----:B-1----:R-:W0:Y:S01]  /*15340*/  LDL R18, [R1+0x14] ;  /* 0x0000140001127983 */ /* 0x002e220000100800 */
[----:B------:R-:W-:Y:S05]  /*15350*/  WARPSYNC.ALL ;  /* 0x0000000000007948 */ /* 0x000fea0003800000 */
[----:B--2---:R-:W-:-:S05]  /*15360*/  LOP3.LUT R3, R19, R2, RZ, 0xfc, !PT ;  /* 0x0000000213037212 */ /* 0x004fca00078efcff */
[C---:B------:R-:W-:Y:S01]  /*15370*/  IMAD.IADD R2, R16.reuse, 0x1, R3 ;  /* 0x0000000110027824 */ /* 0x040fe200078e0203 */
[----:B0-----:R-:W-:-:S03]  /*15380*/  IADD3 R0, R16, R19, R18 ;  /* 0x0000001310007210 */ /* 0x001fc60007ffe012 */
[----:B---3--:R-:W-:Y:S02]  /*15390*/  IMAD.IADD R3, R4, 0x1, R2 ;  /* 0x0000000104037824 */ /* 0x008fe400078e0202 */
        /* <DEDUP_REMOVED lines=70> */
.L_x_2907:
[----:B-1----:R1:W-:Y:S01]  /*15800*/  SYNCS.ARRIVE.TRANS64.A1T0 RZ, [R17+URZ+0x22850], RZ ;  /* 0x022850ff11ff79a7 */ /* 0x0023e2000810003f */
[----:B------:R-:W-:Y:S06]  /*15810*/  BAR.SYNC.DEFER_BLOCKING 0x2, 0x80 ;  /* 0x0082000000007b1d */ /* 0x000fec0000010000 */
[----:B------:R-:W-:Y:S05]  /*15820*/  @!P0 BRA `(.L_x_2908) ;  /* 0x0000000000048947 */ /* 0x000fea0003800000 */
[----:B------:R-:W-:Y:S01]  /*15830*/  BPT.TRAP 0x1 ;  /* 0x000000040000795c */ /* 0x000fe20000300000 */
.L_x_2908:
        /* <DEDUP_REMOVED lines=9> */
.L_x_2851:
[----:B------:R-:W-:Y:S05]  /*158d0*/  BSYNC B7 ;  /* 0x0000000000077941 */ /* 0x000fea0003800000 */
.L_x_2849:
[----:B------:R-:W-:-:S13]  /*158e0*/  LOP3.LUT P0, RZ, R24, 0x800, RZ, 0xc0, !PT ;  /* 0x0000080018ff7812 */ /* 0x000fda000780c0ff */
[----:B------:R-:W-:Y:S05]  /*158f0*/  @!P0 BRA `(.L_x_2909) ;  /* 0x0000000000348947 */ /* 0x000fea0003800000 */
[----:B------:R-:W1:Y:S08]  /*15900*/  S2UR UR4, SR_CgaCtaId ;  /* 0x00000000000479c3 */ /* 0x000e700000008800 */
[----:B------:R-:W-:Y:S01]  /*15910*/  BAR.SYNC.DEFER_BLOCKING 0x5, 0x180 ;  /* 0x0146000000007b1d */ /* 0x000fe20000010000 */
[----:B------:R-:W-:Y:S01]  /*15920*/  MOV R16, 0x400 ;  /* 0x0000040000107802 */ /* 0x000fe20000000f00 */
[----:B-1----:R-:W-:-:S05]  /*15930*/  IMAD.U32 R0, RZ, RZ, UR4 ;  /* 0x00000004ff007e24 */ /* 0x002fca000f8e00ff */
[----:B------:R-:W-:Y:S01]  /*15940*/  LEA R16, R0, R16, 0x18 ;  /* 0x0000001000107211 */ /* 0x000fe200078ec0ff */
[----:B------:R-:W-:Y:S04]  /*15950*/  STL [R1+0xc], R0 ;  /* 0x00000c0001007387 */ /* 0x000fe80000100800 */
[----:B------:R-:W1:Y:S04]  /*15960*/  LDS.128 R4, [R16+0x228d0] ;  /* 0x0228d00010047984 */ /* 0x000e680000000c00 */
[----:B-1----:R1:W-:Y:S01]  /*15970*/  STL.64 [R1], R4 ;  /* 0x0000000401007387 */ /* 0x0023e20000100a00 */
[----:B------:R-:W-:-:S03]  /*15980*/  IMAD.MOV.U32 R0, RZ, RZ, R7 ;  /* 0x000000ffff007224 */ /* 0x000fc600078e0007 */
[----:B------:R1:W-:Y:S02]  /*15990*/  STL [R1+0x8], R6 ;  /* 0x0000080601007387 */ /* 0x0003e40000100800 */
[----:B------:R-:W-:Y:S01]  /*159a0*/  R2UR UR39, R0 ;  /* 0x00000000002772ca */ /* 0x000fe200000e0000 */
[----:B------:R-:W-:Y:S06]  /*159b0*/  BAR.ARV 0x4, 0x180 ;  /* 0x0106000000007b1d */ /* 0x000fec0000002000 */
[----:B------:R-:W-:Y:S08]  /*159c0*/  BRA `(.L_x_2910) ;  /* 0x0000000c00f47947 */ /* 0x000ff00003800000 */
.L_x_2909:
[----:B-1----:R-:W2:Y:S01]  /*159d0*/  LDL.LU R0, [R1] ;  /* 0x0000000001007983 */ /* 0x002ea20000300800 */
[----:B------:R-:W-:Y:S01]  /*159e0*/  ULDC UR4, c[0x0][0xc3c] ;  /* 0x00030f0000047ab9 */ /* 0x000fe20000000800 */
[----:B------:R-:W1:Y:S02]  /*159f0*/  S2R R2, SR_TID.X ;  /* 0x0000000000027919 */ /* 0x000e640000002100 */
[----:B-1----:R-:W-:-:S04]  /*15a00*/  LOP3.LUT R9, R2, 0x1f, RZ, 0xc0, !PT ;  /* 0x0000001f02097812 */ /* 0x002fc800078ec0ff */
[C---:B------:R-:W-:Y:S01]  /*15a10*/  ISETP.NE.AND P0, PT, R9.reuse, 0x1f, PT ;  /* 0x0000001f0900780c */ /* 0x040fe20003f05270 */
[----:B------:R-:W-:-:S05]  /*15a20*/  VIADD R7, R9, UR39 ;  /* 0x0000002709077c36 */ /* 0x000fca0008000000 */
[----:B------:R-:W-:Y:S01]  /*15a30*/  ISETP.GE.OR P1, PT, R7, UR4, !P0 ;  /* 0x0000000407007c0c */ /* 0x000fe2000c726670 */
[----:B------:R-:W-:-:S12]  /*15a40*/  ULDC UR4, c[0x0][0xc3c] ;  /* 0x00030f0000047ab9 */ /* 0x000fd80000000800 */
[----:B------:R-:W1:Y:S08]  /*15a50*/  @!P1 LDC.64 R2, c[0x0][0xc80] ;  /* 0x00032000ff029b82 */ /* 0x000e700000000a00 */
[----:B------:R-:W3:Y:S01]  /*15a60*/  @!P1 LDC.64 R4, c[0x0][0xc78] ;  /* 0x00031e00ff049b82 */ /* 0x000ee20000000a00 */
[----:B-1----:R-:W-:-:S04]  /*15a70*/  @!P1 IMAD.WIDE R2, R7, 0x4, R2 ;  /* 0x0000000407029825 */ /* 0x002fc800078e0202 */
        /* <DEDUP_REMOVED lines=21> */
[----:B------:R-:W-:Y:S02]  /*15bd0*/  IMAD.IADD R3, R6, 0x1, R3 ;  /* 0x0000000106037824 */ /* 0x000fe400078e0203 */
[----:B------:R-:W-:Y:S04]  /*15be0*/  SHFL.IDX PT, R6, R10, RZ, 0x1f ;  /* 0x00001fff0a067589 */ /* 0x000fe800000e0000 */
[----:B------:R-:W1:Y:S02]  /*15bf0*/  SHFL.UP PT, R2, R3, 0x8, RZ ;  /* 0x0500000003027989 */ /* 0x000e6400000e00ff */
[----:B-1----:R-:W-:-:S05]  /*15c00*/  SEL R2, R2, RZ, P4 ;  /* 0x000000ff02027207 */ /* 0x002fca0002000000 */
[----:B------:R-:W-:-:S05]  /*15c10*/  IMAD.IADD R2, R3, 0x1, R2 ;  /* 0x0000000103027824 */ /* 0x000fca00078e0202 */
[----:B------:R-:W1:Y:S02]  /*15c20*/  SHFL.UP PT, R4, R2, 0x10, RZ ;  /* 0x0600000002047989 */ /* 0x000e6400000e00ff */
[----:B-1----:R-:W-:Y:S02]  /*15c30*/  SEL R7, R4, RZ, P5 ;  /* 0x000000ff04077207 */ /* 0x002fe40002800000 */
[----:B------:R-:W1:Y:S03]  /*15c40*/  LDC R4, c[0x0][0xc38] ;  /* 0x00030e00ff047b82 */ /* 0x000e660000000800 */
[----:B------:R-:W-:-:S05]  /*15c50*/  IMAD.IADD R11, R2, 0x1, R7 ;  /* 0x00000001020b7824 */ /* 0x000fca00078e0207 */
[----:B------:R-:W1:Y:S02]  /*15c60*/  SHFL.IDX PT, R7, R11, 0x1f, 0x1f ;  /* 0x03e01f000b077f89 */ /* 0x000e6400000e0000 */
[----:B-1----:R-:W-:Y:S02]  /*15c70*/  IMAD R8, R7, R4, RZ ;  /* 0x0000000407087224 */ /* 0x002fe400078e02ff */
[----:B------:R-:W-:Y:S02]  /*15c80*/  IMAD.MOV.U32 R7, RZ, RZ, RZ ;  /* 0x000000ffff077224 */ /* 0x000fe400078e00ff */
[----:B------:R-:W-:-:S05]  /*15c90*/  IMAD.IADD R9, R9, 0x1, R8 ;  /* 0x0000000109097824 */ /* 0x000fca00078e0208 */
[----:B------:R-:W-:-:S13]  /*15ca0*/  ISETP.GT.AND P6, PT, R9, R6, PT ;  /* 0x000000060900720c */ /* 0x000fda0003fc4270 */
[----:B------:R-:W-:Y:S05]  /*15cb0*/  @P6 BRA `(.L_x_2911) ;  /* 0x00000000009c6947 */ /* 0x000fea0003800000 */
.L_x_2913:
[----:B------:R-:W-:-:S04]  /*15cc0*/  UIADD3 UR39, UR39, 0x1f, URZ ;  /* 0x0000001f27277890 */ /* 0x000fc8000fffe03f */
[----:B------:R-:W-:-:S06]  /*15cd0*/  UISETP.GE.AND UP0, UPT, UR39, UR4, UPT ;  /* 0x000000042700728c */ /* 0x000fcc000bf06270 */
[----:B------:R-:W-:-:S13]  /*15ce0*/  PLOP3.LUT P6, PT, PT, PT, UP0, 0x40, 0x0 ;  /* 0x000000000000781c */ /* 0x000fda0003fce808 */
[----:B------:R-:W-:Y:S05]  /*15cf0*/  @!P6 BRA `(.L_x_2912) ;  /* 0x0000000800cce947 */ /* 0x000fea0003800000 */
[----:B------:R-:W1:Y:S02]  /*15d00*/  S2R R0, SR_TID.X ;  /* 0x0000000000007919 */ /* 0x000e640000002100 */
[----:B-1----:R-:W-:-:S05]  /*15d10*/  LOP3.LUT R0, R0, 0x1f, RZ, 0xc0, !PT ;  /* 0x0000001f00007812 */ /* 0x002fca00078ec0ff */
[----:B------:R-:W-:Y:S02]  /*15d20*/  VIADD R11, R0, UR39 ;  /* 0x00000027000b7c36 */ /* 0x000fe40008000000 */
[----:B------:R-:W-:-:S03]  /*15d30*/  IMAD.MOV.U32 R0, RZ, RZ, RZ ;  /* 0x000000ffff007224 */ /* 0x000fc600078e00ff */
[----:B------:R-:W-:-:S13]  /*15d40*/  ISETP.GE.OR P6, PT, R11, UR4, !P0 ;  /* 0x000000040b007c0c */ /* 0x000fda000c7c6670 */
[----:B------:R-:W1:Y:S08]  /*15d50*/  @!P6 LDC.64 R2, c[0x0][0xc80] ;  /* 0x00032000ff02eb82 */ /* 0x000e700000000a00 */
[----:B------:R-:W2:Y:S01]  /*15d60*/  @!P6 LDC.64 R4, c[0x0][0xc78] ;  /* 0x00031e00ff04eb82 */ /* 0x000ea20000000a00 */
[----:B-1----:R-:W-:-:S05]  /*15d70*/  @!P6 IMAD.WIDE R2, R11, 0x4, R2 ;  /* 0x000000040b02e825 */ /* 0x002fca00078e0202 */
[----:B------:R2:W3:Y:S02]  /*15d80*/  @!P6 LDG.E R0, desc[UR56][R2.64] ;  /* 0x000000380200e981 */ /* 0x0004e4000c1e1900 */
        /* <DEDUP_REMOVED lines=9> */
[----:B------:R-:W-:Y:S02]  /*15e20*/  IMAD.IADD R11, R4, 0x1, R11 ;  /* 0x00000001040b7824 */ /* 0x000fe400078e020b */
[----:B------:R-:W1:Y:S03]  /*15e30*/  LDC R4, c[0x0][0xc38] ;  /* 0x00030e00ff047b82 */ /* 0x000e660000000800 */
        /* <DEDUP_REMOVED lines=9> */
[----:B------:R-:W1:Y:S02]  /*15ed0*/  SHFL.IDX PT, R13, R2, 0x1f, 0x1f ;  /* 0x03e01f00020d7f89 */ /* 0x000e6400000e0000 */
[----:B-1----:R-:W-:-:S04]  /*15ee0*/  IMAD R8, R13, R4, RZ ;  /* 0x000000040d087224 */ /* 0x002fc800078e02ff */
[----:B------:R-:W-:-:S05]  /*15ef0*/  IMAD.IADD R9, R8, 0x1, R9 ;  /* 0x0000000108097824 */ /* 0x000fca00078e0209 */
[----:B------:R-:W-:-:S13]  /*15f00*/  ISETP.GT.AND P6, PT, R9, R6, PT ;  /* 0x000000060900720c */ /* 0x000fda0003fc4270 */
[----:B------:R-:W-:Y:S05]  /*15f10*/  @!P6 BRA `(.L_x_2913) ;  /* 0xfffffffc0068e947 */ /* 0x000fea000383ffff */
[----:B------:R-:W-:-:S07]  /*15f20*/  IMAD.MOV.U32 R11, RZ, RZ, R2 ;  /* 0x000000ffff0b7224 */ /* 0x000fce00078e0002 */
.L_x_2911:
        /* <DEDUP_REMOVED lines=14> */
.L_x_2914:
[----:B0---4-:R-:W-:Y:S01]  /*16010*/  IMAD R2, R7, R4, R9 ;  /* 0x0000000407027224 */ /* 0x011fe200078e0209 */
[----:B--2---:R-:W-:Y:S01]  /*16020*/  ISETP.NE.AND P0, PT, R8, 0x1, PT ;  /* 0x000000010800780c */ /* 0x004fe20003f05270 */
[----:B------:R-:W-:Y:S02]  /*16030*/  UIADD3 UR39, UR4, UR39, URZ ;  /* 0x0000002704277290 */ /* 0x000fe4000fffe03f */
[----:B-1----:R-:W-:Y:S01]  /*16040*/  IMAD.IADD R5, R6, 0x1, -R2 ;  /* 0x0000000106057824 */ /* 0x002fe200078e0a02 */
[----:B------:R0:W-:Y:S09]  /*16050*/  STL [R1], R2 ;  /* 0x0000000201007387 */ /* 0x0001f20000100800 */
[----:B------:R-:W-:Y:S05]  /*16060*/  @!P0 BRA `(.L_x_2915) ;  /* 0x0000000000e48947 */ /* 0x000fea0003800000 */
[----:B---3--:R-:W-:Y:S02]  /*16070*/  IABS R6, R0 ;  /* 0x0000000000067213 */ /* 0x008fe40000000000 */
[----:B------:R-:W-:Y:S02]  /*16080*/  IABS R4, R8 ;  /* 0x0000000800047213 */ /* 0x000fe40000000000 */
[----:B------:R-:W1:Y:S08]  /*16090*/  I2F.RP R7, R6 ;  /* 0x0000000600077306 */ /* 0x000e700000209400 */
        /* <DEDUP_REMOVED lines=54> */
.L_x_2915:
        /* <DEDUP_REMOVED lines=63> */
.L_x_2916:
[----:B01----:R-:W-:-:S05]  /*167f0*/  LOP3.LUT R3, RZ, R2, RZ, 0x33, !PT ;  /* 0x00000002ff037212 */ /* 0x003fca00078e33ff */
[----:B------:R-:W-:-:S05]  /*16800*/  IMAD.IADD R0, R0, 0x1, R3 ;  /* 0x0000000100007824 */ /* 0x000fca00078e0203 */
[----:B------:R2:W-:Y:S01]  /*16810*/  STL [R1+0x4], R0 ;  /* 0x0000040001007387 */ /* 0x0005e20000100800 */
[----:B------:R-:W-:Y:S05]  /*16820*/  BRA `(.L_x_2917) ;  /* 0x0000000000107947 */ /* 0x000fea0003800000 */
.L_x_2912:
[----:B------:R1:W-:Y:S01]  /*16830*/  STL [R1], R6 ;  /* 0x0000000601007387 */ /* 0x0003e20000100800 */
[----:B------:R-:W-:-:S03]  /*16840*/  ULDC UR39, c[0x0][0xc3c] ;  /* 0x00030f0000277ab9 */ /* 0x000fc60000000800 */
[----:B------:R1:W-:Y:S04]  /*16850*/  STL [R1+0x4], RZ ;  /* 0x000004ff01007387 */ /* 0x0003e80000100800 */
[----:B------:R1:W-:Y:S02]  /*16860*/  STL [R1+0x8], RZ ;  /* 0x000008ff01007387 */ /* 0x0003e40000100800 */
.L_x_2917:
[----:B------:R-:W3:Y:S04]  /*16870*/  LDL R3, [R1+0x4] ;  /* 0x0000040001037983 */ /* 0x000ee80000100800 */
[----:B------:R-:W4:Y:S04]  /*16880*/  LDL R2, [R1+0x8] ;  /* 0x0000080001027983 */ /* 0x000f280000100800 */
[----:B------:R-:W5:Y:S01]  /*16890*/  LDL R4, [R1] ;  /* 0x0000000001047983 */ /* 0x000f620000100800 */
[----:B--2---:R-:W2:Y:S01]  /*168a0*/  S2R R0, SR_TID.X ;  /* 0x0000000000007919 */ /* 0x004ea20000002100 */
[----:B------:R-:W-:Y:S01]  /*168b0*/  BAR.SYNC.DEFER_BLOCKING 0x4, 0x180 ;  /* 0x0106000000007b1d */ /* 0x000fe20000010000 */
[----:B---3--:R-:W-:-:S02]  /*168c0*/  IMAD.MOV.U32 R5, RZ, RZ, R3 ;  /* 0x000000ffff057224 */ /* 0x008fc400078e0003 */
[----:B----4-:R-:W-:-:S03]  /*168d0*/  IMAD.MOV.U32 R3, RZ, RZ, R2 ;  /* 0x000000ffff037224 */ /* 0x010fc600078e0002 */
[----:B------:R3:W4:Y:S01]  /*168e0*/  LDL R2, [R1+0xc] ;  /* 0x00000c0001027983 */ /* 0x0007220000100800 */
[----:B--2---:R-:W-:Y:S01]  /*168f0*/  LOP3.LUT R0, R0, 0x1f, RZ, 0xc0, !PT ;  /* 0x0000001f00007812 */ /* 0x004fe200078ec0ff */
[----:B-1----:R-:W-:-:S03]  /*16900*/  IMAD.MOV.U32 R6, RZ, RZ, R3 ;  /* 0x000000ffff067224 */ /* 0x002fc600078e0003 */
[----:B------:R-:W-:-:S13]  /*16910*/  ISETP.NE.AND P0, PT, R0, RZ, PT ;  /* 0x000000ff0000720c */ /* 0x000fda0003f05270 */
[----:B------:R-:W-:Y:S01]  /*16920*/  @!P0 MOV R0, 0x400 ;  /* 0x0000040000008802 */ /* 0x000fe20000000f00 */
[----:B----4-:R-:W1:Y:S03]  /*16930*/  @!P0 S2R R2, SR_CgaCtaId ;  /* 0x0000000000028919 */ /* 0x010e660000008800 */
[----:B-1----:R-:W-:Y:S01]  /*16940*/  @!P0 LEA R16, R2, R0, 0x18 ;  /* 0x0000000002108211 */ /* 0x002fe200078ec0ff */
[----:B------:R-:W-:Y:S01]  /*16950*/  IMAD.U32 R0, RZ, RZ, UR39 ;  /* 0x00000027ff007e24 */ /* 0x000fe2000f8e00ff */
[----:B------:R3:W-:Y:S03]  /*16960*/  @!P0 STL [R1+0xc], R2 ;  /* 0x00000c0201008387 */ /* 0x0007e60000100800 */
[----:B------:R-:W-:-:S05]  /*16970*/  @!P0 IMAD.MOV.U32 R7, RZ, RZ, R0 ;  /* 0x000000ffff078224 */ /* 0x000fca00078e0000 */
[----:B-----5:R3:W-:Y:S01]  /*16980*/  @!P0 STS.128 [R16+0x228d0], R4 ;  /* 0x0228d00410008388 */ /* 0x0207e20000000c00 */
[----:B------:R-:W-:Y:S06]  /*16990*/  BAR.ARV 0x5, 0x180 ;  /* 0x0146000000007b1d */ /* 0x000fec0000002000 */
.L_x_2910:
[----:B------:R-:W-:Y:S02]  /*169a0*/  ULDC UR4, c[0x0][0xc3c] ;  /* 0x00030f0000047ab9 */ /* 0x000fe40000000800 */
[----:B------:R-:W-:-:S06]  /*169b0*/  UISETP.GE.AND UP0, UPT, UR39, UR4, UPT ;  /* 0x000000042700728c */ /* 0x000fcc000bf06270 */
[----:B------:R-:W-:-:S13]  /*169c0*/  PLOP3.LUT P0, PT, PT, PT, UP0, 0x80, 0x0 ;  /* 0x000000000000781c */ /* 0x000fda0003f0f008 */
[----:B------:R-:W-:Y:S05]  /*169d0*/  @!P0 BRA `(.L_x_2918) ;  /* 0xffffff9c004c8947 */ /* 0x000fea000383ffff */
.L_x_2844:
[----:B-1----:R-:W2:Y:S01]  /*169e0*/  LDL.LU R0, [R1+0x24] ;  /* 0x0000240001007983 */ /* 0x002ea20000300800 */
        /* <DEDUP_REMOVED lines=11> */
.L_x_3053:
[----:B------:R-:W-:Y:S05]  /*16aa0*/  BSYNC B0 ;  /* 0x0000000000007941 */ /* 0x000fea0003800000 */
.L_x_2919:
[----:B------:R-:W-:-:S03]  /*16ab0*/  UMOV UR4, 0xffffffff ;  /* 0xffffffff00047882 */ /* 0x000fc60000000000 */
[----:B------:R-:W-:Y:S05]  /*16ac0*/  BRA.DIV UR4, `(.L_x_2921) ;  /* 0x0000004204407947 */ /* 0x000fea000b800000 */
[----:B0-----:R-:W0:Y:S02]  /*16ad0*/  S2R R0, SR_TID.X ;  /* 0x0000000000007919 */ /* 0x001e240000002100 */
[----:B0-----:R-:W-:-:S04]  /*16ae0*/  SHF.R.U32.HI R0, RZ, 0x5, R0 ;  /* 0x00000005ff007819 */ /* 0x001fc80000011600 */
[----:B------:R-:W-:-:S05]  /*16af0*/  LOP3.LUT R0, R0, 0x3, RZ, 0xc0, !PT ;  /* 0x0000000300007812 */ /* 0x000fca00078ec0ff */
[----:B------:R0:W1:Y:S02]  /*16b00*/  SHFL.IDX PT, R14, R0, RZ, 0x1f ;  /* 0x00001fff000e7589 */ /* 0x00006400000e0000 */
.L_x_3056:
[----:B-1----:R-:W-:Y:S01]  /*16b10*/  ISETP.NE.AND P0, PT, R14, RZ, PT ;  /* 0x000000ff0e00720c */ /* 0x002fe20003f05270 */
[----:B------:R-:W-:-:S12]  /*16b20*/  BSSY B0, `(.L_x_2922) ;  /* 0x000002c000007945 */ /* 0x000fd80003800000 */
[----:B------:R-:W-:Y:S05]  /*16b30*/  @P0 BRA `(.L_x_2923) ;  /* 0x0000000000a80947 */ /* 0x000fea0003800000 */
[----:B------:R-:W-:-:S03]  /*16b40*/  UMOV UR4, 0xffffffff ;  /* 0xffffffff00047882 */ /* 0x000fc60000000000 */
[----:B------:R-:W-:Y:S05]  /*16b50*/  BRA.DIV UR4, `(.L_x_2924) ;  /* 0x0000004204507947 */ /* 0x000fea000b800000 */
[----:B------:R-:W-:-:S13]  /*16b60*/  ELECT P6, URZ, PT ;  /* 0x00000000003f782f */ /* 0x000fda00038c0000 */
.L_x_3059:
[----:B------:R-:W-:Y:S05]  /*16b70*/  @!P6 BRA `(.L_x_2923) ;  /* 0x000000000098e947 */ /* 0x000fea0003800000 */
[----:B------:R-:W-:-:S06]  /*16b80*/  ULOP3.LUT UR4, UR45, 0x2, URZ, 0xfc, !UPT ;  /* 0x000000022d047892 */ /* 0x000fcc000f8efc3f */
[----:B0-----:R-:W-:-:S05]  /*16b90*/  IMAD.U32 R0, RZ, RZ, UR4 ;  /* 0x00000004ff007e24 */ /* 0x001fca000f8e00ff */
[----:B------:R-:W-:-:S13]  /*16ba0*/  ISETP.NE.AND P0, PT, R0, 0x3, PT ;  /* 0x000000030000780c */ /* 0x000fda0003f05270 */
[----:B------:R-:W-:Y:S05]  /*16bb0*/  @!P0 BRA `(.L_x_2925) ;  /* 0x0000000000048947 */ /* 0x000fea0003800000 */
[----:B------:R-:W-:Y:S01]  /*16bc0*/  BPT.TRAP 0x1 ;  /* 0x000000040000795c */ /* 0x000fe20000300000 */
.L_x_2925:
[----:B------:R-:W-:Y:S01]  /*16bd0*/  IMAD R5, R30, 0x8, R7 ;  /* 0x000000081e057824 */ /* 0x000fe200078e0207 */
[----:B------:R-:W-:Y:S01]  /*16be0*/  SHF.L.U32 R0, R34, 0x1f, RZ ;  /* 0x0000001f22007819 */ /* 0x000fe200000006ff */
[----:B------:R-:W-:-:S03]  /*16bf0*/  VIADD R30, R30, 0x1 ;  /* 0x000000011e1e7836 */ /* 0x000fc60000000000 */
[----:B------:R-:W0:Y:S02]  /*16c00*/  SYNCS.PHASECHK.TRANS64.TRYWAIT P1, [R5+URZ+0x22840], R0 ;  /* 0x02284000050075a7 */ /* 0x000e24000802017f */
[----:B------:R-:W-:-:S04]  /*16c10*/  ISETP.NE.AND P2, PT, R30, 0x2, PT ;  /* 0x000000021e00780c */ /* 0x000fc80003f45270 */
[----:B------:R-:W-:Y:S01]  /*16c20*/  SEL R3, RZ, 0x1, P2 ;  /* 0x00000001ff037807 */ /* 0x000fe20001000000 */
[----:B0-----:R-:W-:Y:S08]  /*16c30*/  @!P1 BRA `(.L_x_2926) ;  /* 0x0000004000389947 */ /* 0x001ff00003800000 */
.L_x_3060:
[----:B------:R-:W-:Y:S02]  /*16c40*/  SEL R30, R30, RZ, P2 ;  /* 0x000000ff1e1e7207 */ /* 0x000fe40001000000 */
[----:B------:R-:W-:Y:S01]  /*16c50*/  LOP3.LUT R2, R34, R3, RZ, 0x3c, !PT ;  /* 0x0000000322027212 */ /* 0x000fe200078e3cff */
[----:B------:R-:W-:Y:S06]  /*16c60*/  @!P0 BRA `(.L_x_2927) ;  /* 0x0000000000048947 */ /* 0x000fec0003800000 */
[----:B------:R-:W-:Y:S01]  /*16c70*/  BPT.TRAP 0x1 ;  /* 0x000000040000795c */ /* 0x000fe20000300000 */
.L_x_2927:
[----:B------:R-:W-:Y:S01]  /*16c80*/  IMAD R3, R30, 0x8, R7 ;  /* 0x000000081e037824 */ /* 0x000fe200078e0207 */
[----:B------:R-:W-:-:S04]  /*16c90*/  SHF.L.U32 R2, R2, 0x1f, RZ ;  /* 0x0000001f02027819 */ /* 0x000fc800000006ff */
[----:B------:R-:W1:Y:S02]  /*16ca0*/  SYNCS.PHASECHK.TRANS64.TRYWAIT P1, [R3+URZ+0x22840], R2 ;  /* 0x02284002030075a7 */ /* 0x000e64000802017f */
[----:B-1----:R-:W-:Y:S05]  /*16cb0*/  @!P1 BRA `(.L_x_2928) ;  /* 0x00000040002c9947 */ /* 0x002fea0003800000 */
.L_x_3061:
[----:B------:R-:W-:Y:S05]  /*16cc0*/  @!P0 BRA `(.L_x_2929) ;  /* 0x0000000000048947 */ /* 0x000fea0003800000 */
[----:B------:R-:W-:Y:S01]  /*16cd0*/  BPT.TRAP 0x1 ;  /* 0x000000040000795c */ /* 0x000fe20000300000 */
.L_x_2929:
[----:B------:R-:W2:Y:S02]  /*16ce0*/  SYNCS.PHASECHK.TRANS64.TRYWAIT P1, [R5+URZ+0x22860], R0 ;  /* 0x02286000050075a7 */ /* 0x000ea4000802017f */
[----:B--2---:R-:W-:Y:S05]  /*16cf0*/  @!P1 BRA `(.L_x_2930) ;  /* 0x0000004000309947 */ /* 0x004fea0003800000 */
.L_x_3062:
[----:B------:R-:W-:Y:S05]  /*16d00*/  @!P0 BRA `(.L_x_2931) ;  /* 0x0000000000048947 */ /* 0x000fea0003800000 */
[----:B------:R-:W-:Y:S01]  /*16d10*/  BPT.TRAP 0x1 ;  /* 0x000000040000795c */ /* 0x000fe20000300000 */
.L_x_2931:
[----:B------:R-:W3:Y:S02]  /*16d20*/  SYNCS.PHASECHK.TRANS64.TRYWAIT P1, [R3+URZ+0x22860], R2 ;  /* 0x02286002030075a7 */ /* 0x000ee4000802017f */
[----:B---3--:R-:W-:Y:S05]  /*16d30*/  @!P1 BRA `(.L_x_2932) ;  /* 0x0000004000349947 */ /* 0x008fea0003800000 */
.L_x_3063:
[----:B------:R-:W-:Y:S05]  /*16d40*/  @!P0 BRA `(.L_x_2933) ;  /* 0x0000000000048947 */ /* 0x000fea0003800000 */
[----:B------:R-:W-:Y:S01]  /*16d50*/  BPT.TRAP 0x1 ;  /* 0x000000040000795c */ /* 0x000fe20000300000 */
.L_x_2933:
[----:B------:R-:W4:Y:S02]  /*16d60*/  SYNCS.PHASECHK.TRANS64.TRYWAIT P1, [R5+URZ+0x22880], R0 ;  /* 0x02288000050075a7 */ /* 0x000f24000802017f */
[----:B----4-:R-:W-:Y:S05]  /*16d70*/  @!P1 BRA `(.L_x_2934) ;  /* 0x0000004000389947 */ /* 0x010fea0003800000 */
.L_x_3064:
[----:B------:R-:W-:Y:S05]  /*16d80*/  @!P0 BRA `(.L_x_2935) ;  /* 0x0000000000048947 */ /* 0x000fea0003800000 */
[----:B------:R-:W-:Y:S01]  /*16d90*/  BPT.TRAP 0x1 ;  /* 0x000000040000795c */ /* 0x000fe20000300000 */
.L_x_2935:
[----:B------:R0:W0:Y:S02]  /*16da0*/  SYNCS.PHASECHK.TRANS64.TRYWAIT P0, [R3+URZ+0x22880], R2 ;  /* 0x02288002030075a7 */ /* 0x000024000800017f */
[----:B0-----:R-:W-:Y:S05]  /*16db0*/  @!P0 NANOSLEEP.SYNCS 0x989680 ;  /* 0x009896800000895d */ /* 0x001fea0003900000 */
[----:B------:R-:W0:Y:S02]  /*16dc0*/  @!P0 SYNCS.PHASECHK.TRANS64 P0, [R3+URZ+0x22880], R2 ;  /* 0x02288002030085a7 */ /* 0x000e24000800007f */
[----:B0-----:R-:W-:Y:S05]  /*16dd0*/  @!P0 BRA `(.L_x_2935) ;  /* 0xfffffffc00f08947 */ /* 0x001fea000383ffff */
.L_x_2923:
[----:B------:R-:W-:Y:S05]  /*16de0*/  BSYNC B0 ;  /* 0x0000000000007941 */ /* 0x000fea0003800000 */
.L_x_2922:
[----:B------:R-:W-:Y:S05]  /*16df0*/  EXIT ;  /* 0x000000000000794d */ /* 0x000fea0003800000 */
.L_x_2778:
[----:B0-----:R-:W-:-:S04]  /*16e00*/  IMAD.U32 R3, RZ, RZ, UR43 ;  /* 0x0000002bff037e24 */ /* 0x001fc8000f8e00ff */
[----:B------:R0:W1:Y:S03]  /*16e10*/  SYNCS.PHASECHK.TRANS64.TRYWAIT P0, [R3+URZ+0x22800], R0 ;  /* 0x02280000030075a7 */ /* 0x000066000800017f */
[----:B-1----:R-:W-:Y:S05]  /*16e20*/  @!P0 NANOSLEEP.SYNCS 0x989680 ;  /* 0x009896800000895d */ /* 0x002fea0003900000 */
[----:B------:R-:W1:Y:S02]  /*16e30*/  @!P0 SYNCS.PHASECHK.TRANS64 P0, [R3+URZ+0x22800], R0 ;  /* 0x02280000030085a7 */ /* 0x000e64000800007f */
[----:B-1----:R-:W-:Y:S05]  /*16e40*/  @!P0 BRA `(.L_x_2778) ;  /* 0xfffffffc00ec8947 */ /* 0x002fea000383ffff */
[----:B------:R-:W-:Y:S05]  /*16e50*/  BRA `(.L_x_2936) ;  /* 0xfffffeb0003c7947 */ /* 0x000fea000383ffff */
.L_x_2782:
[----:B-1----:R1:W2:Y:S02]  /*16e60*/  SYNCS.PHASECHK.TRANS64.TRYWAIT P0, [R0+URZ+0x22830], R3 ;  /* 0x02283003000075a7 */ /* 0x0022a4000800017f */
[----:B--2---:R-:W-:Y:S05]  /*16e70*/  @!P0 NANOSLEEP.SYNCS 0x989680 ;  /* 0x009896800000895d */ /* 0x004fea0003900000 */
[----:B------:R-:W2:Y:S02]  /*16e80*/  @!P0 SYNCS.PHASECHK.TRANS64 P0, [R0+URZ+0x22830], R3 ;  /* 0x02283003000085a7 */ /* 0x000ea4000800007f */
[----:B--2---:R-:W-:Y:S05]  /*16e90*/  @!P0 BRA `(.L_x_2782) ;  /* 0xfffffffc00f08947 */ /* 0x004fea000383ffff */
[----:B------:R-:W-:Y:S05]  /*16ea0*/  BRA `(.L_x_2781) ;  /* 0xfffffeb000587947 */ /* 0x000fea000383ffff */
.L_x_2788:
[----:B-1----:R-:W-:-:S04]  /*16eb0*/  IMAD.U32 R5, RZ, RZ, UR6 ;  /* 0x00000006ff057e24 */ /* 0x002fc8000f8e00ff */
[----:B------:R1:W2:Y:S03]  /*16ec0*/  SYNCS.PHASECHK.TRANS64.TRYWAIT P0, [R5+URZ+0x22830], R4 ;  /* 0x02283004050075a7 */ /* 0x0002a6000800017f */
[----:B--2---:R-:W-:Y:S05]  /*16ed0*/  @!P0 NANOSLEEP.SYNCS 0x989680 ;  /* 0x009896800000895d */ /* 0x004fea0003900000 */
[----:B------:R-:W2:Y:S02]  /*16ee0*/  @!P0 SYNCS.PHASECHK.TRANS64 P0, [R5+URZ+0x22830], R4 ;  /* 0x02283004050085a7 */ /* 0x000ea4000800007f */
[----:B--2---:R-:W-:Y:S05]  /*16ef0*/  @!P0 BRA `(.L_x_2788) ;  /* 0xfffffffc00ec8947 */ /* 0x004fea000383ffff */
[----:B------:R-:W-:Y:S05]  /*16f00*/  BRA `(.L_x_2785) ;  /* 0xfffffee000a47947 */ /* 0x000fea000383ffff */
.L_x_2792:
[----:B-1----:R-:W-:-:S04]  /*16f10*/  IMAD.U32 R5, RZ, RZ, UR6 ;  /* 0x00000006ff057e24 */ /* 0x002fc8000f8e00ff */
[----:B------:R1:W2:Y:S03]  /*16f20*/  SYNCS.PHASECHK.TRANS64.TRYWAIT P0, [R5+URZ+0x22850], R4 ;  /* 0x02285004050075a7 */ /* 0x0002a6000800017f */
[----:B--2---:R-:W-:Y:S05]  /*16f30*/  @!P0 NANOSLEEP.SYNCS 0x989680 ;  /* 0x009896800000895d */ /* 0x004fea0003900000 */
[----:B------:R-:W2:Y:S02]  /*16f40*/  @!P0 SYNCS.PHASECHK.TRANS64 P0, [R5+URZ+0x22850], R4 ;  /* 0x02285004050085a7 */ /* 0x000ea4000800007f */
[----:B--2---:R-:W-:Y:S05]  /*16f50*/  @!P0 BRA `(.L_x_2792) ;  /* 0xfffffffc00ec8947 */ /* 0x004fea000383ffff */
[----:B------:R-:W-:Y:S05]  /*16f60*/  BRA `(.L_x_2789) ;  /* 0xfffffee800c07947 */ /* 0x000fea000383ffff */
.L_x_2800:
[----:B-1----:R-:W-:-:S04]  /*16f70*/  IMAD.U32 R5, RZ, RZ, UR6 ;  /* 0x00000006ff057e24 */ /* 0x002fc8000f8e00ff */
[----:B------:R1:W2:Y:S03]  /*16f80*/  SYNCS.PHASECHK.TRANS64.TRYWAIT P0, [R5+URZ+0x22830], R4 ;  /* 0x02283004050075a7 */ /* 0x0002a6000800017f */
[----:B--2---:R-:W-:Y:S05]  /*16f90*/  @!P0 NANOSLEEP.SYNCS 0x989680 ;  /* 0x009896800000895d */ /* 0x004fea0003900000 */
[----:B------:R-:W2:Y:S02]  /*16fa0*/  @!P0 SYNCS.PHASECHK.TRANS64 P0, [R5+URZ+0x22830], R4 ;  /* 0x02283004050085a7 */ /* 0x000ea4000800007f */
[----:B--2---:R-:W-:Y:S05]  /*16fb0*/  @!P0 BRA `(.L_x_2800) ;  /* 0xfffffffc00ec8947 */ /* 0x004fea000383ffff */
[----:B------:R-:W-:Y:S05]  /*16fc0*/  BRA `(.L_x_2797) ;  /* 0xffffff1400a87947 */ /* 0x000fea000383ffff */
.L_x_2804:
[----:B-1----:R-:W-:-:S04]  /*16fd0*/  IMAD.U32 R5, RZ, RZ, UR6 ;  /* 0x00000006ff057e24 */ /* 0x002fc8000f8e00ff */
[----:B------:R1:W2:Y:S03]  /*16fe0*/  SYNCS.PHASECHK.TRANS64.TRYWAIT P0, [R5+URZ+0x22850], R4 ;  /* 0x02285004050075a7 */ /* 0x0002a6000800017f */
[----:B--2---:R-:W-:Y:S05]  /*16ff0*/  @!P0 NANOSLEEP.SYNCS 0x989680 ;  /* 0x009896800000895d */ /* 0x004fea0003900000 */
[----:B------:R-:W2:Y:S02]  /*17000*/  @!P0 SYNCS.PHASECHK.TRANS64 P0, [R5+URZ+0x22850], R4 ;  /* 0x02285004050085a7 */ /* 0x000ea4000800007f */
[----:B--2---:R-:W-:Y:S05]  /*17010*/  @!P0 BRA `(.L_x_2804) ;  /* 0xfffffffc00ec8947 */ /* 0x004fea000383ffff */
[----:B------:R-:W-:Y:S05]  /*17020*/  BRA `(.L_x_2801) ;  /* 0xffffff1c00b87947 */ /* 0x000fea000383ffff */
.L_x_2811:
[----:B-1----:R-:W-:-:S04]  /*17030*/  IMAD.U32 R6, RZ, RZ, UR5 ;  /* 0x00000005ff067e24 */ /* 0x002fc8000f8e00ff */
[----:B------:R1:W2:Y:S03]  /*17040*/  SYNCS.PHASECHK.TRANS64.TRYWAIT P0, [R6+URZ+0x22850], R3 ;  /* 0x02285003060075a7 */ /* 0x0002a6000800017f */
[----:B--2---:R-:W-:Y:S05]  /*17050*/  @!P0 NANOSLEEP.SYNCS 0x989680 ;  /* 0x009896800000895d */ /* 0x004fea0003900000 */
[----:B------:R-:W2:Y:S02]  /*17060*/  @!P0 SYNCS.PHASECHK.TRANS64 P0, [R6+URZ+0x22850], R3 ;  /* 0x02285003060085a7 */ /* 0x000ea4000800007f */
[----:B--2---:R-:W-:Y:S05]  /*17070*/  @!P0 BRA `(.L_x_2811) ;  /* 0xfffffffc00ec8947 */ /* 0x004fea000383ffff */
[----:B------:R-:W-:Y:S05]  /*17080*/  BRA `(.L_x_2810) ;  /* 0xffffff3c00907947 */ /* 0x000fea000383ffff */
.L_x_2860:
        /* <DEDUP_REMOVED lines=10> */
.L_x_2937:
[----:B------:R-:W-:Y:S05]  /*17130*/  BRA `(.L_x_2938) ;  /* 0xffffffa400807947 */ /* 0x000fea000383ffff */
.L_x_2863:
[----:B0-----:R0:W1:Y:S02]  /*17140*/  SYNCS.PHASECHK.TRANS64.TRYWAIT P0, [R0+URZ+0x22880], R26 ;  /* 0x0228801a000075a7 */ /* 0x001064000800017f */
[----:B-1----:R-:W-:Y:S05]  /*17150*/  @!P0 NANOSLEEP.SYNCS 0x989680 ;  /* 0x009896800000895d */ /* 0x002fea0003900000 */
[----:B------:R-:W1:Y:S02]  /*17160*/  @!P0 SYNCS.PHASECHK.TRANS64 P0, [R0+URZ+0x22880], R26 ;  /* 0x0228801a000085a7 */ /* 0x000e64000800007f */
[----:B-1----:R-:W-:Y:S05]  /*17170*/  @!P0 BRA `(.L_x_2863) ;  /* 0xfffffffc00f08947 */ /* 0x002fea000383ffff */
[----:B------:R-:W-:Y:S05]  /*17180*/  BRA `(.L_x_2939) ;  /* 0xffffffa800987947 */ /* 0x000fea000383ffff */
.L_x_2864:
        /* <DEDUP_REMOVED lines=8> */
.L_x_2941:
[----:B------:R-:W-:Y:S05]  /*17210*/  BSYNC B0 ;  /* 0x0000000000007941 */ /* 0x000fea0003800000 */
.L_x_2940:
        /* <DEDUP_REMOVED lines=14> */
.L_x_2942:
[----:B------:R-:W-:Y:S02]  /*17300*/  IMAD.MOV.U32 R13, RZ, RZ, R20 ;  /* 0x000000ffff0d7224 */ /* 0x000fe400078e0014 */
[----:B------:R-:W-:Y:S02]  /*17310*/  IMAD.MOV.U32 R12, RZ, RZ, 0x1 ;  /* 0x00000001ff0c7424 */ /* 0x000fe400078e00ff */
[----:B------:R-:W-:-:S07]  /*17320*/  IMAD.MOV.U32 R2, RZ, RZ, R14 ;  /* 0x000000ffff027224 */ /* 0x000fce00078e000e */
[----:B------:R-:W-:Y:S05]  /*17330*/  WARPSYNC.COLLECTIVE R15, `(.L_x_2943) ;  /* 0x000000000f087348 */ /* 0x000fea0003c00000 */
[----:B------:R0:W1:Y:S02]  /*17340*/  SHFL.IDX P6, R14, R13, R12, R11 ;  /* 0x0000000c0d0e7389 */ /* 0x00006400000c000b */
[----:B01----:R-:W-:Y:S01]  /*17350*/  ENDCOLLECTIVE ;  /* 0x000000000000791b */ /* 0x003fe20003800000 */
.L_x_2943:
        /* <DEDUP_REMOVED lines=12> */
.L_x_2944:
[----:B------:R-:W-:Y:S02]  /*17420*/  IMAD.MOV.U32 R13, RZ, RZ, R20 ;  /* 0x000000ffff0d7224 */ /* 0x000fe400078e0014 */
[----:B------:R-:W-:Y:S02]  /*17430*/  IMAD.MOV.U32 R12, RZ, RZ, 0x2 ;  /* 0x00000002ff0c7424 */ /* 0x000fe400078e00ff */
[----:B------:R-:W-:-:S07]  /*17440*/  IMAD.MOV.U32 R2, RZ, RZ, R14 ;  /* 0x000000ffff027224 */ /* 0x000fce00078e000e */
[----:B------:R-:W-:Y:S05]  /*17450*/  WARPSYNC.COLLECTIVE R15, `(.L_x_2945) ;  /* 0x000000000f087348 */ /* 0x000fea0003c00000 */
[----:B------:R0:W1:Y:S02]  /*17460*/  SHFL.IDX P6, R14, R13, R12, R11 ;  /* 0x0000000c0d0e7389 */ /* 0x00006400000c000b */
[----:B01----:R-:W-:Y:S01]  /*17470*/  ENDCOLLECTIVE ;  /* 0x000000000000791b */ /* 0x003fe20003800000 */
.L_x_2945:
        /* <DEDUP_REMOVED lines=12> */
.L_x_2946:
[----:B------:R-:W-:Y:S02]  /*17540*/  IMAD.MOV.U32 R13, RZ, RZ, R20 ;  /* 0x000000ffff0d7224 */ /* 0x000fe400078e0014 */
[----:B------:R-:W-:Y:S02]  /*17550*/  IMAD.MOV.U32 R12, RZ, RZ, 0x3 ;  /* 0x00000003ff0c7424 */ /* 0x000fe400078e00ff */
[----:B------:R-:W-:-:S07]  /*17560*/  IMAD.MOV.U32 R2, RZ, RZ, R14 ;  /* 0x000000ffff027224 */ /* 0x000fce00078e000e */
[----:B------:R-:W-:Y:S05]  /*17570*/  WARPSYNC.COLLECTIVE R15, `(.L_x_2947) ;  /* 0x000000000f087348 */ /* 0x000fea0003c00000 */
[----:B------:R0:W1:Y:S02]  /*17580*/  SHFL.IDX P6, R14, R13, R12, R11 ;  /* 0x0000000c0d0e7389 */ /* 0x00006400000c000b */
[----:B01----:R-:W-:Y:S01]  /*17590*/  ENDCOLLECTIVE ;  /* 0x000000000000791b */ /* 0x003fe20003800000 */
.L_x_2947:
        /* <DEDUP_REMOVED lines=12> */
.L_x_2948:
[----:B------:R-:W-:Y:S02]  /*17660*/  IMAD.MOV.U32 R13, RZ, RZ, R20 ;  /* 0x000000ffff0d7224 */ /* 0x000fe400078e0014 */
[----:B------:R-:W-:Y:S02]  /*17670*/  IMAD.MOV.U32 R12, RZ, RZ, 0x4 ;  /* 0x00000004ff0c7424 */ /* 0x000fe400078e00ff */
[----:B------:R-:W-:-:S07]  /*17680*/  IMAD.MOV.U32 R2, RZ, RZ, R14 ;  /* 0x000000ffff027224 */ /* 0x000fce00078e000e */
[----:B------:R-:W-:Y:S05]  /*17690*/  WARPSYNC.COLLECTIVE R15, `(.L_x_2949) ;  /* 0x000000000f087348 */ /* 0x000fea0003c00000 */
[----:B------:R0:W1:Y:S02]  /*176a0*/  SHFL.IDX P6, R14, R13, R12, R11 ;  /* 0x0000000c0d0e7389 */ /* 0x00006400000c000b */
[----:B01----:R-:W-:Y:S01]  /*176b0*/  ENDCOLLECTIVE ;  /* 0x000000000000791b */ /* 0x003fe20003800000 */
.L_x_2949:
        /* <DEDUP_REMOVED lines=12> */
.L_x_2950:
[----:B------:R-:W-:Y:S02]  /*17780*/  IMAD.MOV.U32 R13, RZ, RZ, R20 ;  /* 0x000000ffff0d7224 */ /* 0x000fe400078e0014 */
[----:B------:R-:W-:Y:S02]  /*17790*/  IMAD.MOV.U32 R12, RZ, RZ, 0x5 ;  /* 0x00000005ff0c7424 */ /* 0x000fe400078e00ff */
[----:B------:R-:W-:-:S07]  /*177a0*/  IMAD.MOV.U32 R2, RZ, RZ, R14 ;  /* 0x000000ffff027224 */ /* 0x000fce00078e000e */
[----:B------:R-:W-:Y:S05]  /*177b0*/  WARPSYNC.COLLECTIVE R15, `(.L_x_2951) ;  /* 0x000000000f087348 */ /* 0x000fea0003c00000 */
[----:B------:R0:W1:Y:S02]  /*177c0*/  SHFL.IDX P6, R14, R13, R12, R11 ;  /* 0x0000000c0d0e7389 */ /* 0x00006400000c000b */
[----:B01----:R-:W-:Y:S01]  /*177d0*/  ENDCOLLECTIVE ;  /* 0x000000000000791b */ /* 0x003fe20003800000 */
.L_x_2951:
        /* <DEDUP_REMOVED lines=12> */
.L_x_2952:
[----:B------:R-:W-:Y:S02]  /*178a0*/  IMAD.MOV.U32 R13, RZ, RZ, R20 ;  /* 0x000000ffff0d7224 */ /* 0x000fe400078e0014 */
[----:B------:R-:W-:Y:S02]  /*178b0*/  IMAD.MOV.U32 R12, RZ, RZ, 0x6 ;  /* 0x00000006ff0c7424 */ /* 0x000fe400078e00ff */
[----:B------:R-:W-:-:S07]  /*178c0*/  IMAD.MOV.U32 R2, RZ, RZ, R14 ;  /* 0x000000ffff027224 */ /* 0x000fce00078e000e */
[----:B------:R-:W-:Y:S05]  /*178d0*/  WARPSYNC.COLLECTIVE R15, `(.L_x_2953) ;  /* 0x000000000f087348 */ /* 0x000fea0003c00000 */
[----:B------:R0:W1:Y:S02]  /*178e0*/  SHFL.IDX P6, R14, R13, R12, R11 ;  /* 0x0000000c0d0e7389 */ /* 0x00006400000c000b */
[----:B01----:R-:W-:Y:S01]  /*178f0*/  ENDCOLLECTIVE ;  /* 0x000000000000791b */ /* 0x003fe20003800000 */
.L_x_2953:
        /* <DEDUP_REMOVED lines=12> */
.L_x_2954:
[----:B------:R-:W-:Y:S02]  /*179c0*/  IMAD.MOV.U32 R13, RZ, RZ, R20 ;  /* 0x000000ffff0d7224 */ /* 0x000fe400078e0014 */
[----:B------:R-:W-:Y:S02]  /*179d0*/  IMAD.MOV.U32 R12, RZ, RZ, 0x7 ;  /* 0x00000007ff0c7424 */ /* 0x000fe400078e00ff */
[----:B------:R-:W-:-:S07]  /*179e0*/  IMAD.MOV.U32 R2, RZ, RZ, R14 ;  /* 0x000000ffff027224 */ /* 0x000fce00078e000e */
[----:B------:R-:W-:Y:S05]  /*179f0*/  WARPSYNC.COLLECTIVE R15, `(.L_x_2955) ;  /* 0x000000000f087348 */ /* 0x000fea0003c00000 */
[----:B------:R0:W1:Y:S02]  /*17a00*/  SHFL.IDX P6, R14, R13, R12, R11 ;  /* 0x0000000c0d0e7389 */ /* 0x00006400000c000b */
[----:B01----:R-:W-:Y:S01]  /*17a10*/  ENDCOLLECTIVE ;  /* 0x000000000000791b */ /* 0x003fe20003800000 */
.L_x_2955:
        /* <DEDUP_REMOVED lines=12> */
.L_x_2956:
[----:B------:R-:W-:Y:S02]  /*17ae0*/  IMAD.MOV.U32 R13, RZ, RZ, R19 ;  /* 0x000000ffff0d7224 */ /* 0x000fe400078e0013 */
[----:B------:R-:W-:Y:S02]  /*17af0*/  IMAD.MOV.U32 R12, RZ, RZ, RZ ;  /* 0x000000ffff0c7224 */ /* 0x000fe400078e00ff */
[----:B------:R-:W-:-:S07]  /*17b00*/  IMAD.MOV.U32 R2, RZ, RZ, R14 ;  /* 0x000000ffff027224 */ /* 0x000fce00078e000e */
[----:B------:R-:W-:Y:S05]  /*17b10*/  WARPSYNC.COLLECTIVE R15, `(.L_x_2957) ;  /* 0x000000000f087348 */ /* 0x000fea0003c00000 */
[----:B------:R0:W1:Y:S02]  /*17b20*/  SHFL.IDX P6, R14, R13, R12, R11 ;  /* 0x0000000c0d0e7389 */ /* 0x00006400000c000b */
[----:B01----:R-:W-:Y:S01]  /*17b30*/  ENDCOLLECTIVE ;  /* 0x000000000000791b */ /* 0x003fe20003800000 */
.L_x_2957:
        /* <DEDUP_REMOVED lines=12> */
.L_x_2958:
[----:B------:R-:W-:Y:S02]  /*17c00*/  IMAD.MOV.U32 R13, RZ, RZ, R19 ;  /* 0x000000ffff0d7224 */ /* 0x000fe400078e0013 */
[----:B------:R-:W-:Y:S02]  /*17c10*/  IMAD.MOV.U32 R12, RZ, RZ, 0x1 ;  /* 0x00000001ff0c7424 */ /* 0x000fe400078e00ff */
[----:B------:R-:W-:-:S07]  /*17c20*/  IMAD.MOV.U32 R2, RZ, RZ, R14 ;  /* 0x000000ffff027224 */ /* 0x000fce00078e000e */
[----:B------:R-:W-:Y:S05]  /*17c30*/  WARPSYNC.COLLECTIVE R15, `(.L_x_2959) ;  /* 0x000000000f087348 */ /* 0x000fea0003c00000 */
[----:B------:R0:W1:Y:S02]  /*17c40*/  SHFL.IDX P6, R14, R13, R12, R11 ;  /* 0x0000000c0d0e7389 */ /* 0x00006400000c000b */
[----:B01----:R-:W-:Y:S01]  /*17c50*/  ENDCOLLECTIVE ;  /* 0x000000000000791b */ /* 0x003fe20003800000 */
.L_x_2959:
        /* <DEDUP_REMOVED lines=13> */
.L_x_2960:
        /* <DEDUP_REMOVED lines=15> */
.L_x_2869:
[----:B--2---:R2:W3:Y:S02]  /*17e20*/  SYNCS.PHASECHK.TRANS64.TRYWAIT P0, [R0+URZ+0x22840], R26 ;  /* 0x0228401a000075a7 */ /* 0x0044e4000800017f */
[----:B---3--:R-:W-:Y:S05]  /*17e30*/  @!P0 NANOSLEEP.SYNCS 0x989680 ;  /* 0x009896800000895d */ /* 0x008fea0003900000 */
[----:B------:R-:W3:Y:S02]  /*17e40*/  @!P0 SYNCS.PHASECHK.TRANS64 P0, [R0+URZ+0x22840], R26 ;  /* 0x0228401a000085a7 */ /* 0x000ee4000800007f */
[----:B---3--:R-:W-:Y:S05]  /*17e50*/  @!P0 BRA `(.L_x_2869) ;  /* 0xfffffffc00f08947 */ /* 0x008fea000383ffff */
[----:B------:R-:W-:Y:S05]  /*17e60*/  BRA `(.L_x_2962) ;  /* 0xffffffa400c07947 */ /* 0x000fea000383ffff */
.L_x_2870:
        /* <DEDUP_REMOVED lines=8> */
.L_x_2964:
[----:B------:R-:W-:Y:S05]  /*17ef0*/  BSYNC B0 ;  /* 0x0000000000007941 */ /* 0x000fea0003800000 */
.L_x_2963:
        /* <DEDUP_REMOVED lines=8> */
.L_x_2965:
        /* <DEDUP_REMOVED lines=16> */
.L_x_2966:
[----:B------:R-:W-:Y:S02]  /*18080*/  IMAD.MOV.U32 R13, RZ, RZ, R8 ;  /* 0x000000ffff0d7224 */ /* 0x000fe400078e0008 */
[----:B------:R-:W-:-:S07]  /*18090*/  IMAD.MOV.U32 R2, RZ, RZ, R14 ;  /* 0x000000ffff027224 */ /* 0x000fce00078e000e */
[----:B------:R-:W-:Y:S05]  /*180a0*/  WARPSYNC.COLLECTIVE R15, `(.L_x_2967) ;  /* 0x000000000f087348 */ /* 0x000fea0003c00000 */
[----:B------:R0:W1:Y:S02]  /*180b0*/  SHFL.IDX P6, R14, R13, R12, R11 ;  /* 0x0000000c0d0e7389 */ /* 0x00006400000c000b */
[----:B01----:R-:W-:Y:S01]  /*180c0*/  ENDCOLLECTIVE ;  /* 0x000000000000791b */ /* 0x003fe20003800000 */
.L_x_2967:
        /* <DEDUP_REMOVED lines=16> */
.L_x_2968:
[----:B------:R-:W-:Y:S02]  /*181d0*/  IMAD.MOV.U32 R13, RZ, RZ, R8 ;  /* 0x000000ffff0d7224 */ /* 0x000fe400078e0008 */
[----:B------:R-:W-:-:S07]  /*181e0*/  IMAD.MOV.U32 R2, RZ, RZ, R14 ;  /* 0x000000ffff027224 */ /* 0x000fce00078e000e */
[----:B------:R-:W-:Y:S05]  /*181f0*/  WARPSYNC.COLLECTIVE R15, `(.L_x_2969) ;  /* 0x000000000f087348 */ /* 0x000fea0003c00000 */
[----:B------:R0:W1:Y:S02]  /*18200*/  SHFL.IDX P6, R14, R13, R12, R11 ;  /* 0x0000000c0d0e7389 */ /* 0x00006400000c000b */
[----:B01----:R-:W-:Y:S01]  /*18210*/  ENDCOLLECTIVE ;  /* 0x000000000000791b */ /* 0x003fe20003800000 */
.L_x_2969:
[----:B------:R-:W-:Y:S02]  /*18220*/  IMAD.MOV.U32 R13, RZ, RZ, R7 ;  /* 0x000000ffff0d7224 */ /* 0x000fe400078e0007 */
[----:B------:R-:W-:Y:S02]  /*18230*/  IMAD.MOV.U32 R12, RZ, RZ, 0x3 ;  /* 0x00000003ff0c7424 */ /* 0x000fe400078e00ff */
[----:B------:R-:W-:-:S07]  /*18240*/  IMAD.MOV.U32 R3, RZ, RZ, R14 ;  /* 0x000000ffff037224 */ /* 0x000fce00078e000e */
[----:B------:R-:W-:Y:S05]  /*18250*/  WARPSYNC.COLLECTIVE R15, `(.L_x_2970) ;  /* 0x000000000f087348 */ /* 0x000fea0003c00000 */
[----:B------:R0:W1:Y:S02]  /*18260*/  SHFL.IDX P6, R14, R13, R12, R11 ;  /* 0x0000000c0d0e7389 */ /* 0x00006400000c000b */
[----:B01----:R-:W-:Y:S01]  /*18270*/  ENDCOLLECTIVE ;  /* 0x000000000000791b */ /* 0x003fe20003800000 */
.L_x_2970:
        /* <DEDUP_REMOVED lines=15> */
.L_x_2971:
[----:B------:R-:W-:Y:S02]  /*18370*/  IMAD.MOV.U32 R13, RZ, RZ, R7 ;  /* 0x000000ffff0d7224 */ /* 0x000fe400078e0007 */
[----:B------:R-:W-:Y:S02]  /*18380*/  IMAD.MOV.U32 R12, RZ, RZ, 0x4 ;  /* 0x00000004ff0c7424 */ /* 0x000fe400078e00ff */
[----:B------:R-:W-:-:S07]  /*18390*/  IMAD.MOV.U32 R3, RZ, RZ, R14 ;  /* 0x000000ffff037224 */ /* 0x000fce00078e000e */
[----:B------:R-:W-:Y:S05]  /*183a0*/  WARPSYNC.COLLECTIVE R15, `(.L_x_2972) ;  /* 0x000000000f087348 */ /* 0x000fea0003c00000 */
[----:B------:R0:W1:Y:S02]  /*183b0*/  SHFL.IDX P6, R14, R13, R12, R11 ;  /* 0x0000000c0d0e7389 */ /* 0x00006400000c000b */
[----:B01----:R-:W-:Y:S01]  /*183c0*/  ENDCOLLECTIVE ;  /* 0x000000000000791b */ /* 0x003fe20003800000 */
.L_x_2972:
        /* <DEDUP_REMOVED lines=15> */
.L_x_2973:
[----:B------:R-:W-:Y:S02]  /*184c0*/  IMAD.MOV.U32 R13, RZ, RZ, R7 ;  /* 0x000000ffff0d7224 */ /* 0x000fe400078e0007 */
[----:B------:R-:W-:Y:S02]  /*184d0*/  IMAD.MOV.U32 R12, RZ, RZ, 0x5 ;  /* 0x00000005ff0c7424 */ /* 0x000fe400078e00ff */
[----:B------:R-:W-:-:S07]  /*184e0*/  IMAD.MOV.U32 R3, RZ, RZ, R14 ;  /* 0x000000ffff037224 */ /* 0x000fce00078e000e */
[----:B------:R-:W-:Y:S05]  /*184f0*/  WARPSYNC.COLLECTIVE R15, `(.L_x_2974) ;  /* 0x000000000f087348 */ /* 0x000fea0003c00000 */
[----:B------:R0:W1:Y:S02]  /*18500*/  SHFL.IDX P6, R14, R13, R12, R11 ;  /* 0x0000000c0d0e7389 */ /* 0x00006400000c000b */
[----:B01----:R-:W-:Y:S01]  /*18510*/  ENDCOLLECTIVE ;  /* 0x000000000000791b */ /* 0x003fe20003800000 */
.L_x_2974:
        /* <DEDUP_REMOVED lines=15> */
.L_x_2975:
[----:B------:R-:W-:Y:S02]  /*18610*/  IMAD.MOV.U32 R13, RZ, RZ, R7 ;  /* 0x000000ffff0d7224 */ /* 0x000fe400078e0007 */
[----:B------:R-:W-:Y:S02]  /*18620*/  IMAD.MOV.U32 R12, RZ, RZ, 0x6 ;  /* 0x00000006ff0c7424 */ /* 0x000fe400078e00ff */
[----:B------:R-:W-:-:S07]  /*18630*/  IMAD.MOV.U32 R3, RZ, RZ, R14 ;  /* 0x000000ffff037224 */ /* 0x000fce00078e000e */
[----:B------:R-:W-:Y:S05]  /*18640*/  WARPSYNC.COLLECTIVE R15, `(.L_x_2976) ;  /* 0x000000000f087348 */ /* 0x000fea0003c00000 */
[----:B------:R0:W1:Y:S02]  /*18650*/  SHFL.IDX P6, R14, R13, R12, R11 ;  /* 0x0000000c0d0e7389 */ /* 0x00006400000c000b */
[----:B01----:R-:W-:Y:S01]  /*18660*/  ENDCOLLECTIVE ;  /* 0x000000000000791b */ /* 0x003fe20003800000 */
.L_x_2976:
        /* <DEDUP_REMOVED lines=14> */
.L_x_2977:
[----:B------:R-:W-:Y:S02]  /*18750*/  IMAD.MOV.U32 R13, RZ, RZ, R7 ;  /* 0x000000ffff0d7224 */ /* 0x000fe400078e0007 */
[----:B------:R-:W-:Y:S02]  /*18760*/  IMAD.MOV.U32 R12, RZ, RZ, 0x7 ;  /* 0x00000007ff0c7424 */ /* 0x000fe400078e00ff */
[----:B------:R-:W-:-:S07]  /*18770*/  IMAD.MOV.U32 R3, RZ, RZ, R14 ;  /* 0x000000ffff037224 */ /* 0x000fce00078e000e */
[----:B------:R-:W-:Y:S05]  /*18780*/  WARPSYNC.COLLECTIVE R15, `(.L_x_2978) ;  /* 0x000000000f087348 */ /* 0x000fea0003c00000 */
[----:B------:R0:W1:Y:S02]  /*18790*/  SHFL.IDX P6, R14, R13, R12, R11 ;  /* 0x0000000c0d0e7389 */ /* 0x00006400000c000b */
[----:B01----:R-:W-:Y:S01]  /*187a0*/  ENDCOLLECTIVE ;  /* 0x000000000000791b */ /* 0x003fe20003800000 */
.L_x_2978:
        /* <DEDUP_REMOVED lines=10> */
.L_x_2979:
[----:B------:R-:W-:Y:S01]  /*18850*/  @!PT LDS RZ, [RZ] ;  /* 0x00000000fffff984 */ /* 0x000fe20000000800 */
[----:B------:R-:W-:Y:S01]  /*18860*/  @!PT LDS RZ, [RZ] ;  /* 0x00000000fffff984 */ /* 0x000fe20000000800 */
[----:B------:R-:W-:Y:S01]  /*18870*/  @!PT LDS RZ, [RZ] ;  /* 0x00000000fffff984 */ /* 0x000fe20000000800 */
[----:B------:R0:W-:Y:S01]  /*18880*/  @P4 LDGSTS.E.BYPASS.LTC128B.128 [R4+0x1b400], desc[UR56][R2.64], !P2 ;  /* 0x1b40000002044fae */ /* 0x0001e2000d101d78 */
[----:B------:R-:W-:Y:S02]  /*18890*/  IMAD.MOV.U32 R13, RZ, RZ, R6 ;  /* 0x000000ffff0d7224 */ /* 0x000fe400078e0006 */
[----:B------:R-:W-:Y:S01]  /*188a0*/  IMAD.MOV.U32 R12, RZ, RZ, RZ ;  /* 0x000000ffff0c7224 */ /* 0x000fe200078e00ff */
[----:B------:R-:W-:-:S05]  /*188b0*/  @P3 IADD3 R14, P0, R29, R14, RZ ;  /* 0x0000000e1d0e3210 */ /* 0x000fca0007f1e0ff */
[----:B0-----:R-:W-:-:S08]  /*188c0*/  @P3 IMAD.MOV.U32 R2, RZ, RZ, R14 ;  /* 0x000000ffff023224 */ /* 0x001fd000078e000e */
[----:B------:R-:W-:Y:S05]  /*188d0*/  WARPSYNC.COLLECTIVE R15, `(.L_x_2980) ;  /* 0x000000000f087348 */ /* 0x000fea0003c00000 */
[----:B------:R0:W1:Y:S02]  /*188e0*/  SHFL.IDX P6, R14, R13, R12, R11 ;  /* 0x0000000c0d0e7389 */ /* 0x00006400000c000b */
[----:B01----:R-:W-:Y:S01]  /*188f0*/  ENDCOLLECTIVE ;  /* 0x000000000000791b */ /* 0x003fe20003800000 */
.L_x_2980:
        /* <DEDUP_REMOVED lines=11> */
.L_x_2981:
        /* <DEDUP_REMOVED lines=8> */
.L_x_2982:
        /* <DEDUP_REMOVED lines=10> */
.L_x_2983:
[----:B------:R-:W-:Y:S05]  /*18ad0*/  BRA `(.L_x_2984) ;  /* 0xffffffa000687947 */ /* 0x000fea000383ffff */
.L_x_2875:
[----:B------:R-:W-:Y:S02]  /*18ae0*/  IMAD.MOV.U32 R13, RZ, RZ, R4 ;  /* 0x000000ffff0d7224 */ /* 0x000fe400078e0004 */
[----:B------:R-:W-:Y:S02]  /*18af0*/  IMAD.MOV.U32 R12, RZ, RZ, RZ ;  /* 0x000000ffff0c7224 */ /* 0x000fe400078e00ff */
[----:B------:R-:W-:Y:S02]  /*18b00*/  IMAD.MOV.U32 R11, RZ, RZ, 0x181f ;  /* 0x0000181fff0b7424 */ /* 0x000fe400078e00ff */
[----:B------:R-:W-:Y:S02]  /*18b10*/  IMAD.MOV.U32 R15, RZ, RZ, -0x1 ;  /* 0xffffffffff0f7424 */ /* 0x000fe400078e00ff */
[----:B------:R-:W-:Y:S02]  /*18b20*/  IMAD R22, R22, R5, RZ ;  /* 0x0000000516167224 */ /* 0x000fe400078e02ff */
[----:B------:R-:W-:-:S07]  /*18b30*/  IMAD R5, R18, 0x80, R10 ;  /* 0x0000008012057824 */ /* 0x000fce00078e020a */
[----:B-----5:R-:W-:Y:S05]  /*18b40*/  WARPSYNC.COLLECTIVE R15, `(.L_x_2985) ;  /* 0x000000000f087348 */ /* 0x020fea0003c00000 */
[----:B------:R0:W1:Y:S02]  /*18b50*/  SHFL.IDX P6, R14, R13, R12, R11 ;  /* 0x0000000c0d0e7389 */ /* 0x00006400000c000b */
[----:B01---5:R-:W-:Y:S01]  /*18b60*/  ENDCOLLECTIVE ;  /* 0x000000000000791b */ /* 0x023fe20003800000 */
.L_x_2985:
[C---:B------:R-:W-:Y:S01]  /*18b70*/  VIADD R7, R5.reuse, 0x10 ;  /* 0x0000001005077836 */ /* 0x040fe20000000000 */
[----:B------:R-:W-:Y:S01]  /*18b80*/  ISETP.GE.AND P2, PT, R5, R22, PT ;  /* 0x000000160500720c */ /* 0x000fe20003f46270 */
[----:B------:R-:W-:Y:S02]  /*18b90*/  IMAD.MOV.U32 R13, RZ, RZ, R0 ;  /* 0x000000ffff0d7224 */ /* 0x000fe400078e0000 */
[----:B------:R-:W-:-:S10]  /*18ba0*/  IMAD.MOV.U32 R2, RZ, RZ, R14 ;  /* 0x000000ffff027224 */ /* 0x000fd400078e000e */
[----:B------:R-:W-:Y:S05]  /*18bb0*/  WARPSYNC.COLLECTIVE R15, `(.L_x_2986) ;  /* 0x000000000f087348 */ /* 0x000fea0003c00000 */
[----:B------:R0:W1:Y:S02]  /*18bc0*/  SHFL.IDX P6, R14, R13, R12, R11 ;  /* 0x0000000c0d0e7389 */ /* 0x00006400000c000b */
[----:B01----:R-:W-:Y:S01]  /*18bd0*/  ENDCOLLECTIVE ;  /* 0x000000000000791b */ /* 0x003fe20003800000 */
.L_x_2986:
        /* <DEDUP_REMOVED lines=8> */
.L_x_2987:
        /* <DEDUP_REMOVED lines=11> */
.L_x_2988:
[----:B------:R-:W-:Y:S02]  /*18d10*/  IMAD.MOV.U32 R13, RZ, RZ, R4 ;  /* 0x000000ffff0d7224 */ /* 0x000fe400078e0004 */
[----:B------:R-:W-:Y:S01]  /*18d20*/  IMAD.MOV.U32 R12, RZ, RZ, 0x2 ;  /* 0x00000002ff0c7424 */ /* 0x000fe200078e00ff */
[----:B------:R-:W-:-:S13]  /*18d30*/  @!P2 IADD3 R2, P1, R29, R14, RZ ;  /* 0x0000000e1d02a210 */ /* 0x000fda0007f3e0ff */
[----:B------:R-:W-:Y:S05]  /*18d40*/  WARPSYNC.COLLECTIVE R15, `(.L_x_2989) ;  /* 0x000000000f087348 */ /* 0x000fea0003c00000 */
[----:B------:R0:W1:Y:S02]  /*18d50*/  SHFL.IDX P6, R14, R13, R12, R11 ;  /* 0x0000000c0d0e7389 */ /* 0x00006400000c000b */
[----:B01----:R-:W-:Y:S01]  /*18d60*/  ENDCOLLECTIVE ;  /* 0x000000000000791b */ /* 0x003fe20003800000 */
.L_x_2989:
        /* <DEDUP_REMOVED lines=12> */
.L_x_2990:
[----:B------:R-:W-:Y:S02]  /*18e30*/  IMAD.MOV.U32 R13, RZ, RZ, R4 ;  /* 0x000000ffff0d7224 */ /* 0x000fe400078e0004 */
[----:B------:R-:W-:Y:S01]  /*18e40*/  IMAD.MOV.U32 R12, RZ, RZ, 0x3 ;  /* 0x00000003ff0c7424 */ /* 0x000fe200078e00ff */
[----:B------:R-:W-:-:S13]  /*18e50*/  @!P2 IADD3 R2, P1, R29, R14, RZ ;  /* 0x0000000e1d02a210 */ /* 0x000fda0007f3e0ff */
[----:B------:R-:W-:Y:S05]  /*18e60*/  WARPSYNC.COLLECTIVE R15, `(.L_x_2991) ;  /* 0x000000000f087348 */ /* 0x000fea0003c00000 */
[----:B------:R0:W1:Y:S02]  /*18e70*/  SHFL.IDX P6, R14, R13, R12, R11 ;  /* 0x0000000c0d0e7389 */ /* 0x00006400000c000b */
[----:B01----:R-:W-:Y:S01]  /*18e80*/  ENDCOLLECTIVE ;  /* 0x000000000000791b */ /* 0x003fe20003800000 */
.L_x_2991:
        /* <DEDUP_REMOVED lines=12> */
.L_x_2992:
[----:B------:R-:W-:Y:S02]  /*18f50*/  IMAD.MOV.U32 R13, RZ, RZ, R4 ;  /* 0x000000ffff0d7224 */ /* 0x000fe400078e0004 */
[----:B------:R-:W-:Y:S01]  /*18f60*/  IMAD.MOV.U32 R12, RZ, RZ, 0x4 ;  /* 0x00000004ff0c7424 */ /* 0x000fe200078e00ff */
[----:B------:R-:W-:-:S13]  /*18f70*/  @!P2 IADD3 R2, P1, R29, R14, RZ ;  /* 0x0000000e1d02a210 */ /* 0x000fda0007f3e0ff */
[----:B------:R-:W-:Y:S05]  /*18f80*/  WARPSYNC.COLLECTIVE R15, `(.L_x_2993) ;  /* 0x000000000f087348 */ /* 0x000fea0003c00000 */
[----:B------:R0:W1:Y:S02]  /*18f90*/  SHFL.IDX P6, R14, R13, R12, R11 ;  /* 0x0000000c0d0e7389 */ /* 0x00006400000c000b */
[----:B01----:R-:W-:Y:S01]  /*18fa0*/  ENDCOLLECTIVE ;  /* 0x000000000000791b */ /* 0x003fe20003800000 */
.L_x_2993:
        /* <DEDUP_REMOVED lines=12> */
.L_x_2994:
[----:B------:R-:W-:Y:S02]  /*19070*/  IMAD.MOV.U32 R13, RZ, RZ, R4 ;  /* 0x000000ffff0d7224 */ /* 0x000fe400078e0004 */
[----:B------:R-:W-:Y:S01]  /*19080*/  IMAD.MOV.U32 R12, RZ, RZ, 0x5 ;  /* 0x00000005ff0c7424 */ /* 0x000fe200078e00ff */
[----:B------:R-:W-:-:S13]  /*19090*/  @!P2 IADD3 R2, P1, R29, R14, RZ ;  /* 0x0000000e1d02a210 */ /* 0x000fda0007f3e0ff */
[----:B------:R-:W-:Y:S05]  /*190a0*/  WARPSYNC.COLLECTIVE R15, `(.L_x_2995) ;  /* 0x000000000f087348 */ /* 0x000fea0003c00000 */
[----:B------:R0:W1:Y:S02]  /*190b0*/  SHFL.IDX P6, R14, R13, R12, R11 ;  /* 0x0000000c0d0e7389 */ /* 0x00006400000c000b */
[----:B01----:R-:W-:Y:S01]  /*190c0*/  ENDCOLLECTIVE ;  /* 0x000000000000791b */ /* 0x003fe20003800000 */
.L_x_2995:
        /* <DEDUP_REMOVED lines=11> */
.L_x_2996:
[----:B------:R-:W-:Y:S02]  /*19180*/  IMAD.MOV.U32 R13, RZ, RZ, R4 ;  /* 0x000000ffff0d7224 */ /* 0x000fe400078e0004 */
[----:B------:R-:W-:Y:S01]  /*19190*/  IMAD.MOV.U32 R12, RZ, RZ, 0x6 ;  /* 0x00000006ff0c7424 */ /* 0x000fe200078e00ff */
[----:B------:R-:W-:-:S13]  /*191a0*/  @!P2 IADD3 R2, P1, R29, R14, RZ ;  /* 0x0000000e1d02a210 */ /* 0x000fda0007f3e0ff */
[----:B------:R-:W-:Y:S05]  /*191b0*/  WARPSYNC.COLLECTIVE R15, `(.L_x_2997) ;  /* 0x000000000f087348 */ /* 0x000fea0003c00000 */
[----:B------:R0:W1:Y:S02]  /*191c0*/  SHFL.IDX P6, R14, R13, R12, R11 ;  /* 0x0000000c0d0e7389 */ /* 0x00006400000c000b */
[----:B01----:R-:W-:Y:S01]  /*191d0*/  ENDCOLLECTIVE ;  /* 0x000000000000791b */ /* 0x003fe20003800000 */
.L_x_2997:
        /* <DEDUP_REMOVED lines=12> */
.L_x_2998:
[----:B------:R-:W-:Y:S02]  /*192a0*/  IMAD.MOV.U32 R13, RZ, RZ, R4 ;  /* 0x000000ffff0d7224 */ /* 0x000fe400078e0004 */
[----:B------:R-:W-:Y:S01]  /*192b0*/  IMAD.MOV.U32 R12, RZ, RZ, 0x7 ;  /* 0x00000007ff0c7424 */ /* 0x000fe200078e00ff */
[----:B------:R-:W-:-:S13]  /*192c0*/  @!P2 IADD3 R2, P1, R29, R14, RZ ;  /* 0x0000000e1d02a210 */ /* 0x000fda0007f3e0ff */
[----:B------:R-:W-:Y:S05]  /*192d0*/  WARPSYNC.COLLECTIVE R15, `(.L_x_2999) ;  /* 0x000000000f087348 */ /* 0x000fea0003c00000 */
[----:B------:R0:W1:Y:S02]  /*192e0*/  SHFL.IDX P6, R14, R13, R12, R11 ;  /* 0x0000000c0d0e7389 */ /* 0x00006400000c000b */
[----:B01----:R-:W-:Y:S01]  /*192f0*/  ENDCOLLECTIVE ;  /* 0x000000000000791b */ /* 0x003fe20003800000 */
.L_x_2999:
        /* <DEDUP_REMOVED lines=10> */
.L_x_3000:
[----:B------:R-:W-:Y:S05]  /*193a0*/  BRA `(.L_x_3001) ;  /* 0xffffffa000a87947 */ /* 0x000fea000383ffff */
.L_x_2878:
[----:B0-----:R0:W1:Y:S02]  /*193b0*/  SYNCS.PHASECHK.TRANS64.TRYWAIT P0, [R16+URZ+0x22820], R3 ;  /* 0x02282003100075a7 */ /* 0x001064000800017f */
[----:B-1----:R-:W-:Y:S05]  /*193c0*/  @!P0 NANOSLEEP.SYNCS 0x989680 ;  /* 0x009896800000895d */ /* 0x002fea0003900000 */
[----:B------:R-:W1:Y:S02]  /*193d0*/  @!P0 SYNCS.PHASECHK.TRANS64 P0, [R16+URZ+0x22820], R3 ;  /* 0x02282003100085a7 */ /* 0x000e64000800007f */
[----:B-1----:R-:W-:Y:S05]  /*193e0*/  @!P0 BRA `(.L_x_2878) ;  /* 0xfffffffc00f08947 */ /* 0x002fea000383ffff */
[----:B------:R-:W-:Y:S05]  /*193f0*/  BRA `(.L_x_3002) ;  /* 0xffffffa400047947 */ /* 0x000fea000383ffff */
.L_x_2882:
[----:B0-----:R0:W1:Y:S02]  /*19400*/  SYNCS.PHASECHK.TRANS64.TRYWAIT P0, [R0+URZ+0x22880], R28 ;  /* 0x0228801c000075a7 */ /* 0x001064000800017f */
[----:B-1----:R-:W-:Y:S05]  /*19410*/  @!P0 NANOSLEEP.SYNCS 0x989680 ;  /* 0x009896800000895d */ /* 0x002fea0003900000 */
[----:B------:R-:W1:Y:S02]  /*19420*/  @!P0 SYNCS.PHASECHK.TRANS64 P0, [R0+URZ+0x22880], R28 ;  /* 0x0228801c000085a7 */ /* 0x000e64000800007f */
[----:B-1----:R-:W-:Y:S05]  /*19430*/  @!P0 BRA `(.L_x_2882) ;  /* 0xfffffffc00f08947 */ /* 0x002fea000383ffff */
[----:B------:R-:W-:Y:S05]  /*19440*/  BRA `(.L_x_3003) ;  /* 0xffffffa800247947 */ /* 0x000fea000383ffff */
.L_x_2883:
        /* <DEDUP_REMOVED lines=8> */
.L_x_3005:
[----:B------:R-:W-:Y:S05]  /*194d0*/  BSYNC B0 ;  /* 0x0000000000007941 */ /* 0x000fea0003800000 */
.L_x_3004:
        /* <DEDUP_REMOVED lines=9> */
.L_x_3006:
[----:B------:R-:W-:Y:S02]  /*19570*/  IMAD.MOV.U32 R13, RZ, RZ, R4 ;  /* 0x000000ffff0d7224 */ /* 0x000fe400078e0004 */
[----:B------:R-:W-:Y:S02]  /*19580*/  IMAD.MOV.U32 R12, RZ, RZ, 0x1 ;  /* 0x00000001ff0c7424 */ /* 0x000fe400078e00ff */
[----:B------:R-:W-:-:S07]  /*19590*/  IMAD.MOV.U32 R2, RZ, RZ, R14 ;  /* 0x000000ffff027224 */ /* 0x000fce00078e000e */
[----:B------:R-:W-:Y:S05]  /*195a0*/  WARPSYNC.COLLECTIVE R15, `(.L_x_3007) ;  /* 0x000000000f087348 */ /* 0x000fea0003c00000 */
[----:B------:R0:W1:Y:S02]  /*195b0*/  SHFL.IDX P6, R14, R13, R12, R11 ;  /* 0x0000000c0d0e7389 */ /* 0x00006400000c000b */
[----:B01----:R-:W-:Y:S01]  /*195c0*/  ENDCOLLECTIVE ;  /* 0x000000000000791b */ /* 0x003fe20003800000 */
.L_x_3007:
        /* <DEDUP_REMOVED lines=11> */
.L_x_3008:
        /* <DEDUP_REMOVED lines=8> */
.L_x_3009:
        /* <DEDUP_REMOVED lines=9> */
.L_x_3010:
        /* <DEDUP_REMOVED lines=9> */
.L_x_3011:
        /* <DEDUP_REMOVED lines=9> */
.L_x_3012:
[----:B------:R-:W-:Y:S02]  /*198b0*/  IMAD.MOV.U32 R13, RZ, RZ, R4 ;  /* 0x000000ffff0d7224 */ /* 0x000fe400078e0004 */
[----:B------:R-:W-:Y:S02]  /*198c0*/  IMAD.MOV.U32 R12, RZ, RZ, 0x4 ;  /* 0x00000004ff0c7424 */ /* 0x000fe400078e00ff */
[----:B------:R-:W-:-:S07]  /*198d0*/  IMAD.MOV.U32 R2, RZ, RZ, R14 ;  /* 0x000000ffff027224 */ /* 0x000fce00078e000e */
[----:B------:R-:W-:Y:S05]  /*198e0*/  WARPSYNC.COLLECTIVE R15, `(.L_x_3013) ;  /* 0x000000000f087348 */ /* 0x000fea0003c00000 */
[----:B------:R0:W1:Y:S02]  /*198f0*/  SHFL.IDX P6, R14, R13, R12, R11 ;  /* 0x0000000c0d0e7389 */ /* 0x00006400000c000b */
[----:B01----:R-:W-:Y:S01]  /*19900*/  ENDCOLLECTIVE ;  /* 0x000000000000791b */ /* 0x003fe20003800000 */
.L_x_3013:
        /* <DEDUP_REMOVED lines=11> */
.L_x_3014:
[----:B------:R-:W-:Y:S02]  /*199c0*/  IMAD.MOV.U32 R13, RZ, RZ, R4 ;  /* 0x000000ffff0d7224 */ /* 0x000fe400078e0004 */
[----:B------:R-:W-:Y:S02]  /*199d0*/  IMAD.MOV.U32 R12, RZ, RZ, 0x5 ;  /* 0x00000005ff0c7424 */ /* 0x000fe400078e00ff */
[----:B------:R-:W-:-:S07]  /*199e0*/  IMAD.MOV.U32 R2, RZ, RZ, R14 ;  /* 0x000000ffff027224 */ /* 0x000fce00078e000e */
[----:B------:R-:W-:Y:S05]  /*199f0*/  WARPSYNC.COLLECTIVE R15, `(.L_x_3015) ;  /* 0x000000000f087348 */ /* 0x000fea0003c00000 */
[----:B------:R0:W1:Y:S02]  /*19a00*/  SHFL.IDX P6, R14, R13, R12, R11 ;  /* 0x0000000c0d0e7389 */ /* 0x00006400000c000b */
[----:B01----:R-:W-:Y:S01]  /*19a10*/  ENDCOLLECTIVE ;  /* 0x000000000000791b */ /* 0x003fe20003800000 */
.L_x_3015:
        /* <DEDUP_REMOVED lines=11> */
.L_x_3016:
[----:B------:R-:W-:Y:S02]  /*19ad0*/  IMAD.MOV.U32 R13, RZ, RZ, R4 ;  /* 0x000000ffff0d7224 */ /* 0x000fe400078e0004 */
[----:B------:R-:W-:Y:S02]  /*19ae0*/  IMAD.MOV.U32 R12, RZ, RZ, 0x6 ;  /* 0x00000006ff0c7424 */ /* 0x000fe400078e00ff */
[----:B------:R-:W-:-:S07]  /*19af0*/  IMAD.MOV.U32 R2, RZ, RZ, R14 ;  /* 0x000000ffff027224 */ /* 0x000fce00078e000e */
[----:B------:R-:W-:Y:S05]  /*19b00*/  WARPSYNC.COLLECTIVE R15, `(.L_x_3017) ;  /* 0x000000000f087348 */ /* 0x000fea0003c00000 */
[----:B------:R0:W1:Y:S02]  /*19b10*/  SHFL.IDX P6, R14, R13, R12, R11 ;  /* 0x0000000c0d0e7389 */ /* 0x00006400000c000b */
[----:B01----:R-:W-:Y:S01]  /*19b20*/  ENDCOLLECTIVE ;  /* 0x000000000000791b */ /* 0x003fe20003800000 */
.L_x_3017:
        /* <DEDUP_REMOVED lines=11> */
.L_x_3018:
[----:B------:R-:W-:Y:S02]  /*19be0*/  IMAD.MOV.U32 R13, RZ, RZ, R4 ;  /* 0x000000ffff0d7224 */ /* 0x000fe400078e0004 */
[----:B------:R-:W-:Y:S02]  /*19bf0*/  IMAD.MOV.U32 R12, RZ, RZ, 0x7 ;  /* 0x00000007ff0c7424 */ /* 0x000fe400078e00ff */
[----:B------:R-:W-:-:S07]  /*19c00*/  IMAD.MOV.U32 R2, RZ, RZ, R14 ;  /* 0x000000ffff027224 */ /* 0x000fce00078e000e */
[----:B------:R-:W-:Y:S05]  /*19c10*/  WARPSYNC.COLLECTIVE R15, `(.L_x_3019) ;  /* 0x000000000f087348 */ /* 0x000fea0003c00000 */
[----:B------:R0:W1:Y:S02]  /*19c20*/  SHFL.IDX P6, R14, R13, R12, R11 ;  /* 0x0000000c0d0e7389 */ /* 0x00006400000c000b */
[----:B01----:R-:W-:Y:S01]  /*19c30*/  ENDCOLLECTIVE ;  /* 0x000000000000791b */ /* 0x003fe20003800000 */
.L_x_3019:
        /* <DEDUP_REMOVED lines=11> */
.L_x_3020:
[----:B------:R-:W-:Y:S02]  /*19cf0*/  IMAD.MOV.U32 R13, RZ, RZ, R19 ;  /* 0x000000ffff0d7224 */ /* 0x000fe400078e0013 */
[----:B------:R-:W-:Y:S02]  /*19d00*/  IMAD.MOV.U32 R12, RZ, RZ, RZ ;  /* 0x000000ffff0c7224 */ /* 0x000fe400078e00ff */
[----:B------:R-:W-:-:S07]  /*19d10*/  IMAD.MOV.U32 R20, RZ, RZ, R14 ;  /* 0x000000ffff147224 */ /* 0x000fce00078e000e */
[----:B------:R-:W-:Y:S05]  /*19d20*/  WARPSYNC.COLLECTIVE R15, `(.L_x_3021) ;  /* 0x000000000f087348 */ /* 0x000fea0003c00000 */
[----:B------:R0:W1:Y:S02]  /*19d30*/  SHFL.IDX P6, R14, R13, R12, R11 ;  /* 0x0000000c0d0e7389 */ /* 0x00006400000c000b */
[----:B01----:R-:W-:Y:S01]  /*19d40*/  ENDCOLLECTIVE ;  /* 0x000000000000791b */ /* 0x003fe20003800000 */
.L_x_3021:
        /* <DEDUP_REMOVED lines=11> */
.L_x_3022:
[----:B------:R-:W-:Y:S02]  /*19e00*/  IMAD.MOV.U32 R13, RZ, RZ, R19 ;  /* 0x000000ffff0d7224 */ /* 0x000fe400078e0013 */
[----:B------:R-:W-:Y:S02]  /*19e10*/  IMAD.MOV.U32 R12, RZ, RZ, 0x1 ;  /* 0x00000001ff0c7424 */ /* 0x000fe400078e00ff */
[----:B------:R-:W-:-:S07]  /*19e20*/  IMAD.MOV.U32 R5, RZ, RZ, R14 ;  /* 0x000000ffff057224 */ /* 0x000fce00078e000e */
[----:B------:R-:W-:Y:S05]  /*19e30*/  WARPSYNC.COLLECTIVE R15, `(.L_x_3023) ;  /* 0x000000000f087348 */ /* 0x000fea0003c00000 */
[----:B------:R0:W1:Y:S02]  /*19e40*/  SHFL.IDX P6, R14, R13, R12, R11 ;  /* 0x0000000c0d0e7389 */ /* 0x00006400000c000b */
[----:B01----:R-:W-:Y:S01]  /*19e50*/  ENDCOLLECTIVE ;  /* 0x000000000000791b */ /* 0x003fe20003800000 */
.L_x_3023:
        /* <DEDUP_REMOVED lines=11> */
.L_x_3024:
[----:B------:R-:W-:Y:S01]  /*19f10*/  IMAD.MOV.U32 R2, RZ, RZ, R14 ;  /* 0x000000ffff027224 */ /* 0x000fe200078e000e */
[----:B------:R-:W-:Y:S06]  /*19f20*/  BRA `(.L_x_3025) ;  /* 0xffffffa000c07947 */ /* 0x000fec000383ffff */
.L_x_2888:
[----:B--2---:R2:W3:Y:S02]  /*19f30*/  SYNCS.PHASECHK.TRANS64.TRYWAIT P0, [R0+URZ+0x22840], R28 ;  /* 0x0228401c000075a7 */ /* 0x0044e4000800017f */
[----:B---3--:R-:W-:Y:S05]  /*19f40*/  @!P0 NANOSLEEP.SYNCS 0x989680 ;  /* 0x009896800000895d */ /* 0x008fea0003900000 */
[----:B------:R-:W3:Y:S02]  /*19f50*/  @!P0 SYNCS.PHASECHK.TRANS64 P0, [R0+URZ+0x22840], R28 ;  /* 0x0228401c000085a7 */ /* 0x000ee4000800007f */
[----:B---3--:R-:W-:Y:S05]  /*19f60*/  @!P0 BRA `(.L_x_2888) ;  /* 0xfffffffc00f08947 */ /* 0x008fea000383ffff */
[----:B------:R-:W-:Y:S05]  /*19f70*/  BRA `(.L_x_3026) ;  /* 0xffffffa400107947 */ /* 0x000fea000383ffff */
.L_x_2889:
        /* <DEDUP_REMOVED lines=8> */
.L_x_3028:
[----:B------:R-:W-:Y:S05]  /*1a000*/  BSYNC B0 ;  /* 0x0000000000007941 */ /* 0x000fea0003800000 */
.L_x_3027:
        /* <DEDUP_REMOVED lines=8> */
.L_x_3029:
[----:B------:R-:W-:Y:S02]  /*1a090*/  IMAD.MOV.U32 R13, RZ, RZ, R4 ;  /* 0x000000ffff0d7224 */ /* 0x000fe400078e0004 */
[----:B------:R-:W-:Y:S02]  /*1a0a0*/  IMAD.MOV.U32 R12, RZ, RZ, 0x1 ;  /* 0x00000001ff0c7424 */ /* 0x000fe400078e00ff */
[----:B------:R-:W-:-:S07]  /*1a0b0*/  IMAD.MOV.U32 R2, RZ, RZ, R14 ;  /* 0x000000ffff027224 */ /* 0x000fce00078e000e */
[----:B------:R-:W-:Y:S05]  /*1a0c0*/  WARPSYNC.COLLECTIVE R15, `(.L_x_3030) ;  /* 0x000000000f087348 */ /* 0x000fea0003c00000 */
[----:B------:R0:W1:Y:S02]  /*1a0d0*/  SHFL.IDX P6, R14, R13, R12, R11 ;  /* 0x0000000c0d0e7389 */ /* 0x00006400000c000b */
[----:B01----:R-:W-:Y:S01]  /*1a0e0*/  ENDCOLLECTIVE ;  /* 0x000000000000791b */ /* 0x003fe20003800000 */
.L_x_3030:
        /* <DEDUP_REMOVED lines=11> */
.L_x_3031:
        /* <DEDUP_REMOVED lines=8> */
.L_x_3032:
        /* <DEDUP_REMOVED lines=9> */
.L_x_3033:
        /* <DEDUP_REMOVED lines=9> */
.L_x_3034:
        /* <DEDUP_REMOVED lines=9> */
.L_x_3035:
[----:B------:R-:W-:Y:S02]  /*1a3d0*/  IMAD.MOV.U32 R13, RZ, RZ, R4 ;  /* 0x000000ffff0d7224 */ /* 0x000fe400078e0004 */
[----:B------:R-:W-:Y:S02]  /*1a3e0*/  IMAD.MOV.U32 R12, RZ, RZ, 0x4 ;  /* 0x00000004ff0c7424 */ /* 0x000fe400078e00ff */
[----:B------:R-:W-:-:S07]  /*1a3f0*/  IMAD.MOV.U32 R2, RZ, RZ, R14 ;  /* 0x000000ffff027224 */ /* 0x000fce00078e000e */
[----:B------:R-:W-:Y:S05]  /*1a400*/  WARPSYNC.COLLECTIVE R15, `(.L_x_3036) ;  /* 0x000000000f087348 */ /* 0x000fea0003c00000 */
[----:B------:R0:W1:Y:S02]  /*1a410*/  SHFL.IDX P6, R14, R13, R12, R11 ;  /* 0x0000000c0d0e7389 */ /* 0x00006400000c000b */
[----:B01----:R-:W-:Y:S01]  /*1a420*/  ENDCOLLECTIVE ;  /* 0x000000000000791b */ /* 0x003fe20003800000 */
.L_x_3036:
        /* <DEDUP_REMOVED lines=11> */
.L_x_3037:
[----:B------:R-:W-:Y:S02]  /*1a4e0*/  IMAD.MOV.U32 R13, RZ, RZ, R4 ;  /* 0x000000ffff0d7224 */ /* 0x000fe400078e0004 */
[----:B------:R-:W-:Y:S02]  /*1a4f0*/  IMAD.MOV.U32 R12, RZ, RZ, 0x5 ;  /* 0x00000005ff0c7424 */ /* 0x000fe400078e00ff */
[----:B------:R-:W-:-:S07]  /*1a500*/  IMAD.MOV.U32 R2, RZ, RZ, R14 ;  /* 0x000000ffff027224 */ /* 0x000fce00078e000e */
[----:B------:R-:W-:Y:S05]  /*1a510*/  WARPSYNC.COLLECTIVE R15, `(.L_x_3038) ;  /* 0x000000000f087348 */ /* 0x000fea0003c00000 */
[----:B------:R0:W1:Y:S02]  /*1a520*/  SHFL.IDX P6, R14, R13, R12, R11 ;  /* 0x0000000c0d0e7389 */ /* 0x00006400000c000b */
[----:B01----:R-:W-:Y:S01]  /*1a530*/  ENDCOLLECTIVE ;  /* 0x000000000000791b */ /* 0x003fe20003800000 */
.L_x_3038:
        /* <DEDUP_REMOVED lines=11> */
.L_x_3039:
[----:B------:R-:W-:Y:S02]  /*1a5f0*/  IMAD.MOV.U32 R13, RZ, RZ, R4 ;  /* 0x000000ffff0d7224 */ /* 0x000fe400078e0004 */
[----:B------:R-:W-:Y:S02]  /*1a600*/  IMAD.MOV.U32 R12, RZ, RZ, 0x6 ;  /* 0x00000006ff0c7424 */ /* 0x000fe400078e00ff */
[----:B------:R-:W-:-:S07]  /*1a610*/  IMAD.MOV.U32 R2, RZ, RZ, R14 ;  /* 0x000000ffff027224 */ /* 0x000fce00078e000e */
[----:B------:R-:W-:Y:S05]  /*1a620*/  WARPSYNC.COLLECTIVE R15, `(.L_x_3040) ;  /* 0x000000000f087348 */ /* 0x000fea0003c00000 */
[----:B------:R0:W1:Y:S02]  /*1a630*/  SHFL.IDX P6, R14, R13, R12, R11 ;  /* 0x0000000c0d0e7389 */ /* 0x00006400000c000b */
[----:B01----:R-:W-:Y:S01]  /*1a640*/  ENDCOLLECTIVE ;  /* 0x000000000000791b */ /* 0x003fe20003800000 */
.L_x_3040:
        /* <DEDUP_REMOVED lines=11> */
.L_x_3041:
[----:B------:R-:W-:Y:S02]  /*1a700*/  IMAD.MOV.U32 R13, RZ, RZ, R4 ;  /* 0x000000ffff0d7224 */ /* 0x000fe400078e0004 */
[----:B------:R-:W-:Y:S02]  /*1a710*/  IMAD.MOV.U32 R12, RZ, RZ, 0x7 ;  /* 0x00000007ff0c7424 */ /* 0x000fe400078e00ff */
[----:B------:R-:W-:-:S07]  /*1a720*/  IMAD.MOV.U32 R2, RZ, RZ, R14 ;  /* 0x000000ffff027224 */ /* 0x000fce00078e000e */
[----:B------:R-:W-:Y:S05]  /*1a730*/  WARPSYNC.COLLECTIVE R15, `(.L_x_3042) ;  /* 0x000000000f087348 */ /* 0x000fea0003c00000 */
[----:B------:R0:W1:Y:S02]  /*1a740*/  SHFL.IDX P6, R14, R13, R12, R11 ;  /* 0x0000000c0d0e7389 */ /* 0x00006400000c000b */
[----:B01----:R-:W-:Y:S01]  /*1a750*/  ENDCOLLECTIVE ;  /* 0x000000000000791b */ /* 0x003fe20003800000 */
.L_x_3042:
        /* <DEDUP_REMOVED lines=11> */
.L_x_3043:
[----:B------:R-:W-:Y:S02]  /*1a810*/  IMAD.MOV.U32 R13, RZ, RZ, R8 ;  /* 0x000000ffff0d7224 */ /* 0x000fe400078e0008 */
[----:B------:R-:W-:Y:S02]  /*1a820*/  IMAD.MOV.U32 R12, RZ, RZ, RZ ;  /* 0x000000ffff0c7224 */ /* 0x000fe400078e00ff */
[----:B------:R-:W-:-:S07]  /*1a830*/  IMAD.MOV.U32 R9, RZ, RZ, R14 ;  /* 0x000000ffff097224 */ /* 0x000fce00078e000e */
[----:B------:R-:W-:Y:S05]  /*1a840*/  WARPSYNC.COLLECTIVE R15, `(.L_x_3044) ;  /* 0x000000000f087348 */ /* 0x000fea0003c00000 */
[----:B------:R0:W1:Y:S02]  /*1a850*/  SHFL.IDX P6, R14, R13, R12, R11 ;  /* 0x0000000c0d0e7389 */ /* 0x00006400000c000b */
[----:B01----:R-:W-:Y:S01]  /*1a860*/  ENDCOLLECTIVE ;  /* 0x000000000000791b */ /* 0x003fe20003800000 */
.L_x_3044:
        /* <DEDUP_REMOVED lines=11> */
.L_x_3045:
[----:B------:R-:W-:Y:S02]  /*1a920*/  IMAD.MOV.U32 R13, RZ, RZ, R8 ;  /* 0x000000ffff0d7224 */ /* 0x000fe400078e0008 */
[----:B------:R-:W-:Y:S02]  /*1a930*/  IMAD.MOV.U32 R12, RZ, RZ, 0x1 ;  /* 0x00000001ff0c7424 */ /* 0x000fe400078e00ff */
[----:B------:R-:W-:-:S07]  /*1a940*/  IMAD.MOV.U32 R5, RZ, RZ, R14 ;  /* 0x000000ffff057224 */ /* 0x000fce00078e000e */
[----:B------:R-:W-:Y:S05]  /*1a950*/  WARPSYNC.COLLECTIVE R15, `(.L_x_3046) ;  /* 0x000000000f087348 */ /* 0x000fea0003c00000 */
[----:B------:R0:W1:Y:S02]  /*1a960*/  SHFL.IDX P6, R14, R13, R12, R11 ;  /* 0x0000000c0d0e7389 */ /* 0x00006400000c000b */
[----:B01----:R-:W-:Y:S01]  /*1a970*/  ENDCOLLECTIVE ;  /* 0x000000000000791b */ /* 0x003fe20003800000 */
.L_x_3046:
        /* <DEDUP_REMOVED lines=11> */
.L_x_3047:
[----:B------:R-:W-:Y:S05]  /*1aa30*/  BRA `(.L_x_3048) ;  /* 0xffffff9c00a07947 */ /* 0x000fea000383ffff */
.L_x_2894:
[----:B0-----:R0:W1:Y:S02]  /*1aa40*/  SYNCS.PHASECHK.TRANS64.TRYWAIT P2, [R18+URZ+0x22870], R3 ;  /* 0x02287003120075a7 */ /* 0x001064000804017f */
[----:B-1----:R-:W-:Y:S05]  /*1aa50*/  @!P2 NANOSLEEP.SYNCS 0x989680 ;  /* 0x009896800000a95d */ /* 0x002fea0003900000 */
[----:B------:R-:W1:Y:S02]  /*1aa60*/  @!P2 SYNCS.PHASECHK.TRANS64 P2, [R18+URZ+0x22870], R3 ;  /* 0x022870031200a5a7 */ /* 0x000e64000804007f */
[----:B-1----:R-:W-:Y:S05]  /*1aa70*/  @!P2 BRA `(.L_x_2894) ;  /* 0xfffffffc00f0a947 */ /* 0x002fea000383ffff */
[----:B------:R-:W-:Y:S05]  /*1aa80*/  BRA `(.L_x_3049) ;  /* 0xffffffa000047947 */ /* 0x000fea000383ffff */
.L_x_2896:
[----:B0-----:R0:W1:Y:S02]  /*1aa90*/  SYNCS.PHASECHK.TRANS64.TRYWAIT P2, [R18+URZ+0x22860], R3 ;  /* 0x02286003120075a7 */ /* 0x001064000804017f */
[----:B-1----:R-:W-:Y:S05]  /*1aaa0*/  @!P2 NANOSLEEP.SYNCS 0x989680 ;  /* 0x009896800000a95d */ /* 0x002fea0003900000 */
[----:B------:R-:W1:Y:S02]  /*1aab0*/  @!P2 SYNCS.PHASECHK.TRANS64 P2, [R18+URZ+0x22860], R3 ;  /* 0x022860031200a5a7 */ /* 0x000e64000804007f */
[----:B-1----:R-:W-:Y:S05]  /*1aac0*/  @!P2 BRA `(.L_x_2896) ;  /* 0xfffffffc00f0a947 */ /* 0x002fea000383ffff */
[----:B------:R-:W-:Y:S05]  /*1aad0*/  BRA `(.L_x_3050) ;  /* 0xffffffa000147947 */ /* 0x000fea000383ffff */
.L_x_2904:
[----:B0-----:R0:W2:Y:S02]  /*1aae0*/  SYNCS.PHASECHK.TRANS64.TRYWAIT P1, [R17+URZ+0x22870], R0 ;  /* 0x02287000110075a7 */ /* 0x0010a4000802017f */
[----:B--2---:R-:W-:Y:S05]  /*1aaf0*/  @!P1 NANOSLEEP.SYNCS 0x989680 ;  /* 0x009896800000995d */ /* 0x004fea0003900000 */
[----:B------:R-:W2:Y:S02]  /*1ab00*/  @!P1 SYNCS.PHASECHK.TRANS64 P1, [R17+URZ+0x22870], R0 ;  /* 0x02287000110095a7 */ /* 0x000ea4000802007f */
[----:B--2---:R-:W-:Y:S05]  /*1ab10*/  @!P1 BRA `(.L_x_2904) ;  /* 0xfffffffc00f09947 */ /* 0x004fea000383ffff */
[----:B------:R-:W-:Y:S05]  /*1ab20*/  BRA `(.L_x_3051) ;  /* 0xffffffa400d87947 */ /* 0x000fea000383ffff */
.L_x_2906:
[----:B0-----:R0:W2:Y:S02]  /*1ab30*/  SYNCS.PHASECHK.TRANS64.TRYWAIT P1, [R17+URZ+0x22860], R0 ;  /* 0x02286000110075a7 */ /* 0x0010a4000802017f */
[----:B--2---:R-:W-:Y:S05]  /*1ab40*/  @!P1 NANOSLEEP.SYNCS 0x989680 ;  /* 0x009896800000995d */ /* 0x004fea0003900000 */
[----:B------:R-:W2:Y:S02]  /*1ab50*/  @!P1 SYNCS.PHASECHK.TRANS64 P1, [R17+URZ+0x22860], R0 ;  /* 0x02286000110095a7 */ /* 0x000ea4000802007f */
[----:B--2---:R-:W-:Y:S05]  /*1ab60*/  @!P1 BRA `(.L_x_2906) ;  /* 0xfffffffc00f09947 */ /* 0x004fea000383ffff */
[----:B------:R-:W-:Y:S05]  /*1ab70*/  BRA `(.L_x_3052) ;  /* 0xffffffa400e87947 */ /* 0x000fea000383ffff */
.L_x_2920:
[----:B0-----:R0:W1:Y:S02]  /*1ab80*/  SYNCS.PHASECHK.TRANS64.TRYWAIT P0, [R7+URZ+0x22820], R0 ;  /* 0x02282000070075a7 */ /* 0x001064000800017f */
[----:B-1----:R-:W-:Y:S05]  /*1ab90*/  @!P0 NANOSLEEP.SYNCS 0x989680 ;  /* 0x009896800000895d */ /* 0x002fea0003900000 */
[----:B------:R-:W1:Y:S02]  /*1aba0*/  @!P0 SYNCS.PHASECHK.TRANS64 P0, [R7+URZ+0x22820], R0 ;  /* 0x02282000070085a7 */ /* 0x000e64000800007f */
[----:B-1----:R-:W-:Y:S05]  /*1abb0*/  @!P0 BRA `(.L_x_2920) ;  /* 0xfffffffc00f08947 */ /* 0x002fea000383ffff */
[----:B------:R-:W-:Y:S05]  /*1abc0*/  BRA `(.L_x_3053) ;  /* 0xffffffbc00b47947 */ /* 0x000fea000383ffff */
.L_x_2921:
[----:B------:R-:W1:Y:S01]  /*1abd0*/  S2R R2, SR_TID.X ;  /* 0x0000000000027919 */ /* 0x000e620000002100 */
[----:B------:R-:W-:Y:S01]  /*1abe0*/  BSSY B0, `(.L_x_3054) ;  /* 0x000000a000007945 */ /* 0x000fe20003800000 */
[----:B------:R-:W-:Y:S02]  /*1abf0*/  IMAD.MOV.U32 R12, RZ, RZ, RZ ;  /* 0x000000ffff0c7224 */ /* 0x000fe400078e00ff */
        /* <DEDUP_REMOVED lines=8> */
.L_x_3055:
[----:B------:R-:W-:Y:S05]  /*1ac80*/  BSYNC B0 ;  /* 0x0000000000007941 */ /* 0x000fea0003800000 */
.L_x_3054:
[----:B------:R-:W-:Y:S05]  /*1ac90*/  BRA `(.L_x_3056) ;  /* 0xffffffbc009c7947 */ /* 0x000fea000383ffff */
.L_x_2924:
[----:B------:R-:W-:Y:S01]  /*1aca0*/  BSSY B1, `(.L_x_3057) ;  /* 0x0000006000017945 */ /* 0x000fe20003800000 */
[----:B------:R-:W-:-:S07]  /*1acb0*/  IMAD.MOV.U32 R15, RZ, RZ, -0x1 ;  /* 0xffffffffff0f7424 */ /* 0x000fce00078e00ff */
[----:B0-----:R-:W-:Y:S05]  /*1acc0*/  WARPSYNC.COLLECTIVE R15, `(.L_x_3058) ;  /* 0x000000000f0c7348 */ /* 0x001fea0003c00000 */
[----:B------:R-:W-:Y:S02]  /*1acd0*/  ELECT P6, UR62, PT ;  /* 0x00000000003e782f */ /* 0x000fe400038c0000 */
[----:B------:R-:W-:Y:S01]  /*1ace0*/  MOV R14, UR62 ;  /* 0x0000003e000e7c02 */ /* 0x000fe20008000f00 */
[----:B0-----:R-:W-:Y:S10]  /*1acf0*/  ENDCOLLECTIVE ;  /* 0x000000000000791b */ /* 0x001ff40003800000 */
.L_x_3058:
[----:B------:R-:W-:Y:S05]  /*1ad00*/  BSYNC B1 ;  /* 0x0000000000017941 */ /* 0x000fea0003800000 */
.L_x_3057:
[----:B------:R-:W-:Y:S05]  /*1ad10*/  BRA `(.L_x_3059) ;  /* 0xffffffbc00947947 */ /* 0x000fea000383ffff */
.L_x_2926:
[----:B0-----:R0:W1:Y:S02]  /*1ad20*/  SYNCS.PHASECHK.TRANS64.TRYWAIT P1, [R5+URZ+0x22840], R0 ;  /* 0x02284000050075a7 */ /* 0x001064000802017f */
[----:B-1----:R-:W-:Y:S05]  /*1ad30*/  @!P1 NANOSLEEP.SYNCS 0x989680 ;  /* 0x009896800000995d */ /* 0x002fea0003900000 */
[----:B------:R-:W1:Y:S02]  /*1ad40*/  @!P1 SYNCS.PHASECHK.TRANS64 P1, [R5+URZ+0x22840], R0 ;  /* 0x02284000050095a7 */ /* 0x000e64000802007f */
[----:B-1----:R-:W-:Y:S05]  /*1ad50*/  @!P1 BRA `(.L_x_2926) ;  /* 0xfffffffc00f09947 */ /* 0x002fea000383ffff */
[----:B------:R-:W-:Y:S05]  /*1ad60*/  BRA `(.L_x_3060) ;  /* 0xffffffbc00b47947 */ /* 0x000fea000383ffff */
.L_x_2928:
[----:B-1----:R1:W2:Y:S02]  /*1ad70*/  SYNCS.PHASECHK.TRANS64.TRYWAIT P1, [R3+URZ+0x22840], R2 ;  /* 0x02284002030075a7 */ /* 0x0022a4000802017f */
[----:B--2---:R-:W-:Y:S05]  /*1ad80*/  @!P1 NANOSLEEP.SYNCS 0x989680 ;  /* 0x009896800000995d */ /* 0x004fea0003900000 */
[----:B------:R-:W2:Y:S02]  /*1ad90*/  @!P1 SYNCS.PHASECHK.TRANS64 P1, [R3+URZ+0x22840], R2 ;  /* 0x02284002030095a7 */ /* 0x000ea4000802007f */
[----:B--2---:R-:W-:Y:S05]  /*1ada0*/  @!P1 BRA `(.L_x_2928) ;  /* 0xfffffffc00f09947 */ /* 0x004fea000383ffff */
[----:B------:R-:W-:Y:S05]  /*1adb0*/  BRA `(.L_x_3061) ;  /* 0xffffffbc00c07947 */ /* 0x000fea000383ffff */
.L_x_2930:
[----:B--2---:R2:W3:Y:S02]  /*1adc0*/  SYNCS.PHASECHK.TRANS64.TRYWAIT P1, [R5+URZ+0x22860], R0 ;  /* 0x02286000050075a7 */ /* 0x0044e4000802017f */
[----:B---3--:R-:W-:Y:S05]  /*1add0*/  @!P1 NANOSLEEP.SYNCS 0x989680 ;  /* 0x009896800000995d */ /* 0x008fea0003900000 */
[----:B------:R-:W3:Y:S02]  /*1ade0*/  @!P1 SYNCS.PHASECHK.TRANS64 P1, [R5+URZ+0x22860], R0 ;  /* 0x02286000050095a7 */ /* 0x000ee4000802007f */
[----:B---3--:R-:W-:Y:S05]  /*1adf0*/  @!P1 BRA `(.L_x_2930) ;  /* 0xfffffffc00f09947 */ /* 0x008fea000383ffff */
[----:B------:R-:W-:Y:S05]  /*1ae00*/  BRA `(.L_x_3062) ;  /* 0xffffffbc00bc7947 */ /* 0x000fea000383ffff */
.L_x_2932:
[----:B---3--:R3:W4:Y:S02]  /*1ae10*/  SYNCS.PHASECHK.TRANS64.TRYWAIT P1, [R3+URZ+0x22860], R2 ;  /* 0x02286002030075a7 */ /* 0x008724000802017f */
[----:B----4-:R-:W-:Y:S05]  /*1ae20*/  @!P1 NANOSLEEP.SYNCS 0x989680 ;  /* 0x009896800000995d */ /* 0x010fea0003900000 */
[----:B------:R-:W4:Y:S02]  /*1ae30*/  @!P1 SYNCS.PHASECHK.TRANS64 P1, [R3+URZ+0x22860], R2 ;  /* 0x02286002030095a7 */ /* 0x000f24000802007f */
[----:B----4-:R-:W-:Y:S05]  /*1ae40*/  @!P1 BRA `(.L_x_2932) ;  /* 0xfffffffc00f09947 */ /* 0x010fea000383ffff */
[----:B------:R-:W-:Y:S05]  /*1ae50*/  BRA `(.L_x_3063) ;  /* 0xffffffbc00b87947 */ /* 0x000fea000383ffff */
.L_x_2934:
[----:B----4-:R4:W0:Y:S02]  /*1ae60*/  SYNCS.PHASECHK.TRANS64.TRYWAIT P1, [R5+URZ+0x22880], R0 ;  /* 0x02288000050075a7 */ /* 0x010824000802017f */
[----:B0-----:R-:W-:Y:S05]  /*1ae70*/  @!P1 NANOSLEEP.SYNCS 0x989680 ;  /* 0x009896800000995d */ /* 0x001fea0003900000 */
[----:B------:R-:W0:Y:S02]  /*1ae80*/  @!P1 SYNCS.PHASECHK.TRANS64 P1, [R5+URZ+0x22880], R0 ;  /* 0x02288000050095a7 */ /* 0x000e24000802007f */
[----:B0-----:R-:W-:Y:S05]  /*1ae90*/  @!P1 BRA `(.L_x_2934) ;  /* 0xfffffffc00f09947 */ /* 0x001fea000383ffff */
[----:B------:R-:W-:Y:S05]  /*1aea0*/  BRA `(.L_x_3064) ;  /* 0xffffffbc00b47947 */ /* 0x000fea000383ffff */
.L_x_3065:
        /* <DEDUP_REMOVED lines=13> */
.L_x_3747:


//--------------------- .text._ZN7cutlass13device_kernelIN5flash11enable_sm90INS1_16FlashAttnFwdSm90INS1_25CollectiveMainloopFwdSm90ILi2EN4cute5tupleIJNS5_1CILi1EEES8_S8_EEENS6_IJNS7_ILi128EEENS7_ILi160EEESA_EEELi128ENS_12float_e4m3_tEfNS_4arch4Sm90ELb1ELb0ELb0ELb1ELb1ELb1ELb0ELb1ELb1ELb1ELb1ELb0EEENS1_21CollectiveEpilogueFwdINS6_IJSA_SA_SB_EEES9_NS_10bfloat16_tESF_Li256ELb1ELb1ELb1ELb1EEENS1_36VarlenDynamicPersistentTileSchedulerILi128ELi160ELi256ELi128ELb1ELb1ELb1ELb1ELb1ELb1EEEEEEEEEvNT_6ParamsE --------------------------
	.section	.text._ZN7cutlass13device_kernelIN5flash11enable_sm90INS1_16FlashAttnFwdSm90INS1_25CollectiveMainloopFwdSm90ILi2EN4cute5tupleIJNS5_1CILi1EEES8_S8_EEENS6_IJNS7_ILi128EEENS7_ILi160EEESA_EEELi128ENS_12float_e4m3_tEfNS_4arch4Sm90ELb1ELb0ELb0ELb1ELb1ELb1ELb0ELb1ELb1ELb1ELb1ELb0EEENS1_21CollectiveEpilogueFwdINS6_IJSA_SA_SB_EEES9_NS_10bfloat16_tESF_Li256ELb1ELb1ELb1ELb1EEENS1_36VarlenDynamicPersistentTileSchedulerILi128ELi160ELi256ELi128ELb1ELb1ELb1ELb1ELb1ELb1EEEEEEEEEvNT_6ParamsE,"ax",@progbits
	.align	128
.text._ZN7cutlass13device_kernelIN5flash11enable_sm90INS1_16FlashAttnFwdSm90INS1_25CollectiveMainloopFwdSm90ILi2EN4cute5tupleIJNS5_1CILi1EEES8_S8_EEENS6_IJNS7_ILi128EEENS7_ILi160EEESA_EEELi128ENS_12float_e4m3_tEfNS_4arch4Sm90ELb1ELb0ELb0ELb1ELb1ELb1ELb0ELb1ELb1ELb1ELb1ELb0EEENS1_21CollectiveEpilogueFwdINS6_IJSA_SA_SB_EEES9_NS_10bfloat16_tESF_Li256ELb1ELb1ELb1ELb1EEENS1_36VarlenDynamicPersistentTileSchedulerILi128ELi160ELi256ELi128ELb1ELb1ELb1ELb1ELb1ELb1EEEEEEEEEvNT_6ParamsE:
        .type           _ZN7cutlass13device_kernelIN5flash11enable_sm90INS1_16FlashAttnFwdSm90INS1_25CollectiveMainloopFwdSm90ILi2EN4cute5tupleIJNS5_1CILi1EEES8_S8_EEENS6_IJNS7_ILi128EEENS7_ILi160EEESA_EEELi128ENS_12float_e4m3_tEfNS_4arch4Sm90ELb1ELb0ELb0ELb1ELb1ELb1ELb0ELb1ELb1ELb1ELb1ELb0EEENS1_21CollectiveEpilogueFwdINS6_IJSA_SA_SB_EEES9_NS_10bfloat16_tESF_Li256ELb1ELb1ELb1ELb1EEENS1_36VarlenDynamicPersistentTileSchedulerILi128ELi160ELi256ELi128ELb1ELb1ELb1ELb1ELb1ELb1EEEEEEEEEvNT_6ParamsE,@function
        .size           _ZN7cutlass13device_kernelIN5flash11enable_sm90INS1_16FlashAttnFwdSm90INS1_25CollectiveMainloopFwdSm90ILi2EN4cute5tupleIJNS5_1CILi1EEES8_S8_EEENS6_IJNS7_ILi128EEENS7_ILi160EEESA_EEELi128ENS_12float_e4m3_tEfNS_4arch4Sm90ELb1ELb0ELb0ELb1ELb1ELb1ELb0ELb1ELb1ELb1ELb1ELb0EEENS1_21CollectiveEpilogueFwdINS6_IJSA_SA_SB_EEES9_NS_10bfloat16_tESF_Li256ELb1ELb1ELb1ELb1EEENS1_36VarlenDynamicPersistentTileSchedulerILi128ELi160ELi256ELi128ELb1ELb1ELb1ELb1ELb1ELb1EEEEEEEEEvNT_6ParamsE,(.L_x_3748 - _ZN7cutlass13device_kernelIN5flash11enable_sm90INS1_16FlashAttnFwdSm90INS1_25CollectiveMainloopFwdSm90ILi2EN4cute5tupleIJNS5_1CILi1EEES8_S8_EEENS6_IJNS7_ILi128EEENS7_ILi160EEESA_EEELi128ENS_12float_e4m3_tEfNS_4arch4Sm90ELb1ELb0ELb0ELb1ELb1ELb1ELb0ELb1ELb1ELb1ELb1ELb0EEENS1_21CollectiveEpilogueFwdINS6_IJSA_SA_SB_EEES9_NS_10bfloat16_tESF_Li256ELb1ELb1ELb1ELb1EEENS1_36VarlenDynamicPersistentTileSchedulerILi128ELi160ELi256ELi128ELb1ELb1ELb1ELb1ELb1ELb1EEEEEEEEEvNT_6ParamsE)
        .other          _ZN7cutlass13device_kernelIN5flash11enable_sm90INS1_16FlashAttnFwdSm90INS1_25CollectiveMainloopFwdSm90ILi2EN4cute5tupleIJNS5_1CILi1EEES8_S8_EEENS6_IJNS7_ILi128EEENS7_ILi160EEESA_EEELi128ENS_12float_e4m3_tEfNS_4arch4Sm90ELb1ELb0ELb0ELb1ELb1ELb1ELb0ELb1ELb1ELb1ELb1ELb0EEENS1_21CollectiveEpilogueFwdINS6_IJSA_SA_SB_EEES9_NS_10bfloat16_tESF_Li256ELb1ELb1ELb1ELb1EEENS1_36VarlenDynamicPersistentTileSchedulerILi128ELi160ELi256ELi128ELb1ELb1ELb1ELb1ELb1ELb1EEEEEEEEEvNT_6ParamsE,@"STO_CUDA_ENTRY STV_DEFAULT"
_ZN7cutlass13device_kernelIN5flash11enable_sm90INS1_16FlashAttnFwdSm90INS1_25CollectiveMainloopFwdSm90ILi2EN4cute5tupleIJNS5_1CILi1EEES8_S8_EEENS6_IJNS7_ILi128EEENS7_ILi160EEESA_EEELi128ENS_12float_e4m3_tEfNS_4arch4Sm90ELb1ELb0ELb0ELb1ELb1ELb1ELb0ELb1ELb1ELb1ELb1ELb0EEENS1_21CollectiveEpilogueFwdINS6_IJSA_SA_SB_EEES9_NS_10bfloat16_tESF_Li256ELb1ELb1ELb1ELb1EEENS1_36VarlenDynamicPersistentTileSchedulerILi128ELi160ELi256ELi128ELb1ELb1ELb1ELb1ELb1ELb1EEEEEEEEEvNT_6ParamsE:
        /* <DEDUP_REMOVED lines=18> */
.L_x_3067:
[----:B------:R-:W-:Y:S05]  /*0120*/  BSYNC B0 ;  /* 0x0000000000007941 */ /* 0x000fea0003800000 */
.L_x_3066:
        /* <DEDUP_REMOVED lines=41> */
.L_x_3068:
        /* <DEDUP_REMOVED lines=22> */
.L_x_3069:
        /* <DEDUP_REMOVED lines=18> */
.L_x_3070:
        /* <DEDUP_REMOVED lines=22> */
.L_x_3071:
        /* <DEDUP_REMOVED lines=23> */
.L_x_3072:
        /* <DEDUP_REMOVED lines=10> */
.L_x_3075:
[----:B------:R-:W-:-:S08]  /*09b0*/  NOP ;  /* 0x0000000000007918 */ /* 0x000fd00000000000 */
[----:B------:R-:W1:Y:S02]  /*09c0*/  USETMAXREG.TRY_ALLOC.CTAPOOL UP0, 0xe8 ;  /* 0x000000e8000079c8 */ /* 0x000e640008000600 */
[----:B-1----:R-:W-:-:S13]  /*09d0*/  PLOP3.LUT P0, PT, PT, PT, UP0, 0x80, 0x0 ;  /* 0x000000000000781c */ /* 0x002fda0003f0f008 */
[----:B------:R-:W-:Y:S05]  /*09e0*/  @!P0 BRA `(.L_x_3075) ;  /* 0xfffffffc00f08947 */ /* 0x000fea000383ffff */
[----:B------:R-:W2:Y:S01]  /*09f0*/  LDL.LU R0, [R1] ;  /* 0x0000000001007983 */ /* 0x000ea20000300800 */
[----:B------:R-:W1:Y:S01]  /*0a00*/  S2R R2, SR_TID.X ;  /* 0x0000000000027919 */ /* 0x000e620000002100 */
[----:B------:R-:W3:Y:S01]  /*0a10*/  S2UR UR5, SR_CgaCtaId ;  /* 0x00000000000579c3 */ /* 0x000ee20000008800 */
[----:B------:R-:W-:Y:S01]  /*0a20*/  UMOV UR4, 0x400 ;  /* 0x0000040000047882 */ /* 0x000fe20000000000 */
[----:B-1----:R-:W-:-:S06]  /*0a30*/  SHF.R.U32.HI R2, RZ, 0x7, R2 ;  /* 0x00000007ff027819 */ /* 0x002fcc0000011602 */
[----:B------:R-:W-:Y:S06]  /*0a40*/  BAR.ARV 0x8, 0x180 ;  /* 0x0206000000007b1d */ /* 0x000fec0000002000 */
[----:B------:R-:W-:-:S13]  /*0a50*/  ISETP.NE.AND P0, PT, R2, 0x1, PT ;  /* 0x000000010200780c */ /* 0x000fda0003f05270 */
[----:B------:R-:W-:Y:S08]  /*0a60*/  @!P0 BAR.ARV 0x9, 0x100 ;  /* 0x0244000000008b1d */ /* 0x000ff00000002000 */
[----:B------:R-:W-:Y:S01]  /*0a70*/  BAR.SYNC.DEFER_BLOCKING 0x5, 0x180 ;  /* 0x0146000000007b1d */ /* 0x000fe20000010000 */
[----:B---3--:R-:W-:-:S06]  /*0a80*/  ULEA UR4, UR5, UR4, 0x18 ;  /* 0x0000000405047291 */ /* 0x008fcc000f8ec03f */
[----:B------:R-:W-:Y:S01]  /*0a90*/  IMAD.U32 R18, RZ, RZ, UR4 ;  /* 0x00000004ff127e24 */ /* 0x000fe2000f8e00ff */
[----:B------:R-:W-:-:S04]  /*0aa0*/  ULDC UR4, c[0x0][0xc3c] ;  /* 0x00030f0000047ab9 */ /* 0x000fc80000000800 */
[----:B------:R-:W1:Y:S01]  /*0ab0*/  LDS.128 R12, [R18+0x228d0] ;  /* 0x0228d000120c7984 */ /* 0x000e620000000c00 */
[----:B------:R-:W-:Y:S01]  /*0ac0*/  IMAD.U32 R2, RZ, RZ, UR5 ;  /* 0x00000005ff027e24 */ /* 0x000fe2000f8e00ff */
[----:B------:R-:W-:Y:S06]  /*0ad0*/  BAR.ARV 0x4, 0x180 ;  /* 0x0106000000007b1d */ /* 0x000fec0000002000 */
[----:B------:R3:W-:Y:S01]  /*0ae0*/  STL [R1+0x4], R2 ;  /* 0x0000040201007387 */ /* 0x0007e20000100800 */
[----:B--2---:R-:W-:-:S04]  /*0af0*/  LOP3.LUT R0, R0, 0xffffffef, RZ, 0xc0, !PT ;  /* 0xffffffef00007812 */ /* 0x004fc800078ec0ff */
[----:B------:R-:W-:-:S05]  /*0b00*/  @P0 LOP3.LUT R0, R0, 0x10, RZ, 0xfc, !PT ;  /* 0x0000001000000812 */ /* 0x000fca00078efcff */
[----:B------:R3:W-:Y:S01]  /*0b10*/  STL [R1], R0 ;  /* 0x0000000001007387 */ /* 0x0007e20000100800 */
[----:B-1----:R-:W-:-:S13]  /*0b20*/  ISETP.GE.AND P0, PT, R15, UR4, PT ;  /* 0x000000040f007c0c */ /* 0x002fda000bf06270 */
[----:B---3--:R-:W-:Y:S05]  /*0b30*/  @P0 BRA `(.L_x_3076) ;  /* 0x00000260001c0947 */ /* 0x008fea0003800000 */
[----:B------:R-:W2:Y:S01]  /*0b40*/  LDL R2, [R1+0x44] ;  /* 0x0000440001027983 */ /* 0x000ea20000100800 */
[----:B------:R-:W-:Y:S02]  /*0b50*/  CS2R R188, SRZ ;  /* 0x0000000000bc7805 */ /* 0x000fe4000001ff00 */
[----:B------:R-:W-:Y:S01]  /*0b60*/  CS2R R194, SRZ ;  /* 0x0000000000c27805 */ /* 0x000fe2000001ff00 */
[----:B------:R-:W1:Y:S02]  /*0b70*/  S2R R0, SR_TID.X ;  /* 0x0000000000007919 */ /* 0x000e640000002100 */
        /* <DEDUP_REMOVED lines=24> */
[----:B------:R-:W-:Y:S01]  /*0d00*/  LEA.HI R6, R2, R10, RZ, 0x1 ;  /* 0x0000000a02067211 */ /* 0x000fe200078f08ff */
[----:B------:R-:W-:Y:S01]  /*0d10*/  IMAD.IADD R2, R16, 0x1, -R5 ;  /* 0x0000000110027824 */ /* 0x000fe200078e0a05 */
[----:B------:R-:W-:Y:S01]  /*0d20*/  LOP3.LUT R4, R4, 0x1ffffffe, RZ, 0xc0, !PT ;  /* 0x1ffffffe04047812 */ /* 0x000fe200078ec0ff */
[----:B------:R-:W-:Y:S01]  /*0d30*/  IMAD.MOV.U32 R5, RZ, RZ, R13 ;  /* 0x000000ffff057224 */ /* 0x000fe200078e000d */
[----:B------:R-:W-:-:S02]  /*0d40*/  LOP3.LUT R205, R3, 0xfffffc00, RZ, 0xc0, !PT ;  /* 0xfffffc0003cd7812 */ /* 0x000fc400078ec0ff */
[----:B------:R-:W-:Y:S01]  /*0d50*/  LOP3.LUT R6, R6, 0x3fffffe, RZ, 0xc0, !PT ;  /* 0x03fffffe06067812 */ /* 0x000fe200078ec0ff */
[----:B------:R-:W-:Y:S01]  /*0d60*/  IMAD.IADD R4, R7, 0x1, -R4 ;  /* 0x0000000107047824 */ /* 0x000fe200078e0a04 */
[----:B------:R-:W-:Y:S01]  /*0d70*/  LOP3.LUT R9, R9, 0x7ffffffc, RZ, 0xc0, !PT ;  /* 0x7ffffffc09097812 */ /* 0x000fe200078ec0ff */
[----:B------:R-:W-:Y:S02]  /*0d80*/  IMAD R3, R2, 0x40, R205 ;  /* 0x0000004002037824 */ /* 0x000fe400078e02cd */
[----:B------:R-:W-:Y:S02]  /*0d90*/  IMAD.IADD R6, R10, 0x1, -R6 ;  /* 0x000000010a067824 */ /* 0x000fe400078e0a06 */
[----:B------:R-:W-:Y:S01]  /*0da0*/  IMAD.IADD R9, R12, 0x1, -R9 ;  /* 0x000000010c097824 */ /* 0x000fe200078e0a09 */
[----:B------:R-:W-:Y:S01]  /*0db0*/  LEA R2, R4, R3, 0x3 ;  /* 0x0000000304027211 */ /* 0x000fe200078e18ff */
[----:B------:R-:W-:Y:S02]  /*0dc0*/  IMAD R8, R6, 0x40, R11 ;  /* 0x0000004006087824 */ /* 0x000fe400078e020b */
[----:B------:R-:W-:Y:S01]  /*0dd0*/  IMAD.U32 R3, RZ, RZ, UR4 ;  /* 0x00000004ff037e24 */ /* 0x000fe2000f8e00ff */
[----:B------:R-:W-:Y:S01]  /*0de0*/  UMOV UR4, URZ ;  /* 0x0000003f00047c82 */ /* 0x000fe20008000000 */
[----:B------:R0:W-:Y:S01]  /*0df0*/  STL [R1+0x40], R2 ;  /* 0x0000400201007387 */ /* 0x0001e20000100800 */
[----:B------:R-:W-:-:S02]  /*0e00*/  IMAD.SHL.U32 R200, R9, 0x2, RZ ;  /* 0x0000000209c87824 */ /* 0x000fc400078e00ff */
[----:B------:R-:W-:Y:S01]  /*0e10*/  IMAD.MOV.U32 R6, RZ, RZ, R14 ;  /* 0x000000ffff067224 */ /* 0x000fe200078e000e */
[----:B------:R-:W-:Y:S01]  /*0e20*/  STL [R1+0x3c], R8 ;  /* 0x00003c0801007387 */ /* 0x000fe20000100800 */
[C---:B------:R-:W-:Y:S01]  /*0e30*/  VIADD R229, R200.reuse, 0x68 ;  /* 0x00000068c8e57836 */ /* 0x040fe20000000000 */
[C---:B------:R-:W-:Y:S01]  /*0e40*/  IADD3 R12, R200.reuse, 0x38, RZ ;  /* 0x00000038c80c7810 */ /* 0x040fe20007ffe0ff */
[C---:B------:R-:W-:Y:S01]  /*0e50*/  VIADD R228, R200.reuse, 0x70 ;  /* 0x00000070c8e47836 */ /* 0x040fe20000000000 */
[----:B------:R1:W-:Y:S01]  /*0e60*/  STL [R1+0x8], R3 ;  /* 0x0000080301007387 */ /* 0x0003e20000100800 */
[----:B------:R-:W-:Y:S01]  /*0e70*/  VIADD R227, R200, 0x78 ;  /* 0x00000078c8e37836 */ /* 0x000fe20000000000 */
[----:B0-----:R-:W-:Y:S01]  /*0e80*/  LEA.HI R2, R0, R16, RZ, 0x2 ;  /* 0x0000001000027211 */ /* 0x001fe200078f10ff */
[----:B------:R-:W-:Y:S01]  /*0e90*/  IMAD.MOV.U32 R7, RZ, RZ, R15 ;  /* 0x000000ffff077224 */ /* 0x000fe200078e000f */
[----:B------:R-:W-:Y:S02]  /*0ea0*/  SHF.R.S32.HI R12, RZ, 0x1f, R12 ;  /* 0x0000001fff0c7819 */ /* 0x000fe4000001140c */
[----:B------:R-:W-:-:S02]  /*0eb0*/  SHF.R.S32.HI R191, RZ, 0x2, R2 ;  /* 0x00000002ffbf7819 */ /* 0x000fc40000011402 */
[----:B-1----:R-:W-:-:S03]  /*0ec0*/  LEA.HI R3, R0, R16, RZ, 0x3 ;  /* 0x0000001000037211 */ /* 0x002fc600078f18ff */
[C---:B------:R-:W-:Y:S01]  /*0ed0*/  VIADD R13, R191.reuse, 0x40 ;  /* 0x00000040bf0d7836 */ /* 0x040fe20000000000 */
[----:B------:R-:W-:Y:S01]  /*0ee0*/  LOP3.LUT R0, R2, 0xfffffffc, RZ, 0xc0, !PT ;  /* 0xfffffffc02007812 */ /* 0x000fe200078ec0ff */
[----:B------:R-:W-:Y:S01]  /*0ef0*/  VIADD R11, R191, 0x80 ;  /* 0x00000080bf0b7836 */ /* 0x000fe20000000000 */
[----:B------:R-:W-:Y:S01]  /*0f00*/  LOP3.LUT R212, R3, 0xfffffff8, RZ, 0xc0, !PT ;  /* 0xfffffff803d47812 */ /* 0x000fe200078ec0ff */
[----:B------:R-:W-:Y:S01]  /*0f10*/  IMAD.SHL.U32 R201, R13, 0x80, RZ ;  /* 0x000000800dc97824 */ /* 0x000fe200078e00ff */
[----:B------:R-:W-:Y:S01]  /*0f20*/  SHF.R.S32.HI R2, RZ, 0x1f, R2 ;  /* 0x0000001fff027819 */ /* 0x000fe20000011402 */
[C---:B------:R-:W-:Y:S01]  /*0f30*/  IMAD.IADD R10, R16.reuse, 0x1, -R0 ;  /* 0x00000001100a7824 */ /* 0x040fe200078e0a00 */
[----:B------:R-:W-:Y:S01]  /*0f40*/  SHF.R.S32.HI R3, RZ, 0x3, R3 ;  /* 0x00000003ff037819 */ /* 0x000fe20000011403 */
[----:B------:R-:W-:Y:S01]  /*0f50*/  IMAD.IADD R212, R16, 0x1, -R212 ;  /* 0x0000000110d47824 */ /* 0x000fe200078e0ad4 */
[----:B------:R-:W-:Y:S01]  /*0f60*/  SHF.R.S32.HI R3, RZ, 0x1f, R13 ;  /* 0x0000001fff037819 */ /* 0x000fe2000001140d */
[----:B------:R-:W-:Y:S01]  /*0f70*/  IMAD.SHL.U32 R16, R10, 0x10, RZ ;  /* 0x000000100a107824 */ /* 0x000fe200078e00ff */
[----:B------:R-:W-:Y:S01]  /*0f80*/  LEA.HI R2, R2, R191, RZ, 0x3 ;  /* 0x000000bf02027211 */ /* 0x000fe200078f18ff */
[C---:B------:R-:W-:Y:S01]  /*0f90*/  IMAD.SHL.U32 R22, R10.reuse, 0x8, RZ ;  /* 0x000000080a167824 */ /* 0x040fe200078e00ff */
[----:B------:R-:W-:Y:S01]  /*0fa0*/  LEA.HI R0, R10, R10, RZ, 0x1 ;  /* 0x0000000a0a007211 */ /* 0x000fe200078f08ff */
[----:B------:R-:W-:Y:S01]  /*0fb0*/  IMAD.SHL.U32 R202, R11, 0x80, RZ ;  /* 0x000000800bca7824 */ /* 0x000fe200078e00ff */
[----:B------:R-:W-:Y:S01]  /*0fc0*/  LEA.HI R3, R3, R13, RZ, 0x3 ;  /* 0x0000000d03037211 */ /* 0x000fe200078f18ff */
[----:B------:R-:W-:Y:S01]  /*0fd0*/  VIADD R19, R16, 0x40 ;  /* 0x0000004010137836 */ /* 0x000fe20000000000 */
[----:B------:R-:W-:Y:S01]  /*0fe0*/  LOP3.LUT R2, R2, 0xfffffff8, RZ, 0xc0, !PT ;  /* 0xfffffff802027812 */ /* 0x000fe200078ec0ff */
[----:B------:R-:W-:Y:S01]  /*0ff0*/  VIADD R13, R200, 0x30 ;  /* 0x00000030c80d7836 */ /* 0x000fe20000000000 */
[----:B------:R-:W-:Y:S01]  /*1000*/  LOP3.LUT R0, R0, 0x1ffffffe, RZ, 0xc0, !PT ;  /* 0x1ffffffe00007812 */ /* 0x000fe200078ec0ff */
[----:B------:R-:W-:Y:S01]  /*1010*/  IMAD.SHL.U32 R3, R3, 0x80, RZ ;  /* 0x0000008003037824 */ /* 0x000fe200078e00ff */
[----:B------:R-:W-:Y:S01]  /*1020*/  SHF.L.U32 R203, R212, 0x3, RZ ;  /* 0x00000003d4cb7819 */ /* 0x000fe200000006ff */
[----:B------:R-:W-:Y:S01]  /*1030*/  IMAD.IADD R206, R191, 0x1, -R2 ;  /* 0x00000001bfce7824 */ /* 0x000fe200078e0a02 */
[----:B------:R-:W-:Y:S01]  /*1040*/  LOP3.LUT R201, R201, 0x380, RZ, 0xc0, !PT ;  /* 0x00000380c9c97812 */ /* 0x000fe200078ec0ff */
[----:B------:R-:W-:Y:S01]  /*1050*/  IMAD.IADD R0, R10, 0x1, -R0 ;  /* 0x000000010a007824 */ /* 0x000fe200078e0a00 */
[----:B------:R-:W-:Y:S01]  /*1060*/  SHF.R.S32.HI R2, RZ, 0x1f, R203 ;  /* 0x0000001fff027819 */ /* 0x000fe200000114cb */
[----:B------:R-:W-:Y:S01]  /*1070*/  VIADD R211, R203, 0x40 ;  /* 0x00000040cbd37836 */ /* 0x000fe20000000000 */
[----:B------:R-:W-:Y:S01]  /*1080*/  SHF.R.U32.HI R10, RZ, 0x3, R201 ;  /* 0x00000003ff0a7819 */ /* 0x000fe200000116c9 */
[----:B------:R-:W-:Y:S01]  /*1090*/  IMAD R208, R0, 0x8, R8 ;  /* 0x0000000800d07824 */ /* 0x000fe200078e0208 */
[----:B------:R-:W-:Y:S01]  /*10a0*/  LOP3.LUT R2, R201, 0x70, R16, 0xf8, !PT ;  /* 0x00000070c9027812 */ /* 0x000fe200078ef810 */
[----:B------:R-:W-:Y:S01]  /*10b0*/  IMAD.U32 R0, RZ, RZ, UR4 ;  /* 0x00000004ff007e24 */ /* 0x000fe2000f8e00ff */
[----:B------:R-:W-:Y:S01]  /*10c0*/  LOP3.LUT R207, R3, 0xfffffc00, RZ, 0xc0, !PT ;  /* 0xfffffc0003cf7812 */ /* 0x000fe200078ec0ff */
[----:B------:R-:W-:Y:S01]  /*10d0*/  VIADD R193, R22, 0x20 ;  /* 0x0000002016c17836 */ /* 0x000fe20000000000 */
[----:B------:R-:W-:-:S02]  /*10e0*/  SHF.R.S32.HI R4, RZ, 0x1f, R11 ;  /* 0x0000001fff047819 */ /* 0x000fc4000001140b */
[----:B------:R-:W-:Y:S01]  /*10f0*/  LOP3.LUT R3, R207, R2, R10, 0xf6, !PT ;  /* 0x00000002cf037212 */ /* 0x000fe200078ef60a */
[----:B------:R-:W-:Y:S01]  /*1100*/  VIADD R10, R200, 0x48 ;  /* 0x00000048c80a7836 */ /* 0x000fe20000000000 */
[----:B------:R-:W-:Y:S01]  /*1110*/  LEA.HI R4, R4, R11, RZ, 0x3 ;  /* 0x0000000b04047211 */ /* 0x000fe200078f18ff */
[----:B------:R-:W-:Y:S01]  /*1120*/  VIADD R11, R200, 0x40 ;  /* 0x00000040c80b7836 */ /* 0x000fe20000000000 */
[----:B------:R-:W-:Y:S01]  /*1130*/  SHF.R.S32.HI R9, RZ, 0x1f, R211 ;  /* 0x0000001fff097819 */ /* 0x000fe200000114d3 */
[----:B------:R-:W-:Y:S01]  /*1140*/  IMAD.IADD R2, R18, 0x1, R3 ;  /* 0x0000000112027824 */ /* 0x000fe200078e0203 */
[----:B------:R-:W-:Y:S01]  /*1150*/  LOP3.LUT R202, R202, 0x380, RZ, 0xc0, !PT ;  /* 0x00000380caca7812 */ /* 0x000fe200078ec0ff */
[----:B------:R-:W-:Y:S01]  /*1160*/  IMAD.SHL.U32 R4, R4, 0x80, RZ ;  /* 0x0000008004047824 */ /* 0x000fe200078e00ff */
[----:B------:R-:W-:Y:S01]  /*1170*/  SHF.R.S32.HI R3, RZ, 0x1f, R11 ;  /* 0x0000001fff037819 */ /* 0x000fe2000001140b */
[----:B------:R-:W-:Y:S01]  /*1180*/  VIADD R9, R200, 0x50 ;  /* 0x00000050c8097836 */ /* 0x000fe20000000000 */
[----:B------:R0:W-:Y:S01]  /*1190*/  STL [R1+0x38], R2 ;  /* 0x0000380201007387 */ /* 0x0001e20000100800 */
[----:B------:R-:W-:-:S02]  /*11a0*/  SHF.R.S32.HI R17, RZ, 0x1f, R16 ;  /* 0x0000001fff117819 */ /* 0x000fc40000011410 */
[----:B------:R-:W-:Y:S01]  /*11b0*/  LOP3.LUT R209, R4, 0xfffffc00, RZ, 0xc0, !PT ;  /* 0xfffffc0004d17812 */ /* 0x000fe200078ec0ff */
[----:B------:R1:W-:Y:S01]  /*11c0*/  STL [R1+0x2c], R0 ;  /* 0x00002c0001007387 */ /* 0x0003e20000100800 */
[C---:B------:R-:W-:Y:S01]  /*11d0*/  VIADD R4, R200.reuse, 0x58 ;  /* 0x00000058c8047836 */ /* 0x040fe20000000000 */
[----:B------:R-:W-:Y:S02]  /*11e0*/  SHF.R.S32.HI R190, RZ, 0x1f, R19 ;  /* 0x0000001fffbe7819 */ /* 0x000fe40000011413 */
[----:B------:R-:W-:Y:S01]  /*11f0*/  SHF.R.S32.HI R13, RZ, 0x1f, R13 ;  /* 0x0000001fff0d7819 */ /* 0x000fe2000001140d */
[----:B0-----:R-:W-:Y:S01]  /*1200*/  VIADD R2, R200, 0x60 ;  /* 0x00000060c8027836 */ /* 0x001fe20000000000 */
[----:B------:R-:W-:Y:S02]  /*1210*/  SHF.R.S32.HI R3, RZ, 0x1f, R4 ;  /* 0x0000001fff037819 */ /* 0x000fe40000011404 */
[----:B------:R-:W-:Y:S02]  /*1220*/  SHF.R.S32.HI R10, RZ, 0x1f, R10 ;  /* 0x0000001fff0a7819 */ /* 0x000fe4000001140a */
[----:B------:R-:W-:-:S02]  /*1230*/  SHF.R.S32.HI R2, RZ, 0x1f, R2 ;  /* 0x0000001fff027819 */ /* 0x000fc40000011402 */
[----:B------:R-:W-:Y:S02]  /*1240*/  SHF.R.S32.HI R9, RZ, 0x1f, R9 ;  /* 0x0000001fff097819 */ /* 0x000fe40000011409 */
[----:B------:R-:W-:Y:S02]  /*1250*/  SHF.R.S32.HI R4, RZ, 0x1f, R229 ;  /* 0x0000001fff047819 */ /* 0x000fe400000114e5 */
[----:B------:R-:W-:Y:S02]  /*1260*/  SHF.R.S32.HI R3, RZ, 0x1f, R228 ;  /* 0x0000001fff037819 */ /* 0x000fe400000114e4 */
[----:B-1----:R-:W-:-:S07]  /*1270*/  SHF.R.S32.HI R2, RZ, 0x1f, R227 ;  /* 0x0000001fff027819 */ /* 0x002fce00000114e3 */
.L_x_3269:
[----:B01----:R-:W0:Y:S02]  /*1280*/  LDC.64 R2, c[0x0][0xc88] ;  /* 0x00032200ff027b82 */ /* 0x003e240000000a00 */
[----:B0-----:R-:W-:-:S05]  /*1290*/  IMAD.WIDE R2, R7, 0x4, R2 ;  /* 0x0000000407027825 */ /* 0x001fca00078e0202 */
[----:B--2---:R-:W2:Y:S01]  /*12a0*/  LDG.E R210, desc[UR60][R2.64] ;  /* 0x0000003c02d27981 */ /* 0x004ea2000c1e1900 */
[----:B------:R-:W-:Y:S05]  /*12b0*/  YIELD ;  /* 0x0000000000007946 */ /* 0x000fea0003800000 */
[----:B------:R-:W-:Y:S01]  /*12c0*/  ULDC.64 UR4, c[0x0][0xa28] ;  /* 0x00028a0000047ab9 */ /* 0x000fe20000000a00 */
[----:B------:R-:W-:Y:S01]  /*12d0*/  ULDC.64 UR8, c[0x0][0xa18] ;  /* 0x0002860000087ab9 */ /* 0x000fe20000000a00 */
[----:B------:R-:W-:Y:S01]  /*12e0*/  ISETP.NE.U32.AND P1, PT, RZ, UR4, PT ;  /* 0x00000004ff007c0c */ /* 0x000fe2000bf25070 */
[----:B------:R-:W-:Y:S01]  /*12f0*/  ULDC.64 UR6, c[0x0][0xa08] ;  /* 0x0002820000067ab9 */ /* 0x000fe20000000a00 */
[----:B------:R-:W-:Y:S01]  /*1300*/  IMAD.MOV.U32 R13, RZ, RZ, RZ ;  /* 0x000000ffff0d7224 */ /* 0x000fe200078e00ff */
[----:B------:R-:W-:-:S02]  /*1310*/  ISETP.NE.U32.AND P0, PT, RZ, UR6, PT ;  /* 0x00000006ff007c0c */ /* 0x000fc4000bf05070 */
[----:B------:R-:W-:Y:S02]  /*1320*/  ISETP.NE.AND.EX P1, PT, RZ, UR5, PT, P1 ;  /* 0x00000005ff007c0c */ /* 0x000fe4000bf25310 */
[----:B------:R-:W-:Y:S02]  /*1330*/  ISETP.NE.AND.EX P0, PT, RZ, UR7, PT, P0 ;  /* 0x00000007ff007c0c */ /* 0x000fe4000bf05300 */
[----:B-----5:R-:W-:Y:S02]  /*1340*/  MOV R29, RZ ;  /* 0x000000ff001d7202 */ /* 0x020fe40000000f00 */
[----:B--2---:R-:W-:Y:S01]  /*1350*/  SHF.R.S32.HI R225, RZ, 0x1f, R210 ;  /* 0x0000001fffe17819 */ /* 0x004fe200000114d2 */
[----:B------:R-:W-:-:S06]  /*1360*/  IMAD.SHL.U32 R219, R210, 0x4, RZ ;  /* 0x00000004d2db7824 */ /* 0x000fcc00078e00ff */
[C---:B------:R-:W-:Y:S02]  /*1370*/  @P1 LEA R8, P2, R210.reuse, UR4, 0x2 ;  /* 0x00000004d2081c11 */ /* 0x040fe4000f8410ff */
        /* <DEDUP_REMOVED lines=21> */
[----:B------:R-:W-:Y:S02]  /*14d0*/  IMAD.U32 R58, RZ, RZ, UR5 ;  /* 0x00000005ff3a7e24 */ /* 0x000fe4000f8e00ff */
[----:B----4-:R-:W-:Y:S01]  /*14e0*/  IMAD.U32 R28, RZ, RZ, UR4 ;  /* 0x00000004ff1c7e24 */ /* 0x010fe2000f8e00ff */
[----:B0--3--:R-:W-:Y:S06]  /*14f0*/  @P2 BRA `(.L_x_3077) ;  /* 0x0000000000242947 */ /* 0x009fec0003800000 */
        /* <DEDUP_REMOVED lines=9> */
.L_x_3077:
[----:B------:R-:W-:Y:S01]  /*1590*/  ULDC.64 UR4, c[0x0][0xa20] ;  /* 0x0002880000047ab9 */ /* 0x000fe20000000a00 */
[C---:B------:R-:W-:Y:S02]  /*15a0*/  LOP3.LUT R2, R6.reuse, 0xff000000, RZ, 0xc0, !PT ;  /* 0xff00000006027812 */ /* 0x040fe400078ec0ff */
        /* <DEDUP_REMOVED lines=11> */
.L_x_3078:
[----:B------:R-:W-:Y:S05]  /*1660*/  @!P0 BRA `(.L_x_3079) ;  /* 0x00000000000c8947 */ /* 0x000fea0003800000 */
[----:B------:R-:W2:Y:S04]  /*1670*/  LDG.E R3, desc[UR60][R10.64] ;  /* 0x0000003c0a037981 */ /* 0x000ea8000c1e1900 */
[----:B------:R-:W2:Y:S02]  /*1680*/  LDG.E R28, desc[UR60][R10.64+0x4] ;  /* 0x0000043c0a1c7981 */ /* 0x000ea4000c1e1900 */
[----:B--2---:R-:W-:-:S07]  /*1690*/  IMAD.IADD R28, R28, 0x1, -R3 ;  /* 0x000000011c1c7824 */ /* 0x004fce00078e0a03 */
.L_x_3079:
[----:B------:R-:W-:Y:S01]  /*16a0*/  ULDC.64 UR4, c[0x0][0xa10] ;  /* 0x0002840000047ab9 */ /* 0x000fe20000000a00 */
[----:B------:R-:W1:Y:S01]  /*16b0*/  LDC R4, c[0x0][0x448] ;  /* 0x00011200ff047b82 */ /* 0x000e620000000800 */
[----:B------:R-:W-:-:S04]  /*16c0*/  ISETP.NE.U32.AND P0, PT, RZ, UR4, PT ;  /* 0x00000004ff007c0c */ /* 0x000fc8000bf05070 */
[----:B------:R-:W-:Y:S01]  /*16d0*/  ISETP.NE.AND.EX P0, PT, RZ, UR5, PT, P0 ;  /* 0x00000005ff007c0c */ /* 0x000fe2000bf05300 */
[----:B------:R-:W-:-:S12]  /*16e0*/  ULDC.64 UR4, c[0x0][0xa30] ;  /* 0x00028c0000047ab9 */ /* 0x000fd80000000a00 */
[----:B0-----:R-:W0:Y:S02]  /*16f0*/  @P0 LDC.64 R2, c[0x0][0xa10] ;  /* 0x00028400ff020b82 */ /* 0x001e240000000a00 */
[----:B0-----:R-:W-:-:S05]  /*1700*/  @P0 IMAD.WIDE R2, R210, 0x4, R2 ;  /* 0x00000004d2020825 */ /* 0x001fca00078e0202 */
[----:B------:R-:W2:Y:S04]  /*1710*/  @P0 LDG.E R0, desc[UR60][R2.64] ;  /* 0x0000003c02000981 */ /* 0x000ea8000c1e1900 */
[----:B------:R0:W2:Y:S01]  /*1720*/  @P0 LDG.E R9, desc[UR60][R2.64+0x4] ;  /* 0x0000043c02090981 */ /* 0x0000a2000c1e1900 */
[----:B------:R-:W-:Y:S01]  /*1730*/  ISETP.NE.U32.AND P1, PT, RZ, UR4, PT ;  /* 0x00000004ff007c0c */ /* 0x000fe2000bf25070 */
[----:B-----5:R-:W-:-:S03]  /*1740*/  IMAD.MOV.U32 R24, RZ, RZ, R28 ;  /* 0x000000ffff187224 */ /* 0x020fc600078e001c */
[----:B------:R-:W-:-:S13]  /*1750*/  ISETP.NE.AND.EX P1, PT, RZ, UR5, PT, P1 ;  /* 0x00000005ff007c0c */ /* 0x000fda000bf25310 */
[----:B------:R-:W-:-:S04]  /*1760*/  @P1 IADD3 R6, P2, R219, UR4, RZ ;  /* 0x00000004db061c10 */ /* 0x000fc8000ff5e0ff */
[----:B------:R-:W-:-:S05]  /*1770*/  @P1 IADD3.X R7, R220, UR5, RZ, P2, !PT ;  /* 0x00000005dc071c10 */ /* 0x000fca00097fe4ff */
[----:B------:R3:W5:Y:S01]  /*1780*/  @P1 LDG.E R24, desc[UR60][R6.64] ;  /* 0x0000003c06181981 */ /* 0x000762000c1e1900 */
[----:B-1----:R-:W-:Y:S01]  /*1790*/  ISETP.NE.AND P1, PT, R4, 0x1, PT ;  /* 0x000000010400780c */ /* 0x002fe20003f25270 */
[----:B------:R-:W-:Y:S01]  /*17a0*/  IMAD.SHL.U32 R197, R5, 0x80, RZ ;  /* 0x0000008005c57824 */ /* 0x000fe200078e00ff */
[----:B------:R-:W-:Y:S01]  /*17b0*/  BSSY B0, `(.L_x_3080) ;  /* 0x0000035000007945 */ /* 0x000fe20003800000 */
[----:B------:R-:W-:Y:S01]  /*17c0*/  IMAD.IADD R13, R28, 0x1, -R13 ;  /* 0x000000011c0d7824 */ /* 0x000fe200078e0a0d */
[----:B------:R-:W-:Y:S01]  /*17d0*/  LOP3.LUT R226, R213, 0xff, RZ, 0xc0, !PT ;  /* 0x000000ffd5e27812 */ /* 0x000fe200078ec0ff */
[----:B0-----:R-:W-:Y:S01]  /*17e0*/  VIADD R2, R197, 0x7f ;  /* 0x0000007fc5027836 */ /* 0x001fe20000000000 */
[----:B------:R-:W-:-:S07]  /*17f0*/  SHF.R.U32.HI R213, RZ, 0x10, R213 ;  /* 0x00000010ffd57819 */ /* 0x000fce00000116d5 */
[----:B------:R-:W0:Y:S08]  /*1800*/  @P1 LDC R11, c[0x0][0x44c] ;  /* 0x00011300ff0b1b82 */ /* 0x000e300000000800 */
[----:B------:R-:W1:Y:S01]  /*1810*/  @P1 LDC R3, c[0x0][0x450] ;  /* 0x00011400ff031b82 */ /* 0x000e620000000800 */
[----:B--2---:R-:W-:Y:S02]  /*1820*/  @P0 IMAD.IADD R58, R9, 0x1, -R0 ;  /* 0x00000001093a0824 */ /* 0x004fe400078e0a00 */
[----:B0-----:R-:W-:-:S04]  /*1830*/  @P1 IMAD.HI.U32 R0, R2, R11, RZ ;  /* 0x0000000b02001227 */ /* 0x001fc800078e00ff */
[----:B------:R-:W-:Y:S01]  /*1840*/  IMAD.IADD R199, R13, 0x1, R58 ;  /* 0x000000010dc77824 */ /* 0x000fe200078e023a */
[----:B-1----:R-:W-:-:S03]  /*1850*/  @P1 SHF.R.U32.HI R2, RZ, R3, R0 ;  /* 0x00000003ff021219 */ /* 0x002fc60000011600 */
[C---:B------:R-:W-:Y:S01]  /*1860*/  VIADD R0, R199.reuse, 0x9f ;  /* 0x0000009fc7007836 */ /* 0x040fe20000000000 */
[----:B------:R-:W-:-:S03]  /*1870*/  IADD3 R27, R199, 0xa0, -R198 ;  /* 0x000000a0c71b7810 */ /* 0x000fc60007ffe8c6 */
[----:B------:R-:W-:Y:S01]  /*1880*/  IMAD.HI R0, R0, 0x66666667, RZ ;  /* 0x6666666700007827 */ /* 0x000fe200078e02ff */
[----:B------:R-:W-:-:S04]  /*1890*/  IADD3 R2, R27, R2, RZ ;  /* 0x000000021b027210 */ /* 0x000fc80007ffe0ff */
[----:B------:R-:W-:Y:S01]  /*18a0*/  SHF.R.U32.HI R3, RZ, 0x1f, R0 ;  /* 0x0000001fff037819 */ /* 0x000fe20000011600 */
[----:B------:R-:W-:-:S03]  /*18b0*/  IMAD.HI R2, R2, 0x66666667, RZ ;  /* 0x6666666702027827 */ /* 0x000fc600078e02ff */
[----:B------:R-:W-:Y:S01]  /*18c0*/  LEA.HI.SX32 R26, R0, R3, 0x1a ;  /* 0x00000003001a7211 */ /* 0x000fe200078fd2ff */
[----:B------:R-:W-:Y:S01]  /*18d0*/  IMAD.MOV.U32 R3, RZ, RZ, RZ ;  /* 0x000000ffff037224 */ /* 0x000fe200078e00ff */
[----:B------:R-:W-:-:S04]  /*18e0*/  SHF.R.U32.HI R5, RZ, 0x1f, R2 ;  /* 0x0000001fff057819 */ /* 0x000fc80000011602 */
[----:B------:R-:W-:-:S04]  /*18f0*/  LEA.HI.SX32 R5, R2, R5, 0x1a ;  /* 0x0000000502057211 */ /* 0x000fc800078fd2ff */
[----:B---3--:R-:W-:-:S04]  /*1900*/  VIMNMX R6, R26, R5, PT ;  /* 0x000000051a067248 */ /* 0x008fc80003fe0100 */
[----:B------:R-:W-:-:S13]  /*1910*/  ISETP.GE.AND P0, PT, R6, 0x1, PT ;  /* 0x000000010600780c */ /* 0x000fda0003f06270 */
[----:B------:R-:W-:Y:S05]  /*1920*/  @!P0 BRA `(.L_x_3081) ;  /* 0x0000000000748947 */ /* 0x000fea0003800000 */
[----:B------:R-:W-:Y:S01]  /*1930*/  ISETP.NE.AND P0, PT, R213, RZ, PT ;  /* 0x000000ffd500720c */ /* 0x000fe20003f05270 */
[----:B------:R-:W-:-:S03]  /*1940*/  ULDC UR4, c[0x0][0x9f0] ;  /* 0x00027c0000047ab9 */ /* 0x000fc60000000800 */
[----:B------:R-:W-:-:S04]  /*1950*/  SEL R9, R213, UR4, P0 ;  /* 0x00000004d5097c07 */ /* 0x000fc80008000000 */
[-C--:B------:R-:W-:Y:S02]  /*1960*/  IABS R5, R9.reuse ;  /* 0x0000000900057213 */ /* 0x080fe40000000000 */
[----:B------:R-:W-:Y:S02]  /*1970*/  IADD3 R0, R9, -0x1, R6 ;  /* 0xffffffff09007810 */ /* 0x000fe40007ffe006 */
[----:B------:R-:W0:Y:S01]  /*1980*/  I2F.RP R4, R5 ;  /* 0x0000000500047306 */ /* 0x000e220000209400 */
[----:B------:R-:W-:-:S05]  /*1990*/  IABS R10, R9 ;  /* 0x00000009000a7213 */ /* 0x000fca0000000000 */
[----:B------:R-:W-:Y:S02]  /*19a0*/  IMAD.MOV R10, RZ, RZ, -R10 ;  /* 0x000000ffff0a7224 */ /* 0x000fe400078e0a0a */
[----:B0-----:R-:W0:Y:S02]  /*19b0*/  MUFU.RCP R4, R4 ;  /* 0x0000000400047308 */ /* 0x001e240000001000 */
[----:B0-----:R-:W-:Y:S01]  /*19c0*/  VIADD R2, R4, 0xffffffe ;  /* 0x0ffffffe04027836 */ /* 0x001fe20000000000 */
[----:B------:R-:W-:Y:S02]  /*19d0*/  IABS R4, R0 ;  /* 0x0000000000047213 */ /* 0x000fe40000000000 */
[----:B------:R-:W-:-:S03]  /*19e0*/  LOP3.LUT R0, R0, R9, RZ, 0x3c, !PT ;  /* 0x0000000900007212 */ /* 0x000fc600078e3cff */
[----:B------:R0:W1:Y:S01]  /*19f0*/  F2I.FTZ.U32.TRUNC.NTZ R3, R2 ;  /* 0x0000000200037305 */ /* 0x000062000021f000 */
[----:B------:R-:W-:Y:S01]  /*1a00*/  ISETP.GE.AND P2, PT, R0, RZ, PT ;  /* 0x000000ff0000720c */ /* 0x000fe20003f46270 */
[----:B0-----:R-:W-:Y:S02]  /*1a10*/  IMAD.MOV.U32 R2, RZ, RZ, RZ ;  /* 0x000000ffff027224 */ /* 0x001fe400078e00ff */
[----:B-1----:R-:W-:-:S04]  /*1a20*/  IMAD.MOV R8, RZ, RZ, -R3 ;  /* 0x000000ffff087224 */ /* 0x002fc800078e0a03 */
[----:B------:R-:W-:-:S04]  /*1a30*/  IMAD R7, R8, R5, RZ ;  /* 0x0000000508077224 */ /* 0x000fc800078e02ff */
[----:B------:R-:W-:-:S04]  /*1a40*/  IMAD.HI.U32 R3, R3, R7, R2 ;  /* 0x0000000703037227 */ /* 0x000fc800078e0002 */
[----:B------:R-:W-:Y:S02]  /*1a50*/  IMAD.MOV.U32 R2, RZ, RZ, R10 ;  /* 0x000000ffff027224 */ /* 0x000fe400078e000a */
        /* <DEDUP_REMOVED lines=10> */
.L_x_3081:
[----:B------:R-:W-:Y:S05]  /*1b00*/  BSYNC B0 ;  /* 0x0000000000007941 */ /* 0x000fea0003800000 */
.L_x_3080:
        /* <DEDUP_REMOVED lines=17> */
[----:B------:R-:W-:Y:S01]  /*1c20*/  IADD3 R0, R18, 0x18400, RZ ;  /* 0x0001840012007810 */ /* 0x000fe20007ffe0ff */
[----:B------:R-:W-:Y:S03]  /*1c30*/  BSSY B6, `(.L_x_3083) ;  /* 0x0000013000067945 */ /* 0x000fe60003800000 */
        /* <DEDUP_REMOVED lines=18> */
.L_x_3084:
[----:B------:R-:W-:Y:S05]  /*1d60*/  BSYNC B6 ;  /* 0x0000000000067941 */ /* 0x000fea0003800000 */
.L_x_3083:
        /* <DEDUP_REMOVED lines=13> */
[----:B------:R-:W-:Y:S02]  /*1e40*/  IMAD.U32 R7, RZ, RZ, UR5 ;  /* 0x00000005ff077e24 */ /* 0x000fe4000f8e00ff */
[----:B------:R-:W-:-:S02]  /*1e50*/  IMAD.U32 R11, RZ, RZ, UR7 ;  /* 0x00000007ff0b7e24 */ /* 0x000fc4000f8e00ff */
[----:B------:R-:W-:Y:S02]  /*1e60*/  IMAD.MOV.U32 R8, RZ, RZ, 0x70 ;  /* 0x00000070ff087424 */ /* 0x000fe400078e00ff */
[----:B------:R-:W-:Y:S02]  /*1e70*/  IMAD.MOV.U32 R12, RZ, RZ, 0x1 ;  /* 0x00000001ff0c7424 */ /* 0x000fe400078e00ff */
[----:B0-----:R-:W-:-:S07]  /*1e80*/  IMAD.MOV.U32 R13, RZ, RZ, RZ ;  /* 0x000000ffff0d7224 */ /* 0x001fce00078e00ff */
[----:B------:R-:W-:-:S07]  /*1e90*/  LEPC R20, `(.L_x_3086) ;  /* 0x000000001014794e */ /* 0x000fce0000000000 */
[----:B-1---5:R-:W-:Y:S05]  /*1ea0*/  CALL.ABS.NOINC R14 ;  /* 0x000000000e007343 */ /* 0x022fea0003c00000 */
.L_x_3086:
[----:B------:R-:W-:Y:S05]  /*1eb0*/  BSYNC B6 ;  /* 0x0000000000067941 */ /* 0x000fea0003800000 */
.L_x_3085:
[----:B------:R-:W-:Y:S01]  /*1ec0*/  ULDC.64 UR4, c[0x0][0x9f8] ;  /* 0x00027e0000047ab9 */ /* 0x000fe20000000a00 */
[----:B------:R-:W-:Y:S01]  /*1ed0*/  IMAD.MOV.U32 R85, RZ, RZ, R210 ;  /* 0x000000ffff557224 */ /* 0x000fe200078e00d2 */
[----:B------:R-:W-:Y:S01]  /*1ee0*/  ISETP.NE.U32.AND P0, PT, RZ, UR4, PT ;  /* 0x00000004ff007c0c */ /* 0x000fe2000bf05070 */
[----:B------:R-:W0:Y:S03]  /*1ef0*/  LDC.64 R50, c[0x0][0x3f8] ;  /* 0x0000fe00ff327b82 */ /* 0x000e260000000a00 */
[----:B------:R-:W-:-:S05]  /*1f00*/  ISETP.NE.AND.EX P0, PT, RZ, UR5, PT, P0 ;  /* 0x00000005ff007c0c */ /* 0x000fca000bf05300 */
[----:B------:R-:W1:Y:S08]  /*1f10*/  LDC R71, c[0x0][0x3f4] ;  /* 0x0000fd00ff477b82 */ /* 0x000e700000000800 */
[----:B------:R-:W-:Y:S01]  /*1f20*/  @P0 IADD3 R4, P1, R219, UR4, RZ ;  /* 0x00000004db040c10 */ /* 0x000fe2000ff3e0ff */
[----:B------:R-:W2:Y:S03]  /*1f30*/  LDC.64 R56, c[0x0][0x408] ;  /* 0x00010200ff387b82 */ /* 0x000ea60000000a00 */
[----:B------:R-:W-:-:S05]  /*1f40*/  @P0 IADD3.X R5, R220, UR5, RZ, P1, !PT ;  /* 0x00000005dc050c10 */ /* 0x000fca0008ffe4ff */
[----:B------:R3:W4:Y:S01]  /*1f50*/  @P0 LDG.E R85, desc[UR60][R4.64] ;  /* 0x0000003c04550981 */ /* 0x000722000c1e1900 */
[----:B------:R-:W-:Y:S01]  /*1f60*/  SHF.R.S32.HI R3, RZ, 0x1f, R191 ;  /* 0x0000001fff037819 */ /* 0x000fe200000114bf */
[-C--:B0-----:R-:W-:Y:S01]  /*1f70*/  IMAD.WIDE.U32 R8, R191, R50.reuse, R16 ;  /* 0x00000032bf087225 */ /* 0x081fe200078e0010 */
[----:B------:R-:W-:Y:S01]  /*1f80*/  SHF.R.S32.HI R23, RZ, 0x1f, R22 ;  /* 0x0000001fff177819 */ /* 0x000fe20000011416 */
[----:B------:R-:W0:Y:S01]  /*1f90*/  S2R R30, SR_TID.X ;  /* 0x00000000001e7919 */ /* 0x000e220000002100 */
[----:B------:R-:W-:Y:S01]  /*1fa0*/  SHF.R.U32.HI R99, RZ, 0x3, R202 ;  /* 0x00000003ff637819 */ /* 0x000fe200000116ca */
[-C--:B------:R-:W-:Y:S01]  /*1fb0*/  IMAD R0, R3, R50.reuse, RZ ;  /* 0x0000003203007224 */ /* 0x080fe200078e02ff */
[----:B-1----:R-:W-:Y:S01]  /*1fc0*/  ISETP.GE.AND P0, PT, R16, R71, PT ;  /* 0x000000471000720c */ /* 0x002fe20003f06270 */
[C---:B------:R-:W-:Y:S01]  /*1fd0*/  IMAD.WIDE.U32 R6, R191.reuse, R50, R22 ;  /* 0x00000032bf067225 */ /* 0x040fe200078e0016 */
[C-C-:B------:R-:W-:Y:S02]  /*1fe0*/  SHF.L.U64.HI R83, R50.reuse, 0x6, R51.reuse ;  /* 0x0000000632537819 */ /* 0x140fe40000010233 */
[----:B------:R-:W-:Y:S01]  /*1ff0*/  SHF.L.U64.HI R82, R50, 0x7, R51 ;  /* 0x0000000732527819 */ /* 0x000fe20000010233 */
[----:B------:R-:W-:Y:S01]  /*2000*/  IMAD R13, R191, R51, R0 ;  /* 0x00000033bf0d7224 */ /* 0x000fe200078e0200 */
[C---:B------:R-:W-:Y:S01]  /*2010*/  LOP3.LUT P1, RZ, R206.reuse, 0x4, RZ, 0xc0, !PT ;  /* 0x00000004ceff7812 */ /* 0x040fe2000782c0ff */
[----:B------:R-:W-:-:S02]  /*2020*/  IMAD.SHL.U32 R79, R206, 0x80, RZ ;  /* 0x00000080ce4f7824 */ /* 0x000fc400078e00ff */
[-C--:B--2---:R-:W-:Y:S01]  /*2030*/  IMAD R0, R3, R56.reuse, RZ ;  /* 0x0000003803007224 */ /* 0x084fe200078e02ff */
[----:B------:R-:W-:Y:S01]  /*2040*/  SEL R3, R71, RZ, P0 ;  /* 0x000000ff47037207 */ /* 0x000fe20000000000 */
[----:B------:R-:W-:Y:S01]  /*2050*/  IMAD.IADD R7, R7, 0x1, R13 ;  /* 0x0000000107077824 */ /* 0x000fe200078e020d */
[----:B------:R-:W-:Y:S01]  /*2060*/  LOP3.LUT R79, R79, 0x380, RZ, 0xc0, !PT ;  /* 0x000003804f4f7812 */ /* 0x000fe200078ec0ff */
[----:B------:R-:W-:Y:S01]  /*2070*/  IMAD R15, R191, R57, R0 ;  /* 0x00000039bf0f7224 */ /* 0x000fe200078e0200 */
[----:B------:R-:W-:Y:S01]  /*2080*/  SHF.L.U64.HI R78, R56, 0x6, R57 ;  /* 0x00000006384e7819 */ /* 0x000fe20000010239 */
[----:B------:R-:W-:Y:S01]  /*2090*/  IMAD.IADD R3, R16, 0x1, R3 ;  /* 0x0000000110037824 */ /* 0x000fe200078e0203 */
[----:B------:R-:W-:Y:S01]  /*20a0*/  SHF.R.U32.HI R74, RZ, 0x3, R79 ;  /* 0x00000003ff4a7819 */ /* 0x000fe2000001164f */
[----:B------:R-:W-:Y:S01]  /*20b0*/  IMAD.IADD R9, R13, 0x1, R9 ;  /* 0x000000010d097824 */ /* 0x000fe200078e0209 */
[----:B-----5:R-:W-:Y:S01]  /*20c0*/  SHF.R.S32.HI R13, RZ, 0x1f, R24 ;  /* 0x0000001fff0d7819 */ /* 0x020fe20000011418 */
[----:B------:R-:W-:Y:S01]  /*20d0*/  IMAD.WIDE.U32 R10, R191, R56, R16 ;  /* 0x00000038bf0a7225 */ /* 0x000fe200078e0010 */
[----:B------:R-:W-:-:S02]  /*20e0*/  SHF.R.S32.HI R0, RZ, 0x1f, R3 ;  /* 0x0000001fff007819 */ /* 0x000fc40000011403 */
[----:B------:R-:W-:Y:S01]  /*20f0*/  SHF.L.U64.HI R77, R56, 0x7, R57 ;  /* 0x00000007384d7819 */ /* 0x000fe20000010239 */
[----:B---3--:R-:W-:Y:S01]  /*2100*/  IMAD.WIDE.U32 R4, R191, R56, R22 ;  /* 0x00000038bf047225 */ /* 0x008fe200078e0016 */
[----:B------:R-:W-:Y:S02]  /*2110*/  LEA.HI R0, R0, R3, RZ, 0x4 ;  /* 0x0000000300007211 */ /* 0x000fe400078f20ff */
[----:B------:R-:W-:Y:S01]  /*2120*/  IADD3 R11, R15, R11, RZ ;  /* 0x0000000b0f0b7210 */ /* 0x000fe20007ffe0ff */
[-C--:B------:R-:W-:Y:S01]  /*2130*/  IMAD R3, R13, R50.reuse, RZ ;  /* 0x000000320d037224 */ /* 0x080fe200078e02ff */
[----:B------:R-:W-:Y:S01]  /*2140*/  SHF.R.S32.HI R63, RZ, 0x4, R0 ;  /* 0x00000004ff3f7819 */ /* 0x000fe20000011400 */
[----:B0-----:R-:W-:Y:S01]  /*2150*/  VIADD R32, R30, 0xffffff80 ;  /* 0xffffff801e207836 */ /* 0x001fe20000000000 */
[----:B------:R-:W-:Y:S01]  /*2160*/  SHF.R.U32.HI R30, RZ, 0x7, R30 ;  /* 0x00000007ff1e7819 */ /* 0x000fe2000001161e */
[----:B------:R-:W-:Y:S01]  /*2170*/  IMAD.IADD R5, R5, 0x1, R15 ;  /* 0x0000000105057824 */ /* 0x000fe200078e020f */
[----:B------:R-:W-:Y:S01]  /*2180*/  LOP3.LUT R62, R0, 0xfffffff0, RZ, 0xc0, !PT ;  /* 0xfffffff0003e7812 */ /* 0x000fe200078ec0ff */
[----:B------:R-:W-:Y:S01]  /*2190*/  IMAD R15, R24, R51, R3 ;  /* 0x00000033180f7224 */ /* 0x000fe200078e0203 */
[----:B------:R-:W-:Y:S01]  /*21a0*/  ISETP.NE.AND P6, PT, R30, 0x1, PT ;  /* 0x000000011e00780c */ /* 0x000fe20003fc5270 */
[----:B------:R-:W-:Y:S01]  /*21b0*/  IMAD.WIDE.U32 R20, R24, R50, R6 ;  /* 0x0000003218147225 */ /* 0x000fe200078e0006 */
[----:B------:R-:W-:-:S02]  /*21c0*/  SHF.R.S32.HI R31, RZ, 0x1f, R32 ;  /* 0x0000001fff1f7819 */ /* 0x000fc40000011420 */
[----:B------:R-:W-:Y:S01]  /*21d0*/  LOP3.LUT R3, R79, 0x30, R16, 0xf8, !PT ;  /* 0x000000304f037812 */ /* 0x000fe200078ef810 */
[----:B------:R-:W-:Y:S01]  /*21e0*/  IMAD.WIDE.U32 R52, R24, R56, R4 ;  /* 0x0000003818347225 */ /* 0x000fe200078e0004 */
[----:B------:R-:W-:Y:S02]  /*21f0*/  LEA.HI R31, R31, R32, RZ, 0x2 ;  /* 0x000000201f1f7211 */ /* 0x000fe400078f10ff */
[----:B------:R-:W-:Y:S01]  /*2200*/  LOP3.LUT R68, R3, R74, RZ, 0x3c, !PT ;  /* 0x0000004a03447212 */ /* 0x000fe200078e3cff */
[----:B------:R-:W-:Y:S01]  /*2210*/  VIADD R73, R30, 0x8 ;  /* 0x000000081e497836 */ /* 0x000fe20000000000 */
[--C-:B------:R-:W-:Y:S01]  /*2220*/  LOP3.LUT R3, R79, 0x70, R0.reuse, 0xf8, !PT ;  /* 0x000000704f037812 */ /* 0x100fe200078ef800 */
[----:B------:R-:W-:Y:S01]  /*2230*/  IMAD R13, R13, R56, RZ ;  /* 0x000000380d0d7224 */ /* 0x000fe200078e02ff */
[----:B------:R-:W-:Y:S01]  /*2240*/  LOP3.LUT R31, R31, 0xfffffffc, RZ, 0xc0, !PT ;  /* 0xfffffffc1f1f7812 */ /* 0x000fe200078ec0ff */
[----:B------:R-:W-:Y:S05]  /*2250*/  @!P6 WARPSYNC.ALL ;  /* 0x000000000000e948 */ /* 0x000fea0003800000 */
[----:B------:R-:W-:Y:S01]  /*2260*/  LOP3.LUT R4, R201, 0x70, R0, 0xf8, !PT ;  /* 0x00000070c9047812 */ /* 0x000fe200078ef800 */
[----:B------:R-:W-:Y:S01]  /*2270*/  IMAD.IADD R84, R29, 0x1, R28 ;  /* 0x000000011d547824 */ /* 0x000fe200078e021c */
[----:B------:R-:W-:Y:S01]  /*2280*/  LOP3.LUT R6, R202, 0x70, R0, 0xf8, !PT ;  /* 0x00000070ca067812 */ /* 0x000fe200078ef800 */
[----:B------:R-:W-:Y:S01]  /*2290*/  ULDC UR4, c[0x0][0x2f4] ;  /* 0x0000bd0000047ab9 */ /* 0x000fe20000000800 */
[----:B------:R-:W-:Y:S01]  /*22a0*/  SHF.R.U32.HI R30, RZ, 0x3, R201 ;  /* 0x00000003ff1e7819 */ /* 0x000fe200000116c9 */
[----:B------:R-:W-:Y:S01]  /*22b0*/  IMAD R29, R51, 0xa0, RZ ;  /* 0x000000a0331d7824 */ /* 0x000fe200078e02ff */
[----:B------:R-:W-:Y:S01]  /*22c0*/  LOP3.LUT R0, R3, R74, RZ, 0x3c, !PT ;  /* 0x0000004a03007212 */ /* 0x000fe200078e3cff */
[----:B------:R-:W-:Y:S01]  /*22d0*/  IMAD.SHL.U32 R81, R50, 0x40, RZ ;  /* 0x0000004032517824 */ /* 0x000fe200078e00ff */
[----:B------:R-:W-:Y:S01]  /*22e0*/  LOP3.LUT R4, R4, R30, RZ, 0x3c, !PT ;  /* 0x0000001e04047212 */ /* 0x000fe200078e3cff */
[----:B------:R-:W-:Y:S01]  /*22f0*/  IMAD.SHL.U32 R80, R50, 0x80, RZ ;  /* 0x0000008032507824 */ /* 0x000fe200078e00ff */
[----:B------:R-:W-:Y:S01]  /*2300*/  LOP3.LUT R6, R6, R99, RZ, 0x3c, !PT ;  /* 0x0000006306067212 */ /* 0x000fe200078e3cff */
[----:B------:R-:W-:Y:S01]  /*2310*/  IMAD.WIDE.U32 R48, R24, R50, R8 ;  /* 0x0000003218307225 */ /* 0x000fe200078e0008 */
[----:B------:R-:W-:-:S02]  /*2320*/  ISETP.GE.AND P2, PT, R19, UR4, PT ;  /* 0x0000000413007c0c */ /* 0x000fc4000bf46270 */
[----:B------:R-:W-:Y:S01]  /*2330*/  IADD3 R68, R205, R68, RZ ;  /* 0x00000044cd447210 */ /* 0x000fe20007ffe0ff */
[----:B------:R-:W-:Y:S01]  /*2340*/  IMAD R13, R24, R57, R13 ;  /* 0x00000039180d7224 */ /* 0x000fe200078e020d */
[----:B------:R-:W-:Y:S01]  /*2350*/  ISETP.GE.AND P1, PT, R16, UR4, PT ;  /* 0x0000000410007c0c */ /* 0x000fe2000bf26270 */
[----:B------:R-:W-:Y:S01]  /*2360*/  IMAD R69, R57, 0xa0, RZ ;  /* 0x000000a039457824 */ /* 0x000fe200078e02ff */
[----:B------:R-:W-:Y:S01]  /*2370*/  P2R R87, PR, RZ, 0x4 ;  /* 0x00000004ff577803 */ /* 0x000fe20000000000 */
[C---:B------:R-:W-:Y:S01]  /*2380*/  IMAD.SHL.U32 R76, R56.reuse, 0x40, RZ ;  /* 0x00000040384c7824 */ /* 0x040fe200078e00ff */
[----:B------:R-:W-:Y:S01]  /*2390*/  SHF.R.S32.HI R60, RZ, 0x1f, R62 ;  /* 0x0000001fff3c7819 */ /* 0x000fe2000001143e */
[----:B------:R-:W-:Y:S02]  /*23a0*/  IMAD.SHL.U32 R75, R56, 0x80, RZ ;  /* 0x00000080384b7824 */ /* 0x000fe400078e00ff */
[----:B------:R-:W-:-:S04]  /*23b0*/  IMAD.WIDE.U32 R54, R24, R56, R10 ;  /* 0x0000003818367225 */ /* 0x000fc800078e000a */
[----:B------:R-:W-:-:S04]  /*23c0*/  IMAD.WIDE.U32 R50, R50, 0xa0, RZ ;  /* 0x000000a032327825 */ /* 0x000fc800078e00ff */
[----:B------:R-:W-:-:S04]  /*23d0*/  IMAD.WIDE.U32 R56, R56, 0xa0, RZ ;  /* 0x000000a038387825 */ /* 0x000fc800078e00ff */
[----:B------:R-:W-:Y:S02]  /*23e0*/  IMAD.IADD R31, R32, 0x1, -R31 ;  /* 0x00000001201f7824 */ /* 0x000fe400078e0a1f */
        /* <DEDUP_REMOVED lines=13> */
.L_x_3161:
[----:B0-----:R-:W0:Y:S01]  /*24c0*/  LDC R92, c[0x0][0x430] ;  /* 0x00010c00ff5c7b82 */ /* 0x001e220000000800 */
[----:B------:R-:W-:Y:S02]  /*24d0*/  VIADD R2, R2, 0xffffffff ;  /* 0xffffffff02027836 */ /* 0x000fe40000000000 */
[----:B------:R-:W-:Y:S02]  /*24e0*/  IMAD.MOV.U32 R91, RZ, RZ, RZ ;  /* 0x000000ffff5b7224 */ /* 0x000fe400078e00ff */
[----:B------:R-:W-:-:S03]  /*24f0*/  IMAD R5, R2, 0xa0, R72 ;  /* 0x000000a002057824 */ /* 0x000fc600078e0248 */
[----:B------:R-:W1:Y:S01]  /*2500*/  LDC R102, c[0x0][0x3f4] ;  /* 0x0000fd00ff667b82 */ /* 0x000e620000000800 */
[----:B------:R-:W-:Y:S01]  /*2510*/  IMAD.IADD R12, R84, 0x1, R5 ;  /* 0x00000001540c7824 */ /* 0x000fe200078e0205 */
[----:B------:R-:W-:-:S03]  /*2520*/  ISETP.GE.AND P2, PT, R5, R58, PT ;  /* 0x0000003a0500720c */ /* 0x000fc60003f46270 */
[----:B------:R-:W-:Y:S01]  /*2530*/  IMAD.MOV.U32 R8, RZ, RZ, R12 ;  /* 0x000000ffff087224 */ /* 0x000fe200078e000c */
[----:B------:R-:W-:Y:S02]  /*2540*/  ISETP.GT.OR P2, PT, R72, 0x9f, P2 ;  /* 0x0000009f4800780c */ /* 0x000fe40001744670 */
[----:B0-----:R-:W-:-:S11]  /*2550*/  ISETP.NE.AND P3, PT, R92, 0x1, PT ;  /* 0x000000015c00780c */ /* 0x001fd60003f65270 */
[----:B------:R-:W0:Y:S08]  /*2560*/  @!P2 LDC.64 R6, c[0x0][0x428] ;  /* 0x00010a00ff06ab82 */ /* 0x000e300000000a00 */
[----:B--2---:R-:W2:Y:S08]  /*2570*/  @!P2 LDC.64 R4, c[0x0][0x418] ;  /* 0x00010600ff04ab82 */ /* 0x004eb00000000a00 */
[----:B---3--:R-:W3:Y:S08]  /*2580*/  @P3 LDC R9, c[0x0][0x434] ;  /* 0x00010d00ff093b82 */ /* 0x008ef00000000800 */
[----:B------:R-:W4:Y:S01]  /*2590*/  @P3 LDC R10, c[0x0][0x438] ;  /* 0x00010e00ff0a3b82 */ /* 0x000f220000000800 */
[----:B---3--:R-:W-:-:S05]  /*25a0*/  @P3 IMAD.HI.U32 R9, R12, R9, RZ ;  /* 0x000000090c093227 */ /* 0x008fca00078e00ff */
[----:B----4-:R-:W-:Y:S01]  /*25b0*/  @P3 SHF.R.U32.HI R8, RZ, R10, R9 ;  /* 0x0000000aff083219 */ /* 0x010fe20000011609 */
[----:B0-----:R-:W-:-:S03]  /*25c0*/  @!P2 IMAD R10, R61, R6, RZ ;  /* 0x000000063d0aa224 */ /* 0x001fc600078e02ff */
[----:B------:R-:W-:Y:S01]  /*25d0*/  @!P2 SHF.R.S32.HI R9, RZ, 0x1f, R8 ;  /* 0x0000001fff09a819 */ /* 0x000fe20000011408 */
        /* <DEDUP_REMOVED lines=9> */
[----:B------:R-:W-:Y:S05]  /*2670*/  YIELD ;  /* 0x0000000000007946 */ /* 0x000fea0003800000 */
[----:B------:R-:W-:Y:S01]  /*2680*/  P2R R88, PR, RZ, 0x4 ;  /* 0x00000004ff587803 */ /* 0x000fe20000000000 */
[----:B------:R-:W-:Y:S01]  /*2690*/  VIADD R89, R7, 0x40 ;  /* 0x0000004007597836 */ /* 0x000fe20000000000 */
[----:B-1----:R-:W-:Y:S01]  /*26a0*/  ISETP.GE.AND P2, PT, R102, 0x1, PT ;  /* 0x000000016600780c */ /* 0x002fe20003f46270 */
[----:B------:R-:W-:Y:S01]  /*26b0*/  BSSY B0, `(.L_x_3087) ;  /* 0x00006ce000007945 */ /* 0x000fe20003800000 */
[----:B------:R-:W-:Y:S01]  /*26c0*/  IADD3 R9, -R8, RZ, RZ ;  /* 0x000000ff08097210 */ /* 0x000fe20007ffe1ff */
[----:B------:R-:W-:-:S02]  /*26d0*/  IMAD.IADD R90, R18, 0x1, R7 ;  /* 0x00000001125a7824 */ /* 0x000fc400078e0207 */
[----:B------:R-:W-:Y:S02]  /*26e0*/  @P4 VIADD R89, R7, 0xffffffc0 ;  /* 0xffffffc007594836 */ /* 0x000fe40000000000 */
[----:B------:R-:W-:Y:S02]  /*26f0*/  IMAD R92, R92, R9, R12 ;  /* 0x000000095c5c7224 */ /* 0x000fe400078e020c */
[----:B------:R-:W-:-:S04]  /*2700*/  IMAD.IADD R89, R18, 0x1, R89 ;  /* 0x0000000112597824 */ /* 0x000fc800078e0259 */
[----:B0-----:R-:W-:Y:S05]  /*2710*/  @!P2 BRA `(.L_x_3088) ;  /* 0x0000006400bca947 */ /* 0x001fea0003800000 */
        /* <DEDUP_REMOVED lines=14> */
[----:B------:R-:W-:Y:S01]  /*2800*/  IMAD.IADD R5, R5, 0x1, R7 ;  /* 0x0000000105057824 */ /* 0x000fe200078e0207 */
[----:B------:R-:W-:Y:S01]  /*2810*/  SHF.R.S32.HI R7, RZ, 0x1f, R2 ;  /* 0x0000001fff077819 */ /* 0x000fe20000011402 */
[----:B------:R-:W-:Y:S02]  /*2820*/  IMAD R6, R70, R2, RZ ;  /* 0x0000000246067224 */ /* 0x000fe400078e02ff */
[----:B------:R-:W-:-:S04]  /*2830*/  IMAD.WIDE.U32 R4, R192, UR4, R4 ;  /* 0x00000004c0047c25 */ /* 0x000fc8000f8e0004 */
        /* <DEDUP_REMOVED lines=45> */
.L_x_3091:
[----:B------:R-:W-:Y:S05]  /*2b10*/  BSYNC B1 ;  /* 0x0000000000017941 */ /* 0x000fea0003800000 */
.L_x_3090:
        /* <DEDUP_REMOVED lines=26> */
.L_x_3093:
[----:B------:R-:W-:Y:S05]  /*2cc0*/  BSYNC B1 ;  /* 0x0000000000017941 */ /* 0x000fea0003800000 */
.L_x_3092:
        /* <DEDUP_REMOVED lines=22> */
.L_x_3095:
[----:B------:R-:W-:Y:S05]  /*2e30*/  BSYNC B1 ;  /* 0x0000000000017941 */ /* 0x000fea0003800000 */
.L_x_3094:
[----:B0-----:R-:W2:Y:S01]  /*2e40*/  LDL R4, [R1+0x8] ;  /* 0x0000080001047983 */ /* 0x001ea20000100800 */
[----:B------:R-:W-:Y:S01]  /*2e50*/  MOV R113, R42 ;  /* 0x0000002a00717202 */ /* 0x000fe20000000f00 */
        /* <DEDUP_REMOVED lines=14> */
.L_x_3096:
[----:B------:R-:W-:Y:S01]  /*2f40*/  IMAD R86, R188, 0x8, R18 ;  /* 0x00000008bc567824 */ /* 0x000fe200078e0212 */
[----:B------:R-:W-:Y:S01]  /*2f50*/  SHF.L.U32 R98, R195, 0x1f, RZ ;  /* 0x0000001fc3627819 */ /* 0x000fe200000006ff */
[----:B------:R-:W-:Y:S03]  /*2f60*/  BSSY B1, `(.L_x_3097) ;  /* 0x0000003000017945 */ /* 0x000fe60003800000 */
[----:B------:R-:W0:Y:S02]  /*2f70*/  SYNCS.PHASECHK.TRANS64.TRYWAIT P6, [R86+URZ+0x22890], R98 ;  /* 0x02289062560075a7 */ /* 0x000e2400080c017f */
[----:B0-----:R-:W-:Y:S05]  /*2f80*/  @!P6 BRA `(.L_x_3098) ;  /* 0x0000023c0010e947 */ /* 0x001fea0003800000 */
.L_x_3406:
[----:B------:R-:W-:Y:S05]  /*2f90*/  BSYNC B1 ;  /* 0x0000000000017941 */ /* 0x000fea0003800000 */
.L_x_3097:
[----:B------:R-:W-:-:S03]  /*2fa0*/  UMOV UR4, 0xffffffff ;  /* 0xffffffff00047882 */ /* 0x000fc60000000000 */
[----:B------:R-:W-:Y:S05]  /*2fb0*/  BRA.DIV UR4, `(.L_x_3099) ;  /* 0x0000023e04187947 */ /* 0x000fea000b800000 */
[----:B------:R1:W2:Y:S04]  /*2fc0*/  SHFL.IDX PT, R103, R101, RZ, 0x1c1f ;  /* 0x001c1fff65677589 */ /* 0x0002a800000e0000 */
[----:B------:R1:W3:Y:S02]  /*2fd0*/  SHFL.IDX PT, R14, R100, RZ, 0x1c1f ;  /* 0x001c1fff640e7589 */ /* 0x0002e400000e0000 */
.L_x_3410:
        /* <DEDUP_REMOVED lines=15> */
[----:B------:R-:W-:Y:S02]  /*30d0*/  LOP3.LUT R15, R97, 0xff0000ff, RZ, 0xc0, !PT ;  /* 0xff0000ff610f7812 */ /* 0x000fe400078ec0ff */
[----:B------:R-:W-:Y:S02]  /*30e0*/  SHF.R.U32.HI R97, RZ, 0x10, R47 ;  /* 0x00000010ff617819 */ /* 0x000fe4000001162f */
[----:B------:R-:W-:-:S02]  /*30f0*/  LOP3.LUT R47, R47, 0xff0000ff, RZ, 0xc0, !PT ;  /* 0xff0000ff2f2f7812 */ /* 0x000fc400078ec0ff */
[----:B------:R-:W-:Y:S02]  /*3100*/  SHF.L.U32 R46, R46, 0x8, RZ ;  /* 0x000000082e2e7819 */ /* 0x000fe400000006ff */
        /* <DEDUP_REMOVED lines=9> */
[--C-:B------:R-:W-:Y:S01]  /*31a0*/  HADD2.F32 R15, -RZ, R4.reuse.H1_H1 ;  /* 0x30000004ff0f7230 */ /* 0x100fe20000004100 */
[----:B------:R-:W-:Y:S01]  /*31b0*/  F2FP.F16.E4M3.UNPACK_B R96, R114.H1 ;  /* 0x00000072ff60723e */ /* 0x000fe200030006ff */
[----:B------:R-:W-:Y:S01]  /*31c0*/  HADD2.F32 R4, -RZ, R4.H0_H0 ;  /* 0x20000004ff047230 */ /* 0x000fe20000004100 */
[----:B------:R-:W-:Y:S01]  /*31d0*/  F2FP.F16.E4M3.UNPACK_B R5, R5.H1 ;  /* 0x00000005ff05723e */ /* 0x000fe200030006ff */
[----:B------:R-:W-:-:S02]  /*31e0*/  HADD2.F32 R116, -RZ, R46.H1_H1 ;  /* 0x3000002eff747230 */ /* 0x000fc40000004100 */
[-C--:B------:R-:W-:Y:S01]  /*31f0*/  FMUL.FTZ R119, R15, R115.reuse ;  /* 0x000000730f777220 */ /* 0x080fe20000410000 */
[--C-:B------:R-:W-:Y:S02]  /*3200*/  HADD2.F32 R97, -RZ, R96.reuse.H0_H0 ;  /* 0x20000060ff617230 */ /* 0x100fe40000004100 */
[C---:B------:R-:W-:Y:S01]  /*3210*/  FMUL.FTZ R118, R4.reuse, R115 ;  /* 0x0000007304767220 */ /* 0x040fe20000410000 */
[--C-:B------:R-:W-:Y:S01]  /*3220*/  HADD2.F32 R47, -RZ, R5.reuse.H1_H1 ;  /* 0x30000005ff2f7230 */ /* 0x100fe20000004100 */
[----:B------:R-:W-:Y:S01]  /*3230*/  F2FP.F16.E4M3.UNPACK_B R115, R120 ;  /* 0x00000078ff73723e */ /* 0x000fe200020006ff */
[----:B------:R-:W-:Y:S02]  /*3240*/  HADD2.F32 R46, -RZ, R5.H0_H0 ;  /* 0x20000005ff2e7230 */ /* 0x000fe40000004100 */
[-C--:B------:R-:W-:Y:S01]  /*3250*/  FFMA.FTZ R4, R4, R97.reuse, -R119 ;  /* 0x0000006104047223 */ /* 0x080fe20000010877 */
[----:B------:R-:W-:Y:S02]  /*3260*/  HADD2.F32 R96, -RZ, R96.H1_H1 ;  /* 0x30000060ff607230 */ /* 0x000fe40000004100 */
[-C--:B------:R-:W-:Y:S01]  /*3270*/  FMUL.FTZ R119, R47, R116.reuse ;  /* 0x000000742f777220 */ /* 0x080fe20000410000 */
[----:B------:R-:W-:Y:S01]  /*3280*/  FFMA.FTZ R5, R15, R97, R118 ;  /* 0x000000610f057223 */ /* 0x000fe20000010076 */
[C---:B------:R-:W-:Y:S01]  /*3290*/  FMUL.FTZ R116, R46.reuse, R116 ;  /* 0x000000742e747220 */ /* 0x040fe20000410000 */
[-C--:B------:R-:W-:Y:S01]  /*32a0*/  F2FP.F16.E4M3.UNPACK_B R15, R13.reuse.H1 ;  /* 0x0000000dff0f723e */ /* 0x080fe200030006ff */
[-C--:B------:R-:W-:Y:S01]  /*32b0*/  FFMA.FTZ R119, R46, R96.reuse, -R119 ;  /* 0x000000602e777223 */ /* 0x080fe20000010877 */
[----:B------:R-:W-:Y:S01]  /*32c0*/  F2FP.F16.E4M3.UNPACK_B R13, R13 ;  /* 0x0000000dff0d723e */ /* 0x000fe200020006ff */
[----:B------:R-:W-:Y:S01]  /*32d0*/  FFMA.FTZ R122, R47, R96, R116 ;  /* 0x000000602f7a7223 */ /* 0x000fe20000010074 */
[----:B------:R-:W-:Y:S01]  /*32e0*/  HADD2.F32 R97, -RZ, R115.H1_H1 ;  /* 0x30000073ff617230 */ /* 0x000fe20000004100 */
[----:B------:R-:W-:Y:S01]  /*32f0*/  F2FP.F16.E4M3.UNPACK_B R114, R114 ;  /* 0x00000072ff72723e */ /* 0x000fe200020006ff */
[----:B------:R-:W-:-:S02]  /*3300*/  HADD2.F32 R96, -RZ, R15.H1_H1 ;  /* 0x3000000fff607230 */ /* 0x000fc40000004100 */
[----:B------:R-:W-:Y:S01]  /*3310*/  HADD2.F32 R115, -RZ, R115.H0_H0 ;  /* 0x20000073ff737230 */ /* 0x000fe20000004100 */
[----:B------:R-:W-:Y:S01]  /*3320*/  F2FP.SATFINITE.E4M3.F32.PACK_AB_MERGE_C R124, R122, R119, RZ ;  /* 0x000000777a7c723e */ /* 0x000fe200048070ff */
[----:B------:R-:W-:Y:S02]  /*3330*/  HADD2.F32 R47, -RZ, R15.H0_H0 ;  /* 0x2000000fff2f7230 */ /* 0x000fe40000004100 */
[-C--:B------:R-:W-:Y:S01]  /*3340*/  FMUL.FTZ R118, R96, R97.reuse ;  /* 0x0000006160767220 */ /* 0x080fe20000410000 */
[--C-:B------:R-:W-:Y:S01]  /*3350*/  HADD2.F32 R46, -RZ, R13.reuse.H1_H1 ;  /* 0x3000000dff2e7230 */ /* 0x100fe20000004100 */
[----:B------:R-:W-:Y:S01]  /*3360*/  F2FP.SATFINITE.E4M3.F32.PACK_AB_MERGE_C R5, R5, R4, R124 ;  /* 0x000000040505723e */ /* 0x000fe2000480707c */
[----:B------:R-:W-:Y:S02]  /*3370*/  HADD2.F32 R15, -RZ, R13.H0_H0 ;  /* 0x2000000dff0f7230 */ /* 0x000fe40000004100 */
[----:B------:R-:W-:Y:S01]  /*3380*/  FMUL.FTZ R97, R47, R97 ;  /* 0x000000612f617220 */ /* 0x000fe20000410000 */
[----:B------:R-:W-:-:S02]  /*3390*/  HADD2.F32 R13, -RZ, R114.H1_H1 ;  /* 0x30000072ff0d7230 */ /* 0x000fc40000004100 */
[-C--:B------:R-:W-:Y:S01]  /*33a0*/  FMUL.FTZ R116, R46, R115.reuse ;  /* 0x000000732e747220 */ /* 0x080fe20000410000 */
[----:B------:R-:W-:Y:S02]  /*33b0*/  HADD2.F32 R114, -RZ, R114.H0_H0 ;  /* 0x20000072ff727230 */ /* 0x000fe40000004100 */
[----:B------:R-:W-:Y:S01]  /*33c0*/  FMUL.FTZ R115, R15, R115 ;  /* 0x000000730f737220 */ /* 0x000fe20000410000 */
[-C--:B------:R-:W-:Y:S01]  /*33d0*/  FFMA.FTZ R118, R47, R13.reuse, -R118 ;  /* 0x0000000d2f767223 */ /* 0x080fe20000010876 */
[----:B------:R-:W-:Y:S01]  /*33e0*/  FFMA.FTZ R97, R96, R13, R97 ;  /* 0x0000000d60617223 */ /* 0x000fe20000010061 */
[-C--:B------:R-:W-:Y:S01]  /*33f0*/  FFMA.FTZ R13, R15, R114.reuse, -R116 ;  /* 0x000000720f0d7223 */ /* 0x080fe20000010874 */
[----:B------:R-:W-:Y:S01]  /*3400*/  FFMA.FTZ R120, R46, R114, R115 ;  /* 0x000000722e787223 */ /* 0x000fe20000010073 */
[----:B------:R-:W-:Y:S02]  /*3410*/  F2FP.F16.E4M3.UNPACK_B R46, R7.H1 ;  /* 0x00000007ff2e723e */ /* 0x000fe400030006ff */
[----:B------:R-:W-:-:S02]  /*3420*/  F2FP.F16.E4M3.UNPACK_B R116, R117.H1 ;  /* 0x00000075ff74723e */ /* 0x000fc400030006ff */
[----:B------:R-:W-:Y:S01]  /*3430*/  F2FP.F16.E4M3.UNPACK_B R114, R12.H1 ;  /* 0x0000000cff72723e */ /* 0x000fe200030006ff */
[----:B------:R-:W-:Y:S01]  /*3440*/  HADD2.F32 R96, -RZ, R46.H1_H1 ;  /* 0x3000002eff607230 */ /* 0x000fe20000004100 */
[----:B------:R-:W-:Y:S01]  /*3450*/  F2FP.F16.E4M3.UNPACK_B R15, R6.H1 ;  /* 0x00000006ff0f723e */ /* 0x000fe200030006ff */
[----:B------:R-:W-:Y:S01]  /*3460*/  HADD2.F32 R119, -RZ, R116.H1_H1 ;  /* 0x30000074ff777230 */ /* 0x000fe20000004100 */
[----:B------:R-:W-:Y:S01]  /*3470*/  F2FP.F16.E4M3.UNPACK_B R117, R117 ;  /* 0x00000075ff75723e */ /* 0x000fe200020006ff */
[----:B------:R-:W-:Y:S01]  /*3480*/  HADD2.F32 R47, -RZ, R46.H0_H0 ;  /* 0x2000002eff2f7230 */ /* 0x000fe20000004100 */
[----:B------:R-:W-:Y:S01]  /*3490*/  F2FP.SATFINITE.E4M3.F32.PACK_AB_MERGE_C R123, R97, R118, RZ ;  /* 0x00000076617b723e */ /* 0x000fe200048070ff */
[----:B------:R-:W-:Y:S01]  /*34a0*/  HADD2.F32 R115, -RZ, R114.H1_H1 ;  /* 0x30000072ff737230 */ /* 0x000fe20000004100 */
[----:B------:R-:W-:Y:S01]  /*34b0*/  F2FP.F16.E4M3.UNPACK_B R97, R12 ;  /* 0x0000000cff61723e */ /* 0x000fe200020006ff */
[----:B------:R-:W-:Y:S02]  /*34c0*/  HADD2.F32 R46, -RZ, R15.H1_H1 ;  /* 0x3000000fff2e7230 */ /* 0x000fe40000004100 */
[----:B------:R-:W-:Y:S01]  /*34d0*/  FMUL.FTZ R12, R96, R119 ;  /* 0x00000077600c7220 */ /* 0x000fe20000410000 */
[----:B------:R-:W-:-:S02]  /*34e0*/  HADD2.F32 R118, -RZ, R117.H1_H1 ;  /* 0x30000075ff767230 */ /* 0x000fc40000004100 */
[C---:B------:R-:W-:Y:S01]  /*34f0*/  FMUL.FTZ R121, R47.reuse, R119 ;  /* 0x000000772f797220 */ /* 0x040fe20000410000 */
[----:B------:R-:W-:Y:S02]  /*3500*/  HADD2.F32 R15, -RZ, R15.H0_H0 ;  /* 0x2000000fff0f7230 */ /* 0x000fe40000004100 */
[----:B------:R-:W-:Y:S01]  /*3510*/  FFMA.FTZ R119, R47, R115, -R12 ;  /* 0x000000732f777223 */ /* 0x000fe2000001080c */
[----:B------:R-:W-:Y:S02]  /*3520*/  HADD2.F32 R12, -RZ, R97.H1_H1 ;  /* 0x30000061ff0c7230 */ /* 0x000fe40000004100 */
[-C--:B------:R-:W-:Y:S01]  /*3530*/  FMUL.FTZ R122, R46, R118.reuse ;  /* 0x000000762e7a7220 */ /* 0x080fe20000410000 */
        /* <DEDUP_REMOVED lines=10> */
[--C-:B------:R-:W-:Y:S01]  /*35e0*/  HADD2.F32 R7, -RZ, R6.reuse.H0_H0 ;  /* 0x20000006ff077230 */ /* 0x100fe20000004100 */
[----:B------:R-:W-:Y:S01]  /*35f0*/  F2FP.SATFINITE.E4M3.F32.PACK_AB_MERGE_C R47, R47, R122, RZ ;  /* 0x0000007a2f2f723e */ /* 0x000fe200048070ff */
        /* <DEDUP_REMOVED lines=15> */
.L_x_3105:
[----:B------:R-:W-:Y:S05]  /*36f0*/  BSYNC B3 ;  /* 0x0000000000037941 */ /* 0x000fea0003800000 */
.L_x_3104:
[----:B0-----:R4:W-:Y:S02]  /*3700*/  ST.E.128 desc[UR60][R10.64], R4 ;  /* 0x000000040a007985 */ /* 0x0019e4000c101d3c */
.L_x_3103:
[----:B------:R-:W-:Y:S05]  /*3710*/  BSYNC B2 ;  /* 0x0000000000027941 */ /* 0x000fea0003800000 */
.L_x_3102:
        /* <DEDUP_REMOVED lines=11> */
[----:B------:R-:W-:Y:S01]  /*37d0*/  LOP3.LUT R15, R43, 0xff0000ff, RZ, 0xc0, !PT ;  /* 0xff0000ff2b0f7812 */ /* 0x000fe200078ec0ff */
[----:B------:R-:W-:Y:S01]  /*37e0*/  IMAD.SHL.U32 R14, R14, 0x100, RZ ;  /* 0x000001000e0e7824 */ /* 0x000fe200078e00ff */
[----:B------:R-:W-:Y:S01]  /*37f0*/  LOP3.LUT R13, R45, 0xff0000ff, RZ, 0xc0, !PT ;  /* 0xff0000ff2d0d7812 */ /* 0x000fe200078ec0ff */
[----:B------:R-:W-:Y:S01]  /*3800*/  IMAD.SHL.U32 R42, R42, 0x100, RZ ;  /* 0x000001002a2a7824 */ /* 0x000fe200078e00ff */
[----:B------:R-:W-:Y:S02]  /*3810*/  SHF.R.U32.HI R44, RZ, 0x10, R45 ;  /* 0x00000010ff2c7819 */ /* 0x000fe4000001162d */
[----:B------:R-:W-:-:S02]  /*3820*/  SHF.R.U32.HI R43, RZ, 0x10, R43 ;  /* 0x00000010ff2b7819 */ /* 0x000fc4000001162b */
[----:B------:R-:W-:Y:S01]  /*3830*/  LOP3.LUT R13, R13, 0xff00, R14, 0xf8, !PT ;  /* 0x0000ff000d0d7812 */ /* 0x000fe200078ef80e */
[----:B------:R-:W-:Y:S01]  /*3840*/  IMAD.U32 R14, R44, 0x10000, RZ ;  /* 0x000100002c0e7824 */ /* 0x000fe200078e00ff */
[----:B------:R-:W-:Y:S01]  /*3850*/  LOP3.LUT R42, R15, 0xff00, R42, 0xf8, !PT ;  /* 0x0000ff000f2a7812 */ /* 0x000fe200078ef82a */
[----:B------:R-:W-:Y:S01]  /*3860*/  IMAD.U32 R43, R43, 0x10000, RZ ;  /* 0x000100002b2b7824 */ /* 0x000fe200078e00ff */
        /* <DEDUP_REMOVED lines=49> */
[-C--:B------:R-:W-:Y:S01]  /*3b80*/  F2FP.F16.E4M3.UNPACK_B R45, R47.reuse.H1 ;  /* 0x0000002fff2d723e */ /* 0x080fe200030006ff */
[----:B------:R-:W-:Y:S01]  /*3b90*/  HADD2.F32 R42, -RZ, R42.H0_H0 ;  /* 0x2000002aff2a7230 */ /* 0x000fe20000004100 */
[-C--:B------:R-:W-:Y:S01]  /*3ba0*/  F2FP.F16.E4M3.UNPACK_B R12, R6.reuse.H1 ;  /* 0x00000006ff0c723e */ /* 0x080fe200030006ff */
        /* <DEDUP_REMOVED lines=16> */
[----:B------:R-:W-:Y:S02]  /*3cb0*/  HADD2.F32 R45, -RZ, R45.H0_H0 ;  /* 0x2000002dff2d7230 */ /* 0x000fe40000004100 */
[-C--:B------:R-:W-:Y:S01]  /*3cc0*/  FFMA.FTZ R103, R12, R14.reuse, -R103 ;  /* 0x0000000e0c677223 */ /* 0x080fe20000010867 */
[--C-:B------:R-:W-:Y:S02]  /*3cd0*/  HADD2.F32 R12, -RZ, R7.reuse.H0_H0 ;  /* 0x20000007ff0c7230 */ /* 0x100fe40000004100 */
[----:B------:R-:W-:Y:S01]  /*3ce0*/  FFMA.FTZ R46, R13, R14, R46 ;  /* 0x0000000e0d2e7223 */ /* 0x000fe2000001002e */
[----:B------:R-:W-:Y:S02]  /*3cf0*/  HADD2.F32 R13, -RZ, R7.H1_H1 ;  /* 0x30000007ff0d7230 */ /* 0x000fe40000004100 */
[----:B------:R-:W-:Y:S01]  /*3d00*/  FFMA.FTZ R114, R15, R43, R96 ;  /* 0x0000002b0f727223 */ /* 0x000fe20000010060 */
[----:B------:R-:W-:-:S02]  /*3d10*/  HADD2.F32 R7, -RZ, R6.H0_H0 ;  /* 0x20000006ff077230 */ /* 0x000fc40000004100 */
[-C--:B------:R-:W-:Y:S01]  /*3d20*/  FMUL.FTZ R96, R12, R45.reuse ;  /* 0x0000002d0c607220 */ /* 0x080fe20000410000 */
[----:B------:R-:W-:Y:S02]  /*3d30*/  HADD2.F32 R6, -RZ, R6.H1_H1 ;  /* 0x30000006ff067230 */ /* 0x000fe40000004100 */
[C---:B------:R-:W-:Y:S01]  /*3d40*/  FMUL.FTZ R15, R13.reuse, R45 ;  /* 0x0000002d0d0f7220 */ /* 0x040fe20000410000 */
[----:B------:R-:W-:Y:S02]  /*3d50*/  HADD2.F32 R44, -RZ, R44.H0_H0 ;  /* 0x2000002cff2c7230 */ /* 0x000fe40000004100 */
[-C--:B------:R-:W-:Y:S01]  /*3d60*/  FFMA.FTZ R96, R13, R42.reuse, R96 ;  /* 0x0000002a0d607223 */ /* 0x080fe20000010060 */
[----:B------:R-:W-:Y:S01]  /*3d70*/  F2FP.SATFINITE.E4M3.F32.PACK_AB_MERGE_C R46, R46, R103, RZ ;  /* 0x000000672e2e723e */ /* 0x000fe200048070ff */
[-C--:B------:R-:W-:Y:S01]  /*3d80*/  FMUL.FTZ R14, R6, R47.reuse ;  /* 0x0000002f060e7220 */ /* 0x080fe20000410000 */
[C---:B------:R-:W-:Y:S01]  /*3d90*/  FMUL.FTZ R47, R7.reuse, R47 ;  /* 0x0000002f072f7220 */ /* 0x040fe20000410000 */
[----:B------:R-:W-:Y:S01]  /*3da0*/  FFMA.FTZ R15, R12, R42, -R15 ;  /* 0x0000002a0c0f7223 */ /* 0x000fe2000001080f */
[----:B------:R-:W-:Y:S01]  /*3db0*/  F2FP.SATFINITE.E4M3.F32.PACK_AB_MERGE_C R113, R114, R113, RZ ;  /* 0x000000717271723e */ /* 0x000fe200048070ff */
[-C--:B------:R-:W-:Y:S01]  /*3dc0*/  FFMA.FTZ R14, R7, R44.reuse, -R14 ;  /* 0x0000002c070e7223 */ /* 0x080fe2000001080e */
[----:B------:R-:W-:Y:S01]  /*3dd0*/  FFMA.FTZ R47, R6, R44, R47 ;  /* 0x0000002c062f7223 */ /* 0x000fe2000001002f */
[----:B------:R-:W-:-:S02]  /*3de0*/  F2FP.SATFINITE.E4M3.F32.PACK_AB_MERGE_C R4, R110, R97, R115 ;  /* 0x000000616e04723e */ /* 0x000fc40004807073 */
[----:B------:R-:W-:Y:S02]  /*3df0*/  F2FP.SATFINITE.E4M3.F32.PACK_AB_MERGE_C R7, R96, R15, R113 ;  /* 0x0000000f6007723e */ /* 0x000fe40004807071 */
[----:B------:R-:W-:-:S07]  /*3e00*/  F2FP.SATFINITE.E4M3.F32.PACK_AB_MERGE_C R6, R47, R14, R46 ;  /* 0x0000000e2f06723e */ /* 0x000fce000480702e */
.L_x_3107:
[----:B------:R-:W-:Y:S05]  /*3e10*/  BSYNC B2 ;  /* 0x0000000000027941 */ /* 0x000fea0003800000 */
.L_x_3106:
[----:B0-----:R0:W-:Y:S02]  /*3e20*/  ST.E.128 desc[UR60][R10.64], R4 ;  /* 0x000000040a007985 */ /* 0x0011e4000c101d3c */
.L_x_3101:
[----:B------:R-:W-:Y:S05]  /*3e30*/  BSYNC B1 ;  /* 0x0000000000017941 */ /* 0x000fea0003800000 */
.L_x_3100:
[----:B------:R-:W-:-:S03]  /*3e40*/  UMOV UR4, 0xffffffff ;  /* 0xffffffff00047882 */ /* 0x000fc60000000000 */
[----:B------:R-:W-:Y:S05]  /*3e50*/  BRA.DIV UR4, `(.L_x_3108) ;  /* 0x0000022e04b87947 */ /* 0x000fea000b800000 */
[----:B------:R0:W0:Y:S04]  /*3e60*/  SHFL.IDX PT, R43, R101, 0x1, 0x1c1f ;  /* 0x003c1f00652b7f89 */ /* 0x00002800000e0000 */
[----:B---3--:R3:W0:Y:S02]  /*3e70*/  SHFL.IDX PT, R14, R100, 0x1, 0x1c1f ;  /* 0x003c1f00640e7f89 */ /* 0x00862400000e0000 */
.L_x_3414:
        /* <DEDUP_REMOVED lines=10> */
[----:B------:R-:W-:Y:S02]  /*3f20*/  SHF.R.U32.HI R38, RZ, 0x8, R39 ;  /* 0x00000008ff267819 */ /* 0x000fe40000011627 */
[----:B------:R-:W-:Y:S02]  /*3f30*/  SHF.R.U32.HI R40, RZ, 0x8, R41 ;  /* 0x00000008ff287819 */ /* 0x000fe40000011629 */
[----:B------:R-:W-:Y:S01]  /*3f40*/  LOP3.LUT R13, R39, 0xff0000ff, RZ, 0xc0, !PT ;  /* 0xff0000ff270d7812 */ /* 0x000fe200078ec0ff */
[----:B------:R-:W-:Y:S01]  /*3f50*/  IMAD.SHL.U32 R38, R38, 0x100, RZ ;  /* 0x0000010026267824 */ /* 0x000fe200078e00ff */
[----:B------:R-:W-:Y:S01]  /*3f60*/  SHF.R.U32.HI R42, RZ, 0x10, R39 ;  /* 0x00000010ff2a7819 */ /* 0x000fe20000011627 */
[----:B------:R-:W-:Y:S01]  /*3f70*/  IMAD.SHL.U32 R40, R40, 0x100, RZ ;  /* 0x0000010028287824 */ /* 0x000fe200078e00ff */
[----:B------:R-:W-:Y:S02]  /*3f80*/  SHF.R.U32.HI R39, RZ, 0x10, R41 ;  /* 0x00000010ff277819 */ /* 0x000fe40000011629 */
[----:B------:R-:W-:-:S02]  /*3f90*/  LOP3.LUT R15, R41, 0xff0000ff, RZ, 0xc0, !PT ;  /* 0xff0000ff290f7812 */ /* 0x000fc400078ec0ff */
[----:B------:R-:W-:Y:S01]  /*3fa0*/  LOP3.LUT R13, R13, 0xff00, R38, 0xf8, !PT ;  /* 0x0000ff000d0d7812 */ /* 0x000fe200078ef826 */
[----:B------:R-:W-:Y:S01]  /*3fb0*/  IMAD.U32 R38, R42, 0x10000, RZ ;  /* 0x000100002a267824 */ /* 0x000fe200078e00ff */
[----:B----4-:R-:W-:Y:S01]  /*3fc0*/  MOV R12, R4 ;  /* 0x00000004000c7202 */ /* 0x010fe20000000f00 */
[----:B------:R-:W-:Y:S01]  /*3fd0*/  IMAD.U32 R39, R39, 0x10000, RZ ;  /* 0x0001000027277824 */ /* 0x000fe200078e00ff */
[----:B------:R-:W-:Y:S02]  /*3fe0*/  LOP3.LUT R40, R15, 0xff00, R40, 0xf8, !PT ;  /* 0x0000ff000f287812 */ /* 0x000fe400078ef828 */
[----:B------:R-:W-:Y:S02]  /*3ff0*/  F2FP.F16.E4M3.UNPACK_B R15, R112.H1 ;  /* 0x00000070ff0f723e */ /* 0x000fe400030006ff */
[----:B------:R-:W-:Y:S02]  /*4000*/  F2FP.F16.E4M3.UNPACK_B R4, R5 ;  /* 0x00000005ff04723e */ /* 0x000fe400020006ff */
[----:B------:R-:W-:Y:S01]  /*4010*/  LOP3.LUT R41, R13, 0xff0000, R38, 0xf8, !PT ;  /* 0x00ff00000d297812 */ /* 0x000fe200078ef826 */
[--C-:B------:R-:W-:Y:S01]  /*4020*/  HADD2.F32 R42, -RZ, R15.reuse.H0_H0 ;  /* 0x2000000fff2a7230 */ /* 0x100fe20000004100 */
[----:B------:R-:W-:Y:S01]  /*4030*/  LOP3.LUT R45, R40, 0xff0000, R39, 0xf8, !PT ;  /* 0x00ff0000282d7812 */ /* 0x000fe200078ef827 */
[--C-:B------:R-:W-:Y:S01]  /*4040*/  HADD2.F32 R13, -RZ, R4.reuse.H1_H1 ;  /* 0x30000004ff0d7230 */ /* 0x100fe20000004100 */
[----:B------:R-:W-:Y:S01]  /*4050*/  F2FP.F16.E4M3.UNPACK_B R39, R111.H1 ;  /* 0x0000006fff27723e */ /* 0x000fe200030006ff */
[----:B------:R-:W-:Y:S01]  /*4060*/  HADD2.F32 R4, -RZ, R4.H0_H0 ;  /* 0x20000004ff047230 */ /* 0x000fe20000004100 */
[----:B------:R-:W-:Y:S01]  /*4070*/  F2FP.F16.E4M3.UNPACK_B R5, R5.H1 ;  /* 0x00000005ff05723e */ /* 0x000fe200030006ff */
[----:B------:R-:W-:-:S02]  /*4080*/  HADD2.F32 R44, -RZ, R15.H1_H1 ;  /* 0x3000000fff2c7230 */ /* 0x000fc40000004100 */
[CC--:B------:R-:W-:Y:S01]  /*4090*/  FMUL.FTZ R47, R13.reuse, R42.reuse ;  /* 0x0000002a0d2f7220 */ /* 0x0c0fe20000410000 */
[----:B------:R-:W-:Y:S02]  /*40a0*/  HADD2.F32 R40, -RZ, R39.H0_H0 ;  /* 0x20000027ff287230 */ /* 0x000fe40000004100 */
[C---:B------:R-:W-:Y:S01]  /*40b0*/  FMUL.FTZ R42, R4.reuse, R42 ;  /* 0x0000002a042a7220 */ /* 0x040fe20000410000 */
[--C-:B------:R-:W-:Y:S01]  /*40c0*/  HADD2.F32 R15, -RZ, R5.reuse.H0_H0 ;  /* 0x20000005ff0f7230 */ /* 0x100fe20000004100 */
[----:B------:R-:W-:Y:S01]  /*40d0*/  F2FP.F16.E4M3.UNPACK_B R112, R112 ;  /* 0x00000070ff70723e */ /* 0x000fe200020006ff */
[----:B------:R-:W-:Y:S02]  /*40e0*/  HADD2.F32 R38, -RZ, R5.H1_H1 ;  /* 0x30000005ff267230 */ /* 0x000fe40000004100 */
[-C--:B------:R-:W-:Y:S01]  /*40f0*/  FFMA.FTZ R4, R4, R40.reuse, -R47 ;  /* 0x0000002804047223 */ /* 0x080fe2000001082f */
[----:B------:R-:W-:Y:S02]  /*4100*/  HADD2.F32 R39, -RZ, R39.H1_H1 ;  /* 0x30000027ff277230 */ /* 0x000fe40000004100 */
[----:B------:R-:W-:Y:S01]  /*4110*/  FFMA.FTZ R5, R13, R40, R42 ;  /* 0x000000280d057223 */ /* 0x000fe2000001002a */
[C---:B------:R-:W-:Y:S01]  /*4120*/  FMUL.FTZ R47, R15.reuse, R44 ;  /* 0x0000002c0f2f7220 */ /* 0x040fe20000410000 */
[----:B------:R-:W-:Y:S01]  /*4130*/  F2FP.F16.E4M3.UNPACK_B R13, R12.H1 ;  /* 0x0000000cff0d723e */ /* 0x000fe200030006ff */
[C---:B------:R-:W-:Y:S01]  /*4140*/  FMUL.FTZ R46, R38.reuse, R44 ;  /* 0x0000002c262e7220 */ /* 0x040fe20000410000 */
[----:B------:R-:W-:Y:S01]  /*4150*/  F2FP.F16.E4M3.UNPACK_B R12, R12 ;  /* 0x0000000cff0c723e */ /* 0x000fe200020006ff */
[----:B--2---:R-:W-:Y:S01]  /*4160*/  FFMA.FTZ R103, R38, R39, R47 ;  /* 0x0000002726677223 */ /* 0x004fe2000001002f */
[----:B------:R-:W-:Y:S01]  /*4170*/  F2FP.F16.E4M3.UNPACK_B R111, R111 ;  /* 0x0000006fff6f723e */ /* 0x000fe200020006ff */
[----:B------:R-:W-:Y:S01]  /*4180*/  FFMA.FTZ R46, R15, R39, -R46 ;  /* 0x000000270f2e7223 */ /* 0x000fe2000001082e */
[----:B------:R-:W-:-:S02]  /*4190*/  HADD2.F32 R40, -RZ, R112.H1_H1 ;  /* 0x30000070ff287230 */ /* 0x000fc40000004100 */
[--C-:B------:R-:W-:Y:S02]  /*41a0*/  HADD2.F32 R38, -RZ, R13.reuse.H1_H1 ;  /* 0x3000000dff267230 */ /* 0x100fe40000004100 */
[----:B------:R-:W-:Y:S02]  /*41b0*/  HADD2.F32 R15, -RZ, R13.H0_H0 ;  /* 0x2000000dff0f7230 */ /* 0x000fe40000004100 */
        /* <DEDUP_REMOVED lines=8> */
[-C--:B------:R-:W-:Y:S01]  /*4240*/  FMUL.FTZ R97, R13, R112.reuse ;  /* 0x000000700d617220 */ /* 0x080fe20000410000 */
[----:B------:R-:W-:Y:S01]  /*4250*/  FFMA.FTZ R39, R38, R39, R47 ;  /* 0x0000002726277223 */ /* 0x000fe2000001002f */
[C---:B------:R-:W-:Y:S01]  /*4260*/  FMUL.FTZ R40, R12.reuse, R112 ;  /* 0x000000700c287220 */ /* 0x040fe20000410000 */
[----:B------:R-:W-:Y:S01]  /*4270*/  F2FP.SATFINITE.E4M3.F32.PACK_AB_MERGE_C R112, R103, R46, RZ ;  /* 0x0000002e6770723e */ /* 0x000fe200048070ff */
[-C--:B------:R-:W-:Y:S01]  /*4280*/  FFMA.FTZ R96, R12, R111.reuse, R97 ;  /* 0x0000006f0c607223 */ /* 0x080fe20000010061 */
[----:B------:R-:W-:Y:S01]  /*4290*/  F2FP.F16.E4M3.UNPACK_B R12, R6.H1 ;  /* 0x00000006ff0c723e */ /* 0x000fe200030006ff */
[----:B------:R-:W-:Y:S01]  /*42a0*/  FFMA.FTZ R47, R13, R111, -R40 ;  /* 0x0000006f0d2f7223 */ /* 0x000fe20000010828 */
[----:B------:R-:W-:-:S02]  /*42b0*/  F2FP.SATFINITE.E4M3.F32.PACK_AB_MERGE_C R111, R39, R42, RZ ;  /* 0x0000002a276f723e */ /* 0x000fc400048070ff */
[----:B------:R-:W-:Y:S02]  /*42c0*/  F2FP.F16.E4M3.UNPACK_B R13, R7.H1 ;  /* 0x00000007ff0d723e */ /* 0x000fe400030006ff */
[----:B------:R-:W-:Y:S02]  /*42d0*/  F2FP.F16.E4M3.UNPACK_B R42, R45.H1 ;  /* 0x0000002dff2a723e */ /* 0x000fe400030006ff */
[----:B------:R-:W-:Y:S01]  /*42e0*/  F2FP.F16.E4M3.UNPACK_B R39, R41.H1 ;  /* 0x00000029ff27723e */ /* 0x000fe200030006ff */
[--C-:B------:R-:W-:Y:S01]  /*42f0*/  HADD2.F32 R38, -RZ, R13.reuse.H1_H1 ;  /* 0x3000000dff267230 */ /* 0x100fe20000004100 */
        /* <DEDUP_REMOVED lines=9> */
[----:B------:R-:W-:Y:S02]  /*4390*/  HADD2.F32 R44, -RZ, R45.H1_H1 ;  /* 0x3000002dff2c7230 */ /* 0x000fe40000004100 */
[----:B------:R-:W-:Y:S01]  /*43a0*/  FFMA.FTZ R110, R15, R40, -R110 ;  /* 0x000000280f6e7223 */ /* 0x000fe2000001086e */
[----:B------:R-:W-:Y:S01]  /*43b0*/  HADD2.F32 R12, -RZ, R12.H0_H0 ;  /* 0x2000000cff0c7230 */ /* 0x000fe20000004100 */
[----:B------:R-:W-:Y:S01]  /*43c0*/  F2FP.F16.E4M3.UNPACK_B R6, R6 ;  /* 0x00000006ff06723e */ /* 0x000fe200020006ff */
        /* <DEDUP_REMOVED lines=10> */
[--C-:B------:R-:W-:Y:S01]  /*4470*/  HADD2.F32 R7, -RZ, R6.reuse.H0_H0 ;  /* 0x20000006ff077230 */ /* 0x100fe20000004100 */
        /* <DEDUP_REMOVED lines=16> */
[----:B------:R-:W-:-:S07]  /*4580*/  F2FP.SATFINITE.E4M3.F32.PACK_AB_MERGE_C R7, R42, R15, R103 ;  /* 0x0000000f2a07723e */ /* 0x000fce0004807067 */
.L_x_3114:
[----:B------:R-:W-:Y:S05]  /*4590*/  BSYNC B3 ;  /* 0x0000000000037941 */ /* 0x000fea0003800000 */
.L_x_3113:
[----:B----4-:R0:W-:Y:S02]  /*45a0*/  ST.E.128 desc[UR60][R10.64], R4 ;  /* 0x000000040a007985 */ /* 0x0101e4000c101d3c */
.L_x_3112:
[----:B------:R-:W-:Y:S05]  /*45b0*/  BSYNC B2 ;  /* 0x0000000000027941 */ /* 0x000fea0003800000 */
.L_x_3111:
        /* <DEDUP_REMOVED lines=10> */
[--C-:B------:R-:W-:Y:S02]  /*4660*/  SHF.R.U32.HI R13, RZ, 0x8, R35.reuse ;  /* 0x00000008ff0d7819 */ /* 0x100fe40000011623 */
        /* <DEDUP_REMOVED lines=15> */
[----:B------:R-:W-:Y:S01]  /*4760*/  HADD2.F32 R36, -RZ, R34.H0_H0 ;  /* 0x20000022ff247230 */ /* 0x000fe20000004100 */
[----:B------:R-:W-:Y:S01]  /*4770*/  LOP3.LUT R35, R14, 0xff0000, R13, 0xf8, !PT ;  /* 0x00ff00000e237812 */ /* 0x000fe200078ef80d */
[--C-:B------:R-:W-:Y:S01]  /*4780*/  HADD2.F32 R13, -RZ, R4.reuse.H1_H1 ;  /* 0x30000004ff0d7230 */ /* 0x100fe20000004100 */
[----:B------:R-:W-:Y:S01]  /*4790*/  F2FP.F16.E4M3.UNPACK_B R15, R108.H1 ;  /* 0x0000006cff0f723e */ /* 0x000fe200030006ff */
[----:B------:R-:W-:Y:S01]  /*47a0*/  HADD2.F32 R14, -RZ, R5.H1_H1 ;  /* 0x30000005ff0e7230 */ /* 0x000fe20000004100 */
[----:B------:R-:W-:Y:S01]  /*47b0*/  F2FP.F16.E4M3.UNPACK_B R109, R109 ;  /* 0x0000006dff6d723e */ /* 0x000fe200020006ff */
[----:B------:R-:W-:-:S02]  /*47c0*/  HADD2.F32 R4, -RZ, R4.H0_H0 ;  /* 0x20000004ff047230 */ /* 0x000fc40000004100 */
[-C--:B------:R-:W-:Y:S01]  /*47d0*/  FMUL.FTZ R39, R13, R36.reuse ;  /* 0x000000240d277220 */ /* 0x080fe20000410000 */
[----:B------:R-:W-:Y:S02]  /*47e0*/  HADD2.F32 R34, -RZ, R15.H0_H0 ;  /* 0x2000000fff227230 */ /* 0x000fe40000004100 */
[-C--:B------:R-:W-:Y:S01]  /*47f0*/  FMUL.FTZ R40, R14, R37.reuse ;  /* 0x000000250e287220 */ /* 0x080fe20000410000 */
[----:B------:R-:W-:Y:S02]  /*4800*/  HADD2.F32 R5, -RZ, R5.H0_H0 ;  /* 0x20000005ff057230 */ /* 0x000fe40000004100 */
[C---:B------:R-:W-:Y:S01]  /*4810*/  FMUL.FTZ R36, R4.reuse, R36 ;  /* 0x0000002404247220 */ /* 0x040fe20000410000 */
[----:B------:R-:W-:Y:S02]  /*4820*/  HADD2.F32 R15, -RZ, R15.H1_H1 ;  /* 0x3000000fff0f7230 */ /* 0x000fe40000004100 */
[----:B------:R-:W-:Y:S01]  /*4830*/  FFMA.FTZ R4, R4, R34, -R39 ;  /* 0x0000002204047223 */ /* 0x000fe20000010827 */
[----:B------:R-:W-:Y:S01]  /*4840*/  F2FP.F16.E4M3.UNPACK_B R108, R108 ;  /* 0x0000006cff6c723e */ /* 0x000fe200020006ff */
[----:B------:R-:W-:Y:S01]  /*4850*/  FMUL.FTZ R37, R5, R37 ;  /* 0x0000002505257220 */ /* 0x000fe20000410000 */
[----:B------:R-:W-:Y:S01]  /*4860*/  FFMA.FTZ R41, R13, R34, R36 ;  /* 0x000000220d297223 */ /* 0x000fe20000010024 */
        /* <DEDUP_REMOVED lines=19> */
[-C--:B------:R-:W-:Y:S01]  /*49a0*/  FFMA.FTZ R40, R5, R108.reuse, -R34 ;  /* 0x0000006c05287223 */ /* 0x080fe20000010822 */
[----:B------:R-:W-:Y:S01]  /*49b0*/  FFMA.FTZ R109, R12, R108, R109 ;  /* 0x0000006c0c6d7223 */ /* 0x000fe2000001006d */
[----:B------:R-:W-:-:S02]  /*49c0*/  F2FP.F16.E4M3.UNPACK_B R12, R7.H1 ;  /* 0x00000007ff0c723e */ /* 0x000fc400030006ff */
[----:B------:R-:W-:Y:S02]  /*49d0*/  F2FP.SATFINITE.E4M3.F32.PACK_AB_MERGE_C R44, R37, R36, RZ ;  /* 0x00000024252c723e */ /* 0x000fe400048070ff */
        /* <DEDUP_REMOVED lines=25> */
[----:B------:R-:W-:Y:S02]  /*4b70*/  HADD2.F32 R7, -RZ, R7.H1_H1 ;  /* 0x30000007ff077230 */ /* 0x000fe40000004100 */
        /* <DEDUP_REMOVED lines=19> */
.L_x_3116:
[----:B------:R-:W-:Y:S05]  /*4cb0*/  BSYNC B2 ;  /* 0x0000000000027941 */ /* 0x000fea0003800000 */
.L_x_3115:
[----:B----4-:R0:W-:Y:S02]  /*4cc0*/  ST.E.128 desc[UR60][R10.64], R4 ;  /* 0x000000040a007985 */ /* 0x0101e4000c101d3c */
.L_x_3110:
[----:B------:R-:W-:Y:S05]  /*4cd0*/  BSYNC B1 ;  /* 0x0000000000017941 */ /* 0x000fea0003800000 */
.L_x_3109:
[----:B------:R-:W-:-:S03]  /*4ce0*/  UMOV UR4, 0xffffffff ;  /* 0xffffffff00047882 */ /* 0x000fc60000000000 */
[----:B------:R-:W-:Y:S05]  /*4cf0*/  BRA.DIV UR4, `(.L_x_3117) ;  /* 0x0000022204587947 */ /* 0x000fea000b800000 */
[----:B01----:R-:W0:Y:S04]  /*4d00*/  SHFL.IDX PT, R101, R101, 0x2, 0x1c1f ;  /* 0x005c1f0065657f89 */ /* 0x003e2800000e0000 */
[----:B------:R1:W0:Y:S02]  /*4d10*/  SHFL.IDX PT, R14, R100, 0x2, 0x1c1f ;  /* 0x005c1f00640e7f89 */ /* 0x00022400000e0000 */
.L_x_3418:
        /* <DEDUP_REMOVED lines=11> */
[--C-:B------:R-:W-:Y:S02]  /*4dd0*/  SHF.R.U32.HI R13, RZ, 0x8, R31.reuse ;  /* 0x00000008ff0d7819 */ /* 0x100fe4000001161f */
        /* <DEDUP_REMOVED lines=9> */
[----:B------:R-:W-:Y:S02]  /*4e70*/  SHF.L.U32 R12, R34, 0x10, RZ ;  /* 0x00000010220c7819 */ /* 0x000fe400000006ff */
        /* <DEDUP_REMOVED lines=11> */
[--C-:B------:R-:W-:Y:S01]  /*4f30*/  HADD2.F32 R31, -RZ, R30.reuse.H0_H0 ;  /* 0x2000001eff1f7230 */ /* 0x100fe20000004100 */
[----:B------:R-:W-:Y:S01]  /*4f40*/  F2FP.F16.E4M3.UNPACK_B R106, R106 ;  /* 0x0000006aff6a723e */ /* 0x000fe200020006ff */
[--C-:B------:R-:W-:Y:S02]  /*4f50*/  HADD2.F32 R13, -RZ, R5.reuse.H1_H1 ;  /* 0x30000005ff0d7230 */ /* 0x100fe40000004100 */
[C---:B------:R-:W-:Y:S01]  /*4f60*/  FMUL.FTZ R33, R7.reuse, R33 ;  /* 0x0000002107217220 */ /* 0x040fe20000410000 */
[----:B------:R-:W-:Y:S02]  /*4f70*/  HADD2.F32 R5, -RZ, R5.H0_H0 ;  /* 0x20000005ff057230 */ /* 0x000fe40000004100 */
[-C--:B------:R-:W-:Y:S01]  /*4f80*/  FFMA.FTZ R37, R7, R31.reuse, -R36 ;  /* 0x0000001f07257223 */ /* 0x080fe20000010824 */
[----:B------:R-:W-:Y:S02]  /*4f90*/  HADD2.F32 R30, -RZ, R30.H1_H1 ;  /* 0x3000001eff1e7230 */ /* 0x000fe40000004100 */
[-C--:B------:R-:W-:Y:S01]  /*4fa0*/  FMUL.FTZ R36, R13, R34.reuse ;  /* 0x000000220d247220 */ /* 0x080fe20000410000 */
        /* <DEDUP_REMOVED lines=23> */
[----:B------:R-:W-:Y:S01]  /*5120*/  FFMA.FTZ R107, R4, R107, R31 ;  /* 0x0000006b046b7223 */ /* 0x000fe2000001001f */
[----:B------:R-:W-:-:S02]  /*5130*/  F2FP.F16.E4M3.UNPACK_B R5, R15.H1 ;  /* 0x0000000fff05723e */ /* 0x000fc400030006ff */
[-C--:B------:R-:W-:Y:S02]  /*5140*/  F2FP.F16.E4M3.UNPACK_B R31, R35.reuse.H1 ;  /* 0x00000023ff1f723e */ /* 0x080fe400030006ff */
[----:B------:R-:W-:Y:S01]  /*5150*/  F2FP.SATFINITE.E4M3.F32.PACK_AB_MERGE_C R42, R33, R34, RZ ;  /* 0x00000022212a723e */ /* 0x000fe200048070ff */
[----:B------:R-:W-:Y:S01]  /*5160*/  HADD2.F32 R12, -RZ, R5.H1_H1 ;  /* 0x30000005ff0c7230 */ /* 0x000fe20000004100 */
        /* <DEDUP_REMOVED lines=14> */
[C---:B------:R-:W-:Y:S01]  /*5250*/  FMUL.FTZ R39, R5.reuse, R33 ;  /* 0x0000002105277220 */ /* 0x040fe20000410000 */
[----:B------:R-:W-:Y:S01]  /*5260*/  F2FP.F16.E4M3.UNPACK_B R15, R15 ;  /* 0x0000000fff0f723e */ /* 0x000fe200020006ff */
[C---:B------:R-:W-:Y:S01]  /*5270*/  FMUL.FTZ R34, R4.reuse, R33 ;  /* 0x0000002104227220 */ /* 0x040fe20000410000 */
[----:B------:R-:W-:Y:S01]  /*5280*/  F2FP.F16.E4M3.UNPACK_B R6, R6 ;  /* 0x00000006ff06723e */ /* 0x000fe200020006ff */
[-C--:B------:R-:W-:Y:S01]  /*5290*/  FFMA.FTZ R39, R4, R7.reuse, -R39 ;  /* 0x0000000704277223 */ /* 0x080fe20000010827 */
[----:B------:R-:W-:Y:S01]  /*52a0*/  FFMA.FTZ R41, R12, R30, R41 ;  /* 0x0000001e0c297223 */ /* 0x000fe20000010029 */
[----:B------:R-:W-:Y:S01]  /*52b0*/  FFMA.FTZ R34, R5, R7, R34 ;  /* 0x0000000705227223 */ /* 0x000fe20000010022 */
[----:B------:R-:W-:-:S02]  /*52c0*/  HADD2.F32 R5, -RZ, R15.H0_H0 ;  /* 0x2000000fff057230 */ /* 0x000fc40000004100 */
[--C-:B------:R-:W-:Y:S01]  /*52d0*/  HADD2.F32 R4, -RZ, R6.reuse.H0_H0 ;  /* 0x20000006ff047230 */ /* 0x100fe20000004100 */
[----:B------:R-:W-:Y:S01]  /*52e0*/  F2FP.SATFINITE.E4M3.F32.PACK_AB_MERGE_C R40, R41, R40, RZ ;  /* 0x000000282928723e */ /* 0x000fe200048070ff */
[----:B------:R-:W-:Y:S01]  /*52f0*/  HADD2.F32 R15, -RZ, R15.H1_H1 ;  /* 0x3000000fff0f7230 */ /* 0x000fe20000004100 */
[----:B------:R-:W-:Y:S01]  /*5300*/  F2FP.SATFINITE.E4M3.F32.PACK_AB_MERGE_C R34, R34, R39, RZ ;  /* 0x000000272222723e */ /* 0x000fe200048070ff */
[----:B------:R-:W-:Y:S02]  /*5310*/  HADD2.F32 R30, -RZ, R31.H0_H0 ;  /* 0x2000001fff1e7230 */ /* 0x000fe40000004100 */
[----:B------:R-:W-:Y:S02]  /*5320*/  HADD2.F32 R6, -RZ, R6.H1_H1 ;  /* 0x30000006ff067230 */ /* 0x000fe40000004100 */
[----:B------:R-:W-:Y:S02]  /*5330*/  HADD2.F32 R35, -RZ, R35.H0_H0 ;  /* 0x20000023ff237230 */ /* 0x000fe40000004100 */
[----:B------:R-:W-:-:S02]  /*5340*/  HADD2.F32 R12, -RZ, R13.H0_H0 ;  /* 0x2000000dff0c7230 */ /* 0x000fc40000004100 */
[----:B------:R-:W-:Y:S02]  /*5350*/  HADD2.F32 R7, -RZ, R32.H0_H0 ;  /* 0x20000020ff077230 */ /* 0x000fe40000004100 */
[-C--:B------:R-:W-:Y:S01]  /*5360*/  FMUL.FTZ R32, R15, R30.reuse ;  /* 0x0000001e0f207220 */ /* 0x080fe20000410000 */
[-C--:B------:R-:W-:Y:S01]  /*5370*/  FMUL.FTZ R13, R6, R35.reuse ;  /* 0x00000023060d7220 */ /* 0x080fe20000410000 */
[C---:B------:R-:W-:Y:S01]  /*5380*/  FMUL.FTZ R30, R5.reuse, R30 ;  /* 0x0000001e051e7220 */ /* 0x040fe20000410000 */
[C---:B------:R-:W-:Y:S01]  /*5390*/  FMUL.FTZ R35, R4.reuse, R35 ;  /* 0x0000002304237220 */ /* 0x040fe20000410000 */
[-C--:B------:R-:W-:Y:S01]  /*53a0*/  FFMA.FTZ R32, R5, R12.reuse, -R32 ;  /* 0x0000000c05207223 */ /* 0x080fe20000010820 */
[-C--:B------:R-:W-:Y:S01]  /*53b0*/  FFMA.FTZ R13, R4, R7.reuse, -R13 ;  /* 0x00000007040d7223 */ /* 0x080fe2000001080d */
[----:B------:R-:W-:Y:S01]  /*53c0*/  FFMA.FTZ R15, R15, R12, R30 ;  /* 0x0000000c0f0f7223 */ /* 0x000fe2000001001e */
[----:B------:R-:W-:Y:S01]  /*53d0*/  FFMA.FTZ R6, R6, R7, R35 ;  /* 0x0000000706067223 */ /* 0x000fe20000010023 */
[----:B------:R-:W-:-:S02]  /*53e0*/  F2FP.SATFINITE.E4M3.F32.PACK_AB_MERGE_C R5, R38, R37, R43 ;  /* 0x000000252605723e */ /* 0x000fc4000480702b */
[----:B------:R-:W-:Y:S02]  /*53f0*/  F2FP.SATFINITE.E4M3.F32.PACK_AB_MERGE_C R4, R107, R36, R42 ;  /* 0x000000246b04723e */ /* 0x000fe4000480702a */
[----:B------:R-:W-:Y:S02]  /*5400*/  F2FP.SATFINITE.E4M3.F32.PACK_AB_MERGE_C R6, R6, R13, R34 ;  /* 0x0000000d0606723e */ /* 0x000fe40004807022 */
[----:B------:R-:W-:-:S07]  /*5410*/  F2FP.SATFINITE.E4M3.F32.PACK_AB_MERGE_C R7, R15, R32, R40 ;  /* 0x000000200f07723e */ /* 0x000fce0004807028 */
.L_x_3122:
[----:B------:R-:W-:Y:S05]  /*5420*/  BSYNC B2 ;  /* 0x0000000000027941 */ /* 0x000fea0003800000 */
.L_x_3121:
[----:B-1----:R0:W-:Y:S02]  /*5430*/  ST.E.128 desc[UR60][R10.64], R4 ;  /* 0x000000040a007985 */ /* 0x0021e4000c101d3c */
.L_x_3120:
[----:B------:R-:W-:Y:S05]  /*5440*/  BSYNC B1 ;  /* 0x0000000000017941 */ /* 0x000fea0003800000 */
.L_x_3119:
        /* <DEDUP_REMOVED lines=113> */
.L_x_3124:
[----:B------:R-:W-:Y:S05]  /*5b60*/  BSYNC B1 ;  /* 0x0000000000017941 */ /* 0x000fea0003800000 */
.L_x_3123:
[----:B----4-:R0:W-:Y:S01]  /*5b70*/  ST.E.128 desc[UR60][R10.64], R4 ;  /* 0x000000040a007985 */ /* 0x0101e2000c101d3c */
[----:B------:R-:W-:Y:S05]  /*5b80*/  BRA `(.L_x_3118) ;  /* 0x0000003800007947 */ /* 0x000fea0003800000 */
.L_x_3089:
[----:B------:R-:W2:Y:S01]  /*5b90*/  LDL R9, [R1+0x8] ;  /* 0x0000080001097983 */ /* 0x000ea20000100800 */
[C---:B------:R-:W-:Y:S01]  /*5ba0*/  VIADD R8, R191.reuse, 0x40 ;  /* 0x00000040bf087836 */ /* 0x040fe20000000000 */
        /* <DEDUP_REMOVED lines=11> */
[----:B------:R-:W3:Y:S01]  /*5c60*/  @!P4 LDC.64 R34, c[0x0][0x400] ;  /* 0x00010000ff22cb82 */ /* 0x000ee20000000a00 */
[----:B-1----:R-:W-:-:S04]  /*5c70*/  @!P4 IADD3 R32, P2, P5, R48, R32, R4 ;  /* 0x000000203020c210 */ /* 0x002fc80007d5e004 */
[----:B------:R-:W-:Y:S02]  /*5c80*/  @!P4 IADD3.X R33, R66, R33, R86, P2, P5 ;  /* 0x000000214221c210 */ /* 0x000fe400017ea456 */
[----:B---3--:R-:W-:-:S04]  /*5c90*/  @!P4 IADD3 R34, P2, P5, R54, R34, R6 ;  /* 0x000000223622c210 */ /* 0x008fc80007d5e006 */
[----:B------:R-:W-:Y:S02]  /*5ca0*/  @!P4 IADD3.X R35, R64, R35, R98, P2, P5 ;  /* 0x000000234023c210 */ /* 0x000fe400017ea462 */
[----:B------:R-:W-:Y:S02]  /*5cb0*/  ISETP.GE.AND P2, PT, R8, R95, PT ;  /* 0x0000005f0800720c */ /* 0x000fe40003f46270 */
[----:B------:R-:W-:Y:S02]  /*5cc0*/  CS2R R38, SRZ ;  /* 0x0000000000267805 */ /* 0x000fe4000001ff00 */
[----:B------:R-:W-:Y:S01]  /*5cd0*/  CS2R R36, SRZ ;  /* 0x0000000000247805 */ /* 0x000fe2000001ff00 */
[----:B------:R1:W3:Y:S01]  /*5ce0*/  @!P4 LDG.E.128 R28, desc[UR60][R34.64] ;  /* 0x0000003c221cc981 */ /* 0x0002e2000c1e1d00 */
[----:B------:R-:W-:-:S13]  /*5cf0*/  ISETP.GE.OR P2, PT, R16, R102, P2 ;  /* 0x000000661000720c */ /* 0x000fda0001746670 */
[----:B------:R-:W-:-:S04]  /*5d00*/  @!P2 IADD3 R5, P5, P6, R48, R80, R4 ;  /* 0x000000503005a210 */ /* 0x000fc80007ebe004 */
[----:B------:R-:W-:Y:S02]  /*5d10*/  @!P2 IADD3.X R10, R66, R82, R86, P5, P6 ;  /* 0x00000052420aa210 */ /* 0x000fe40002fec456 */
[----:B-1----:R-:W-:Y:S02]  /*5d20*/  CS2R R34, SRZ ;  /* 0x0000000000227805 */ /* 0x002fe4000001ff00 */
[----:B------:R-:W-:Y:S02]  /*5d30*/  CS2R R42, SRZ ;  /* 0x00000000002a7805 */ /* 0x000fe4000001ff00 */
[----:B------:R-:W-:Y:S02]  /*5d40*/  CS2R R40, SRZ ;  /* 0x0000000000287805 */ /* 0x000fe4000001ff00 */
[----:B------:R-:W-:Y:S02]  /*5d50*/  CS2R R46, SRZ ;  /* 0x00000000002e7805 */ /* 0x000fe4000001ff00 */
[----:B------:R-:W-:-:S02]  /*5d60*/  CS2R R44, SRZ ;  /* 0x00000000002c7805 */ /* 0x000fc4000001ff00 */
[----:B--2---:R-:W-:Y:S02]  /*5d70*/  R2UR UR4, R9 ;  /* 0x00000000090472ca */ /* 0x004fe400000e0000 */
[----:B------:R-:W-:-:S04]  /*5d80*/  @!P3 IADD3 R9, P5, P6, R54, R6, R76 ;  /* 0x000000063609b210 */ /* 0x000fc80007ebe04c */
[----:B------:R-:W-:Y:S02]  /*5d90*/  @!P3 IADD3.X R8, R64, R98, R78, P5, P6 ;  /* 0x000000624008b210 */ /* 0x000fe40002fec44e */
[----:B------:R-:W-:-:S04]  /*5da0*/  @!P2 IADD3 R7, P5, P6, R54, R75, R6 ;  /* 0x0000004b3607a210 */ /* 0x000fc80007ebe006 */
[----:B------:R-:W-:Y:S02]  /*5db0*/  @!P2 IADD3.X R4, R64, R77, R98, P5, P6 ;  /* 0x0000004d4004a210 */ /* 0x000fe40002fec462 */
[----:B0-----:R-:W-:-:S05]  /*5dc0*/  @!P3 IADD3 R12, P5, R11, R12, RZ ;  /* 0x0000000c0b0cb210 */ /* 0x001fca0007fbe0ff */
[----:B------:R-:W-:Y:S02]  /*5dd0*/  @!P3 IMAD.X R13, R14, 0x1, R13, P5 ;  /* 0x000000010e0db824 */ /* 0x000fe400028e060d */
[----:B------:R-:W0:Y:S02]  /*5de0*/  @!P3 LDC.64 R14, c[0x0][0x400] ;  /* 0x00010000ff0ebb82 */ /* 0x000e240000000a00 */
[----:B0-----:R-:W-:-:S04]  /*5df0*/  @!P3 IADD3 R14, P5, R9, R14, RZ ;  /* 0x0000000e090eb210 */ /* 0x001fc80007fbe0ff */
[----:B------:R-:W-:Y:S02]  /*5e00*/  @!P3 IADD3.X R15, R8, R15, RZ, P5, !PT ;  /* 0x0000000f080fb210 */ /* 0x000fe40002ffe4ff */
[----:B------:R-:W0:Y:S03]  /*5e10*/  @!P2 LDC.64 R8, c[0x0][0x3e8] ;  /* 0x0000fa00ff08ab82 */ /* 0x000e260000000a00 */
[----:B------:R-:W2:Y:S01]  /*5e20*/  @!P3 LDG.E.128 R36, desc[UR60][R14.64] ;  /* 0x0000003c0e24b981 */ /* 0x000ea2000c1e1d00 */
        /* <DEDUP_REMOVED lines=13> */
[----:B------:R-:W-:Y:S01]  /*5f00*/  PLOP3.LUT P5, PT, PT, PT, UP0, 0x80, 0x0 ;  /* 0x000000000000781c */ /* 0x000fe20003faf008 */
[----:B---3--:R-:W-:Y:S01]  /*5f10*/  IMAD.MOV.U32 R116, RZ, RZ, R30 ;  /* 0x000000ffff747224 */ /* 0x008fe200078e001e */
[----:B------:R-:W-:Y:S01]  /*5f20*/  ISETP.GE.AND P2, PT, R16, R102, PT ;  /* 0x000000661000720c */ /* 0x000fe20003f46270 */
[----:B------:R-:W-:Y:S02]  /*5f30*/  IMAD.MOV.U32 R118, RZ, RZ, R28 ;  /* 0x000000ffff767224 */ /* 0x000fe400078e001c */
[----:B--2---:R-:W-:Y:S02]  /*5f40*/  IMAD.MOV.U32 R112, RZ, RZ, R38 ;  /* 0x000000ffff707224 */ /* 0x004fe400078e0026 */
[----:B------:R-:W-:Y:S02]  /*5f50*/  IMAD.MOV.U32 R113, RZ, RZ, R36 ;  /* 0x000000ffff717224 */ /* 0x000fe400078e0024 */
[----:B----4-:R-:W-:Y:S02]  /*5f60*/  IMAD.MOV.U32 R102, RZ, RZ, R42 ;  /* 0x000000ffff667224 */ /* 0x010fe400078e002a */
[----:B------:R-:W-:Y:S01]  /*5f70*/  IMAD.MOV.U32 R104, RZ, RZ, R40 ;  /* 0x000000ffff687224 */ /* 0x000fe200078e0028 */
[----:B-----5:R-:W-:Y:S01]  /*5f80*/  MOV R106, R46 ;  /* 0x0000002e006a7202 */ /* 0x020fe20000000f00 */
[----:B------:R-:W-:-:S02]  /*5f90*/  IMAD.MOV.U32 R107, RZ, RZ, R44 ;  /* 0x000000ffff6b7224 */ /* 0x000fc400078e002c */
[----:B------:R-:W-:Y:S02]  /*5fa0*/  IMAD.MOV.U32 R115, RZ, RZ, R6 ;  /* 0x000000ffff737224 */ /* 0x000fe400078e0006 */
[----:B------:R-:W-:Y:S02]  /*5fb0*/  IMAD.MOV.U32 R117, RZ, RZ, R4 ;  /* 0x000000ffff757224 */ /* 0x000fe400078e0004 */
[----:B------:R-:W-:Y:S02]  /*5fc0*/  IMAD.MOV.U32 R109, RZ, RZ, R34 ;  /* 0x000000ffff6d7224 */ /* 0x000fe400078e0022 */
[----:B------:R-:W-:Y:S01]  /*5fd0*/  IMAD.MOV.U32 R111, RZ, RZ, R32 ;  /* 0x000000ffff6f7224 */ /* 0x000fe200078e0020 */
[----:B------:R-:W-:Y:S06]  /*5fe0*/  @!P5 BRA `(.L_x_3125) ;  /* 0x000000000004d947 */ /* 0x000fec0003800000 */
[----:B------:R-:W-:Y:S01]  /*5ff0*/  BPT.TRAP 0x1 ;  /* 0x000000040000795c */ /* 0x000fe20000300000 */
.L_x_3125:
[----:B------:R-:W-:Y:S01]  /*6000*/  IMAD R86, R188, 0x8, R18 ;  /* 0x00000008bc567824 */ /* 0x000fe200078e0212 */
[----:B------:R-:W-:Y:S01]  /*6010*/  SHF.L.U32 R98, R195, 0x1f, RZ ;  /* 0x0000001fc3627819 */ /* 0x000fe200000006ff */
[----:B------:R-:W0:Y:S01]  /*6020*/  LDC R108, c[0x0][0x2f4] ;  /* 0x0000bd00ff6c7b82 */ /* 0x000e220000000800 */
[----:B------:R-:W-:Y:S02]  /*6030*/  BSSY B1, `(.L_x_3126) ;  /* 0x0000003000017945 */ /* 0x000fe40003800000 */
[----:B------:R-:W1:Y:S02]  /*6040*/  SYNCS.PHASECHK.TRANS64.TRYWAIT P3, [R86+URZ+0x22890], R98 ;  /* 0x02289062560075a7 */ /* 0x000e64000806017f */
[----:B-1----:R-:W-:Y:S05]  /*6050*/  @!P3 BRA `(.L_x_3127) ;  /* 0x0000020c00c8b947 */ /* 0x002fea0003800000 */
.L_x_3419:
[----:B------:R-:W-:Y:S05]  /*6060*/  BSYNC B1 ;  /* 0x0000000000017941 */ /* 0x000fea0003800000 */
.L_x_3126:
[----:B------:R-:W-:Y:S01]  /*6070*/  UMOV UR4, 0xffffffff ;  /* 0xffffffff00047882 */ /* 0x000fe20000000000 */
[----:B0-----:R-:W-:Y:S02]  /*6080*/  IMAD.IADD R110, R108, 0x1, -R71 ;  /* 0x000000016c6e7824 */ /* 0x001fe400078e0a47 */
[----:B------:R-:W-:Y:S05]  /*6090*/  BRA.DIV UR4, `(.L_x_3128) ;  /* 0x0000020e04cc7947 */ /* 0x000fea000b800000 */
[----:B------:R0:W2:Y:S04]  /*60a0*/  SHFL.IDX PT, R103, R101, RZ, 0x1c1f ;  /* 0x001c1fff65677589 */ /* 0x0000a800000e0000 */
[----:B------:R0:W3:Y:S02]  /*60b0*/  SHFL.IDX PT, R105, R100, RZ, 0x1c1f ;  /* 0x001c1fff64697589 */ /* 0x0000e400000e0000 */
.L_x_3423:
        /* <DEDUP_REMOVED lines=22> */
[----:B---3--:R-:W-:Y:S01]  /*6220*/  IMAD.MOV.U32 R30, RZ, RZ, R12 ;  /* 0x000000ffff1e7224 */ /* 0x008fe200078e000c */
[----:B------:R-:W-:Y:S01]  /*6230*/  LOP3.LUT R4, R5, 0xff0000ff, RZ, 0xc0, !PT ;  /* 0xff0000ff05047812 */ /* 0x000fe200078ec0ff */
[----:B--2---:R-:W-:Y:S01]  /*6240*/  IMAD.MOV.U32 R28, RZ, RZ, R8 ;  /* 0x000000ffff1c7224 */ /* 0x004fe200078e0008 */
[----:B------:R-:W-:Y:S01]  /*6250*/  SHF.R.U32.HI R126, RZ, 0x10, R5 ;  /* 0x00000010ff7e7819 */ /* 0x000fe20000011605 */
[----:B------:R-:W-:Y:S01]  /*6260*/  IMAD.SHL.U32 R5, R127, 0x100, RZ ;  /* 0x000001007f057824 */ /* 0x000fe200078e00ff */
[----:B------:R-:W-:Y:S02]  /*6270*/  SHF.R.U32.HI R123, RZ, 0x8, R7 ;  /* 0x00000008ff7b7819 */ /* 0x000fe40000011607 */
[----:B------:R-:W-:Y:S02]  /*6280*/  SHF.R.U32.HI R120, RZ, 0x8, R31 ;  /* 0x00000008ff787819 */ /* 0x000fe4000001161f */
[----:B------:R-:W-:-:S02]  /*6290*/  LOP3.LUT R6, R7, 0xff0000ff, RZ, 0xc0, !PT ;  /* 0xff0000ff07067812 */ /* 0x000fc400078ec0ff */
[----:B------:R-:W-:Y:S01]  /*62a0*/  SHF.R.U32.HI R125, RZ, 0x10, R7 ;  /* 0x00000010ff7d7819 */ /* 0x000fe20000011607 */
[----:B------:R-:W-:Y:S01]  /*62b0*/  IMAD.SHL.U32 R7, R123, 0x100, RZ ;  /* 0x000001007b077824 */ /* 0x000fe200078e00ff */
[----:B------:R-:W-:Y:S01]  /*62c0*/  LOP3.LUT R4, R4, 0xff00, R5, 0xf8, !PT ;  /* 0x0000ff0004047812 */ /* 0x000fe200078ef805 */
[----:B------:R-:W-:Y:S01]  /*62d0*/  IMAD.SHL.U32 R12, R120, 0x100, RZ ;  /* 0x00000100780c7824 */ /* 0x000fe200078e00ff */
[--C-:B------:R-:W-:Y:S01]  /*62e0*/  SHF.R.U32.HI R122, RZ, 0x8, R29.reuse ;  /* 0x00000008ff7a7819 */ /* 0x100fe2000001161d */
[----:B------:R-:W-:Y:S01]  /*62f0*/  IMAD.U32 R5, R126, 0x10000, RZ ;  /* 0x000100007e057824 */ /* 0x000fe200078e00ff */
[----:B------:R-:W-:Y:S02]  /*6300*/  LOP3.LUT R119, R29, 0xff0000ff, RZ, 0xc0, !PT ;  /* 0xff0000ff1d777812 */ /* 0x000fe400078ec0ff */
[----:B------:R-:W-:Y:S02]  /*6310*/  SHF.R.U32.HI R121, RZ, 0x10, R29 ;  /* 0x00000010ff797819 */ /* 0x000fe4000001161d */
[----:B------:R-:W-:-:S02]  /*6320*/  LOP3.LUT R29, R31, 0xff0000ff, RZ, 0xc0, !PT ;  /* 0xff0000ff1f1d7812 */ /* 0x000fc400078ec0ff */
[----:B------:R-:W-:Y:S02]  /*6330*/  LOP3.LUT R7, R6, 0xff00, R7, 0xf8, !PT ;  /* 0x0000ff0006077812 */ /* 0x000fe400078ef807 */
[----:B------:R-:W-:Y:S02]  /*6340*/  SHF.R.U32.HI R124, RZ, 0x10, R31 ;  /* 0x00000010ff7c7819 */ /* 0x000fe4000001161f */
[----:B------:R-:W-:Y:S02]  /*6350*/  LOP3.LUT R123, R29, 0xff00, R12, 0xf8, !PT ;  /* 0x0000ff001d7b7812 */ /* 0x000fe400078ef80c */
[----:B------:R-:W-:Y:S01]  /*6360*/  LOP3.LUT R6, R4, 0xff0000, R5, 0xf8, !PT ;  /* 0x00ff000004067812 */ /* 0x000fe200078ef805 */
[----:B------:R-:W-:Y:S01]  /*6370*/  IMAD.U32 R4, R125, 0x10000, RZ ;  /* 0x000100007d047824 */ /* 0x000fe200078e00ff */
[----:B------:R-:W-:Y:S01]  /*6380*/  SHF.L.U32 R8, R122, 0x8, RZ ;  /* 0x000000087a087819 */ /* 0x000fe200000006ff */
[----:B------:R-:W-:Y:S01]  /*6390*/  IMAD.U32 R124, R124, 0x10000, RZ ;  /* 0x000100007c7c7824 */ /* 0x000fe200078e00ff */
[----:B------:R-:W-:-:S02]  /*63a0*/  F2FP.F16.E4M3.UNPACK_B R120, R118.H1 ;  /* 0x00000076ff78723e */ /* 0x000fc400030006ff */
[----:B------:R-:W-:Y:S02]  /*63b0*/  F2FP.F16.E4M3.UNPACK_B R31, R30.H1 ;  /* 0x0000001eff1f723e */ /* 0x000fe400030006ff */
[----:B------:R-:W-:Y:S01]  /*63c0*/  F2FP.F16.E4M3.UNPACK_B R29, R28.H1 ;  /* 0x0000001cff1d723e */ /* 0x000fe200030006ff */
[----:B------:R-:W-:Y:S01]  /*63d0*/  HADD2.F32 R5, -RZ, R120.H0_H0 ;  /* 0x20000078ff057230 */ /* 0x000fe20000004100 */
[----:B------:R-:W-:Y:S01]  /*63e0*/  LOP3.LUT R122, R119, 0xff00, R8, 0xf8, !PT ;  /* 0x0000ff00777a7812 */ /* 0x000fe200078ef808 */
[----:B------:R-:W-:Y:S01]  /*63f0*/  HADD2.F32 R12, -RZ, R31.H0_H0 ;  /* 0x2000001fff0c7230 */ /* 0x000fe20000004100 */
[----:B------:R-:W-:Y:S01]  /*6400*/  LOP3.LUT R4, R7, 0xff0000, R4, 0xf8, !PT ;  /* 0x00ff000007047812 */ /* 0x000fe200078ef804 */
[----:B------:R-:W-:Y:S01]  /*6410*/  HADD2.F32 R8, -RZ, R29.H0_H0 ;  /* 0x2000001dff087230 */ /* 0x000fe20000004100 */
[----:B------:R-:W-:Y:S01]  /*6420*/  F2FP.F16.E4M3.UNPACK_B R119, R117.H1 ;  /* 0x00000075ff77723e */ /* 0x000fe200030006ff */
[----:B------:R-:W-:Y:S02]  /*6430*/  IMAD.U32 R7, R121, 0x10000, RZ ;  /* 0x0001000079077824 */ /* 0x000fe400078e00ff */
[----:B------:R-:W-:Y:S01]  /*6440*/  FMUL.FTZ R125, R12, R5 ;  /* 0x000000050c7d7220 */ /* 0x000fe20000410000 */
[----:B------:R-:W-:-:S02]  /*6450*/  HADD2.F32 R31, -RZ, R31.H1_H1 ;  /* 0x3000001fff1f7230 */ /* 0x000fc40000004100 */
[----:B------:R-:W-:Y:S01]  /*6460*/  FMUL.FTZ R127, R8, R5 ;  /* 0x00000005087f7220 */ /* 0x000fe20000410000 */
[----:B------:R-:W-:Y:S01]  /*6470*/  LOP3.LUT R5, R123, 0xff0000, R124, 0xf8, !PT ;  /* 0x00ff00007b057812 */ /* 0x000fe200078ef87c */
[--C-:B------:R-:W-:Y:S01]  /*6480*/  HADD2.F32 R121, -RZ, R119.reuse.H0_H0 ;  /* 0x20000077ff797230 */ /* 0x100fe20000004100 */
[----:B------:R-:W-:Y:S01]  /*6490*/  LOP3.LUT R7, R122, 0xff0000, R7, 0xf8, !PT ;  /* 0x00ff00007a077812 */ /* 0x000fe200078ef807 */
[----:B------:R-:W-:Y:S01]  /*64a0*/  HADD2.F32 R122, -RZ, R119.H1_H1 ;  /* 0x30000077ff7a7230 */ /* 0x000fe20000004100 */
[----:B------:R-:W-:Y:S01]  /*64b0*/  F2FP.F16.E4M3.UNPACK_B R119, R118 ;  /* 0x00000076ff77723e */ /* 0x000fe200020006ff */
[----:B------:R-:W-:Y:S01]  /*64c0*/  HADD2.F32 R124, -RZ, R120.H1_H1 ;  /* 0x30000078ff7c7230 */ /* 0x000fe20000004100 */
[----:B------:R-:W-:Y:S01]  /*64d0*/  F2FP.F16.E4M3.UNPACK_B R120, R117 ;  /* 0x00000075ff78723e */ /* 0x000fe200020006ff */
[----:B------:R-:W-:Y:S01]  /*64e0*/  HADD2.F32 R29, -RZ, R29.H1_H1 ;  /* 0x3000001dff1d7230 */ /* 0x000fe20000004100 */
[----:B------:R-:W-:Y:S01]  /*64f0*/  F2FP.F16.E4M3.UNPACK_B R30, R30 ;  /* 0x0000001eff1e723e */ /* 0x000fe200020006ff */
[----:B------:R-:W-:Y:S01]  /*6500*/  HADD2.F32 R123, -RZ, R119.H0_H0 ;  /* 0x20000077ff7b7230 */ /* 0x000fe20000004100 */
[----:B------:R-:W-:Y:S01]  /*6510*/  F2FP.F16.E4M3.UNPACK_B R117, R28 ;  /* 0x0000001cff75723e */ /* 0x000fe200020006ff */
[-C--:B------:R-:W-:Y:S01]  /*6520*/  FMUL.FTZ R126, R31, R124.reuse ;  /* 0x0000007c1f7e7220 */ /* 0x080fe20000410000 */
[----:B------:R-:W-:Y:S01]  /*6530*/  FMUL.FTZ R124, R29, R124 ;  /* 0x0000007c1d7c7220 */ /* 0x000fe20000410000 */
[----:B------:R-:W-:-:S02]  /*6540*/  HADD2.F32 R118, -RZ, R30.H0_H0 ;  /* 0x2000001eff767230 */ /* 0x000fc40000004100 */
[-C--:B------:R-:W-:Y:S01]  /*6550*/  FFMA.FTZ R8, R8, R121.reuse, -R125 ;  /* 0x0000007908087223 */ /* 0x080fe2000001087d */
[----:B------:R-:W-:Y:S02]  /*6560*/  HADD2.F32 R28, -RZ, R117.H0_H0 ;  /* 0x20000075ff1c7230 */ /* 0x000fe40000004100 */
[----:B------:R-:W-:Y:S01]  /*6570*/  FFMA.FTZ R12, R12, R121, R127 ;  /* 0x000000790c0c7223 */ /* 0x000fe2000001007f */
[-C--:B------:R-:W-:Y:S01]  /*6580*/  FFMA.FTZ R29, R29, R122.reuse, -R126 ;  /* 0x0000007a1d1d7223 */ /* 0x080fe2000001087e */
[----:B------:R-:W-:Y:S01]  /*6590*/  FFMA.FTZ R31, R31, R122, R124 ;  /* 0x0000007a1f1f7223 */ /* 0x000fe2000001007c */
[----:B------:R-:W-:Y:S02]  /*65a0*/  HADD2.F32 R121, -RZ, R120.H0_H0 ;  /* 0x20000078ff797230 */ /* 0x000fe40000004100 */
[-C--:B------:R-:W-:Y:S01]  /*65b0*/  FMUL.FTZ R125, R118, R123.reuse ;  /* 0x0000007b767d7220 */ /* 0x080fe20000410000 */
[----:B------:R-:W-:Y:S02]  /*65c0*/  HADD2.F32 R122, -RZ, R119.H1_H1 ;  /* 0x30000077ff7a7230 */ /* 0x000fe40000004100 */
[----:B------:R-:W-:Y:S01]  /*65d0*/  FMUL.FTZ R123, R28, R123 ;  /* 0x0000007b1c7b7220 */ /* 0x000fe20000410000 */
[----:B------:R-:W-:-:S02]  /*65e0*/  HADD2.F32 R119, -RZ, R30.H1_H1 ;  /* 0x3000001eff777230 */ /* 0x000fc40000004100 */
[-C--:B------:R-:W-:Y:S01]  /*65f0*/  FFMA.FTZ R28, R28, R121.reuse, -R125 ;  /* 0x000000791c1c7223 */ /* 0x080fe2000001087d */
[----:B------:R-:W-:Y:S02]  /*6600*/  HADD2.F32 R117, -RZ, R117.H1_H1 ;  /* 0x30000075ff757230 */ /* 0x000fe40000004100 */
[----:B------:R-:W-:Y:S01]  /*6610*/  FFMA.FTZ R30, R118, R121, R123 ;  /* 0x00000079761e7223 */ /* 0x000fe2000001007b */
[----:B------:R-:W-:Y:S02]  /*6620*/  HADD2.F32 R120, -RZ, R120.H1_H1 ;  /* 0x30000078ff787230 */ /* 0x000fe40000004100 */
[----:B------:R-:W-:Y:S01]  /*6630*/  FMUL.FTZ R118, R119, R122 ;  /* 0x0000007a77767220 */ /* 0x000fe20000410000 */
        /* <DEDUP_REMOVED lines=9> */
[----:B------:R-:W-:Y:S01]  /*66d0*/  HADD2.F32 R125, -RZ, R123.H0_H0 ;  /* 0x2000007bff7d7230 */ /* 0x000fe20000004100 */
[----:B------:R-:W-:Y:S01]  /*66e0*/  F2FP.F16.E4M3.UNPACK_B R10, R10 ;  /* 0x0000000aff0a723e */ /* 0x000fe200020006ff */
[----:B------:R-:W-:Y:S02]  /*66f0*/  HADD2.F32 R120, -RZ, R118.H0_H0 ;  /* 0x20000076ff787230 */ /* 0x000fe40000004100 */
[-C--:B------:R-:W-:Y:S01]  /*6700*/  FMUL.FTZ R129, R122, R127.reuse ;  /* 0x0000007f7a817220 */ /* 0x080fe20000410000 */
[----:B------:R-:W-:Y:S01]  /*6710*/  HADD2.F32 R124, -RZ, R124.H1_H1 ;  /* 0x3000007cff7c7230 */ /* 0x000fe20000004100 */
[----:B------:R-:W-:Y:S01]  /*6720*/  F2FP.SATFINITE.E4M3.F32.PACK_AB_MERGE_C R8, R29, R8, RZ ;  /* 0x000000081d08723e */ /* 0x000fe200048070ff */
[----:B------:R-:W-:Y:S02]  /*6730*/  HADD2.F32 R121, -RZ, R121.H1_H1 ;  /* 0x30000079ff797230 */ /* 0x000fe40000004100 */
[----:B------:R-:W-:Y:S01]  /*6740*/  FMUL.FTZ R127, R120, R127 ;  /* 0x0000007f787f7220 */ /* 0x000fe20000410000 */
[----:B------:R-:W-:-:S02]  /*6750*/  HADD2.F32 R118, -RZ, R118.H1_H1 ;  /* 0x30000076ff767230 */ /* 0x000fc40000004100 */
[----:B------:R-:W-:Y:S01]  /*6760*/  FFMA.FTZ R129, R120, R125, -R129 ;  /* 0x0000007d78817223 */ /* 0x000fe20000010881 */
[----:B------:R-:W-:Y:S02]  /*6770*/  HADD2.F32 R123, -RZ, R123.H1_H1 ;  /* 0x3000007bff7b7230 */ /* 0x000fe40000004100 */
[----:B------:R-:W-:Y:S01]  /*6780*/  FMUL.FTZ R131, R121, R124 ;  /* 0x0000007c79837220 */ /* 0x000fe20000410000 */
[----:B------:R-:W-:Y:S01]  /*6790*/  F2FP.F16.E4M3.UNPACK_B R120, R116 ;  /* 0x00000074ff78723e */ /* 0x000fe200020006ff */
[C---:B------:R-:W-:Y:S01]  /*67a0*/  FMUL.FTZ R128, R118.reuse, R124 ;  /* 0x0000007c76807220 */ /* 0x040fe20000410000 */
[----:B------:R-:W-:Y:S01]  /*67b0*/  F2FP.F16.E4M3.UNPACK_B R116, R14 ;  /* 0x0000000eff74723e */ /* 0x000fe200020006ff */
[----:B------:R-:W-:Y:S01]  /*67c0*/  FFMA.FTZ R126, R118, R123, -R131 ;  /* 0x0000007b767e7223 */ /* 0x000fe20000010883 */
[----:B------:R-:W-:Y:S01]  /*67d0*/  FFMA.FTZ R124, R122, R125, R127 ;  /* 0x0000007d7a7c7223 */ /* 0x000fe2000001007f */
[----:B------:R-:W-:Y:S01]  /*67e0*/  F2FP.F16.E4M3.UNPACK_B R118, R115 ;  /* 0x00000073ff76723e */ /* 0x000fe200020006ff */
[----:B------:R-:W-:-:S02]  /*67f0*/  HADD2.F32 R122, -RZ, R120.H0_H0 ;  /* 0x20000078ff7a7230 */ /* 0x000fc40000004100 */
[----:B------:R-:W-:Y:S01]  /*6800*/  FFMA.FTZ R131, R121, R123, R128 ;  /* 0x0000007b79837223 */ /* 0x000fe20000010080 */
[----:B------:R-:W-:Y:S01]  /*6810*/  HADD2.F32 R115, -RZ, R116.H0_H0 ;  /* 0x20000074ff737230 */ /* 0x000fe20000004100 */
[----:B------:R-:W-:Y:S01]  /*6820*/  F2FP.SATFINITE.E4M3.F32.PACK_AB_MERGE_C R12, R31, R12, RZ ;  /* 0x0000000c1f0c723e */ /* 0x000fe200048070ff */
[----:B------:R-:W-:Y:S01]  /*6830*/  HADD2.F32 R14, -RZ, R10.H0_H0 ;  /* 0x2000000aff0e7230 */ /* 0x000fe20000004100 */
[----:B------:R-:W-:Y:S01]  /*6840*/  F2FP.F16.E4M3.UNPACK_B R31, R13 ;  /* 0x0000000dff1f723e */ /* 0x000fe200020006ff */
[----:B------:R-:W-:Y:S02]  /*6850*/  HADD2.F32 R123, -RZ, R120.H1_H1 ;  /* 0x30000078ff7b7230 */ /* 0x000fe40000004100 */
[-C--:B------:R-:W-:Y:S01]  /*6860*/  FMUL.FTZ R125, R115, R122.reuse ;  /* 0x0000007a737d7220 */ /* 0x080fe20000410000 */
[----:B------:R-:W-:Y:S02]  /*6870*/  HADD2.F32 R120, -RZ, R118.H0_H0 ;  /* 0x20000076ff787230 */ /* 0x000fe40000004100 */
[----:B------:R-:W-:Y:S01]  /*6880*/  FMUL.FTZ R122, R14, R122 ;  /* 0x0000007a0e7a7220 */ /* 0x000fe20000410000 */
[----:B------:R-:W-:Y:S01]  /*6890*/  HADD2.F32 R116, -RZ, R116.H1_H1 ;  /* 0x30000074ff747230 */ /* 0x000fe20000004100 */
[----:B------:R-:W-:Y:S01]  /*68a0*/  F2FP.F16.E4M3.UNPACK_B R29, R9 ;  /* 0x00000009ff1d723e */ /* 0x000fe200020006ff */
[----:B------:R-:W-:-:S02]  /*68b0*/  HADD2.F32 R10, -RZ, R10.H1_H1 ;  /* 0x3000000aff0a7230 */ /* 0x000fc40000004100 */
[-C--:B------:R-:W-:Y:S01]  /*68c0*/  FFMA.FTZ R125, R14, R120.reuse, -R125 ;  /* 0x000000780e7d7223 */ /* 0x080fe2000001087d */
[----:B------:R-:W-:Y:S01]  /*68d0*/  FFMA.FTZ R14, R115, R120, R122 ;  /* 0x00000078730e7223 */ /* 0x000fe2000001007a */
[----:B------:R-:W-:Y:S01]  /*68e0*/  F2FP.F16.E4M3.UNPACK_B R120, R7 ;  /* 0x00000007ff78723e */ /* 0x000fe200020006ff */
[----:B------:R-:W-:Y:S01]  /*68f0*/  HADD2.F32 R121, -RZ, R118.H1_H1 ;  /* 0x30000076ff797230 */ /* 0x000fe20000004100 */
[----:B------:R-:W-:Y:S01]  /*6900*/  F2FP.SATFINITE.E4M3.F32.PACK_AB_MERGE_C R8, R117, R28, R8 ;  /* 0x0000001c7508723e */ /* 0x000fe20004807008 */
[-C--:B------:R-:W-:Y:S01]  /*6910*/  FMUL.FTZ R127, R116, R123.reuse ;  /* 0x0000007b747f7220 */ /* 0x080fe20000410000 */
[----:B------:R-:W-:Y:S01]  /*6920*/  F2FP.SATFINITE.E4M3.F32.PACK_AB_MERGE_C R12, R119, R30, R12 ;  /* 0x0000001e770c723e */ /* 0x000fe2000480700c */
[C---:B------:R-:W-:Y:S01]  /*6930*/  FMUL.FTZ R123, R10.reuse, R123 ;  /* 0x0000007b0a7b7220 */ /* 0x040fe20000410000 */
[----:B------:R-:W-:Y:S01]  /*6940*/  F2FP.F16.E4M3.UNPACK_B R117, R6 ;  /* 0x00000006ff75723e */ /* 0x000fe200020006ff */
[----:B------:R-:W-:Y:S02]  /*6950*/  HADD2.F32 R115, -RZ, R31.H0_H0 ;  /* 0x2000001fff737230 */ /* 0x000fe40000004100 */
[----:B------:R-:W-:Y:S01]  /*6960*/  FFMA.FTZ R10, R10, R121, -R127 ;  /* 0x000000790a0a7223 */ /* 0x000fe2000001087f */
[----:B------:R-:W-:-:S02]  /*6970*/  HADD2.F32 R30, -RZ, R120.H0_H0 ;  /* 0x20000078ff1e7230 */ /* 0x000fc40000004100 */
[----:B------:R-:W-:Y:S01]  /*6980*/  FFMA.FTZ R123, R116, R121, R123 ;  /* 0x00000079747b7223 */ /* 0x000fe2000001007b */
[----:B------:R-:W-:Y:S01]  /*6990*/  HADD2.F32 R28, -RZ, R29.H0_H0 ;  /* 0x2000001dff1c7230 */ /* 0x000fe20000004100 */
[----:B------:R-:W-:Y:S01]  /*69a0*/  F2FP.F16.E4M3.UNPACK_B R13, R13.H1 ;  /* 0x0000000dff0d723e */ /* 0x000fe200030006ff */
[----:B------:R-:W-:Y:S02]  /*69b0*/  HADD2.F32 R118, -RZ, R117.H0_H0 ;  /* 0x20000075ff767230 */ /* 0x000fe40000004100 */
[-C--:B------:R-:W-:Y:S01]  /*69c0*/  FMUL.FTZ R121, R115, R30.reuse ;  /* 0x0000001e73797220 */ /* 0x080fe20000410000 */
[----:B------:R-:W-:Y:S02]  /*69d0*/  HADD2.F32 R116, -RZ, R31.H1_H1 ;  /* 0x3000001fff747230 */ /* 0x000fe40000004100 */
[C---:B------:R-:W-:Y:S01]  /*69e0*/  FMUL.FTZ R122, R28.reuse, R30 ;  /* 0x0000001e1c7a7220 */ /* 0x040fe20000410000 */
[----:B------:R-:W-:Y:S02]  /*69f0*/  HADD2.F32 R119, -RZ, R120.H1_H1 ;  /* 0x30000078ff777230 */ /* 0x000fe40000004100 */
[----:B------:R-:W-:Y:S01]  /*6a00*/  FFMA.FTZ R28, R28, R118, -R121 ;  /* 0x000000761c1c7223 */ /* 0x000fe20000010879 */
[----:B------:R-:W-:-:S02]  /*6a10*/  HADD2.F32 R30, -RZ, R29.H1_H1 ;  /* 0x3000001dff1e7230 */ /* 0x000fc40000004100 */
[----:B------:R-:W-:Y:S01]  /*6a20*/  FFMA.FTZ R29, R115, R118, R122 ;  /* 0x00000076731d7223 */ /* 0x000fe2000001007a */
[----:B------:R-:W-:Y:S02]  /*6a30*/  HADD2.F32 R117, -RZ, R117.H1_H1 ;  /* 0x30000075ff757230 */ /* 0x000fe40000004100 */
[----:B------:R-:W-:Y:S01]  /*6a40*/  FMUL.FTZ R115, R116, R119 ;  /* 0x0000007774737220 */ /* 0x000fe20000410000 */
[----:B------:R-:W-:Y:S01]  /*6a50*/  F2FP.F16.E4M3.UNPACK_B R118, R7.H1 ;  /* 0x00000007ff76723e */ /* 0x000fe200030006ff */
[C---:B------:R-:W-:Y:S01]  /*6a60*/  FMUL.FTZ R119, R30.reuse, R119 ;  /* 0x000000771e777220 */ /* 0x040fe20000410000 */
[----:B------:R-:W-:Y:S01]  /*6a70*/  F2FP.F16.E4M3.UNPACK_B R31, R9.H1 ;  /* 0x00000009ff1f723e */ /* 0x000fe200030006ff */
[-C--:B------:R-:W-:Y:S01]  /*6a80*/  FFMA.FTZ R9, R30, R117.reuse, -R115 ;  /* 0x000000751e097223 */ /* 0x080fe20000010873 */
[----:B------:R-:W-:Y:S01]  /*6a90*/  F2FP.F16.E4M3.UNPACK_B R6, R6.H1 ;  /* 0x00000006ff06723e */ /* 0x000fe200030006ff */
[----:B------:R-:W-:Y:S01]  /*6aa0*/  FFMA.FTZ R30, R116, R117, R119 ;  /* 0x00000075741e7223 */ /* 0x000fe20000010077 */
[----:B------:R-:W-:Y:S01]  /*6ab0*/  HADD2.F32 R115, -RZ, R13.H0_H0 ;  /* 0x2000000dff737230 */ /* 0x000fe20000004100 */
[----:B------:R-:W-:Y:S01]  /*6ac0*/  F2FP.SATFINITE.E4M3.F32.PACK_AB_MERGE_C R126, R126, R129, RZ ;  /* 0x000000817e7e723e */ /* 0x000fe200048070ff */
[----:B------:R-:W-:Y:S01]  /*6ad0*/  HADD2.F32 R120, -RZ, R118.H0_H0 ;  /* 0x20000076ff787230 */ /* 0x000fe20000004100 */
[----:B------:R-:W-:Y:S01]  /*6ae0*/  F2FP.SATFINITE.E4M3.F32.PACK_AB_MERGE_C R124, R131, R124, RZ ;  /* 0x0000007c837c723e */ /* 0x000fe200048070ff */
[----:B------:R-:W-:Y:S01]  /*6af0*/  HADD2.F32 R7, -RZ, R31.H0_H0 ;  /* 0x2000001fff077230 */ /* 0x000fe20000004100 */
[----:B------:R-:W-:Y:S01]  /*6b00*/  F2FP.SATFINITE.E4M3.F32.PACK_AB_MERGE_C R10, R10, R125, R126 ;  /* 0x0000007d0a0a723e */ /* 0x000fe2000480707e */
[----:B------:R-:W-:-:S02]  /*6b10*/  HADD2.F32 R116, -RZ, R13.H1_H1 ;  /* 0x3000000dff747230 */ /* 0x000fc40000004100 */
[-C--:B------:R-:W-:Y:S01]  /*6b20*/  FMUL.FTZ R122, R115, R120.reuse ;  /* 0x00000078737a7220 */ /* 0x080fe20000410000 */
[----:B------:R-:W-:Y:S02]  /*6b30*/  HADD2.F32 R31, -RZ, R31.H1_H1 ;  /* 0x3000001fff1f7230 */ /* 0x000fe40000004100 */
[----:B------:R-:W-:Y:S01]  /*6b40*/  FMUL.FTZ R120, R7, R120 ;  /* 0x0000007807787220 */ /* 0x000fe20000410000 */
[----:B------:R-:W-:Y:S01]  /*6b50*/  HADD2.F32 R13, -RZ, R118.H1_H1 ;  /* 0x30000076ff0d7230 */ /* 0x000fe20000004100 */
[----:B------:R-:W-:Y:S01]  /*6b60*/  F2FP.SATFINITE.E4M3.F32.PACK_AB_MERGE_C R14, R123, R14, R124 ;  /* 0x0000000e7b0e723e */ /* 0x000fe2000480707c */
[--C-:B------:R-:W-:Y:S01]  /*6b70*/  HADD2.F32 R118, -RZ, R6.reuse.H0_H0 ;  /* 0x20000006ff767230 */ /* 0x100fe20000004100 */
[----:B------:R-:W-:Y:S01]  /*6b80*/  F2FP.F16.E4M3.UNPACK_B R121, R5 ;  /* 0x00000005ff79723e */ /* 0x000fe200020006ff */
[----:B------:R-:W-:Y:S02]  /*6b90*/  HADD2.F32 R117, -RZ, R6.H1_H1 ;  /* 0x30000006ff757230 */ /* 0x000fe40000004100 */
[-C--:B------:R-:W-:Y:S01]  /*6ba0*/  FMUL.FTZ R119, R31, R13.reuse ;  /* 0x0000000d1f777220 */ /* 0x080fe20000410000 */
[C---:B------:R-:W-:Y:S01]  /*6bb0*/  FMUL.FTZ R124, R116.reuse, R13 ;  /* 0x0000000d747c7220 */ /* 0x040fe20000410000 */
[-C--:B------:R-:W-:Y:S01]  /*6bc0*/  FFMA.FTZ R6, R7, R118.reuse, -R122 ;  /* 0x0000007607067223 */ /* 0x080fe2000001087a */
[----:B------:R-:W-:Y:S01]  /*6bd0*/  FFMA.FTZ R7, R115, R118, R120 ;  /* 0x0000007673077223 */ /* 0x000fe20000010078 */
[----:B------:R-:W-:Y:S01]  /*6be0*/  F2FP.F16.E4M3.UNPACK_B R115, R15 ;  /* 0x0000000fff73723e */ /* 0x000fe200020006ff */
        /* <DEDUP_REMOVED lines=29> */
[----:B------:R-:W-:Y:S01]  /*6dc0*/  FFMA.FTZ R130, R31, R119, -R130 ;  /* 0x000000771f827223 */ /* 0x000fe20000010882 */
[----:B------:R-:W-:Y:S01]  /*6dd0*/  HADD2.F32 R118, -RZ, R118.H1_H1 ;  /* 0x30000076ff767230 */ /* 0x000fe20000004100 */
[----:B------:R-:W-:Y:S01]  /*6de0*/  F2FP.SATFINITE.E4M3.F32.PACK_AB_MERGE_C R6, R125, R6, RZ ;  /* 0x000000067d06723e */ /* 0x000fe200048070ff */
[----:B------:R-:W-:Y:S01]  /*6df0*/  HADD2.F32 R13, -RZ, R13.H1_H1 ;  /* 0x3000000dff0d7230 */ /* 0x000fe20000004100 */
[----:B------:R-:W-:Y:S01]  /*6e00*/  F2FP.SATFINITE.E4M3.F32.PACK_AB_MERGE_C R7, R126, R7, RZ ;  /* 0x000000077e07723e */ /* 0x000fe200048070ff */
[----:B------:R-:W-:Y:S02]  /*6e10*/  HADD2.F32 R4, -RZ, R5.H1_H1 ;  /* 0x30000005ff047230 */ /* 0x000fe40000004100 */
[----:B------:R-:W-:Y:S01]  /*6e20*/  FMUL.FTZ R5, R11, R122 ;  /* 0x0000007a0b057220 */ /* 0x000fe20000410000 */
[----:B------:R-:W-:Y:S01]  /*6e30*/  FMUL.FTZ R122, R115, R120 ;  /* 0x00000078737a7220 */ /* 0x000fe20000410000 */
[----:B------:R-:W-:Y:S01]  /*6e40*/  FFMA.FTZ R11, R11, R118, -R132 ;  /* 0x000000760b0b7223 */ /* 0x000fe20000010884 */
[C---:B------:R-:W-:Y:S01]  /*6e50*/  FMUL.FTZ R120, R13.reuse, R120 ;  /* 0x000000780d787220 */ /* 0x040fe20000410000 */
[----:B------:R-:W-:Y:S01]  /*6e60*/  FFMA.FTZ R116, R116, R118, R5 ;  /* 0x0000007674747223 */ /* 0x000fe20000010005 */
[----:B------:R-:W-:Y:S01]  /*6e70*/  FFMA.FTZ R13, R13, R4, -R122 ;  /* 0x000000040d0d7223 */ /* 0x000fe2000001087a */
[----:B------:R-:W-:Y:S01]  /*6e80*/  F2FP.SATFINITE.E4M3.F32.PACK_AB_MERGE_C R9, R9, R28, R6 ;  /* 0x0000001c0909723e */ /* 0x000fe20004807006 */
[----:B------:R-:W-:Y:S01]  /*6e90*/  FFMA.FTZ R115, R115, R4, R120 ;  /* 0x0000000473737223 */ /* 0x000fe20000010078 */
[----:B------:R-:W-:-:S02]  /*6ea0*/  F2FP.SATFINITE.E4M3.F32.PACK_AB_MERGE_C R11, R11, R130, RZ ;  /* 0x000000820b0b723e */ /* 0x000fc400048070ff */
[----:B------:R-:W-:Y:S02]  /*6eb0*/  F2FP.SATFINITE.E4M3.F32.PACK_AB_MERGE_C R116, R116, R123, RZ ;  /* 0x0000007b7474723e */ /* 0x000fe400048070ff */
[----:B------:R-:W-:Y:S02]  /*6ec0*/  F2FP.SATFINITE.E4M3.F32.PACK_AB_MERGE_C R11, R13, R128, R11 ;  /* 0x000000800d0b723e */ /* 0x000fe4000480700b */
[----:B------:R-:W-:Y:S02]  /*6ed0*/  F2FP.SATFINITE.E4M3.F32.PACK_AB_MERGE_C R13, R30, R29, R7 ;  /* 0x0000001d1e0d723e */ /* 0x000fe40004807007 */
[----:B------:R-:W-:-:S07]  /*6ee0*/  F2FP.SATFINITE.E4M3.F32.PACK_AB_MERGE_C R15, R115, R124, R116 ;  /* 0x0000007c730f723e */ /* 0x000fce0004807074 */
.L_x_3132:
[----:B------:R-:W-:Y:S05]  /*6ef0*/  BSYNC B2 ;  /* 0x0000000000027941 */ /* 0x000fea0003800000 */
.L_x_3131:
[----:B------:R-:W-:Y:S01]  /*6f00*/  ISETP.GE.AND P3, PT, R114, R108, PT ;  /* 0x0000006c7200720c */ /* 0x000fe20003f66270 */
[----:B--2---:R4:W-:-:S12]  /*6f10*/  ST.E.128 desc[UR60][R96.64], R8 ;  /* 0x0000000860007985 */ /* 0x0049d8000c101d3c */
[----:B------:R-:W-:-:S04]  /*6f20*/  @!P3 IADD3 R4, P4, R105, R114, RZ ;  /* 0x000000726904b210 */ /* 0x000fc80007f9e0ff */
[----:B------:R-:W-:-:S05]  /*6f30*/  @!P3 LEA.HI.X.SX32 R5, R114, R103, 0x1, P4 ;  /* 0x000000677205b211 */ /* 0x000fca00020f0eff */
[----:B---3--:R4:W-:Y:S04]  /*6f40*/  @!P3 ST.E.128 desc[UR60][R4.64], R12 ;  /* 0x0000000c0400b985 */ /* 0x0089e8000c101d3c */
.L_x_3130:
[----:B------:R-:W-:Y:S05]  /*6f50*/  BSYNC B1 ;  /* 0x0000000000017941 */ /* 0x000fea0003800000 */
.L_x_3129:
[----:B------:R-:W-:-:S03]  /*6f60*/  UMOV UR4, 0xffffffff ;  /* 0xffffffff00047882 */ /* 0x000fc60000000000 */
[----:B------:R-:W-:Y:S05]  /*6f70*/  BRA.DIV UR4, `(.L_x_3133) ;  /* 0x0000020204607947 */ /* 0x000fea000b800000 */
[----:B------:R0:W0:Y:S04]  /*6f80*/  SHFL.IDX PT, R29, R101, 0x1, 0x1c1f ;  /* 0x003c1f00651d7f89 */ /* 0x00002800000e0000 */
[----:B----4-:R4:W0:Y:S02]  /*6f90*/  SHFL.IDX PT, R14, R100, 0x1, 0x1c1f ;  /* 0x003c1f00640e7f89 */ /* 0x01082400000e0000 */
.L_x_3427:
        /* <DEDUP_REMOVED lines=16> */
[----:B------:R-:W-:-:S05]  /*70a0*/  LOP3.LUT R4, R4, R6, RZ, 0x3c, !PT ;  /* 0x0000000604047212 */ /* 0x000fca00078e3cff */
[----:B------:R-:W-:-:S04]  /*70b0*/  IMAD.IADD R7, R207, 0x1, R4 ;  /* 0x00000001cf077824 */ /* 0x000fc800078e0204 */
[----:B------:R-:W-:-:S04]  /*70c0*/  IMAD R7, R188, 0x5000, R7 ;  /* 0x00005000bc077824 */ /* 0x000fc800078e0207 */
[----:B------:R-:W-:Y:S02]  /*70d0*/  IMAD.IADD R8, R18, 0x1, R7 ;  /* 0x0000000112087824 */ /* 0x000fe400078e0207 */
[----:B------:R-:W0:Y:S04]  /*70e0*/  LDS.128 R4, [R5+0x18400] ;  /* 0x0184000005047984 */ /* 0x000e280000000c00 */
[----:B------:R-:W0:Y:S01]  /*70f0*/  LDS.128 R8, [R8+0x18400] ;  /* 0x0184000008087984 */ /* 0x000e220000000c00 */
[----:B------:R-:W-:Y:S05]  /*7100*/  @P2 BRA `(.L_x_3137) ;  /* 0x0000000c00502947 */ /* 0x000fea0003800000 */
[----:B------:R-:W-:Y:S01]  /*7110*/  SHF.R.U32.HI R30, RZ, 0x8, R33 ;  /* 0x00000008ff1e7819 */ /* 0x000fe20000011621 */
[----:B0-----:R-:W-:Y:S01]  /*7120*/  IMAD.MOV.U32 R28, RZ, RZ, R5 ;  /* 0x000000ffff1c7224 */ /* 0x001fe200078e0005 */
[----:B---3--:R-:W-:Y:S02]  /*7130*/  SHF.R.U32.HI R105, RZ, 0x10, R33 ;  /* 0x00000010ff697819 */ /* 0x008fe40000011621 */
[----:B------:R-:W-:Y:S02]  /*7140*/  LOP3.LUT R31, R33, 0xff0000ff, RZ, 0xc0, !PT ;  /* 0xff0000ff211f7812 */ /* 0x000fe400078ec0ff */
[----:B------:R-:W-:Y:S01]  /*7150*/  MOV R33, R4 ;  /* 0x0000000400217202 */ /* 0x000fe20000000f00 */
[----:B------:R-:W-:Y:S01]  /*7160*/  IMAD.SHL.U32 R4, R30, 0x100, RZ ;  /* 0x000001001e047824 */ /* 0x000fe200078e00ff */
[----:B--2---:R-:W-:Y:S01]  /*7170*/  SHF.R.U32.HI R103, RZ, 0x8, R35 ;  /* 0x00000008ff677819 */ /* 0x004fe20000011623 */
[----:B------:R-:W-:Y:S01]  /*7180*/  IMAD.MOV.U32 R30, RZ, RZ, R6 ;  /* 0x000000ffff1e7224 */ /* 0x000fe200078e0006 */
[----:B------:R-:W-:Y:S01]  /*7190*/  SHF.R.U32.HI R34, RZ, 0x8, R39 ;  /* 0x00000008ff227819 */ /* 0x000fe20000011627 */
[----:B------:R-:W-:Y:S01]  /*71a0*/  IMAD.U32 R6, R105, 0x10000, RZ ;  /* 0x0001000069067824 */ /* 0x000fe200078e00ff */
[----:B------:R-:W-:-:S02]  /*71b0*/  SHF.R.U32.HI R114, RZ, 0x10, R35 ;  /* 0x00000010ff727819 */ /* 0x000fc40000011623 */
[----:B------:R-:W-:Y:S01]  /*71c0*/  LOP3.LUT R97, R35, 0xff0000ff, RZ, 0xc0, !PT ;  /* 0xff0000ff23617812 */ /* 0x000fe200078ec0ff */
[----:B------:R-:W-:Y:S01]  /*71d0*/  IMAD.MOV.U32 R35, RZ, RZ, R8 ;  /* 0x000000ffff237224 */ /* 0x000fe200078e0008 */
[--C-:B------:R-:W-:Y:S01]  /*71e0*/  SHF.R.U32.HI R36, RZ, 0x8, R37.reuse ;  /* 0x00000008ff247819 */ /* 0x100fe20000011625 */
[----:B------:R-:W-:Y:S01]  /*71f0*/  IMAD.SHL.U32 R8, R34, 0x100, RZ ;  /* 0x0000010022087824 */ /* 0x000fe200078e00ff */
[----:B------:R-:W-:Y:S01]  /*7200*/  LOP3.LUT R31, R31, 0xff00, R4, 0xf8, !PT ;  /* 0x0000ff001f1f7812 */ /* 0x000fe200078ef804 */
[----:B------:R-:W-:Y:S01]  /*7210*/  IMAD.SHL.U32 R4, R103, 0x100, RZ ;  /* 0x0000010067047824 */ /* 0x000fe200078e00ff */
[----:B------:R-:W-:Y:S01]  /*7220*/  SHF.R.U32.HI R38, RZ, 0x10, R37 ;  /* 0x00000010ff267819 */ /* 0x000fe20000011625 */
[----:B------:R-:W-:Y:S01]  /*7230*/  IMAD.SHL.U32 R5, R36, 0x100, RZ ;  /* 0x0000010024057824 */ /* 0x000fe200078e00ff */
[----:B------:R-:W-:Y:S02]  /*7240*/  LOP3.LUT R32, R37, 0xff0000ff, RZ, 0xc0, !PT ;  /* 0xff0000ff25207812 */ /* 0x000fe400078ec0ff */
[----:B------:R-:W-:-:S02]  /*7250*/  SHF.R.U32.HI R96, RZ, 0x10, R39 ;  /* 0x00000010ff607819 */ /* 0x000fc40000011627 */
[----:B------:R-:W-:Y:S02]  /*7260*/  LOP3.LUT R37, R39, 0xff0000ff, RZ, 0xc0, !PT ;  /* 0xff0000ff27257812 */ /* 0x000fe400078ec0ff */
[----:B------:R-:W-:Y:S01]  /*7270*/  F2FP.F16.E4M3.UNPACK_B R39, R113.H1 ;  /* 0x00000071ff27723e */ /* 0x000fe200030006ff */
[----:B------:R-:W-:Y:S01]  /*7280*/  IMAD.U32 R96, R96, 0x10000, RZ ;  /* 0x0001000060607824 */ /* 0x000fe200078e00ff */
[----:B------:R-:W-:Y:S02]  /*7290*/  F2FP.F16.E4M3.UNPACK_B R36, R35.H1 ;  /* 0x00000023ff24723e */ /* 0x000fe400030006ff */
[----:B------:R-:W-:Y:S02]  /*72a0*/  F2FP.F16.E4M3.UNPACK_B R34, R33.H1 ;  /* 0x00000021ff22723e */ /* 0x000fe400030006ff */
[----:B------:R-:W-:Y:S01]  /*72b0*/  LOP3.LUT R97, R97, 0xff00, R4, 0xf8, !PT ;  /* 0x0000ff0061617812 */ /* 0x000fe200078ef804 */
[----:B------:R-:W-:Y:S01]  /*72c0*/  IMAD.U32 R4, R114, 0x10000, RZ ;  /* 0x0001000072047824 */ /* 0x000fe200078e00ff */
[----:B------:R-:W-:Y:S01]  /*72d0*/  LOP3.LUT R105, R37, 0xff00, R8, 0xf8, !PT ;  /* 0x0000ff0025697812 */ /* 0x000fe200078ef808 */
[----:B------:R-:W-:Y:S01]  /*72e0*/  IMAD.U32 R8, R38, 0x10000, RZ ;  /* 0x0001000026087824 */ /* 0x000fe200078e00ff */
[----:B------:R-:W-:Y:S01]  /*72f0*/  LOP3.LUT R103, R32, 0xff00, R5, 0xf8, !PT ;  /* 0x0000ff0020677812 */ /* 0x000fe200078ef805 */
[----:B------:R-:W-:Y:S01]  /*7300*/  HADD2.F32 R5, -RZ, R39.H0_H0 ;  /* 0x20000027ff057230 */ /* 0x000fe20000004100 */
[----:B------:R-:W-:Y:S01]  /*7310*/  LOP3.LUT R6, R31, 0xff0000, R6, 0xf8, !PT ;  /* 0x00ff00001f067812 */ /* 0x000fe200078ef806 */
[----:B------:R-:W-:Y:S01]  /*7320*/  HADD2.F32 R32, -RZ, R36.H0_H0 ;  /* 0x20000024ff207230 */ /* 0x000fe20000004100 */
[----:B------:R-:W-:Y:S01]  /*7330*/  F2FP.F16.E4M3.UNPACK_B R37, R111.H1 ;  /* 0x0000006fff25723e */ /* 0x000fe200030006ff */
[--C-:B------:R-:W-:Y:S01]  /*7340*/  HADD2.F32 R31, -RZ, R34.reuse.H0_H0 ;  /* 0x20000022ff1f7230 */ /* 0x100fe20000004100 */
[----:B------:R-:W-:Y:S01]  /*7350*/  LOP3.LUT R4, R97, 0xff0000, R4, 0xf8, !PT ;  /* 0x00ff000061047812 */ /* 0x000fe200078ef804 */
        /* <DEDUP_REMOVED lines=10> */
[----:B------:R-:W-:Y:S01]  /*7400*/  F2FP.F16.E4M3.UNPACK_B R37, R35 ;  /* 0x00000023ff25723e */ /* 0x000fe200020006ff */
[----:B------:R-:W-:Y:S01]  /*7410*/  HADD2.F32 R39, -RZ, R36.H1_H1 ;  /* 0x30000024ff277230 */ /* 0x000fe20000004100 */
[----:B------:R-:W-:Y:S01]  /*7420*/  F2FP.F16.E4M3.UNPACK_B R36, R33 ;  /* 0x00000021ff24723e */ /* 0x000fe200020006ff */
[----:B------:R-:W-:-:S02]  /*7430*/  HADD2.F32 R97, -RZ, R113.H0_H0 ;  /* 0x20000071ff617230 */ /* 0x000fc40000004100 */
[CC--:B------:R-:W-:Y:S01]  /*7440*/  FMUL.FTZ R114, R34.reuse, R38.reuse ;  /* 0x0000002622727220 */ /* 0x0c0fe20000410000 */
[----:B------:R-:W-:Y:S01]  /*7450*/  F2FP.F16.E4M3.UNPACK_B R111, R111 ;  /* 0x0000006fff6f723e */ /* 0x000fe200020006ff */
[----:B------:R-:W-:Y:S01]  /*7460*/  FMUL.FTZ R33, R39, R38 ;  /* 0x0000002627217220 */ /* 0x000fe20000410000 */
[----:B------:R-:W-:Y:S01]  /*7470*/  HADD2.F32 R38, -RZ, R37.H0_H0 ;  /* 0x20000025ff267230 */ /* 0x000fe20000004100 */
[----:B------:R-:W-:Y:S01]  /*7480*/  LOP3.LUT R8, R103, 0xff0000, R8, 0xf8, !PT ;  /* 0x00ff000067087812 */ /* 0x000fe200078ef808 */
[----:B------:R-:W-:Y:S02]  /*7490*/  HADD2.F32 R35, -RZ, R36.H0_H0 ;  /* 0x20000024ff237230 */ /* 0x000fe40000004100 */
[-C--:B------:R-:W-:Y:S01]  /*74a0*/  FFMA.FTZ R34, R34, R96.reuse, -R33 ;  /* 0x0000006022227223 */ /* 0x080fe20000010821 */
[----:B------:R-:W-:Y:S01]  /*74b0*/  FFMA.FTZ R33, R39, R96, R114 ;  /* 0x0000006027217223 */ /* 0x000fe20000010072 */
[----:B------:R-:W-:Y:S02]  /*74c0*/  HADD2.F32 R39, -RZ, R111.H0_H0 ;  /* 0x2000006fff277230 */ /* 0x000fe40000004100 */
[-C--:B------:R-:W-:Y:S01]  /*74d0*/  FMUL.FTZ R96, R38, R97.reuse ;  /* 0x0000006126607220 */ /* 0x080fe20000410000 */
[----:B------:R-:W-:Y:S01]  /*74e0*/  FMUL.FTZ R97, R35, R97 ;  /* 0x0000006123617220 */ /* 0x000fe20000410000 */
[----:B------:R-:W-:Y:S01]  /*74f0*/  HADD2.F32 R113, -RZ, R113.H1_H1 ;  /* 0x30000071ff717230 */ /* 0x000fe20000004100 */
[----:B------:R-:W-:Y:S01]  /*7500*/  F2FP.SATFINITE.E4M3.F32.PACK_AB_MERGE_C R31, R34, R31, RZ ;  /* 0x0000001f221f723e */ /* 0x000fe200048070ff */
[----:B------:R-:W-:-:S02]  /*7510*/  HADD2.F32 R37, -RZ, R37.H1_H1 ;  /* 0x30000025ff257230 */ /* 0x000fc40000004100 */
[-C--:B------:R-:W-:Y:S01]  /*7520*/  FFMA.FTZ R35, R35, R39.reuse, -R96 ;  /* 0x0000002723237223 */ /* 0x080fe20000010860 */
[----:B------:R-:W-:Y:S01]  /*7530*/  FFMA.FTZ R103, R38, R39, R97 ;  /* 0x0000002726677223 */ /* 0x000fe20000010061 */
        /* <DEDUP_REMOVED lines=9> */
[----:B------:R-:W-:-:S02]  /*75d0*/  HADD2.F32 R116, -RZ, R97.H0_H0 ;  /* 0x20000061ff747230 */ /* 0x000fc40000004100 */
[----:B------:R-:W-:Y:S01]  /*75e0*/  FFMA.FTZ R120, R37, R111, R114 ;  /* 0x0000006f25787223 */ /* 0x000fe20000010072 */
[----:B------:R-:W-:Y:S01]  /*75f0*/  HADD2.F32 R39, -RZ, R38.H0_H0 ;  /* 0x20000026ff277230 */ /* 0x000fe20000004100 */
[----:B------:R-:W-:Y:S01]  /*7600*/  F2FP.F16.E4M3.UNPACK_B R112, R112 ;  /* 0x00000070ff70723e */ /* 0x000fe200020006ff */
[----:B------:R-:W-:Y:S01]  /*7610*/  HADD2.F32 R37, -RZ, R36.H0_H0 ;  /* 0x20000024ff257230 */ /* 0x000fe20000004100 */
[----:B------:R-:W-:Y:S01]  /*7620*/  F2FP.F16.E4M3.UNPACK_B R30, R30 ;  /* 0x0000001eff1e723e */ /* 0x000fe200020006ff */
        /* <DEDUP_REMOVED lines=9> */
[-C--:B------:R-:W-:Y:S01]  /*76c0*/  FMUL.FTZ R105, R38, R97.reuse ;  /* 0x0000006126697220 */ /* 0x080fe20000410000 */
[----:B------:R-:W-:Y:S02]  /*76d0*/  HADD2.F32 R39, -RZ, R112.H0_H0 ;  /* 0x20000070ff277230 */ /* 0x000fe40000004100 */
[C---:B------:R-:W-:Y:S01]  /*76e0*/  FMUL.FTZ R97, R36.reuse, R97 ;  /* 0x0000006124617220 */ /* 0x040fe20000410000 */
[----:B------:R-:W-:Y:S01]  /*76f0*/  F2FP.F16.E4M3.UNPACK_B R109, R109 ;  /* 0x0000006dff6d723e */ /* 0x000fe200020006ff */
[-C--:B------:R-:W-:Y:S01]  /*7700*/  FFMA.FTZ R111, R36, R37.reuse, -R105 ;  /* 0x00000025246f7223 */ /* 0x080fe20000010869 */
[----:B------:R-:W-:Y:S01]  /*7710*/  F2FP.F16.E4M3.UNPACK_B R36, R10 ;  /* 0x0000000aff24723e */ /* 0x000fe200020006ff */
[----:B------:R-:W-:Y:S01]  /*7720*/  FFMA.FTZ R113, R38, R37, R97 ;  /* 0x0000002526717223 */ /* 0x000fe20000010061 */
[----:B------:R-:W-:Y:S01]  /*7730*/  HADD2.F32 R10, -RZ, R30.H0_H0 ;  /* 0x2000001eff0a7230 */ /* 0x000fe20000004100 */
[----:B------:R-:W-:Y:S01]  /*7740*/  F2FP.SATFINITE.E4M3.F32.PACK_AB_MERGE_C R33, R33, R32, RZ ;  /* 0x000000202121723e */ /* 0x000fe200048070ff */
[----:B------:R-:W-:Y:S01]  /*7750*/  HADD2.F32 R97, -RZ, R112.H1_H1 ;  /* 0x30000070ff617230 */ /* 0x000fe20000004100 */
[----:B------:R-:W-:Y:S01]  /*7760*/  F2FP.F16.E4M3.UNPACK_B R34, R28 ;  /* 0x0000001cff22723e */ /* 0x000fe200020006ff */
[----:B------:R-:W-:-:S02]  /*7770*/  HADD2.F32 R37, -RZ, R36.H0_H0 ;  /* 0x20000024ff257230 */ /* 0x000fc40000004100 */
[----:B------:R-:W-:Y:S01]  /*7780*/  FMUL.FTZ R96, R10, R39 ;  /* 0x000000270a607220 */ /* 0x000fe20000410000 */
[----:B------:R-:W-:Y:S01]  /*7790*/  HADD2.F32 R36, -RZ, R36.H1_H1 ;  /* 0x30000024ff247230 */ /* 0x000fe20000004100 */
[----:B------:R-:W-:Y:S01]  /*77a0*/  F2FP.SATFINITE.E4M3.F32.PACK_AB_MERGE_C R32, R118, R35, R31 ;  /* 0x000000237620723e */ /* 0x000fe2000480701f */
[----:B------:R-:W-:Y:S02]  /*77b0*/  HADD2.F32 R30, -RZ, R30.H1_H1 ;  /* 0x3000001eff1e7230 */ /* 0x000fe40000004100 */
[----:B------:R-:W-:Y:S01]  /*77c0*/  FMUL.FTZ R105, R37, R39 ;  /* 0x0000002725697220 */ /* 0x000fe20000410000 */
[--C-:B------:R-:W-:Y:S02]  /*77d0*/  HADD2.F32 R38, -RZ, R109.reuse.H0_H0 ;  /* 0x2000006dff267230 */ /* 0x100fe40000004100 */
        /* <DEDUP_REMOVED lines=8> */
[----:B------:R-:W-:-:S02]  /*7860*/  F2FP.F16.E4M3.UNPACK_B R36, R9 ;  /* 0x00000009ff24723e */ /* 0x000fc400020006ff */
[----:B------:R-:W-:Y:S02]  /*7870*/  F2FP.F16.E4M3.UNPACK_B R39, R8 ;  /* 0x00000008ff27723e */ /* 0x000fe400020006ff */
[----:B------:R-:W-:Y:S01]  /*7880*/  F2FP.SATFINITE.E4M3.F32.PACK_AB_MERGE_C R31, R120, R103, R33 ;  /* 0x00000067781f723e */ /* 0x000fe20004807021 */
[----:B------:R-:W-:Y:S01]  /*7890*/  HADD2.F32 R35, -RZ, R36.H0_H0 ;  /* 0x20000024ff237230 */ /* 0x000fe20000004100 */
[----:B------:R-:W-:Y:S01]  /*78a0*/  F2FP.F16.E4M3.UNPACK_B R37, R6 ;  /* 0x00000006ff25723e */ /* 0x000fe200020006ff */
[----:B------:R-:W-:Y:S01]  /*78b0*/  HADD2.F32 R112, -RZ, R39.H0_H0 ;  /* 0x20000027ff707230 */ /* 0x000fe20000004100 */
[----:B------:R-:W-:Y:S01]  /*78c0*/  F2FP.SATFINITE.E4M3.F32.PACK_AB_MERGE_C R10, R97, R10, R113 ;  /* 0x0000000a610a723e */ /* 0x000fe20004807071 */
[----:B------:R-:W-:Y:S01]  /*78d0*/  HADD2.F32 R33, -RZ, R34.H0_H0 ;  /* 0x20000022ff217230 */ /* 0x000fe20000004100 */
[----:B------:R-:W-:Y:S01]  /*78e0*/  F2FP.F16.E4M3.UNPACK_B R6, R6.H1 ;  /* 0x00000006ff06723e */ /* 0x000fe200030006ff */
        /* <DEDUP_REMOVED lines=9> */
[----:B------:R-:W-:Y:S01]  /*7980*/  FMUL.FTZ R103, R38, R97 ;  /* 0x0000006126677220 */ /* 0x000fe20000410000 */
[----:B------:R-:W-:Y:S01]  /*7990*/  F2FP.F16.E4M3.UNPACK_B R37, R9.H1 ;  /* 0x00000009ff25723e */ /* 0x000fe200030006ff */
[----:B------:R-:W-:Y:S01]  /*79a0*/  FMUL.FTZ R97, R36, R97 ;  /* 0x0000006124617220 */ /* 0x000fe20000410000 */
[----:B------:R-:W-:-:S02]  /*79b0*/  F2FP.F16.E4M3.UNPACK_B R96, R8.H1 ;  /* 0x00000008ff60723e */ /* 0x000fc400030006ff */
[----:B------:R-:W-:Y:S01]  /*79c0*/  F2FP.F16.E4M3.UNPACK_B R35, R28.H1 ;  /* 0x0000001cff23723e */ /* 0x000fe200030006ff */
[-C--:B------:R-:W-:Y:S01]  /*79d0*/  FFMA.FTZ R28, R36, R39.reuse, -R103 ;  /* 0x00000027241c7223 */ /* 0x080fe20000010867 */
[----:B------:R-:W-:Y:S01]  /*79e0*/  FFMA.FTZ R9, R38, R39, R97 ;  /* 0x0000002726097223 */ /* 0x000fe20000010061 */
[----:B------:R-:W-:Y:S01]  /*79f0*/  HADD2.F32 R36, -RZ, R37.H0_H0 ;  /* 0x20000025ff247230 */ /* 0x000fe20000004100 */
[----:B------:R-:W-:Y:S01]  /*7a00*/  F2FP.SATFINITE.E4M3.F32.PACK_AB_MERGE_C R111, R111, R122, RZ ;  /* 0x0000007a6f6f723e */ /* 0x000fe200048070ff */
[--C-:B------:R-:W-:Y:S02]  /*7a10*/  HADD2.F32 R97, -RZ, R96.reuse.H0_H0 ;  /* 0x20000060ff617230 */ /* 0x100fe40000004100 */
[----:B------:R-:W-:Y:S01]  /*7a20*/  HADD2.F32 R8, -RZ, R35.H0_H0 ;  /* 0x20000023ff087230 */ /* 0x000fe20000004100 */
[----:B------:R-:W-:Y:S01]  /*7a30*/  F2FP.SATFINITE.E4M3.F32.PACK_AB_MERGE_C R30, R30, R105, R111 ;  /* 0x000000691e1e723e */ /* 0x000fe2000480706f */
[----:B------:R-:W-:Y:S02]  /*7a40*/  HADD2.F32 R37, -RZ, R37.H1_H1 ;  /* 0x30000025ff257230 */ /* 0x000fe40000004100 */
[----:B------:R-:W-:Y:S01]  /*7a50*/  FMUL.FTZ R103, R36, R97 ;  /* 0x0000006124677220 */ /* 0x000fe20000410000 */
[----:B------:R-:W-:-:S02]  /*7a60*/  HADD2.F32 R96, -RZ, R96.H1_H1 ;  /* 0x30000060ff607230 */ /* 0x000fc40000004100 */
        /* <DEDUP_REMOVED lines=11> */
[----:B------:R-:W-:Y:S01]  /*7b20*/  F2FP.F16.E4M3.UNPACK_B R103, R5.H1 ;  /* 0x00000005ff67723e */ /* 0x000fe200030006ff */
[----:B------:R-:W-:Y:S01]  /*7b30*/  FFMA.FTZ R113, R37, R38, R96 ;  /* 0x0000002625717223 */ /* 0x000fe20000010060 */
        /* <DEDUP_REMOVED lines=13> */
[----:B------:R-:W-:Y:S02]  /*7c10*/  HADD2.F32 R11, -RZ, R7.H0_H0 ;  /* 0x20000007ff0b7230 */ /* 0x000fe40000004100 */
[----:B------:R-:W-:Y:S01]  /*7c20*/  FMUL.FTZ R118, R4, R109 ;  /* 0x0000006d04767220 */ /* 0x000fe20000410000 */
[----:B------:R-:W-:Y:S02]  /*7c30*/  HADD2.F32 R36, -RZ, R36.H1_H1 ;  /* 0x30000024ff247230 */ /* 0x000fe40000004100 */
[----:B------:R-:W-:Y:S01]  /*7c40*/  FFMA.FTZ R115, R8, R39, -R115 ;  /* 0x0000002708737223 */ /* 0x000fe20000010873 */
[----:B------:R-:W-:-:S02]  /*7c50*/  HADD2.F32 R103, -RZ, R103.H1_H1 ;  /* 0x30000067ff677230 */ /* 0x000fc40000004100 */
[----:B------:R-:W-:Y:S01]  /*7c60*/  FMUL.FTZ R109, R11, R109 ;  /* 0x0000006d0b6d7220 */ /* 0x000fe20000410000 */
[----:B------:R-:W-:Y:S01]  /*7c70*/  HADD2.F32 R7, -RZ, R7.H1_H1 ;  /* 0x30000007ff077230 */ /* 0x000fe20000004100 */
[----:B------:R-:W-:Y:S01]  /*7c80*/  F2FP.SATFINITE.E4M3.F32.PACK_AB_MERGE_C R111, R114, R111, RZ ;  /* 0x0000006f726f723e */ /* 0x000fe200048070ff */
        /* <DEDUP_REMOVED lines=9> */
[-C--:B------:R-:W-:Y:S01]  /*7d20*/  FMUL.FTZ R11, R35, R97.reuse ;  /* 0x00000061230b7220 */ /* 0x080fe20000410000 */
[----:B------:R-:W-:Y:S02]  /*7d30*/  HADD2.F32 R5, -RZ, R5.H1_H1 ;  /* 0x30000005ff057230 */ /* 0x000fe40000004100 */
[----:B------:R-:W-:Y:S01]  /*7d40*/  FMUL.FTZ R4, R6, R97 ;  /* 0x0000006106047220 */ /* 0x000fe20000410000 */
[----:B------:R-:W-:Y:S01]  /*7d50*/  FFMA.FTZ R116, R37, R39, R116 ;  /* 0x0000002725747223 */ /* 0x000fe20000010074 */
        /* <DEDUP_REMOVED lines=8> */
[----:B------:R-:W-:Y:S02]  /*7de0*/  F2FP.SATFINITE.E4M3.F32.PACK_AB_MERGE_C R112, R113, R112, RZ ;  /* 0x000000707170723e */ /* 0x000fe400048070ff */
[----:B------:R-:W-:Y:S01]  /*7df0*/  F2FP.SATFINITE.E4M3.F32.PACK_AB_MERGE_C R7, R6, R115, R7 ;  /* 0x000000730607723e */ /* 0x000fe20004807007 */
[----:B------:R-:W-:Y:S01]  /*7e00*/  IMAD.MOV.U32 R6, RZ, RZ, R30 ;  /* 0x000000ffff067224 */ /* 0x000fe200078e001e */
[----:B------:R-:W-:Y:S01]  /*7e10*/  F2FP.SATFINITE.E4M3.F32.PACK_AB_MERGE_C R11, R5, R116, R36 ;  /* 0x00000074050b723e */ /* 0x000fe20004807024 */
[----:B------:R-:W-:Y:S01]  /*7e20*/  IMAD.MOV.U32 R5, RZ, RZ, R33 ;  /* 0x000000ffff057224 */ /* 0x000fe200078e0021 */
[----:B------:R-:W-:Y:S02]  /*7e30*/  F2FP.SATFINITE.E4M3.F32.PACK_AB_MERGE_C R9, R9, R34, R112 ;  /* 0x000000220909723e */ /* 0x000fe40004807070 */
[----:B------:R-:W-:-:S07]  /*7e40*/  MOV R8, R31 ;  /* 0x0000001f00087202 */ /* 0x000fce0000000f00 */
.L_x_3137:
[----:B------:R-:W-:Y:S05]  /*7e50*/  BSYNC B2 ;  /* 0x0000000000027941 */ /* 0x000fea0003800000 */
.L_x_3136:
[----:B------:R-:W-:Y:S01]  /*7e60*/  ISETP.GE.AND P3, PT, R15, R108, PT ;  /* 0x0000006c0f00720c */ /* 0x000fe20003f66270 */
[----:B0-----:R0:W-:-:S12]  /*7e70*/  ST.E.128 desc[UR60][R12.64], R4 ;  /* 0x000000040c007985 */ /* 0x0011d8000c101d3c */
[----:B------:R-:W-:-:S04]  /*7e80*/  @!P3 IADD3 R14, P4, R15, R14, RZ ;  /* 0x0000000e0f0eb210 */ /* 0x000fc80007f9e0ff */
[----:B------:R-:W-:-:S05]  /*7e90*/  @!P3 LEA.HI.X.SX32 R15, R15, R29, 0x1, P4 ;  /* 0x0000001d0f0fb211 */ /* 0x000fca00020f0eff */
[----:B------:R0:W-:Y:S04]  /*7ea0*/  @!P3 ST.E.128 desc[UR60][R14.64], R8 ;  /* 0x000000080e00b985 */ /* 0x0001e8000c101d3c */
.L_x_3135:
[----:B------:R-:W-:Y:S05]  /*7eb0*/  BSYNC B1 ;  /* 0x0000000000017941 */ /* 0x000fea0003800000 */
.L_x_3134:
[----:B------:R-:W-:-:S03]  /*7ec0*/  UMOV UR4, 0xffffffff ;  /* 0xffffffff00047882 */ /* 0x000fc60000000000 */
[----:B------:R-:W-:Y:S05]  /*7ed0*/  BRA.DIV UR4, `(.L_x_3138) ;  /* 0x000001f204d07947 */ /* 0x000fea000b800000 */
[----:B0-----:R-:W0:Y:S04]  /*7ee0*/  SHFL.IDX PT, R101, R101, 0x2, 0x1c1f ;  /* 0x005c1f0065657f89 */ /* 0x001e2800000e0000 */
[----:B------:R0:W0:Y:S02]  /*7ef0*/  SHFL.IDX PT, R14, R100, 0x2, 0x1c1f ;  /* 0x005c1f00640e7f89 */ /* 0x00002400000e0000 */
.L_x_3431:
        /* <DEDUP_REMOVED lines=8> */
[----:B------:R-:W-:Y:S01]  /*7f80*/  LEA.HI R110, R5, R110, RZ, 0x5 ;  /* 0x0000006e056e7211 */ /* 0x000fe200078f28ff */
[----:B------:R-:W-:-:S03]  /*7f90*/  IMAD R5, R188, 0x5000, R0 ;  /* 0x00005000bc057824 */ /* 0x000fc600078e0200 */
        /* <DEDUP_REMOVED lines=25> */
[----:B------:R-:W-:-:S02]  /*8130*/  SHF.R.U32.HI R40, RZ, 0x10, R43 ;  /* 0x00000010ff287819 */ /* 0x000fc4000001162b */
[----:B------:R-:W-:Y:S01]  /*8140*/  LOP3.LUT R33, R43, 0xff0000ff, RZ, 0xc0, !PT ;  /* 0xff0000ff2b217812 */ /* 0x000fe200078ec0ff */
[----:B------:R-:W-:Y:S01]  /*8150*/  IMAD.SHL.U32 R37, R37, 0x100, RZ ;  /* 0x0000010025257824 */ /* 0x000fe200078e00ff */
[----:B------:R-:W-:Y:S02]  /*8160*/  LOP3.LUT R36, R47, 0xff0000ff, RZ, 0xc0, !PT ;  /* 0xff0000ff2f247812 */ /* 0x000fe400078ec0ff */
[----:B------:R-:W-:Y:S02]  /*8170*/  SHF.L.U32 R4, R38, 0x8, RZ ;  /* 0x0000000826047819 */ /* 0x000fe400000006ff */
[----:B------:R-:W-:Y:S01]  /*8180*/  LOP3.LUT R8, R8, 0xff0000, R31, 0xf8, !PT ;  /* 0x00ff000008087812 */ /* 0x000fe200078ef81f */
[----:B------:R-:W-:Y:S01]  /*8190*/  IMAD.U32 R31, R40, 0x10000, RZ ;  /* 0x00010000281f7824 */ /* 0x000fe200078e00ff */
[----:B------:R-:W-:Y:S02]  /*81a0*/  LOP3.LUT R34, R45, 0xff0000ff, RZ, 0xc0, !PT ;  /* 0xff0000ff2d227812 */ /* 0x000fe400078ec0ff */
[----:B------:R-:W-:-:S02]  /*81b0*/  LOP3.LUT R4, R33, 0xff00, R4, 0xf8, !PT ;  /* 0x0000ff0021047812 */ /* 0x000fc400078ef804 */
[----:B------:R-:W-:Y:S02]  /*81c0*/  LOP3.LUT R38, R36, 0xff00, R39, 0xf8, !PT ;  /* 0x0000ff0024267812 */ /* 0x000fe400078ef827 */
[----:B------:R-:W-:Y:S02]  /*81d0*/  F2FP.F16.E4M3.UNPACK_B R39, R107.H1 ;  /* 0x0000006bff27723e */ /* 0x000fe400030006ff */
[----:B------:R-:W-:Y:S02]  /*81e0*/  F2FP.F16.E4M3.UNPACK_B R36, R35.H1 ;  /* 0x00000023ff24723e */ /* 0x000fe400030006ff */
[----:B------:R-:W-:Y:S01]  /*81f0*/  F2FP.F16.E4M3.UNPACK_B R33, R32.H1 ;  /* 0x00000020ff21723e */ /* 0x000fe200030006ff */
[----:B------:R-:W-:Y:S01]  /*8200*/  HADD2.F32 R6, -RZ, R39.H0_H0 ;  /* 0x20000027ff067230 */ /* 0x000fe20000004100 */
[----:B------:R-:W-:Y:S02]  /*8210*/  LOP3.LUT R10, R34, 0xff00, R37, 0xf8, !PT ;  /* 0x0000ff00220a7812 */ /* 0x000fe400078ef825 */
[----:B------:R-:W-:Y:S01]  /*8220*/  SHF.R.U32.HI R43, RZ, 0x10, R47 ;  /* 0x00000010ff2b7819 */ /* 0x000fe2000001162f */
[----:B------:R-:W-:Y:S01]  /*8230*/  HADD2.F32 R30, -RZ, R33.H0_H0 ;  /* 0x20000021ff1e7230 */ /* 0x000fe20000004100 */
[----:B------:R-:W-:Y:S01]  /*8240*/  LOP3.LUT R4, R4, 0xff0000, R31, 0xf8, !PT ;  /* 0x00ff000004047812 */ /* 0x000fe200078ef81f */
[----:B------:R-:W-:Y:S01]  /*8250*/  HADD2.F32 R31, -RZ, R36.H0_H0 ;  /* 0x20000024ff1f7230 */ /* 0x000fe20000004100 */
[----:B------:R-:W-:Y:S01]  /*8260*/  F2FP.F16.E4M3.UNPACK_B R34, R104.H1 ;  /* 0x00000068ff22723e */ /* 0x000fe200030006ff */
[----:B------:R-:W-:Y:S01]  /*8270*/  IMAD.U32 R43, R43, 0x10000, RZ ;  /* 0x000100002b2b7824 */ /* 0x000fe200078e00ff */
[----:B------:R-:W-:Y:S01]  /*8280*/  SHF.R.U32.HI R41, RZ, 0x10, R45 ;  /* 0x00000010ff297819 */ /* 0x000fe2000001162d */
[-C--:B------:R-:W-:Y:S01]  /*8290*/  FMUL.FTZ R40, R30, R6.reuse ;  /* 0x000000061e287220 */ /* 0x080fe20000410000 */
[----:B------:R-:W-:Y:S01]  /*82a0*/  FMUL.FTZ R45, R31, R6 ;  /* 0x000000061f2d7220 */ /* 0x000fe20000410000 */
[--C-:B------:R-:W-:Y:S01]  /*82b0*/  HADD2.F32 R37, -RZ, R34.reuse.H0_H0 ;  /* 0x20000022ff257230 */ /* 0x100fe20000004100 */
[----:B------:R-:W-:Y:S01]  /*82c0*/  LOP3.LUT R6, R38, 0xff0000, R43, 0xf8, !PT ;  /* 0x00ff000026067812 */ /* 0x000fe200078ef82b */
[----:B------:R-:W-:Y:S01]  /*82d0*/  IMAD.U32 R41, R41, 0x10000, RZ ;  /* 0x0001000029297824 */ /* 0x000fe200078e00ff */
[----:B------:R-:W-:Y:S01]  /*82e0*/  F2FP.F16.E4M3.UNPACK_B R107, R107 ;  /* 0x0000006bff6b723e */ /* 0x000fe200020006ff */
[----:B------:R-:W-:-:S02]  /*82f0*/  HADD2.F32 R38, -RZ, R34.H1_H1 ;  /* 0x30000022ff267230 */ /* 0x000fc40000004100 */
[-C--:B------:R-:W-:Y:S01]  /*8300*/  FFMA.FTZ R30, R30, R37.reuse, -R45 ;  /* 0x000000251e1e7223 */ /* 0x080fe2000001082d */
[----:B------:R-:W-:Y:S01]  /*8310*/  FFMA.FTZ R31, R31, R37, R40 ;  /* 0x000000251f1f7223 */ /* 0x000fe20000010028 */
[----:B------:R-:W-:Y:S01]  /*8320*/  HADD2.F32 R40, -RZ, R39.H1_H1 ;  /* 0x30000027ff287230 */ /* 0x000fe20000004100 */
[----:B------:R-:W-:Y:S01]  /*8330*/  F2FP.F16.E4M3.UNPACK_B R35, R35 ;  /* 0x00000023ff23723e */ /* 0x000fe200020006ff */
[----:B------:R-:W-:Y:S01]  /*8340*/  HADD2.F32 R37, -RZ, R36.H1_H1 ;  /* 0x30000024ff257230 */ /* 0x000fe20000004100 */
[----:B------:R-:W-:Y:S01]  /*8350*/  F2FP.F16.E4M3.UNPACK_B R32, R32 ;  /* 0x00000020ff20723e */ /* 0x000fe200020006ff */
[----:B------:R-:W-:Y:S01]  /*8360*/  HADD2.F32 R34, -RZ, R33.H1_H1 ;  /* 0x30000021ff227230 */ /* 0x000fe20000004100 */
[----:B------:R-:W-:Y:S01]  /*8370*/  LOP3.LUT R10, R10, 0xff0000, R41, 0xf8, !PT ;  /* 0x00ff00000a0a7812 */ /* 0x000fe200078ef829 */
[----:B------:R-:W-:Y:S02]  /*8380*/  HADD2.F32 R39, -RZ, R107.H0_H0 ;  /* 0x2000006bff277230 */ /* 0x000fe40000004100 */
[----:B------:R-:W-:Y:S01]  /*8390*/  FMUL.FTZ R41, R37, R40 ;  /* 0x0000002825297220 */ /* 0x000fe20000410000 */
[----:B------:R-:W-:Y:S01]  /*83a0*/  F2FP.F16.E4M3.UNPACK_B R104, R104 ;  /* 0x00000068ff68723e */ /* 0x000fe200020006ff */
[----:B------:R-:W-:Y:S01]  /*83b0*/  FMUL.FTZ R40, R34, R40 ;  /* 0x0000002822287220 */ /* 0x000fe20000410000 */
[----:B------:R-:W-:-:S02]  /*83c0*/  HADD2.F32 R36, -RZ, R35.H0_H0 ;  /* 0x20000023ff247230 */ /* 0x000fc40000004100 */
[-C--:B------:R-:W-:Y:S01]  /*83d0*/  FFMA.FTZ R45, R34, R38.reuse, -R41 ;  /* 0x00000026222d7223 */ /* 0x080fe20000010829 */
[----:B------:R-:W-:Y:S02]  /*83e0*/  HADD2.F32 R33, -RZ, R32.H0_H0 ;  /* 0x20000020ff217230 */ /* 0x000fe40000004100 */
        /* <DEDUP_REMOVED lines=37> */
[----:B--2---:R-:W-:Y:S01]  /*8640*/  FFMA.FTZ R103, R34, R37, R39 ;  /* 0x0000002522677223 */ /* 0x004fe20000010027 */
[----:B------:R-:W-:Y:S01]  /*8650*/  F2FP.F16.E4M3.UNPACK_B R102, R102 ;  /* 0x00000066ff66723e */ /* 0x000fe200020006ff */
[----:B------:R-:W-:Y:S01]  /*8660*/  HADD2.F32 R37, -RZ, R106.H1_H1 ;  /* 0x3000006aff257230 */ /* 0x000fe20000004100 */
        /* <DEDUP_REMOVED lines=9> */
[--C-:B------:R-:W-:Y:S02]  /*8700*/  HADD2.F32 R34, -RZ, R102.reuse.H0_H0 ;  /* 0x20000066ff227230 */ /* 0x100fe40000004100 */
[-C--:B------:R-:W-:Y:S01]  /*8710*/  FMUL.FTZ R39, R32, R37.reuse ;  /* 0x0000002520277220 */ /* 0x080fe20000410000 */
[----:B------:R-:W-:Y:S02]  /*8720*/  HADD2.F32 R35, -RZ, R102.H1_H1 ;  /* 0x30000066ff237230 */ /* 0x000fe40000004100 */
[C---:B------:R-:W-:Y:S01]  /*8730*/  FMUL.FTZ R37, R28.reuse, R37 ;  /* 0x000000251c257220 */ /* 0x040fe20000410000 */
[----:B------:R-:W-:Y:S01]  /*8740*/  F2FP.SATFINITE.E4M3.F32.PACK_AB_MERGE_C R46, R97, R46, RZ ;  /* 0x0000002e612e723e */ /* 0x000fe200048070ff */
[-C--:B------:R-:W-:Y:S01]  /*8750*/  FFMA.FTZ R29, R29, R34.reuse, -R38 ;  /* 0x000000221d1d7223 */ /* 0x080fe20000010826 */
[----:B------:R-:W-:Y:S01]  /*8760*/  FFMA.FTZ R36, R33, R34, R36 ;  /* 0x0000002221247223 */ /* 0x000fe20000010024 */
[----:B------:R-:W-:Y:S01]  /*8770*/  FFMA.FTZ R28, R28, R35, -R39 ;  /* 0x000000231c1c7223 */ /* 0x000fe20000010827 */
[----:B------:R-:W-:Y:S01]  /*8780*/  F2FP.F16.E4M3.UNPACK_B R34, R9 ;  /* 0x00000009ff22723e */ /* 0x000fe200020006ff */
[----:B------:R-:W-:Y:S01]  /*8790*/  FFMA.FTZ R47, R32, R35, R37 ;  /* 0x00000023202f7223 */ /* 0x000fe20000010025 */
[----:B------:R-:W-:-:S02]  /*87a0*/  F2FP.F16.E4M3.UNPACK_B R39, R10 ;  /* 0x0000000aff27723e */ /* 0x000fc400020006ff */
[----:B------:R-:W-:Y:S01]  /*87b0*/  F2FP.F16.E4M3.UNPACK_B R33, R5 ;  /* 0x00000005ff21723e */ /* 0x000fe200020006ff */
        /* <DEDUP_REMOVED lines=9> */
[----:B------:R-:W-:Y:S01]  /*8850*/  F2FP.SATFINITE.E4M3.F32.PACK_AB_MERGE_C R28, R47, R36, R96 ;  /* 0x000000242f1c723e */ /* 0x000fe20004807060 */
        /* <DEDUP_REMOVED lines=17> */
[--C-:B------:R-:W-:Y:S01]  /*8970*/  HADD2.F32 R35, -RZ, R33.reuse.H0_H0 ;  /* 0x20000021ff237230 */ /* 0x100fe20000004100 */
[----:B------:R-:W-:Y:S01]  /*8980*/  F2FP.F16.E4M3.UNPACK_B R37, R6 ;  /* 0x00000006ff25723e */ /* 0x000fe200020006ff */
        /* <DEDUP_REMOVED lines=27> */
[C---:B------:R-:W-:Y:S01]  /*8b40*/  FMUL.FTZ R96, R8.reuse, R39 ;  /* 0x0000002708607220 */ /* 0x040fe20000410000 */
[----:B------:R-:W-:Y:S01]  /*8b50*/  HADD2.F32 R35, -RZ, R6.H0_H0 ;  /* 0x20000006ff237230 */ /* 0x000fe20000004100 */
[----:B------:R-:W-:Y:S01]  /*8b60*/  F2FP.SATFINITE.E4M3.F32.PACK_AB_MERGE_C R44, R47, R44, RZ ;  /* 0x0000002c2f2c723e */ /* 0x000fe200048070ff */
[----:B------:R-:W-:Y:S02]  /*8b70*/  HADD2.F32 R11, -RZ, R11.H1_H1 ;  /* 0x3000000bff0b7230 */ /* 0x000fe40000004100 */
[----:B------:R-:W-:Y:S01]  /*8b80*/  FMUL.FTZ R39, R9, R40 ;  /* 0x0000002809277220 */ /* 0x000fe20000410000 */
[----:B------:R-:W-:Y:S02]  /*8b90*/  HADD2.F32 R38, -RZ, R38.H1_H1 ;  /* 0x30000026ff267230 */ /* 0x000fe40000004100 */
[----:B------:R-:W-:Y:S01]  /*8ba0*/  FFMA.FTZ R97, R8, R35, -R97 ;  /* 0x0000002308617223 */ /* 0x000fe20000010861 */
[----:B------:R-:W-:-:S02]  /*8bb0*/  HADD2.F32 R7, -RZ, R7.H1_H1 ;  /* 0x30000007ff077230 */ /* 0x000fc40000004100 */
[C---:B----4-:R-:W-:Y:S01]  /*8bc0*/  FMUL.FTZ R100, R4.reuse, R40 ;  /* 0x0000002804647220 */ /* 0x050fe20000410000 */
        /* <DEDUP_REMOVED lines=28> */
.L_x_3140:
[----:B------:R-:W-:Y:S05]  /*8d90*/  BSYNC B1 ;  /* 0x0000000000017941 */ /* 0x000fea0003800000 */
.L_x_3139:
[----:B0-----:R0:W-:Y:S01]  /*8da0*/  ST.E.128 desc[UR60][R12.64], R4 ;  /* 0x000000040c007985 */ /* 0x0011e2000c101d3c */
[----:B------:R-:W-:-:S13]  /*8db0*/  ISETP.GE.AND P2, PT, R15, R108, PT ;  /* 0x0000006c0f00720c */ /* 0x000fda0003f46270 */
[----:B------:R-:W-:Y:S05]  /*8dc0*/  @P2 BRA `(.L_x_3118) ;  /* 0x0000000400702947 */ /* 0x000fea0003800000 */
[----:B0-----:R-:W-:-:S04]  /*8dd0*/  IADD3 R4, P2, R15, R14, RZ ;  /* 0x0000000e0f047210 */ /* 0x001fc80007f5e0ff */
[----:B------:R-:W-:-:S05]  /*8de0*/  LEA.HI.X.SX32 R5, R15, R101, 0x1, P2 ;  /* 0x000000650f057211 */ /* 0x000fca00010f0eff */
[----:B------:R0:W-:Y:S01]  /*8df0*/  ST.E.128 desc[UR60][R4.64], R8 ;  /* 0x0000000804007985 */ /* 0x0001e2000c101d3c */
[----:B------:R-:W-:Y:S05]  /*8e00*/  BRA `(.L_x_3118) ;  /* 0x0000000400607947 */ /* 0x000fea0003800000 */
.L_x_3088:
[----:B------:R-:W2:Y:S02]  /*8e10*/  LDL R4, [R1+0x8] ;  /* 0x0000080001047983 */ /* 0x000ea40000100800 */
[----:B--2---:R-:W-:-:S13]  /*8e20*/  R2UR UR4, R4 ;  /* 0x00000000040472ca */ /* 0x004fda00000e0000 */
[----:B------:R-:W-:-:S06]  /*8e30*/  UISETP.NE.AND UP0, UPT, UR4, 0x3, UPT ;  /* 0x000000030400788c */ /* 0x000fcc000bf05270 */
[----:B------:R-:W-:-:S13]  /*8e40*/  PLOP3.LUT P5, PT, PT, PT, UP0, 0x80, 0x0 ;  /* 0x000000000000781c */ /* 0x000fda0003faf008 */
[----:B------:R-:W-:Y:S05]  /*8e50*/  @!P5 BRA `(.L_x_3141) ;  /* 0x000000000004d947 */ /* 0x000fea0003800000 */
[----:B------:R-:W-:Y:S01]  /*8e60*/  BPT.TRAP 0x1 ;  /* 0x000000040000795c */ /* 0x000fe20000300000 */
.L_x_3141:
[----:B------:R-:W-:Y:S01]  /*8e70*/  IMAD R86, R188, 0x8, R18 ;  /* 0x00000008bc567824 */ /* 0x000fe200078e0212 */
[----:B------:R-:W-:Y:S01]  /*8e80*/  SHF.L.U32 R98, R195, 0x1f, RZ ;  /* 0x0000001fc3627819 */ /* 0x000fe200000006ff */
[----:B------:R-:W-:Y:S01]  /*8e90*/  BSSY B1, `(.L_x_3142) ;  /* 0x0000004000017945 */ /* 0x000fe20003800000 */
[----:B------:R-:W-:Y:S02]  /*8ea0*/  SHF.R.S32.HI R93, RZ, 0x1f, R92 ;  /* 0x0000001fff5d7819 */ /* 0x000fe4000001145c */
[----:B------:R-:W0:Y:S02]  /*8eb0*/  SYNCS.PHASECHK.TRANS64.TRYWAIT P2, [R86+URZ+0x22890], R98 ;  /* 0x02289062560075a7 */ /* 0x000e24000804017f */
[----:B0-----:R-:W-:Y:S05]  /*8ec0*/  @!P2 BRA `(.L_x_3143) ;  /* 0x000001e4001ca947 */ /* 0x001fea0003800000 */
.L_x_3432:
[----:B------:R-:W-:Y:S05]  /*8ed0*/  BSYNC B1 ;  /* 0x0000000000017941 */ /* 0x000fea0003800000 */
.L_x_3142:
        /* <DEDUP_REMOVED lines=25> */
.L_x_3436:
        /* <DEDUP_REMOVED lines=13> */
.L_x_3146:
[----:B------:R-:W-:Y:S05]  /*9140*/  BSYNC B1 ;  /* 0x0000000000017941 */ /* 0x000fea0003800000 */
.L_x_3145:
[----:B------:R-:W-:-:S03]  /*9150*/  UMOV UR4, 0xffffffff ;  /* 0xffffffff00047882 */ /* 0x000fc60000000000 */
[----:B------:R-:W-:Y:S05]  /*9160*/  BRA.DIV UR4, `(.L_x_3147) ;  /* 0x000001e204d07947 */ /* 0x000fea000b800000 */
[----:B--2-4-:R2:W4:Y:S04]  /*9170*/  SHFL.IDX PT, R5, R29, 0x1, 0x1c1f ;  /* 0x003c1f001d057f89 */ /* 0x01452800000e0000 */
[----:B---3--:R2:W3:Y:S02]  /*9180*/  SHFL.IDX PT, R14, R28, 0x1, 0x1c1f ;  /* 0x003c1f001c0e7f89 */ /* 0x0084e400000e0000 */
.L_x_3440:
        /* <DEDUP_REMOVED lines=14> */
.L_x_3149:
[----:B------:R-:W-:Y:S05]  /*9270*/  BSYNC B1 ;  /* 0x0000000000017941 */ /* 0x000fea0003800000 */
.L_x_3148:
[----:B------:R-:W-:-:S03]  /*9280*/  UMOV UR4, 0xffffffff ;  /* 0xffffffff00047882 */ /* 0x000fc60000000000 */
[----:B------:R-:W-:Y:S05]  /*9290*/  BRA.DIV UR4, `(.L_x_3150) ;  /* 0x000001e204cc7947 */ /* 0x000fea000b800000 */
[----:B---34-:R3:W4:Y:S04]  /*92a0*/  SHFL.IDX PT, R5, R29, 0x2, 0x1c1f ;  /* 0x005c1f001d057f89 */ /* 0x01872800000e0000 */
[----:B------:R3:W0:Y:S02]  /*92b0*/  SHFL.IDX PT, R14, R28, 0x2, 0x1c1f ;  /* 0x005c1f001c0e7f89 */ /* 0x00062400000e0000 */
.L_x_3444:
[----:B------:R-:W-:-:S13]  /*92c0*/  ISETP.GE.AND P2, PT, R30, 0x81, PT ;  /* 0x000000811e00780c */ /* 0x000fda0003f46270 */
[----:B------:R-:W-:Y:S05]  /*92d0*/  @!P2 BRA `(.L_x_3118) ;  /* 0x00000000002ca947 */ /* 0x000fea0003800000 */
[----:B------:R-:W-:Y:S02]  /*92e0*/  ULDC UR4, c[0x0][0x2f4] ;  /* 0x0000bd0000047ab9 */ /* 0x000fe40000000800 */
[----:B------:R-:W-:-:S13]  /*92f0*/  ISETP.GE.AND P2, PT, R16, UR4, PT ;  /* 0x0000000410007c0c */ /* 0x000fda000bf46270 */
[----:B0-----:R-:W-:-:S05]  /*9300*/  @!P2 IADD3 R10, P3, R16, R14, RZ ;  /* 0x0000000e100aa210 */ /* 0x001fca0007f7e0ff */
        /* <DEDUP_REMOVED lines=8> */
.L_x_3118:
[----:B------:R-:W-:Y:S05]  /*9390*/  BSYNC B0 ;  /* 0x0000000000007941 */ /* 0x000fea0003800000 */
.L_x_3087:
        /* <DEDUP_REMOVED lines=16> */
.L_x_3152:
[----:B------:R-:W-:Y:S05]  /*94a0*/  BSYNC B0 ;  /* 0x0000000000007941 */ /* 0x000fea0003800000 */
.L_x_3151:
[----:B------:R-:W0:Y:S01]  /*94b0*/  SYNCS.PHASECHK.TRANS64.TRYWAIT P3, [R86+URZ+0x228b0], R98 ;  /* 0x0228b062560075a7 */ /* 0x000e22000806017f */
[----:B------:R-:W-:Y:S04]  /*94c0*/  BSSY B0, `(.L_x_3153) ;  /* 0x0000002000007945 */ /* 0x000fe80003800000 */
[----:B0-----:R-:W-:Y:S05]  /*94d0*/  @!P3 BRA `(.L_x_3154) ;  /* 0x000001e00084b947 */ /* 0x001fea0003800000 */
.L_x_3445:
[----:B------:R-:W-:Y:S05]  /*94e0*/  BSYNC B0 ;  /* 0x0000000000007941 */ /* 0x000fea0003800000 */
.L_x_3153:
        /* <DEDUP_REMOVED lines=24> */
[----:B----4-:R-:W-:-:S05]  /*9670*/  @!P3 IADD3 R10, P4, R16, R8, RZ ;  /* 0x00000008100ab210 */ /* 0x010fca0007f9e0ff */
[----:B0-----:R-:W-:Y:S01]  /*9680*/  @!P3 IMAD.X R11, R5, 0x1, R17, P4 ;  /* 0x00000001050bb824 */ /* 0x001fe200020e0611 */
[----:B------:R-:W-:-:S13]  /*9690*/  ISETP.GE.AND P4, PT, R19, UR4, PT ;  /* 0x0000000413007c0c */ /* 0x000fda000bf86270 */
[----:B------:R-:W-:-:S04]  /*96a0*/  @!P4 IADD3 R8, P5, R19, R8, RZ ;  /* 0x000000081308c210 */ /* 0x000fc80007fbe0ff */
[----:B------:R-:W-:Y:S02]  /*96b0*/  @!P4 IADD3.X R9, R5, R190, RZ, P5, !PT ;  /* 0x000000be0509c210 */ /* 0x000fe40002ffe4ff */
[----:B------:R-:W0:Y:S04]  /*96c0*/  @!P3 LDS.128 R4, [R90+0xa400] ;  /* 0x00a400005a04b984 */ /* 0x000e280000000c00 */
[----:B0-----:R-:W-:Y:S04]  /*96d0*/  @!P3 ST.E.128 desc[UR60][R10.64], R4 ;  /* 0x000000040a00b985 */ /* 0x001fe8000c101d3c */
[----:B------:R-:W0:Y:S04]  /*96e0*/  @!P4 LDS.128 R4, [R89+0xa400] ;  /* 0x00a400005904c984 */ /* 0x000e280000000c00 */
[----:B0-----:R0:W-:Y:S02]  /*96f0*/  @!P4 ST.E.128 desc[UR60][R8.64], R4 ;  /* 0x000000040800c985 */ /* 0x0011e4000c101d3c */
.L_x_3156:
[----:B------:R-:W-:Y:S05]  /*9700*/  BSYNC B0 ;  /* 0x0000000000007941 */ /* 0x000fea0003800000 */
.L_x_3155:
[----:B------:R-:W-:Y:S01]  /*9710*/  ISETP.GE.AND P3, PT, R95, 0x41, PT ;  /* 0x000000415f00780c */ /* 0x000fe20003f66270 */
[----:B0-----:R0:W0:Y:S01]  /*9720*/  SHFL.IDX PT, R5, R13, 0x1, 0x1c1f ;  /* 0x003c1f000d057f89 */ /* 0x00102200000e0000 */
[----:B------:R-:W-:Y:S03]  /*9730*/  BSSY B0, `(.L_x_3157) ;  /* 0x000000e000007945 */ /* 0x000fe60003800000 */
[----:B----4-:R4:W0:Y:S08]  /*9740*/  SHFL.IDX PT, R8, R12, 0x1, 0x1c1f ;  /* 0x003c1f000c087f89 */ /* 0x01083000000e0000 */
[----:B----4-:R-:W-:Y:S05]  /*9750*/  @!P3 BRA `(.L_x_3158) ;  /* 0x00000000002cb947 */ /* 0x010fea0003800000 */
[----:B------:R-:W-:Y:S02]  /*9760*/  ULDC UR4, c[0x0][0x2f4] ;  /* 0x0000bd0000047ab9 */ /* 0x000fe40000000800 */
        /* <DEDUP_REMOVED lines=10> */
.L_x_3158:
[----:B------:R-:W-:Y:S05]  /*9810*/  BSYNC B0 ;  /* 0x0000000000007941 */ /* 0x000fea0003800000 */
.L_x_3157:
        /* <DEDUP_REMOVED lines=16> */
.L_x_3160:
[----:B------:R-:W-:Y:S05]  /*9920*/  BSYNC B0 ;  /* 0x0000000000007941 */ /* 0x000fea0003800000 */
.L_x_3159:
        /* <DEDUP_REMOVED lines=22> */
.L_x_3082:
[----:B------:R-:W-:Y:S05]  /*9a90*/  @P0 BRA `(.L_x_3162) ;  /* 0x00000000000c0947 */ /* 0x000fea0003800000 */
[----:B------:R-:W1:Y:S01]  /*9aa0*/  FENCE.VIEW.ASYNC.G ;  /* 0x00000000000073c6 */ /* 0x000e620000000100 */
[----:B------:R-:W-:Y:S05]  /*9ab0*/  WARPSYNC.ALL ;  /* 0x0000000000007948 */ /* 0x000fea0003800000 */
[----:B-1----:R-:W-:Y:S06]  /*9ac0*/  BAR.ARV 0xc, 0x180 ;  /* 0x0306000000007b1d */ /* 0x002fec0000002000 */
.L_x_3162:
[----:B------:R-:W-:Y:S01]  /*9ad0*/  ULDC.64 UR6, c[0x0][0x998] ;  /* 0x0002660000067ab9 */ /* 0x000fe20000000a00 */
[----:B------:R-:W-:Y:S01]  /*9ae0*/  ULDC.64 UR4, c[0x0][0x990] ;  /* 0x0002640000047ab9 */ /* 0x000fe20000000a00 */
[----:B------:R-:W-:Y:S02]  /*9af0*/  ISETP.NE.U32.AND P1, PT, RZ, UR6, PT ;  /* 0x00000006ff007c0c */ /* 0x000fe4000bf25070 */
[----:B------:R-:W-:Y:S02]  /*9b00*/  ISETP.NE.U32.AND P0, PT, RZ, UR4, PT ;  /* 0x00000004ff007c0c */ /* 0x000fe4000bf05070 */
[----:B------:R-:W-:Y:S02]  /*9b10*/  ISETP.NE.AND.EX P1, PT, RZ, UR7, PT, P1 ;  /* 0x00000007ff007c0c */ /* 0x000fe4000bf25310 */
[----:B------:R-:W-:-:S11]  /*9b20*/  ISETP.NE.AND.EX P0, PT, RZ, UR5, PT, P0 ;  /* 0x00000005ff007c0c */ /* 0x000fd6000bf05300 */
        /* <DEDUP_REMOVED lines=12> */
[----:B----4-:R-:W-:-:S04]  /*9bf0*/  @P1 IMAD.WIDE.U32 R6, R192, R12, R4 ;  /* 0x0000000cc0061225 */ /* 0x010fc800078e0004 */
[----:B--2---:R-:W-:Y:S01]  /*9c00*/  @P0 IMAD.WIDE.U32 R2, R192, R10, R2 ;  /* 0x0000000ac0020225 */ /* 0x004fe200078e0002 */
[----:B------:R-:W-:-:S03]  /*9c10*/  @P1 LEA R8, P3, R6, UR6, 0x2 ;  /* 0x0000000606081c11 */ /* 0x000fc6000f8610ff */
[----:B------:R-:W-:Y:S01]  /*9c20*/  @P1 IMAD R5, R192, R13, R7 ;  /* 0x0000000dc0051224 */ /* 0x000fe200078e0207 */
[----:B------:R-:W-:Y:S01]  /*9c30*/  @P0 LEA R4, P2, R2, UR4, 0x2 ;  /* 0x0000000402040c11 */ /* 0x000fe2000f8410ff */
[----:B------:R-:W-:Y:S01]  /*9c40*/  @P0 IMAD R3, R192, R11, R3 ;  /* 0x0000000bc0030224 */ /* 0x000fe200078e0203 */
[----:B------:R-:W-:Y:S01]  /*9c50*/  ULDC UR4, c[0x0][0x988] ;  /* 0x0002620000047ab9 */ /* 0x000fe20000000800 */
[----:B------:R-:W-:Y:S01]  /*9c60*/  IMAD.MOV.U32 R0, RZ, RZ, 0x3f800000 ;  /* 0x3f800000ff007424 */ /* 0x000fe200078e00ff */
[----:B------:R-:W-:Y:S02]  /*9c70*/  @P1 LEA.HI.X R9, R6, UR7, R5, 0x2, P3 ;  /* 0x0000000706091c11 */ /* 0x000fe400098f1405 */
[----:B------:R-:W-:Y:S01]  /*9c80*/  @P0 LEA.HI.X R5, R2, UR5, R3, 0x2, P2 ;  /* 0x0000000502050c11 */ /* 0x000fe200090f1403 */
[----:B------:R-:W-:Y:S01]  /*9c90*/  IMAD.MOV.U32 R3, RZ, RZ, 0x3f800000 ;  /* 0x3f800000ff037424 */ /* 0x000fe200078e00ff */
[----:B------:R-:W0:Y:S01]  /*9ca0*/  LDC R2, c[0x0][0x448] ;  /* 0x00011200ff027b82 */ /* 0x000e220000000800 */
[----:B------:R-:W2:Y:S04]  /*9cb0*/  @P1 LDG.E R0, desc[UR60][R8.64] ;  /* 0x0000003c08001981 */ /* 0x000ea8000c1e1900 */
[----:B------:R1:W2:Y:S01]  /*9cc0*/  @P0 LDG.E R3, desc[UR60][R4.64] ;  /* 0x0000003c04030981 */ /* 0x0002a2000c1e1900 */
[----:B------:R-:W-:Y:S01]  /*9cd0*/  BSSY B0, `(.L_x_3163) ;  /* 0x000002e000007945 */ /* 0x000fe20003800000 */
[----:B------:R-:W-:-:S02]  /*9ce0*/  MOV R217, RZ ;  /* 0x000000ff00d97202 */ /* 0x000fc40000000f00 */
[----:B0-----:R-:W-:Y:S01]  /*9cf0*/  ISETP.NE.AND P0, PT, R2, 0x1, PT ;  /* 0x000000010200780c */ /* 0x001fe20003f05270 */
[----:B------:R-:W-:-:S12]  /*9d00*/  VIADD R2, R197, 0x7f ;  /* 0x0000007fc5027836 */ /* 0x000fd80000000000 */
[----:B------:R-:W0:Y:S08]  /*9d10*/  @P0 LDC R7, c[0x0][0x44c] ;  /* 0x00011300ff070b82 */ /* 0x000e300000000800 */
[----:B------:R-:W4:Y:S01]  /*9d20*/  @P0 LDC R6, c[0x0][0x450] ;  /* 0x00011400ff060b82 */ /* 0x000f220000000800 */
[----:B0-----:R-:W-:-:S05]  /*9d30*/  @P0 IMAD.HI.U32 R7, R2, R7, RZ ;  /* 0x0000000702070227 */ /* 0x001fca00078e00ff */
[----:B----4-:R-:W-:-:S05]  /*9d40*/  @P0 SHF.R.U32.HI R2, RZ, R6, R7 ;  /* 0x00000006ff020219 */ /* 0x010fca0000011607 */
[----:B------:R-:W-:-:S04]  /*9d50*/  IMAD.IADD R2, R27, 0x1, R2 ;  /* 0x000000011b027824 */ /* 0x000fc800078e0202 */
[----:B------:R-:W-:-:S05]  /*9d60*/  IMAD.HI R2, R2, 0x66666667, RZ ;  /* 0x6666666702027827 */ /* 0x000fca00078e02ff */
[----:B-1----:R-:W-:-:S04]  /*9d70*/  SHF.R.U32.HI R5, RZ, 0x1f, R2 ;  /* 0x0000001fff057819 */ /* 0x002fc80000011602 */
[----:B------:R-:W-:-:S04]  /*9d80*/  LEA.HI.SX32 R5, R2, R5, 0x1a ;  /* 0x0000000502057211 */ /* 0x000fc800078fd2ff */
[----:B------:R-:W-:-:S04]  /*9d90*/  VIMNMX R26, R26, R5, PT ;  /* 0x000000051a1a7248 */ /* 0x000fc80003fe0100 */
[----:B------:R-:W-:Y:S01]  /*9da0*/  ISETP.GE.AND P0, PT, R26, 0x1, PT ;  /* 0x000000011a00780c */ /* 0x000fe20003f06270 */
[----:B--2---:R-:W-:-:S04]  /*9db0*/  FMUL.FTZ R0, R3, R0 ;  /* 0x0000000003007220 */ /* 0x004fc80000410000 */
[----:B------:R-:W-:-:S08]  /*9dc0*/  FMUL.FTZ R2, R0, UR4 ;  /* 0x0000000400027c20 */ /* 0x000fd00008410000 */
[----:B------:R-:W-:Y:S05]  /*9dd0*/  @!P0 BRA `(.L_x_3164) ;  /* 0x0000000000748947 */ /* 0x000fea0003800000 */
        /* <DEDUP_REMOVED lines=29> */
.L_x_3164:
[----:B------:R-:W-:Y:S05]  /*9fb0*/  BSYNC B0 ;  /* 0x0000000000007941 */ /* 0x000fea0003800000 */
.L_x_3163:
[-C--:B------:R-:W-:Y:S01]  /*9fc0*/  IMAD R204, R226, R217.reuse, RZ ;  /* 0x000000d9e2cc7224 */ /* 0x080fe200078e02ff */
[----:B------:R-:W-:Y:S01]  /*9fd0*/  PLOP3.LUT P0, PT, PT, PT, PT, 0x80, 0x0 ;  /* 0x000000000000781c */ /* 0x000fe20003f0f070 */
[----:B------:R-:W-:Y:S01]  /*9fe0*/  IMAD.MOV.U32 R14, RZ, RZ, RZ ;  /* 0x000000ffff0e7224 */ /* 0x000fe200078e00ff */
[----:B------:R-:W-:Y:S02]  /*9ff0*/  CS2R R88, SRZ ;  /* 0x0000000000587805 */ /* 0x000fe4000001ff00 */
[----:B------:R-:W-:Y:S02]  /*a000*/  CS2R R10, SRZ ;  /* 0x00000000000a7805 */ /* 0x000fe4000001ff00 */
[----:B------:R-:W-:Y:S01]  /*a010*/  VIADDMNMX R217, R204, R217, R26, PT ;  /* 0x000000d9ccd97246 */ /* 0x000fe2000380011a */
[----:B------:R-:W-:Y:S01]  /*a020*/  IMAD.MOV.U32 R58, RZ, RZ, RZ ;  /* 0x000000ffff3a7224 */ /* 0x000fe200078e00ff */
[----:B------:R-:W-:Y:S02]  /*a030*/  CS2R R60, SRZ ;  /* 0x00000000003c7805 */ /* 0x000fe4000001ff00 */
[----:B------:R-:W-:-:S02]  /*a040*/  CS2R R20, SRZ ;  /* 0x0000000000147805 */ /* 0x000fc4000001ff00 */
[----:B------:R-:W-:Y:S01]  /*a050*/  ISETP.GT.AND P1, PT, R217, R204, PT ;  /* 0x000000ccd900720c */ /* 0x000fe20003f24270 */
[----:B------:R-:W-:Y:S01]  /*a060*/  IMAD.MOV.U32 R85, RZ, RZ, RZ ;  /* 0x000000ffff557224 */ /* 0x000fe200078e00ff */
[----:B------:R-:W-:Y:S02]  /*a070*/  MOV R123, RZ ;  /* 0x000000ff007b7202 */ /* 0x000fe40000000f00 */
[----:B------:R-:W-:Y:S01]  /*a080*/  CS2R R76, SRZ ;  /* 0x00000000004c7805 */ /* 0x000fe2000001ff00 */
[----:B------:R-:W-:Y:S01]  /*a090*/  IMAD.MOV.U32 R55, RZ, RZ, RZ ;  /* 0x000000ffff377224 */ /* 0x000fe200078e00ff */
[----:B------:R-:W-:Y:S01]  /*a0a0*/  CS2R R98, SRZ ;  /* 0x0000000000627805 */ /* 0x000fe2000001ff00 */
[----:B------:R-:W-:Y:S01]  /*a0b0*/  IMAD.MOV.U32 R0, RZ, RZ, RZ ;  /* 0x000000ffff007224 */ /* 0x000fe200078e00ff */
[----:B------:R-:W-:Y:S02]  /*a0c0*/  CS2R R52, SRZ ;  /* 0x0000000000347805 */ /* 0x000fe4000001ff00 */
[----:B------:R-:W-:-:S02]  /*a0d0*/  CS2R R118, SRZ ;  /* 0x0000000000767805 */ /* 0x000fc4000001ff00 */
[----:B------:R-:W-:Y:S01]  /*a0e0*/  CS2R R112, SRZ ;  /* 0x0000000000707805 */ /* 0x000fe2000001ff00 */
[----:B------:R-:W-:Y:S01]  /*a0f0*/  IMAD.MOV.U32 R40, RZ, RZ, RZ ;  /* 0x000000ffff287224 */ /* 0x000fe200078e00ff */
[----:B------:R-:W-:Y:S02]  /*a100*/  CS2R R114, SRZ ;  /* 0x0000000000727805 */ /* 0x000fe4000001ff00 */
[----:B------:R-:W-:Y:S02]  /*a110*/  CS2R R64, SRZ ;  /* 0x0000000000407805 */ /* 0x000fe4000001ff00 */
[----:B------:R-:W-:Y:S02]  /*a120*/  CS2R R44, SRZ ;  /* 0x00000000002c7805 */ /* 0x000fe4000001ff00 */
[----:B------:R-:W-:Y:S01]  /*a130*/  CS2R R94, SRZ ;  /* 0x00000000005e7805 */ /* 0x000fe2000001ff00 */
[----:B------:R-:W-:Y:S01]  /*a140*/  IMAD.MOV.U32 R81, RZ, RZ, RZ ;  /* 0x000000ffff517224 */ /* 0x000fe200078e00ff */
[----:B------:R-:W-:-:S02]  /*a150*/  CS2R R96, SRZ ;  /* 0x0000000000607805 */ /* 0x000fc4000001ff00 */
[----:B------:R-:W-:Y:S02]  /*a160*/  CS2R R30, SRZ ;  /* 0x00000000001e7805 */ /* 0x000fe4000001ff00 */
[----:B------:R-:W-:Y:S02]  /*a170*/  CS2R R116, SRZ ;  /* 0x0000000000747805 */ /* 0x000fe4000001ff00 */
[----:B------:R-:W-:Y:S01]  /*a180*/  CS2R R56, SRZ ;  /* 0x0000000000387805 */ /* 0x000fe2000001ff00 */
[----:B------:R-:W-:Y:S01]  /*a190*/  IMAD.MOV.U32 R79, RZ, RZ, RZ ;  /* 0x000000ffff4f7224 */ /* 0x000fe200078e00ff */
[----:B------:R-:W-:Y:S01]  /*a1a0*/  CS2R R70, SRZ ;  /* 0x0000000000467805 */ /* 0x000fe2000001ff00 */
[----:B------:R-:W-:Y:S01]  /*a1b0*/  IMAD.MOV.U32 R48, RZ, RZ, RZ ;  /* 0x000000ffff307224 */ /* 0x000fe200078e00ff */
[----:B------:R-:W-:Y:S01]  /*a1c0*/  CS2R R72, SRZ ;  /* 0x0000000000487805 */ /* 0x000fe2000001ff00 */
[----:B------:R-:W-:Y:S01]  /*a1d0*/  IMAD.MOV.U32 R111, RZ, RZ, RZ ;  /* 0x000000ffff6f7224 */ /* 0x000fe200078e00ff */
[----:B---3--:R-:W-:Y:S01]  /*a1e0*/  CS2R R28, SRZ ;  /* 0x00000000001c7805 */ /* 0x008fe2000001ff00 */
        /* <DEDUP_REMOVED lines=9> */
[----:B------:R-:W-:Y:S01]  /*a280*/  MOV R12, RZ ;  /* 0x000000ff000c7202 */ /* 0x000fe20000000f00 */
        /* <DEDUP_REMOVED lines=10> */
.L_x_3448:
        /* <DEDUP_REMOVED lines=25> */
[----:B-1---5:R-:W-:Y:S05]  /*a4c0*/  CALL.ABS.NOINC R14 ;  /* 0x000000000e007343 */ /* 0x022fea0003c00000 */
.L_x_3168:
[----:B------:R-:W-:Y:S05]  /*a4d0*/  BSYNC B6 ;  /* 0x0000000000067941 */ /* 0x000fea0003800000 */
.L_x_3167:
        /* <DEDUP_REMOVED lines=15> */
.L_x_3172:
[----:B-1----:R1:W2:Y:S02]  /*a5d0*/  SYNCS.PHASECHK.TRANS64.TRYWAIT P0, [R18+URZ+0x22800], R3 ;  /* 0x02280003120075a7 */ /* 0x0022a4000800017f */
[----:B--2---:R-:W-:Y:S05]  /*a5e0*/  @!P0 NANOSLEEP.SYNCS 0x989680 ;  /* 0x009896800000895d */ /* 0x004fea0003900000 */
[----:B------:R-:W2:Y:S02]  /*a5f0*/  @!P0 SYNCS.PHASECHK.TRANS64 P0, [R18+URZ+0x22800], R3 ;  /* 0x02280003120085a7 */ /* 0x000ea4000800007f */
[----:B--2---:R-:W-:Y:S05]  /*a600*/  @!P0 BRA `(.L_x_3172) ;  /* 0xfffffffc00f08947 */ /* 0x004fea000383ffff */
.L_x_3171:
[----:B------:R-:W-:Y:S05]  /*a610*/  BSYNC B0 ;  /* 0x0000000000007941 */ /* 0x000fea0003800000 */
.L_x_3170:
[----:B------:R-:W-:Y:S05]  /*a620*/  BRA `(.L_x_3173) ;  /* 0x0000004c00e47947 */ /* 0x000fea0003800000 */
.L_x_3169:
        /* <DEDUP_REMOVED lines=22> */
[----:B------:R-:W-:Y:S01]  /*a790*/  MOV R13, RZ ;  /* 0x000000ff000d7202 */ /* 0x000fe20000000f00 */
[----:B------:R-:W-:Y:S02]  /*a7a0*/  IMAD.U32 R7, RZ, RZ, UR7 ;  /* 0x00000007ff077e24 */ /* 0x000fe4000f8e00ff */
[----:B------:R-:W-:-:S02]  /*a7b0*/  IMAD.U32 R10, RZ, RZ, UR4 ;  /* 0x00000004ff0a7e24 */ /* 0x000fc4000f8e00ff */
[----:B------:R-:W-:Y:S02]  /*a7c0*/  IMAD.U32 R11, RZ, RZ, UR5 ;  /* 0x00000005ff0b7e24 */ /* 0x000fe4000f8e00ff */
[----:B------:R-:W-:Y:S02]  /*a7d0*/  IMAD.MOV.U32 R8, RZ, RZ, 0x70 ;  /* 0x00000070ff087424 */ /* 0x000fe400078e00ff */
[----:B0-----:R-:W-:-:S07]  /*a7e0*/  IMAD.MOV.U32 R12, RZ, RZ, 0x1 ;  /* 0x00000001ff0c7424 */ /* 0x001fce00078e00ff */
[----:B------:R-:W-:-:S07]  /*a7f0*/  LEPC R20, `(.L_x_3175) ;  /* 0x000000001014794e */ /* 0x000fce0000000000 */
[----:B-1----:R-:W-:Y:S05]  /*a800*/  CALL.ABS.NOINC R14 ;  /* 0x000000000e007343 */ /* 0x002fea0003c00000 */
.L_x_3175:
[----:B------:R-:W-:Y:S05]  /*a810*/  BSYNC B6 ;  /* 0x0000000000067941 */ /* 0x000fea0003800000 */
.L_x_3174:
[----:B------:R-:W-:Y:S01]  /*a820*/  ULDC.U8 UR4, c[0x0][0x410] ;  /* 0x0001040000047ab9 */ /* 0x000fe20000000000 */
[----:B------:R-:W-:Y:S01]  /*a830*/  BSSY B0, `(.L_x_3176) ;  /* 0x00004d0000007945 */ /* 0x000fe20003800000 */
[----:B------:R-:W-:Y:S01]  /*a840*/  ISETP.NE.AND P0, PT, RZ, UR4, PT ;  /* 0x00000004ff007c0c */ /* 0x000fe2000bf05270 */
[----:B------:R-:W-:-:S12]  /*a850*/  IMAD.IADD R41, R191, 0x1, R197 ;  /* 0x00000001bf297824 */ /* 0x000fd800078e02c5 */
[----:B------:R-:W-:Y:S05]  /*a860*/  @!P0 BRA `(.L_x_3177) ;  /* 0x0000002400cc8947 */ /* 0x000fea0003800000 */
[----:B------:R-:W0:Y:S01]  /*a870*/  LDC R21, c[0x0][0x448] ;  /* 0x00011200ff157b82 */ /* 0x000e220000000800 */
[----:B------:R-:W1:Y:S01]  /*a880*/  S2R R20, SR_TID.X ;  /* 0x0000000000147919 */ /* 0x000e620000002100 */
[----:B------:R-:W-:Y:S01]  /*a890*/  IMAD.MOV.U32 R8, RZ, RZ, R26 ;  /* 0x000000ffff087224 */ /* 0x000fe200078e001a */
[----:B------:R-:W-:Y:S01]  /*a8a0*/  ULDC.64 UR4, c[0x0][0x3f8] ;  /* 0x0000fe0000047ab9 */ /* 0x000fe20000000a00 */
[----:B------:R-:W-:Y:S01]  /*a8b0*/  IMAD.MOV.U32 R9, RZ, RZ, R29 ;  /* 0x000000ffff097224 */ /* 0x000fe200078e001d */
[----:B------:R-:W-:Y:S01]  /*a8c0*/  ULDC.64 UR6, c[0x0][0x408] ;  /* 0x0001020000067ab9 */ /* 0x000fe20000000a00 */
[----:B------:R-:W-:Y:S01]  /*a8d0*/  IMAD.MOV.U32 R10, RZ, RZ, R24 ;  /* 0x000000ffff0a7224 */ /* 0x000fe200078e0018 */
[----:B------:R-:W-:Y:S01]  /*a8e0*/  ULDC.64 UR8, c[0x0][0x400] ;  /* 0x0001000000087ab9 */ /* 0x000fe20000000a00 */
[----:B------:R-:W-:Y:S01]  /*a8f0*/  IMAD.MOV.U32 R11, RZ, RZ, R31 ;  /* 0x000000ffff0b7224 */ /* 0x000fe200078e001f */
[----:B------:R-:W-:Y:S02]  /*a900*/  SHF.R.S32.HI R35, RZ, 0x1f, R193 ;  /* 0x0000001fff237819 */ /* 0x000fe400000114c1 */
[----:B0-----:R-:W-:Y:S01]  /*a910*/  ISETP.NE.AND P0, PT, R21, 0x1, PT ;  /* 0x000000011500780c */ /* 0x001fe20003f05270 */
[----:B-1----:R-:W-:-:S12]  /*a920*/  VIADD R28, R20, 0xffffff80 ;  /* 0xffffff80141c7836 */ /* 0x002fd80000000000 */
[----:B------:R-:W0:Y:S01]  /*a930*/  @P0 LDC R0, c[0x0][0x44c] ;  /* 0x00011300ff000b82 */ /* 0x000e220000000800 */
[----:B------:R-:W-:-:S04]  /*a940*/  SHF.R.S32.HI R20, RZ, 0x1f, R28 ;  /* 0x0000001fff147819 */ /* 0x000fc8000001141c */
[----:B------:R-:W-:-:S03]  /*a950*/  LEA.HI R20, R20, R28, RZ, 0x2 ;  /* 0x0000001c14147211 */ /* 0x000fc600078f10ff */
[----:B------:R-:W1:Y:S01]  /*a960*/  @P0 LDC R5, c[0x0][0x450] ;  /* 0x00011400ff050b82 */ /* 0x000e620000000800 */
[----:B------:R-:W-:-:S05]  /*a970*/  LOP3.LUT R20, R20, 0xfffffffc, RZ, 0xc0, !PT ;  /* 0xfffffffc14147812 */ /* 0x000fca00078ec0ff */
[----:B------:R-:W-:-:S04]  /*a980*/  IMAD.IADD R20, R28, 0x1, -R20 ;  /* 0x000000011c147824 */ /* 0x000fc800078e0a14 */
[----:B------:R-:W-:-:S04]  /*a990*/  IMAD R3, R20, 0x40, R41 ;  /* 0x0000004014037824 */ /* 0x000fc800078e0229 */
        /* <DEDUP_REMOVED lines=20> */
.L_x_3454:
        /* <DEDUP_REMOVED lines=16> */
[C---:B------:R-:W-:Y:S02]  /*abe0*/  @!P5 IADD3 R12, P2, R193.reuse, R3, RZ ;  /* 0x00000003c10cd210 */ /* 0x040fe40007f5e0ff */
[-C--:B----4-:R-:W-:Y:S02]  /*abf0*/  @!P4 IADD3 R26, P1, R22, R14.reuse, RZ ;  /* 0x0000000e161ac210 */ /* 0x090fe40007f3e0ff */
[----:B------:R-:W-:Y:S01]  /*ac00*/  @!P4 SHF.R.S32.HI R3, RZ, 0x1f, R22 ;  /* 0x0000001fff03c819 */ /* 0x000fe20000011416 */
[----:B-1----:R-:W-:Y:S01]  /*ac10*/  @!P5 IMAD.X R13, R0, 0x1, R35, P2 ;  /* 0x00000001000dd824 */ /* 0x002fe200010e0623 */
        /* <DEDUP_REMOVED lines=8> */
.L_x_3180:
[----:B------:R-:W-:Y:S05]  /*aca0*/  BSYNC B1 ;  /* 0x0000000000017941 */ /* 0x000fea0003800000 */
.L_x_3179:
[----:B------:R-:W-:Y:S01]  /*acb0*/  UMOV UR4, 0xffffffff ;  /* 0xffffffff00047882 */ /* 0x000fe20000000000 */
[----:B-1----:R-:W-:Y:S02]  /*acc0*/  CS2R R26, SRZ ;  /* 0x00000000001a7805 */ /* 0x002fe4000001ff00 */
[----:B------:R-:W-:Y:S05]  /*acd0*/  BRA.DIV UR4, `(.L_x_3181) ;  /* 0x000001ce04487947 */ /* 0x000fea000b800000 */
[----:B------:R1:W0:Y:S04]  /*ace0*/  SHFL.IDX PT, R0, R6, 0x1, 0x1c1f ;  /* 0x003c1f0006007f89 */ /* 0x00022800000e0000 */
[----:B--2---:R1:W2:Y:S04]  /*acf0*/  SHFL.IDX PT, R3, R5, 0x1, 0x1c1f ;  /* 0x003c1f0005037f89 */ /* 0x0042a800000e0000 */
[----:B---3--:R1:W3:Y:S04]  /*ad00*/  SHFL.IDX PT, R4, R8, 0x1, 0x1c1f ;  /* 0x003c1f0008047f89 */ /* 0x0082e800000e0000 */
[----:B----4-:R1:W4:Y:S02]  /*ad10*/  SHFL.IDX PT, R14, R7, 0x1, 0x1c1f ;  /* 0x003c1f00070e7f89 */ /* 0x01032400000e0000 */
.L_x_3460:
[----:B01----:R-:W-:Y:S01]  /*ad20*/  IADD3 R5, R41, 0x40, RZ ;  /* 0x0000004029057810 */ /* 0x003fe20007ffe0ff */
[----:B------:R-:W-:Y:S01]  /*ad30*/  BSSY B1, `(.L_x_3182) ;  /* 0x000001a000017945 */ /* 0x000fe20003800000 */
        /* <DEDUP_REMOVED lines=25> */
.L_x_3183:
[----:B------:R-:W-:Y:S05]  /*aed0*/  BSYNC B1 ;  /* 0x0000000000017941 */ /* 0x000fea0003800000 */
.L_x_3182:
[----:B------:R-:W2:Y:S01]  /*aee0*/  LDL R0, [R1+0x2c] ;  /* 0x00002c0001007983 */ /* 0x000ea20000100800 */
[----:B0---4-:R-:W-:Y:S01]  /*aef0*/  VIADDMNMX R14, R34, -R197, 0x80, PT ;  /* 0x00000080220e7446 */ /* 0x011fe200038009c5 */
[----:B------:R-:W-:Y:S01]  /*af00*/  BSSY B1, `(.L_x_3184) ;  /* 0x0000013000017945 */ /* 0x000fe20003800000 */
[----:B------:R-:W-:Y:S02]  /*af10*/  LOP3.LUT P2, RZ, R206, 0x4, RZ, 0xc0, !PT ;  /* 0x00000004ceff7812 */ /* 0x000fe4000784c0ff */
        /* <DEDUP_REMOVED lines=17> */
.L_x_3461:
[----:B------:R-:W-:Y:S05]  /*b030*/  BSYNC B1 ;  /* 0x0000000000017941 */ /* 0x000fea0003800000 */
.L_x_3184:
        /* <DEDUP_REMOVED lines=20> */
[----:B------:R-:W-:-:S02]  /*b180*/  LOP3.LUT R37, R31, 0xff, RZ, 0xc0, !PT ;  /* 0x000000ff1f257812 */ /* 0x000fc400078ec0ff */
        /* <DEDUP_REMOVED lines=10> */
[----:B------:R-:W-:Y:S02]  /*b230*/  LOP3.LUT R35, R35, 0xff000000, R29, 0xf8, !PT ;  /* 0xff00000023237812 */ /* 0x000fe400078ef81d */
[----:B------:R-:W-:Y:S02]  /*b240*/  LOP3.LUT R39, R39, 0xff000000, R31, 0xf8, !PT ;  /* 0xff00000027277812 */ /* 0x000fe400078ef81f */
[----:B------:R-:W-:Y:S02]  /*b250*/  LOP3.LUT R33, R15, 0xff0000, R28, 0xf8, !PT ;  /* 0x00ff00000f217812 */ /* 0x000fe400078ef81c */
[----:B0-----:R-:W-:-:S02]  /*b260*/  F2FP.F16.E4M3.UNPACK_B R15, R6.H1 ;  /* 0x00000006ff0f723e */ /* 0x001fc400030006ff */
[--C-:B------:R-:W-:Y:S02]  /*b270*/  LOP3.LUT R37, R37, 0xff0000, R30.reuse, 0xf8, !PT ;  /* 0x00ff000025257812 */ /* 0x100fe400078ef81e */
        /* <DEDUP_REMOVED lines=14> */
[-C--:B------:R-:W-:Y:S01]  /*b360*/  FMUL.FTZ R43, R15, R34.reuse ;  /* 0x000000220f2b7220 */ /* 0x080fe20000410000 */
        /* <DEDUP_REMOVED lines=56> */
[----:B------:R-:W-:Y:S02]  /*b6f0*/  HADD2.F32 R4, -RZ, R15.H1_H1 ;  /* 0x3000000fff047230 */ /* 0x000fe40000004100 */
[-C--:B------:R-:W-:Y:S01]  /*b700*/  FMUL.FTZ R38, R5, R6.reuse ;  /* 0x0000000605267220 */ /* 0x080fe20000410000 */
[----:B------:R-:W-:Y:S02]  /*b710*/  HADD2.F32 R33, -RZ, R33.H0_H0 ;  /* 0x20000021ff217230 */ /* 0x000fe40000004100 */
[----:B------:R-:W-:Y:S01]  /*b720*/  FFMA.FTZ R31, R28, R6, -R31 ;  /* 0x000000061c1f7223 */ /* 0x000fe2000001081f */
[----:B------:R-:W-:Y:S02]  /*b730*/  HADD2.F32 R15, -RZ, R15.H0_H0 ;  /* 0x2000000fff0f7230 */ /* 0x000fe40000004100 */
[----:B------:R-:W-:Y:S01]  /*b740*/  FMUL.FTZ R32, R4, R37 ;  /* 0x0000002504207220 */ /* 0x000fe20000410000 */
[----:B------:R-:W-:Y:S01]  /*b750*/  FFMA.FTZ R38, R28, R7, R38 ;  /* 0x000000071c267223 */ /* 0x000fe20000010026 */
[-C--:B------:R-:W-:Y:S01]  /*b760*/  FMUL.FTZ R4, R4, R33.reuse ;  /* 0x0000002104047220 */ /* 0x080fe20000410000 */
[----:B------:R-:W-:Y:S01]  /*b770*/  F2FP.SATFINITE.E4M3.F32.PACK_AB_MERGE_C R6, R43, R42, RZ ;  /* 0x0000002a2b06723e */ /* 0x000fe200048070ff */
[C---:B------:R-:W-:Y:S01]  /*b780*/  FFMA.FTZ R5, R15.reuse, R33, -R32 ;  /* 0x000000210f057223 */ /* 0x040fe20000010820 */
[----:B------:R-:W-:Y:S01]  /*b790*/  F2FP.SATFINITE.E4M3.F32.PACK_AB_MERGE_C R7, R46, R45, RZ ;  /* 0x0000002d2e07723e */ /* 0x000fe200048070ff */
[----:B------:R-:W-:Y:S01]  /*b7a0*/  FFMA.FTZ R28, R15, R37, R4 ;  /* 0x000000250f1c7223 */ /* 0x000fe20000010004 */
[----:B------:R-:W-:-:S02]  /*b7b0*/  F2FP.SATFINITE.E4M3.F32.PACK_AB_MERGE_C R4, R35, R34, RZ ;  /* 0x000000222304723e */ /* 0x000fc400048070ff */
[----:B------:R-:W-:Y:S02]  /*b7c0*/  F2FP.SATFINITE.E4M3.F32.PACK_AB_MERGE_C R31, R38, R31, RZ ;  /* 0x0000001f261f723e */ /* 0x000fe400048070ff */
[----:B------:R-:W-:Y:S02]  /*b7d0*/  F2FP.SATFINITE.E4M3.F32.PACK_AB_MERGE_C R6, R41, R40, R6 ;  /* 0x000000282906723e */ /* 0x000fe40004807006 */
[----:B------:R-:W-:Y:S02]  /*b7e0*/  F2FP.SATFINITE.E4M3.F32.PACK_AB_MERGE_C R7, R44, R39, R7 ;  /* 0x000000272c07723e */ /* 0x000fe40004807007 */
[----:B------:R-:W-:Y:S02]  /*b7f0*/  F2FP.SATFINITE.E4M3.F32.PACK_AB_MERGE_C R4, R30, R29, R4 ;  /* 0x0000001d1e04723e */ /* 0x000fe40004807004 */
[----:B------:R-:W-:-:S05]  /*b800*/  F2FP.SATFINITE.E4M3.F32.PACK_AB_MERGE_C R5, R28, R5, R31 ;  /* 0x000000051c05723e */ /* 0x000fca000480701f */
[----:B------:R1:W-:Y:S02]  /*b810*/  STS.128 [R3+0x14400], R4 ;  /* 0x0144000403007388 */ /* 0x0003e40000000c00 */
.L_x_3189:
[----:B------:R-:W-:Y:S05]  /*b820*/  BSYNC B2 ;  /* 0x0000000000027941 */ /* 0x000fea0003800000 */
.L_x_3188:
[----:B------:R-:W-:Y:S05]  /*b830*/  @P1 BRA `(.L_x_3187) ;  /* 0x0000000400e81947 */ /* 0x000fea0003800000 */
[----:B01----:R-:W0:Y:S01]  /*b840*/  LDS.128 R4, [R0] ;  /* 0x0000000000047984 */ /* 0x003e220000000c00 */
[----:B-----5:R-:W-:Y:S02]  /*b850*/  SHF.R.U32.HI R29, RZ, 0x8, R25 ;  /* 0x00000008ff1d7819 */ /* 0x020fe40000011619 */
[----:B------:R-:W-:Y:S02]  /*b860*/  SHF.R.U32.HI R34, RZ, 0x8, R21 ;  /* 0x00000008ff227819 */ /* 0x000fe40000011615 */
[----:B------:R-:W-:Y:S02]  /*b870*/  SHF.R.U32.HI R31, RZ, 0x8, R20 ;  /* 0x00000008ff1f7819 */ /* 0x000fe40000011614 */
[----:B------:R-:W-:Y:S02]  /*b880*/  LOP3.LUT R30, R25, 0xff, RZ, 0xc0, !PT ;  /* 0x000000ff191e7812 */ /* 0x000fe400078ec0ff */
[----:B------:R-:W-:Y:S02]  /*b890*/  LOP3.LUT R35, R21, 0xff, RZ, 0xc0, !PT ;  /* 0x000000ff15237812 */ /* 0x000fe400078ec0ff */
[----:B------:R-:W-:-:S02]  /*b8a0*/  LOP3.LUT R29, R29, 0xff, RZ, 0xc0, !PT ;  /* 0x000000ff1d1d7812 */ /* 0x000fc400078ec0ff */
[----:B------:R-:W-:Y:S02]  /*b8b0*/  LOP3.LUT R34, R34, 0xff, RZ, 0xc0, !PT ;  /* 0x000000ff22227812 */ /* 0x000fe400078ec0ff */
[----:B------:R-:W-:Y:S02]  /*b8c0*/  SHF.R.U32.HI R15, RZ, 0x8, R24 ;  /* 0x00000008ff0f7819 */ /* 0x000fe40000011618 */
[----:B------:R-:W-:Y:S02]  /*b8d0*/  LOP3.LUT R32, R31, 0xff, RZ, 0xc0, !PT ;  /* 0x000000ff1f207812 */ /* 0x000fe400078ec0ff */
[----:B------:R-:W-:Y:S02]  /*b8e0*/  PRMT R31, R29, 0x7604, R30 ;  /* 0x000076041d1f7816 */ /* 0x000fe4000000001e */
[----:B------:R-:W-:Y:S02]  /*b8f0*/  PRMT R35, R34, 0x7604, R35 ;  /* 0x0000760422237816 */ /* 0x000fe40000000023 */
[----:B------:R-:W-:-:S02]  /*b900*/  SHF.R.U32.HI R30, RZ, 0x10, R25 ;  /* 0x00000010ff1e7819 */ /* 0x000fc40000011619 */
[----:B------:R-:W-:Y:S02]  /*b910*/  SHF.R.U32.HI R34, RZ, 0x10, R21 ;  /* 0x00000010ff227819 */ /* 0x000fe40000011615 */
[----:B------:R-:W-:Y:S02]  /*b920*/  LOP3.LUT R28, R24, 0xff, RZ, 0xc0, !PT ;  /* 0x000000ff181c7812 */ /* 0x000fe400078ec0ff */
[----:B------:R-:W-:Y:S02]  /*b930*/  LOP3.LUT R15, R15, 0xff, RZ, 0xc0, !PT ;  /* 0x000000ff0f0f7812 */ /* 0x000fe400078ec0ff */
[----:B------:R-:W-:Y:S02]  /*b940*/  LOP3.LUT R30, R30, 0xff, RZ, 0xc0, !PT ;  /* 0x000000ff1e1e7812 */ /* 0x000fe400078ec0ff */
[----:B------:R-:W-:Y:S02]  /*b950*/  LOP3.LUT R34, R34, 0xff, RZ, 0xc0, !PT ;  /* 0x000000ff22227812 */ /* 0x000fe400078ec0ff */
[----:B------:R-:W-:-:S02]  /*b960*/  PRMT R28, R15, 0x7604, R28 ;  /* 0x000076040f1c7816 */ /* 0x000fc4000000001c */
[----:B------:R-:W-:Y:S02]  /*b970*/  LOP3.LUT R33, R20, 0xff, RZ, 0xc0, !PT ;  /* 0x000000ff14217812 */ /* 0x000fe400078ec0ff */
[----:B------:R-:W-:Y:S02]  /*b980*/  SHF.R.U32.HI R15, RZ, 0x10, R24 ;  /* 0x00000010ff0f7819 */ /* 0x000fe40000011618 */
[----:B------:R-:W-:Y:S02]  /*b990*/  SHF.R.U32.HI R29, RZ, 0x10, R20 ;  /* 0x00000010ff1d7819 */ /* 0x000fe40000011614 */
[----:B------:R-:W-:Y:S02]  /*b9a0*/  PRMT R31, R30, 0x7054, R31 ;  /* 0x000070541e1f7816 */ /* 0x000fe4000000001f */
        /* <DEDUP_REMOVED lines=98> */
[----:B------:R2:W-:Y:S02]  /*bfd0*/  STS.128 [R0], R4 ;  /* 0x0000000400007388 */ /* 0x0005e40000000c00 */
.L_x_3187:
[----:B------:R-:W-:Y:S05]  /*bfe0*/  BSYNC B1 ;  /* 0x0000000000017941 */ /* 0x000fea0003800000 */
.L_x_3186:
        /* <DEDUP_REMOVED lines=15> */
[----:B------:R-:W-:Y:S02]  /*c0e0*/  SHF.R.U32.HI R14, RZ, 0x8, R12 ;  /* 0x00000008ff0e7819 */ /* 0x000fe4000001160c */
        /* <DEDUP_REMOVED lines=27> */
[----:B------:R-:W-:Y:S01]  /*c2a0*/  HADD2.F32 R12, -RZ, R14.H1_H1 ;  /* 0x3000000eff0c7230 */ /* 0x000fe20000004100 */
[----:B------:R-:W-:Y:S01]  /*c2b0*/  LOP3.LUT R29, R29, 0xff000000, R26, 0xf8, !PT ;  /* 0xff0000001d1d7812 */ /* 0x000fe200078ef81a */
[--C-:B------:R-:W-:Y:S01]  /*c2c0*/  HADD2.F32 R28, -RZ, R27.reuse.H1_H1 ;  /* 0x3000001bff1c7230 */ /* 0x100fe20000004100 */
[----:B------:R-:W-:Y:S01]  /*c2d0*/  F2FP.F16.E4M3.UNPACK_B R13, R5.H1 ;  /* 0x00000005ff0d723e */ /* 0x000fe200030006ff */
[----:B------:R-:W-:Y:S01]  /*c2e0*/  HADD2.F32 R26, -RZ, R24.H1_H1 ;  /* 0x30000018ff1a7230 */ /* 0x000fe20000004100 */
[----:B------:R-:W-:Y:S01]  /*c2f0*/  F2FP.F16.E4M3.UNPACK_B R20, R7 ;  /* 0x00000007ff14723e */ /* 0x000fe200020006ff */
[----:B------:R-:W-:Y:S01]  /*c300*/  HADD2.F32 R15, -RZ, R14.H0_H0 ;  /* 0x2000000eff0f7230 */ /* 0x000fe20000004100 */
[----:B------:R-:W-:Y:S01]  /*c310*/  F2FP.F16.E4M3.UNPACK_B R14, R6 ;  /* 0x00000006ff0e723e */ /* 0x000fe200020006ff */
[C---:B------:R-:W-:Y:S01]  /*c320*/  FMUL.FTZ R30, R12.reuse, R28 ;  /* 0x0000001c0c1e7220 */ /* 0x040fe20000410000 */
[----:B------:R-:W-:Y:S01]  /*c330*/  FMUL.FTZ R33, R12, R26 ;  /* 0x0000001a0c217220 */ /* 0x000fe20000410000 */
[----:B------:R-:W-:Y:S01]  /*c340*/  F2FP.F16.E4M3.UNPACK_B R12, R5 ;  /* 0x00000005ff0c723e */ /* 0x000fe200020006ff */
[----:B------:R-:W-:-:S02]  /*c350*/  HADD2.F32 R27, -RZ, R27.H0_H0 ;  /* 0x2000001bff1b7230 */ /* 0x000fc40000004100 */
[C---:B------:R-:W-:Y:S01]  /*c360*/  FFMA.FTZ R32, R15.reuse, R26, -R30 ;  /* 0x0000001a0f207223 */ /* 0x040fe2000001081e */
[----:B------:R-:W-:Y:S02]  /*c370*/  HADD2.F32 R5, -RZ, R14.H1_H1 ;  /* 0x3000000eff057230 */ /* 0x000fe40000004100 */
[----:B------:R-:W-:Y:S01]  /*c380*/  FFMA.FTZ R35, R15, R28, R33 ;  /* 0x0000001c0f237223 */ /* 0x000fe20000010021 */
[----:B------:R-:W-:Y:S01]  /*c390*/  HADD2.F32 R24, -RZ, R24.H0_H0 ;  /* 0x20000018ff187230 */ /* 0x000fe20000004100 */
[----:B------:R-:W-:Y:S01]  /*c3a0*/  F2FP.F16.E4M3.UNPACK_B R31, R31.H1 ;  /* 0x0000001fff1f723e */ /* 0x000fe200030006ff */
[----:B------:R-:W-:Y:S01]  /*c3b0*/  HADD2.F32 R14, -RZ, R14.H0_H0 ;  /* 0x2000000eff0e7230 */ /* 0x000fe20000004100 */
[----:B------:R-:W-:Y:S01]  /*c3c0*/  F2FP.F16.E4M3.UNPACK_B R25, R25.H1 ;  /* 0x00000019ff19723e */ /* 0x000fe200030006ff */
[C---:B------:R-:W-:Y:S01]  /*c3d0*/  FMUL.FTZ R15, R5.reuse, R27 ;  /* 0x0000001b050f7220 */ /* 0x040fe20000410000 */
[----:B------:R-:W-:Y:S01]  /*c3e0*/  FMUL.FTZ R30, R5, R24 ;  /* 0x00000018051e7220 */ /* 0x000fe20000410000 */
[----:B------:R-:W-:Y:S01]  /*c3f0*/  F2FP.F16.E4M3.UNPACK_B R7, R7.H1 ;  /* 0x00000007ff07723e */ /* 0x000fe200030006ff */
        /* <DEDUP_REMOVED lines=16> */
[----:B------:R-:W-:Y:S01]  /*c500*/  F2FP.F16.E4M3.UNPACK_B R4, R4.H1 ;  /* 0x00000004ff04723e */ /* 0x000fe200030006ff */
[----:B------:R-:W-:Y:S01]  /*c510*/  FMUL.FTZ R20, R14, R25 ;  /* 0x000000190e147220 */ /* 0x000fe20000410000 */
[----:B------:R-:W-:Y:S01]  /*c520*/  F2FP.F16.E4M3.UNPACK_B R15, R29 ;  /* 0x0000001dff0f723e */ /* 0x000fe200020006ff */
[C---:B------:R-:W-:Y:S01]  /*c530*/  FFMA.FTZ R34, R5.reuse, R25, -R24 ;  /* 0x0000001905227223 */ /* 0x040fe20000010818 */
[----:B------:R-:W-:Y:S01]  /*c540*/  F2FP.F16.E4M3.UNPACK_B R14, R21 ;  /* 0x00000015ff0e723e */ /* 0x000fe200020006ff */
[----:B------:R-:W-:Y:S01]  /*c550*/  FFMA.FTZ R31, R5, R31, R20 ;  /* 0x0000001f051f7223 */ /* 0x000fe20000010014 */
[----:B------:R-:W-:Y:S01]  /*c560*/  HADD2.F32 R7, -RZ, R4.H1_H1 ;  /* 0x30000004ff077230 */ /* 0x000fe20000004100 */
[----:B------:R-:W-:Y:S01]  /*c570*/  F2FP.F16.E4M3.UNPACK_B R21, R21.H1 ;  /* 0x00000015ff15723e */ /* 0x000fe200030006ff */
[----:B------:R-:W-:Y:S01]  /*c580*/  HADD2.F32 R24, -RZ, R15.H1_H1 ;  /* 0x3000000fff187230 */ /* 0x000fe20000004100 */
[----:B------:R-:W-:Y:S01]  /*c590*/  F2FP.F16.E4M3.UNPACK_B R29, R29.H1 ;  /* 0x0000001dff1d723e */ /* 0x000fe200030006ff */
[----:B------:R-:W-:Y:S01]  /*c5a0*/  HADD2.F32 R20, -RZ, R14.H1_H1 ;  /* 0x3000000eff147230 */ /* 0x000fe20000004100 */
[----:B------:R-:W-:Y:S01]  /*c5b0*/  F2FP.SATFINITE.E4M3.F32.PACK_AB_MERGE_C R31, R31, R34, RZ ;  /* 0x000000221f1f723e */ /* 0x000fe200048070ff */
[----:B------:R-:W-:-:S02]  /*c5c0*/  HADD2.F32 R5, -RZ, R4.H0_H0 ;  /* 0x20000004ff057230 */ /* 0x000fc40000004100 */
[----:B------:R-:W-:Y:S01]  /*c5d0*/  FMUL.FTZ R26, R7, R24 ;  /* 0x00000018071a7220 */ /* 0x000fe20000410000 */
[----:B------:R-:W-:Y:S02]  /*c5e0*/  HADD2.F32 R25, -RZ, R15.H0_H0 ;  /* 0x2000000fff197230 */ /* 0x000fe40000004100 */
[----:B------:R-:W-:Y:S02]  /*c5f0*/  HADD2.F32 R4, -RZ, R6.H1_H1 ;  /* 0x30000006ff047230 */ /* 0x000fe40000004100 */
[-C--:B------:R-:W-:Y:S01]  /*c600*/  FFMA.FTZ R26, R5, R20.reuse, -R26 ;  /* 0x00000014051a7223 */ /* 0x080fe2000001081a */
[----:B------:R-:W-:Y:S02]  /*c610*/  HADD2.F32 R15, -RZ, R14.H0_H0 ;  /* 0x2000000eff0f7230 */ /* 0x000fe40000004100 */
[----:B------:R-:W-:Y:S01]  /*c620*/  FMUL.FTZ R14, R7, R20 ;  /* 0x00000014070e7220 */ /* 0x000fe20000410000 */
[----:B------:R-:W-:Y:S02]  /*c630*/  HADD2.F32 R6, -RZ, R6.H0_H0 ;  /* 0x20000006ff067230 */ /* 0x000fe40000004100 */
[C---:B------:R-:W-:Y:S01]  /*c640*/  FMUL.FTZ R7, R4.reuse, R25 ;  /* 0x0000001904077220 */ /* 0x040fe20000410000 */
[----:B------:R-:W-:Y:S01]  /*c650*/  FMUL.FTZ R4, R4, R15 ;  /* 0x0000000f04047220 */ /* 0x000fe20000410000 */
[----:B------:R-:W-:-:S02]  /*c660*/  FFMA.FTZ R27, R5, R24, R14 ;  /* 0x00000018051b7223 */ /* 0x000fc4000001000e */
[C---:B------:R-:W-:Y:S01]  /*c670*/  FFMA.FTZ R15, R6.reuse, R15, -R7 ;  /* 0x0000000f060f7223 */ /* 0x040fe20000010807 */
[----:B------:R-:W-:Y:S02]  /*c680*/  HADD2.F32 R5, -RZ, R13.H1_H1 ;  /* 0x3000000dff057230 */ /* 0x000fe40000004100 */
[----:B------:R-:W-:Y:S01]  /*c690*/  FFMA.FTZ R20, R6, R25, R4 ;  /* 0x0000001906147223 */ /* 0x000fe20000010004 */
[----:B------:R-:W-:Y:S02]  /*c6a0*/  HADD2.F32 R6, -RZ, R21.H1_H1 ;  /* 0x30000015ff067230 */ /* 0x000fe40000004100 */
[--C-:B------:R-:W-:Y:S02]  /*c6b0*/  HADD2.F32 R14, -RZ, R29.reuse.H1_H1 ;  /* 0x3000001dff0e7230 */ /* 0x100fe40000004100 */
[----:B------:R-:W-:Y:S02]  /*c6c0*/  HADD2.F32 R29, -RZ, R29.H0_H0 ;  /* 0x2000001dff1d7230 */ /* 0x000fe40000004100 */
[----:B------:R-:W-:Y:S01]  /*c6d0*/  FMUL.FTZ R7, R5, R6 ;  /* 0x0000000605077220 */ /* 0x000fe20000410000 */
[----:B------:R-:W-:-:S02]  /*c6e0*/  HADD2.F32 R4, -RZ, R12.H1_H1 ;  /* 0x3000000cff047230 */ /* 0x000fc40000004100 */
[----:B------:R-:W-:Y:S01]  /*c6f0*/  FMUL.FTZ R24, R5, R14 ;  /* 0x0000000e05187220 */ /* 0x000fe20000410000 */
[----:B------:R-:W-:Y:S02]  /*c700*/  HADD2.F32 R21, -RZ, R21.H0_H0 ;  /* 0x20000015ff157230 */ /* 0x000fe40000004100 */
        /* <DEDUP_REMOVED lines=15> */
[----:B------:R1:W-:Y:S02]  /*c800*/  STS.128 [R3+0x16400], R4 ;  /* 0x0164000403007388 */ /* 0x0003e40000000c00 */
.L_x_3192:
[----:B------:R-:W-:Y:S05]  /*c810*/  BSYNC B1 ;  /* 0x0000000000017941 */ /* 0x000fea0003800000 */
.L_x_3191:
[----:B------:R-:W-:Y:S05]  /*c820*/  @P1 BRA `(.L_x_3190) ;  /* 0x0000002c00401947 */ /* 0x000fea0003800000 */
[----:B01----:R-:W0:Y:S01]  /*c830*/  LDS.128 R4, [R0+0x2000] ;  /* 0x0020000000047984 */ /* 0x003e220000000c00 */
[----:B-----5:R-:W-:Y:S02]  /*c840*/  SHF.R.U32.HI R12, RZ, 0x8, R10 ;  /* 0x00000008ff0c7819 */ /* 0x020fe4000001160a */
[----:B------:R-:W-:Y:S02]  /*c850*/  SHF.R.U32.HI R14, RZ, 0x8, R11 ;  /* 0x00000008ff0e7819 */ /* 0x000fe4000001160b */
[----:B------:R-:W-:Y:S02]  /*c860*/  LOP3.LUT R3, R10, 0xff, RZ, 0xc0, !PT ;  /* 0x000000ff0a037812 */ /* 0x000fe400078ec0ff */
[----:B------:R-:W-:Y:S02]  /*c870*/  LOP3.LUT R12, R12, 0xff, RZ, 0xc0, !PT ;  /* 0x000000ff0c0c7812 */ /* 0x000fe400078ec0ff */
[----:B------:R-:W-:Y:S02]  /*c880*/  SHF.R.U32.HI R21, RZ, 0x8, R9 ;  /* 0x00000008ff157819 */ /* 0x000fe40000011609 */
[----:B------:R-:W-:-:S02]  /*c890*/  LOP3.LUT R13, R11, 0xff, RZ, 0xc0, !PT ;  /* 0x000000ff0b0d7812 */ /* 0x000fc400078ec0ff */
[----:B------:R-:W-:Y:S02]  /*c8a0*/  LOP3.LUT R14, R14, 0xff, RZ, 0xc0, !PT ;  /* 0x000000ff0e0e7812 */ /* 0x000fe400078ec0ff */
[----:B------:R-:W-:Y:S02]  /*c8b0*/  PRMT R3, R12, 0x7604, R3 ;  /* 0x000076040c037816 */ /* 0x000fe40000000003 */
[----:B------:R-:W-:Y:S02]  /*c8c0*/  SHF.R.U32.HI R25, RZ, 0x10, R9 ;  /* 0x00000010ff197819 */ /* 0x000fe40000011609 */
[----:B------:R-:W-:Y:S02]  /*c8d0*/  SHF.R.U32.HI R12, RZ, 0x8, R8 ;  /* 0x00000008ff0c7819 */ /* 0x000fe40000011608 */
[----:B------:R-:W-:Y:S01]  /*c8e0*/  SHF.R.U32.HI R24, RZ, 0x10, R11 ;  /* 0x00000010ff187819 */ /* 0x000fe2000001160b */
[----:B------:R-:W-:Y:S01]  /*c8f0*/  IMAD.U32 R25, R25, 0x10000, RZ ;  /* 0x0001000019197824 */ /* 0x000fe200078e00ff */
[----:B------:R-:W-:-:S02]  /*c900*/  LOP3.LUT R20, R9, 0xff, RZ, 0xc0, !PT ;  /* 0x000000ff09147812 */ /* 0x000fc400078ec0ff */
[----:B------:R-:W-:Y:S02]  /*c910*/  LOP3.LUT R21, R21, 0xff, RZ, 0xc0, !PT ;  /* 0x000000ff15157812 */ /* 0x000fe400078ec0ff */
[----:B------:R-:W-:Y:S02]  /*c920*/  PRMT R13, R14, 0x7604, R13 ;  /* 0x000076040e0d7816 */ /* 0x000fe4000000000d */
[----:B------:R-:W-:Y:S02]  /*c930*/  LOP3.LUT R14, R8, 0xff, RZ, 0xc0, !PT ;  /* 0x000000ff080e7812 */ /* 0x000fe400078ec0ff */
[----:B------:R-:W-:Y:S02]  /*c940*/  LOP3.LUT R15, R12, 0xff, RZ, 0xc0, !PT ;  /* 0x000000ff0c0f7812 */ /* 0x000fe400078ec0ff */
[----:B------:R-:W-:Y:S02]  /*c950*/  SHF.L.U32 R12, R24, 0x10, RZ ;  /* 0x00000010180c7819 */ /* 0x000fe400000006ff */
[----:B------:R-:W-:-:S02]  /*c960*/  PRMT R20, R21, 0x7604, R20 ;  /* 0x0000760415147816 */ /* 0x000fc40000000014 */
[----:B------:R-:W-:Y:S02]  /*c970*/  PRMT R21, R15, 0x7604, R14 ;  /* 0x000076040f157816 */ /* 0x000fe4000000000e */
[----:B------:R-:W-:Y:S02]  /*c980*/  LOP3.LUT R15, R13, 0xff0000, R12, 0xf8, !PT ;  /* 0x00ff00000d0f7812 */ /* 0x000fe400078ef80c */
[----:B------:R-:W-:Y:S02]  /*c990*/  LOP3.LUT R25, R20, 0xff0000, R25, 0xf8, !PT ;  /* 0x00ff000014197812 */ /* 0x000fe400078ef819 */
        /* <DEDUP_REMOVED lines=12> */
[----:B------:R-:W-:Y:S01]  /*ca60*/  LOP3.LUT R13, R13, 0xff000000, R10, 0xf8, !PT ;  /* 0xff0000000d0d7812 */ /* 0x000fe200078ef80a */
[----:B------:R-:W-:Y:S01]  /*ca70*/  HADD2.F32 R14, -RZ, R12.H1_H1 ;  /* 0x3000000cff0e7230 */ /* 0x000fe20000004100 */
[-C--:B------:R-:W-:Y:S01]  /*ca80*/  F2FP.F16.E4M3.UNPACK_B R10, R7.reuse ;  /* 0x00000007ff0a723e */ /* 0x080fe200020006ff */
[----:B------:R-:W-:Y:S01]  /*ca90*/  HADD2.F32 R20, -RZ, R20.H0_H0 ;  /* 0x20000014ff147230 */ /* 0x000fe20000004100 */
[----:B------:R-:W-:Y:S01]  /*caa0*/  F2FP.F16.E4M3.UNPACK_B R11, R7.H1 ;  /* 0x00000007ff0b723e */ /* 0x000fe200030006ff */
[C---:B------:R-:W-:Y:S01]  /*cab0*/  FMUL.FTZ R26, R8.reuse, R24 ;  /* 0x00000018081a7220 */ /* 0x040fe20000410000 */
[----:B------:R-:W-:Y:S01]  /*cac0*/  FMUL.FTZ R27, R8, R14 ;  /* 0x0000000e081b7220 */ /* 0x000fe20000410000 */
[-C--:B------:R-:W-:Y:S01]  /*cad0*/  F2FP.F16.E4M3.UNPACK_B R7, R5.reuse ;  /* 0x00000005ff07723e */ /* 0x080fe200020006ff */
[----:B------:R-:W-:Y:S01]  /*cae0*/  HADD2.F32 R12, -RZ, R12.H0_H0 ;  /* 0x2000000cff0c7230 */ /* 0x000fe20000004100 */
[----:B------:R-:W-:Y:S01]  /*caf0*/  F2FP.F16.E4M3.UNPACK_B R8, R5.H1 ;  /* 0x00000005ff08723e */ /* 0x000fe200030006ff */
[----:B------:R-:W-:-:S02]  /*cb00*/  HADD2.F32 R5, -RZ, R6.H1_H1 ;  /* 0x30000006ff057230 */ /* 0x000fc40000004100 */
[C---:B------:R-:W-:Y:S01]  /*cb10*/  FFMA.FTZ R26, R9.reuse, R14, -R26 ;  /* 0x0000000e091a7223 */ /* 0x040fe2000001081a */
[----:B------:R-:W-:Y:S01]  /*cb20*/  FFMA.FTZ R29, R9, R24, R27 ;  /* 0x00000018091d7223 */ /* 0x000fe2000001001b */
[----:B------:R-:W-:Y:S01]  /*cb30*/  HADD2.F32 R6, -RZ, R6.H0_H0 ;  /* 0x20000006ff067230 */ /* 0x000fe20000004100 */
[----:B------:R-:W-:Y:S01]  /*cb40*/  F2FP.F16.E4M3.UNPACK_B R25, R25.H1 ;  /* 0x00000019ff19723e */ /* 0x000fe200030006ff */
[C---:B------:R-:W-:Y:S01]  /*cb50*/  FMUL.FTZ R9, R5.reuse, R20 ;  /* 0x0000001405097220 */ /* 0x040fe20000410000 */
[----:B------:R-:W-:Y:S01]  /*cb60*/  F2FP.F16.E4M3.UNPACK_B R15, R15.H1 ;  /* 0x0000000fff0f723e */ /* 0x000fe200030006ff */
[-C--:B------:R-:W-:Y:S01]  /*cb70*/  FMUL.FTZ R27, R5, R12.reuse ;  /* 0x0000000c051b7220 */ /* 0x080fe20000410000 */
[----:B------:R-:W-:Y:S02]  /*cb80*/  HADD2.F32 R5, -RZ, R10.H1_H1 ;  /* 0x3000000aff057230 */ /* 0x000fe40000004100 */
        /* <DEDUP_REMOVED lines=13> */
[----:B------:R-:W-:Y:S02]  /*cc60*/  HADD2.F32 R11, -RZ, R11.H0_H0 ;  /* 0x2000000bff0b7230 */ /* 0x000fe40000004100 */
[C---:B------:R-:W-:Y:S01]  /*cc70*/  FMUL.FTZ R12, R6.reuse, R25 ;  /* 0x00000019060c7220 */ /* 0x040fe20000410000 */
[----:B------:R-:W-:Y:S01]  /*cc80*/  F2FP.F16.E4M3.UNPACK_B R5, R21 ;  /* 0x00000015ff05723e */ /* 0x000fe200020006ff */
[-C--:B------:R-:W-:Y:S01]  /*cc90*/  FMUL.FTZ R10, R6, R15.reuse ;  /* 0x0000000f060a7220 */ /* 0x080fe20000410000 */
[----:B------:R-:W-:Y:S01]  /*cca0*/  F2FP.F16.E4M3.UNPACK_B R4, R4.H1 ;  /* 0x00000004ff04723e */ /* 0x000fe200030006ff */
[C---:B------:R-:W-:Y:S01]  /*ccb0*/  FFMA.FTZ R30, R11.reuse, R15, -R12 ;  /* 0x0000000f0b1e7223 */ /* 0x040fe2000001080c */
[----:B------:R-:W-:Y:S01]  /*ccc0*/  F2FP.F16.E4M3.UNPACK_B R9, R13 ;  /* 0x0000000dff09723e */ /* 0x000fe200020006ff */
[----:B------:R-:W-:Y:S01]  /*ccd0*/  FFMA.FTZ R25, R11, R25, R10 ;  /* 0x000000190b197223 */ /* 0x000fe2000001000a */
[--C-:B------:R-:W-:Y:S01]  /*cce0*/  HADD2.F32 R12, -RZ, R5.reuse.H1_H1 ;  /* 0x30000005ff0c7230 */ /* 0x100fe20000004100 */
[----:B------:R-:W-:Y:S01]  /*ccf0*/  F2FP.F16.E4M3.UNPACK_B R13, R13.H1 ;  /* 0x0000000dff0d723e */ /* 0x000fe200030006ff */
[----:B------:R-:W-:Y:S01]  /*cd00*/  HADD2.F32 R11, -RZ, R5.H0_H0 ;  /* 0x20000005ff0b7230 */ /* 0x000fe20000004100 */
[----:B------:R-:W-:Y:S01]  /*cd10*/  F2FP.F16.E4M3.UNPACK_B R21, R21.H1 ;  /* 0x00000015ff15723e */ /* 0x000fe200030006ff */
[----:B------:R-:W-:-:S02]  /*cd20*/  HADD2.F32 R6, -RZ, R4.H1_H1 ;  /* 0x30000004ff067230 */ /* 0x000fc40000004100 */
[----:B------:R-:W-:Y:S02]  /*cd30*/  HADD2.F32 R10, -RZ, R9.H1_H1 ;  /* 0x30000009ff0a7230 */ /* 0x000fe40000004100 */
[----:B------:R-:W-:Y:S02]  /*cd40*/  HADD2.F32 R5, -RZ, R4.H0_H0 ;  /* 0x20000004ff057230 */ /* 0x000fe40000004100 */
[C---:B------:R-:W-:Y:S01]  /*cd50*/  FMUL.FTZ R14, R6.reuse, R12 ;  /* 0x0000000c060e7220 */ /* 0x040fe20000410000 */
[----:B------:R-:W-:Y:S02]  /*cd60*/  HADD2.F32 R4, -RZ, R3.H1_H1 ;  /* 0x30000003ff047230 */ /* 0x000fe40000004100 */
[-C--:B------:R-:W-:Y:S01]  /*cd70*/  FMUL.FTZ R20, R6, R10.reuse ;  /* 0x0000000a06147220 */ /* 0x080fe20000410000 */
[----:B------:R-:W-:Y:S02]  /*cd80*/  HADD2.F32 R9, -RZ, R9.H0_H0 ;  /* 0x20000009ff097230 */ /* 0x000fe40000004100 */
[----:B------:R-:W-:Y:S01]  /*cd90*/  FFMA.FTZ R14, R5, R10, -R14 ;  /* 0x0000000a050e7223 */ /* 0x000fe2000001080e */
[----:B------:R-:W-:-:S02]  /*cda0*/  HADD2.F32 R3, -RZ, R3.H0_H0 ;  /* 0x20000003ff037230 */ /* 0x000fc40000004100 */
[C---:B------:R-:W-:Y:S01]  /*cdb0*/  FMUL.FTZ R6, R4.reuse, R11 ;  /* 0x0000000b04067220 */ /* 0x040fe20000410000 */
[----:B------:R-:W-:Y:S01]  /*cdc0*/  FFMA.FTZ R15, R5, R12, R20 ;  /* 0x0000000c050f7223 */ /* 0x000fe20000010014 */
[-C--:B------:R-:W-:Y:S01]  /*cdd0*/  FMUL.FTZ R4, R4, R9.reuse ;  /* 0x0000000904047220 */ /* 0x080fe20000410000 */
[----:B------:R-:W-:Y:S02]  /*cde0*/  HADD2.F32 R5, -RZ, R13.H1_H1 ;  /* 0x3000000dff057230 */ /* 0x000fe40000004100 */
[C---:B------:R-:W-:Y:S01]  /*cdf0*/  FFMA.FTZ R12, R3.reuse, R9, -R6 ;  /* 0x00000009030c7223 */ /* 0x040fe20000010806 */
[--C-:B------:R-:W-:Y:S02]  /*ce00*/  HADD2.F32 R9, -RZ, R21.reuse.H1_H1 ;  /* 0x30000015ff097230 */ /* 0x100fe40000004100 */
[----:B------:R-:W-:Y:S01]  /*ce10*/  FFMA.FTZ R11, R3, R11, R4 ;  /* 0x0000000b030b7223 */ /* 0x000fe20000010004 */
[----:B------:R-:W-:Y:S02]  /*ce20*/  HADD2.F32 R4, -RZ, R8.H1_H1 ;  /* 0x30000008ff047230 */ /* 0x000fe40000004100 */
[----:B------:R-:W-:-:S02]  /*ce30*/  HADD2.F32 R10, -RZ, R21.H0_H0 ;  /* 0x20000015ff0a7230 */ /* 0x000fc40000004100 */
[----:B------:R-:W-:Y:S02]  /*ce40*/  HADD2.F32 R3, -RZ, R7.H1_H1 ;  /* 0x30000007ff037230 */ /* 0x000fe40000004100 */
[C---:B------:R-:W-:Y:S01]  /*ce50*/  FMUL.FTZ R20, R4.reuse, R5 ;  /* 0x0000000504147220 */ /* 0x040fe20000410000 */
[----:B------:R-:W-:Y:S02]  /*ce60*/  HADD2.F32 R6, -RZ, R13.H0_H0 ;  /* 0x2000000dff067230 */ /* 0x000fe40000004100 */
[----:B------:R-:W-:Y:S01]  /*ce70*/  FMUL.FTZ R13, R4, R9 ;  /* 0x00000009040d7220 */ /* 0x000fe20000410000 */
        /* <DEDUP_REMOVED lines=12> */
[----:B------:R-:W-:Y:S02]  /*cf40*/  F2FP.SATFINITE.E4M3.F32.PACK_AB_MERGE_C R6, R27, R24, R6 ;  /* 0x000000181b06723e */ /* 0x000fe40004807006 */
[----:B------:R-:W-:Y:S02]  /*cf50*/  F2FP.SATFINITE.E4M3.F32.PACK_AB_MERGE_C R7, R28, R31, R7 ;  /* 0x0000001f1c07723e */ /* 0x000fe40004807007 */
[----:B------:R-:W-:-:S02]  /*cf60*/  F2FP.SATFINITE.E4M3.F32.PACK_AB_MERGE_C R4, R11, R12, R4 ;  /* 0x0000000c0b04723e */ /* 0x000fc40004807004 */
[----:B------:R-:W-:-:S05]  /*cf70*/  F2FP.SATFINITE.E4M3.F32.PACK_AB_MERGE_C R5, R10, R5, R13 ;  /* 0x000000050a05723e */ /* 0x000fca000480700d */
[----:B------:R2:W-:Y:S01]  /*cf80*/  STS.128 [R0+0x2000], R4 ;  /* 0x0020000400007388 */ /* 0x0005e20000000c00 */
[----:B------:R-:W-:Y:S05]  /*cf90*/  BRA `(.L_x_3190) ;  /* 0x0000002400647947 */ /* 0x000fea0003800000 */
.L_x_3177:
[----:B------:R-:W0:Y:S01]  /*cfa0*/  S2R R0, SR_TID.X ;  /* 0x0000000000007919 */ /* 0x000e220000002100 */
[----:B------:R-:W1:Y:S01]  /*cfb0*/  LDC R21, c[0x0][0x448] ;  /* 0x00011200ff157b82 */ /* 0x000e620000000800 */
[----:B------:R-:W-:Y:S01]  /*cfc0*/  IMAD.MOV.U32 R4, RZ, RZ, R26 ;  /* 0x000000ffff047224 */ /* 0x000fe200078e001a */
[----:B------:R-:W-:Y:S01]  /*cfd0*/  ULDC.64 UR4, c[0x0][0x3f8] ;  /* 0x0000fe0000047ab9 */ /* 0x000fe20000000a00 */
[----:B------:R-:W-:Y:S01]  /*cfe0*/  IMAD.MOV.U32 R6, RZ, RZ, R24 ;  /* 0x000000ffff067224 */ /* 0x000fe200078e0018 */
[----:B------:R-:W-:Y:S01]  /*cff0*/  ULDC.64 UR6, c[0x0][0x408] ;  /* 0x0001020000067ab9 */ /* 0x000fe20000000a00 */
[----:B------:R-:W-:Y:S01]  /*d000*/  IMAD.MOV.U32 R7, RZ, RZ, R31 ;  /* 0x000000ffff077224 */ /* 0x000fe200078e001f */
[----:B------:R-:W-:Y:S01]  /*d010*/  ULDC.64 UR8, c[0x0][0x400] ;  /* 0x0001000000087ab9 */ /* 0x000fe20000000a00 */
[----:B-1----:R-:W-:Y:S01]  /*d020*/  ISETP.NE.AND P0, PT, R21, 0x1, PT ;  /* 0x000000011500780c */ /* 0x002fe20003f05270 */
[----:B0-----:R-:W-:-:S05]  /*d030*/  VIADD R0, R0, 0xffffff80 ;  /* 0xffffff8000007836 */ /* 0x001fca0000000000 */
[----:B------:R-:W-:-:S07]  /*d040*/  SHF.R.S32.HI R3, RZ, 0x1f, R0 ;  /* 0x0000001fff037819 */ /* 0x000fce0000011400 */
[----:B------:R-:W0:Y:S01]  /*d050*/  @P0 LDC R5, c[0x0][0x450] ;  /* 0x00011400ff050b82 */ /* 0x000e220000000800 */
[----:B------:R-:W-:-:S04]  /*d060*/  LEA.HI R3, R3, R0, RZ, 0x2 ;  /* 0x0000000003037211 */ /* 0x000fc800078f10ff */
[----:B------:R-:W-:-:S05]  /*d070*/  LOP3.LUT R3, R3, 0xfffffffc, RZ, 0xc0, !PT ;  /* 0xfffffffc03037812 */ /* 0x000fca00078ec0ff */
[----:B------:R-:W-:Y:S02]  /*d080*/  IMAD.IADD R3, R0, 0x1, -R3 ;  /* 0x0000000100037824 */ /* 0x000fe400078e0a03 */
[----:B------:R-:W1:Y:S02]  /*d090*/  @P0 LDC R0, c[0x0][0x44c] ;  /* 0x00011300ff000b82 */ /* 0x000e640000000800 */
[----:B------:R-:W-:-:S04]  /*d0a0*/  IMAD R3, R3, 0x40, R41 ;  /* 0x0000004003037824 */ /* 0x000fc800078e0229 */
[----:B-1----:R-:W-:-:S05]  /*d0b0*/  @P0 IMAD.HI.U32 R0, R3, R0, RZ ;  /* 0x0000000003000227 */ /* 0x002fca00078e00ff */
[----:B0-----:R-:W-:Y:S01]  /*d0c0*/  @P0 SHF.R.U32.HI R3, RZ, R5, R0 ;  /* 0x00000005ff030219 */ /* 0x001fe20000011600 */
        /* <DEDUP_REMOVED lines=28> */
[----:B------:R-:W-:Y:S01]  /*d290*/  @!P1 IMAD.MOV.U32 R24, RZ, RZ, R14 ;  /* 0x000000ffff189224 */ /* 0x000fe200078e000e */
[----:B------:R-:W-:-:S03]  /*d2a0*/  @!P1 MOV R25, R3 ;  /* 0x0000000300199202 */ /* 0x000fc60000000f00 */
[----:B------:R-:W2:Y:S04]  /*d2b0*/  @!P1 LD.E.128 R4, desc[UR60][R4.64] ;  /* 0x0000003c04049980 */ /* 0x000ea8000c101d00 */
[----:B------:R-:W3:Y:S01]  /*d2c0*/  @!P1 LD.E.128 R24, desc[UR60][R24.64] ;  /* 0x0000003c18189980 */ /* 0x000ee2000c101d00 */
[----:B------:R-:W-:Y:S02]  /*d2d0*/  CS2R R32, SRZ ;  /* 0x0000000000207805 */ /* 0x000fe4000001ff00 */
        /* <DEDUP_REMOVED lines=16> */
.L_x_3471:
        /* <DEDUP_REMOVED lines=17> */
.L_x_3195:
[----:B------:R-:W-:Y:S05]  /*d4f0*/  BSYNC B1 ;  /* 0x0000000000017941 */ /* 0x000fea0003800000 */
.L_x_3194:
[----:B------:R-:W2:Y:S01]  /*d500*/  LDL R0, [R1+0x2c] ;  /* 0x00002c0001007983 */ /* 0x000ea20000100800 */
[----:B------:R-:W-:Y:S01]  /*d510*/  VIADDMNMX R34, R34, -R197, 0x80, PT ;  /* 0x0000008022227446 */ /* 0x000fe200038009c5 */
[----:B------:R-:W-:Y:S03]  /*d520*/  BSSY B1, `(.L_x_3196) ;  /* 0x000000c000017945 */ /* 0x000fe60003800000 */
[C---:B------:R-:W-:Y:S02]  /*d530*/  ISETP.GE.OR P2, PT, R191.reuse, R34, P0 ;  /* 0x00000022bf00720c */ /* 0x040fe40000746670 */
[----:B--2---:R-:W-:Y:S02]  /*d540*/  R2UR UR5, R0 ;  /* 0x00000000000572ca */ /* 0x004fe400000e0000 */
[----:B------:R-:W-:-:S04]  /*d550*/  IADD3 R0, R191, 0x40, RZ ;  /* 0x00000040bf007810 */ /* 0x000fc80007ffe0ff */
[----:B------:R-:W-:-:S07]  /*d560*/  ISETP.GE.OR P0, PT, R0, R34, P0 ;  /* 0x000000220000720c */ /* 0x000fce0000706670 */
[----:B------:R-:W-:-:S04]  /*d570*/  ULEA.HI UR4, UR5, UR5, URZ, 0x1 ;  /* 0x0000000505047291 */ /* 0x000fc8000f8f083f */
[----:B------:R-:W-:-:S04]  /*d580*/  ULOP3.LUT UR4, UR4, 0xfffffffe, URZ, 0xc0, !UPT ;  /* 0xfffffffe04047892 */ /* 0x000fc8000f8ec03f */
[----:B------:R-:W-:-:S06]  /*d590*/  UIADD3 UR4, UR5, -UR4, URZ ;  /* 0x8000000405047290 */ /* 0x000fcc000fffe03f */
[----:B------:R-:W-:-:S05]  /*d5a0*/  IMAD.U32 R3, RZ, RZ, UR4 ;  /* 0x00000004ff037e24 */ /* 0x000fca000f8e00ff */
[----:B------:R-:W-:-:S04]  /*d5b0*/  SHF.L.U32 R3, R3, 0x1f, RZ ;  /* 0x0000001f03037819 */ /* 0x000fc800000006ff */
[----:B------:R-:W0:Y:S02]  /*d5c0*/  SYNCS.PHASECHK.TRANS64.TRYWAIT P1, [R18+URZ+0x22800], R3 ;  /* 0x02280003120075a7 */ /* 0x000e24000802017f */
[----:B0-----:R-:W-:Y:S05]  /*d5d0*/  @!P1 BRA `(.L_x_3197) ;  /* 0x000001a800b49947 */ /* 0x001fea0003800000 */
.L_x_3472:
[----:B------:R-:W-:Y:S05]  /*d5e0*/  BSYNC B1 ;  /* 0x0000000000017941 */ /* 0x000fea0003800000 */
.L_x_3196:
[----:B------:R-:W-:Y:S04]  /*d5f0*/  BSSY B1, `(.L_x_3198) ;  /* 0x0000100000017945 */ /* 0x000fe80003800000 */
[----:B------:R-:W-:Y:S05]  /*d600*/  @P2 BRA `(.L_x_3199) ;  /* 0x0000000c00f82947 */ /* 0x000fea0003800000 */
[----:B------:R-:W-:Y:S02]  /*d610*/  SHF.R.U32.HI R0, RZ, 0x8, R32 ;  /* 0x00000008ff007819 */ /* 0x000fe40000011620 */
[----:B0-----:R-:W-:Y:S02]  /*d620*/  LOP3.LUT R3, R32, 0xff, RZ, 0xc0, !PT ;  /* 0x000000ff20037812 */ /* 0x001fe400078ec0ff */
        /* <DEDUP_REMOVED lines=30> */
[--C-:B------:R-:W-:Y:S02]  /*d810*/  IADD3 R3, R18, R3, R205.reuse ;  /* 0x0000000312037210 */ /* 0x100fe40007ffe0cd */
        /* <DEDUP_REMOVED lines=20> */
[----:B------:R-:W-:Y:S02]  /*d960*/  PRMT R45, R42, 0x7054, R43 ;  /* 0x000070542a2d7816 */ /* 0x000fe4000000002b */
[----:B------:R-:W-:Y:S02]  /*d970*/  SHF.R.U32.HI R40, RZ, 0x10, R30 ;  /* 0x00000010ff287819 */ /* 0x000fe4000001161e */
[----:B------:R-:W-:Y:S02]  /*d980*/  SHF.R.U32.HI R42, RZ, 0x10, R21 ;  /* 0x00000010ff2a7819 */ /* 0x000fe40000011615 */
[----:B------:R-:W-:Y:S02]  /*d990*/  PRMT R35, R34, 0x7054, R35 ;  /* 0x0000705422237816 */ /* 0x000fe40000000023 */
[----:B------:R-:W-:-:S02]  /*d9a0*/  PRMT R51, R38, 0x7054, R51 ;  /* 0x0000705426337816 */ /* 0x000fc40000000033 */
[----:B------:R-:W-:Y:S02]  /*d9b0*/  SHF.R.U32.HI R34, RZ, 0x10, R28 ;  /* 0x00000010ff227819 */ /* 0x000fe4000001161c */
[----:B------:R-:W-:Y:S02]  /*d9c0*/  LOP3.LUT R40, R40, 0xff, RZ, 0xc0, !PT ;  /* 0x000000ff28287812 */ /* 0x000fe400078ec0ff */
[----:B------:R-:W-:Y:S02]  /*d9d0*/  LOP3.LUT R42, R42, 0xff, RZ, 0xc0, !PT ;  /* 0x000000ff2a2a7812 */ /* 0x000fe400078ec0ff */
[----:B------:R-:W-:Y:S02]  /*d9e0*/  LOP3.LUT R51, R51, 0xff000000, R29, 0xf8, !PT ;  /* 0xff00000033337812 */ /* 0x000fe400078ef81d */
[----:B------:R-:W-:Y:S02]  /*d9f0*/  LOP3.LUT R34, R34, 0xff, RZ, 0xc0, !PT ;  /* 0x000000ff22227812 */ /* 0x000fe400078ec0ff */
[----:B------:R-:W-:-:S02]  /*da00*/  PRMT R41, R40, 0x7054, R41 ;  /* 0x0000705428297816 */ /* 0x000fc40000000029 */
[----:B------:R-:W-:Y:S02]  /*da10*/  PRMT R55, R42, 0x7054, R55 ;  /* 0x000070542a377816 */ /* 0x000fe40000000037 */
[----:B------:R-:W-:Y:S02]  /*da20*/  LOP3.LUT R43, R37, 0xff000000, R33, 0xf8, !PT ;  /* 0xff000000252b7812 */ /* 0x000fe400078ef821 */
[----:B------:R-:W-:Y:S02]  /*da30*/  SHF.R.U32.HI R40, RZ, 0x10, R20 ;  /* 0x00000010ff287819 */ /* 0x000fe40000011614 */
[----:B------:R-:W-:Y:S02]  /*da40*/  F2FP.F16.E4M3.UNPACK_B R48, R51.H1 ;  /* 0x00000033ff30723e */ /* 0x000fe400030006ff */
[----:B0-----:R-:W-:Y:S02]  /*da50*/  F2FP.F16.E4M3.UNPACK_B R37, R25.H1 ;  /* 0x00000019ff25723e */ /* 0x001fe400030006ff */
[----:B------:R-:W-:Y:S01]  /*da60*/  PRMT R49, R34, 0x7054, R47 ;  /* 0x0000705422317816 */ /* 0x000fe2000000002f */
[--C-:B------:R-:W-:Y:S01]  /*da70*/  HADD2.F32 R50, -RZ, R48.reuse.H0_H0 ;  /* 0x20000030ff327230 */ /* 0x100fe20000004100 */
[----:B------:R-:W-:Y:S01]  /*da80*/  LOP3.LUT R47, R45, 0xff000000, R31, 0xf8, !PT ;  /* 0xff0000002d2f7812 */ /* 0x000fe200078ef81f */
[----:B------:R-:W-:Y:S01]  /*da90*/  HADD2.F32 R48, -RZ, R48.H1_H1 ;  /* 0x30000030ff307230 */ /* 0x000fe20000004100 */
[----:B------:R-:W-:-:S02]  /*daa0*/  LOP3.LUT R55, R55, 0xff000000, R21, 0xf8, !PT ;  /* 0xff00000037377812 */ /* 0x000fc400078ef815 */
[----:B------:R-:W-:Y:S02]  /*dab0*/  F2FP.F16.E4M3.UNPACK_B R45, R43.H1 ;  /* 0x0000002bff2d723e */ /* 0x000fe400030006ff */
[----:B------:R-:W-:Y:S02]  /*dac0*/  LOP3.LUT R40, R40, 0xff, RZ, 0xc0, !PT ;  /* 0x000000ff28287812 */ /* 0x000fe400078ec0ff */
[-C--:B-1----:R-:W-:Y:S01]  /*dad0*/  F2FP.F16.E4M3.UNPACK_B R29, R13.reuse ;  /* 0x0000000dff1d723e */ /* 0x082fe200020006ff */
[----:B------:R-:W-:Y:S01]  /*dae0*/  HADD2.F32 R46, -RZ, R45.H0_H0 ;  /* 0x2000002dff2e7230 */ /* 0x000fe20000004100 */
[----:B------:R-:W-:Y:S01]  /*daf0*/  F2FP.F16.E4M3.UNPACK_B R21, R13.H1 ;  /* 0x0000000dff15723e */ /* 0x000fe200030006ff */
[--C-:B------:R-:W-:Y:S01]  /*db00*/  HADD2.F32 R13, -RZ, R37.reuse.H0_H0 ;  /* 0x20000025ff0d7230 */ /* 0x100fe20000004100 */
[----:B------:R-:W-:Y:S01]  /*db10*/  LOP3.LUT R49, R49, 0xff000000, R28, 0xf8, !PT ;  /* 0xff00000031317812 */ /* 0x000fe200078ef81c */
[----:B------:R-:W-:Y:S01]  /*db20*/  HADD2.F32 R37, -RZ, R37.H1_H1 ;  /* 0x30000025ff257230 */ /* 0x000fe20000004100 */
[----:B------:R-:W-:-:S02]  /*db30*/  F2FP.F16.E4M3.UNPACK_B R31, R12 ;  /* 0x0000000cff1f723e */ /* 0x000fc400020006ff */
[----:B------:R-:W-:Y:S02]  /*db40*/  F2FP.F16.E4M3.UNPACK_B R33, R12.H1 ;  /* 0x0000000cff21723e */ /* 0x000fe400030006ff */
[----:B------:R-:W-:Y:S01]  /*db50*/  PRMT R53, R40, 0x7054, R53 ;  /* 0x0000705428357816 */ /* 0x000fe20000000035 */
[----:B------:R-:W-:Y:S01]  /*db60*/  FMUL.FTZ R52, R37, R48 ;  /* 0x0000003025347220 */ /* 0x000fe20000410000 */
[----:B------:R-:W-:Y:S02]  /*db70*/  LOP3.LUT R44, R35, 0xff000000, R32, 0xf8, !PT ;  /* 0xff000000232c7812 */ /* 0x000fe400078ef820 */
[-C--:B------:R-:W-:Y:S02]  /*db80*/  F2FP.F16.E4M3.UNPACK_B R12, R14.reuse ;  /* 0x0000000eff0c723e */ /* 0x080fe400020006ff */
[----:B------:R-:W-:Y:S01]  /*db90*/  F2FP.F16.E4M3.UNPACK_B R28, R14.H1 ;  /* 0x0000000eff1c723e */ /* 0x000fe200030006ff */
[--C-:B------:R-:W-:Y:S01]  /*dba0*/  HADD2.F32 R14, -RZ, R21.reuse.H0_H0 ;  /* 0x20000015ff0e7230 */ /* 0x100fe20000004100 */
[----:B------:R-:W-:Y:S01]  /*dbb0*/  F2FP.F16.E4M3.UNPACK_B R32, R25 ;  /* 0x00000019ff20723e */ /* 0x000fe200020006ff */
[----:B------:R-:W-:Y:S01]  /*dbc0*/  FMUL.FTZ R25, R13, R50 ;  /* 0x000000320d197220 */ /* 0x000fe20000410000 */
[----:B------:R-:W-:Y:S01]  /*dbd0*/  F2FP.F16.E4M3.UNPACK_B R51, R51 ;  /* 0x00000033ff33723e */ /* 0x000fe200020006ff */
[----:B------:R-:W-:Y:S01]  /*dbe0*/  HADD2.F32 R21, -RZ, R21.H1_H1 ;  /* 0x30000015ff157230 */ /* 0x000fe20000004100 */
[----:B------:R-:W-:Y:S01]  /*dbf0*/  LOP3.LUT R20, R53, 0xff000000, R20, 0xf8, !PT ;  /* 0xff00000035147812 */ /* 0x000fe200078ef814 */
[-C--:B------:R-:W-:Y:S01]  /*dc00*/  FMUL.FTZ R53, R13, R46.reuse ;  /* 0x0000002e0d357220 */ /* 0x080fe20000410000 */
[----:B------:R-:W-:Y:S01]  /*dc10*/  F2FP.F16.E4M3.UNPACK_B R43, R43 ;  /* 0x0000002bff2b723e */ /* 0x000fe200020006ff */
[C---:B------:R-:W-:Y:S01]  /*dc20*/  FFMA.FTZ R13, R14.reuse, R46, -R25 ;  /* 0x0000002e0e0d7223 */ /* 0x040fe20000010819 */
[-C--:B------:R-:W-:Y:S01]  /*dc30*/  F2FP.F16.E4M3.UNPACK_B R38, R24.reuse ;  /* 0x00000018ff26723e */ /* 0x080fe200020006ff */
[----:B------:R-:W-:Y:S01]  /*dc40*/  HADD2.F32 R46, -RZ, R45.H1_H1 ;  /* 0x3000002dff2e7230 */ /* 0x000fe20000004100 */
[----:B------:R-:W-:Y:S01]  /*dc50*/  F2FP.F16.E4M3.UNPACK_B R40, R24.H1 ;  /* 0x00000018ff28723e */ /* 0x000fe200030006ff */
[----:B------:R-:W-:Y:S01]  /*dc60*/  HADD2.F32 R45, -RZ, R51.H0_H0 ;  /* 0x20000033ff2d7230 */ /* 0x000fe20000004100 */
[----:B------:R-:W-:Y:S01]  /*dc70*/  LOP3.LUT R30, R41, 0xff000000, R30, 0xf8, !PT ;  /* 0xff000000291e7812 */ /* 0x000fe200078ef81e */
[----:B------:R-:W-:Y:S01]  /*dc80*/  HADD2.F32 R24, -RZ, R32.H0_H0 ;  /* 0x20000020ff187230 */ /* 0x000fe20000004100 */
[-C--:B------:R-:W-:Y:S01]  /*dc90*/  F2FP.F16.E4M3.UNPACK_B R34, R15.reuse ;  /* 0x0000000fff22723e */ /* 0x080fe200020006ff */
[----:B------:R-:W-:Y:S01]  /*dca0*/  HADD2.F32 R25, -RZ, R43.H0_H0 ;  /* 0x2000002bff197230 */ /* 0x000fe20000004100 */
[----:B------:R-:W-:Y:S01]  /*dcb0*/  F2FP.F16.E4M3.UNPACK_B R35, R15.H1 ;  /* 0x0000000fff23723e */ /* 0x000fe200030006ff */
[----:B------:R-:W-:Y:S01]  /*dcc0*/  FFMA.FTZ R14, R14, R50, R53 ;  /* 0x000000320e0e7223 */ /* 0x000fe20000010035 */
[-C--:B------:R-:W-:Y:S01]  /*dcd0*/  F2FP.F16.E4M3.UNPACK_B R41, R27.reuse ;  /* 0x0000001bff29723e */ /* 0x080fe200020006ff */
[----:B------:R-:W-:Y:S01]  /*dce0*/  FMUL.FTZ R53, R37, R46 ;  /* 0x0000002e25357220 */ /* 0x000fe20000410000 */
[----:B------:R-:W-:Y:S01]  /*dcf0*/  F2FP.F16.E4M3.UNPACK_B R42, R27.H1 ;  /* 0x0000001bff2a723e */ /* 0x000fe200030006ff */
[C---:B------:R-:W-:Y:S01]  /*dd00*/  FMUL.FTZ R37, R24.reuse, R45 ;  /* 0x0000002d18257220 */ /* 0x040fe20000410000 */
[-C--:B------:R-:W-:Y:S01]  /*dd10*/  F2FP.F16.E4M3.UNPACK_B R15, R26.reuse ;  /* 0x0000001aff0f723e */ /* 0x080fe200020006ff */
[----:B------:R-:W-:Y:S01]  /*dd20*/  FMUL.FTZ R50, R24, R25 ;  /* 0x0000001918327220 */ /* 0x000fe20000410000 */
[----:B------:R-:W-:Y:S01]  /*dd30*/  F2FP.F16.E4M3.UNPACK_B R27, R26.H1 ;  /* 0x0000001aff1b723e */ /* 0x000fe200030006ff */
[----:B------:R-:W-:-:S02]  /*dd40*/  HADD2.F32 R26, -RZ, R29.H0_H0 ;  /* 0x2000001dff1a7230 */ /* 0x000fc40000004100 */
[C---:B------:R-:W-:Y:S01]  /*dd50*/  FFMA.FTZ R24, R21.reuse, R46, -R52 ;  /* 0x0000002e15187223 */ /* 0x040fe20000010834 */
[----:B------:R-:W-:Y:S01]  /*dd60*/  F2FP.F16.E4M3.UNPACK_B R46, R47.H1 ;  /* 0x0000002fff2e723e */ /* 0x000fe200030006ff */
[----:B------:R-:W-:Y:S01]  /*dd70*/  FFMA.FTZ R21, R21, R48, R53 ;  /* 0x0000003015157223 */ /* 0x000fe20000010035 */
[----:B------:R-:W-:Y:S02]  /*dd80*/  HADD2.F32 R51, -RZ, R51.H1_H1 ;  /* 0x30000033ff337230 */ /* 0x000fe40000004100 */
[C---:B------:R-:W-:Y:S01]  /*dd90*/  FFMA.FTZ R25, R26.reuse, R25, -R37 ;  /* 0x000000191a197223 */ /* 0x040fe20000010825 */
[----:B------:R-:W-:Y:S01]  /*dda0*/  FFMA.FTZ R26, R26, R45, R50 ;  /* 0x0000002d1a1a7223 */ /* 0x000fe20000010032 */
[-C--:B------:R-:W-:Y:S01]  /*ddb0*/  F2FP.F16.E4M3.UNPACK_B R50, R55.reuse.H1 ;  /* 0x00000037ff32723e */ /* 0x080fe200030006ff */
[----:B------:R-:W-:Y:S01]  /*ddc0*/  HADD2.F32 R45, -RZ, R43.H1_H1 ;  /* 0x3000002bff2d7230 */ /* 0x000fe20000004100 */
[----:B------:R-:W-:Y:S01]  /*ddd0*/  F2FP.F16.E4M3.UNPACK_B R55, R55 ;  /* 0x00000037ff37723e */ /* 0x000fe200020006ff */
[----:B------:R-:W-:Y:S01]  /*dde0*/  HADD2.F32 R43, -RZ, R42.H0_H0 ;  /* 0x2000002aff2b7230 */ /* 0x000fe20000004100 */
[----:B------:R-:W-:Y:S01]  /*ddf0*/  F2FP.F16.E4M3.UNPACK_B R47, R47 ;  /* 0x0000002fff2f723e */ /* 0x000fe200020006ff */
[----:B------:R-:W-:Y:S01]  /*de00*/  HADD2.F32 R52, -RZ, R50.H0_H0 ;  /* 0x20000032ff347230 */ /* 0x000fe20000004100 */
[----:B------:R-:W-:Y:S01]  /*de10*/  F2FP.SATFINITE.E4M3.F32.PACK_AB_MERGE_C R13, R24, R13, RZ ;  /* 0x0000000d180d723e */ /* 0x000fe200048070ff */
[----:B------:R-:W-:Y:S01]  /*de20*/  HADD2.F32 R48, -RZ, R46.H0_H0 ;  /* 0x2000002eff307230 */ /* 0x000fe20000004100 */
[----:B------:R-:W-:Y:S01]  /*de30*/  F2FP.SATFINITE.E4M3.F32.PACK_AB_MERGE_C R21, R21, R14, RZ ;  /* 0x0000000e1515723e */ /* 0x000fe200048070ff */
[----:B------:R-:W-:-:S02]  /*de40*/  HADD2.F32 R32, -RZ, R32.H1_H1 ;  /* 0x30000020ff207230 */ /* 0x000fc40000004100 */
[C---:B------:R-:W-:Y:S01]  /*de50*/  FMUL.FTZ R58, R43.reuse, R52 ;  /* 0x000000342b3a7220 */ /* 0x040fe20000410000 */
[----:B------:R-:W-:Y:S02]  /*de60*/  HADD2.F32 R37, -RZ, R35.H0_H0 ;  /* 0x20000023ff257230 */ /* 0x000fe40000004100 */
[----:B------:R-:W-:Y:S01]  /*de70*/  FMUL.FTZ R43, R43, R48 ;  /* 0x000000302b2b7220 */ /* 0x000fe20000410000 */
[----:B------:R-:W-:Y:S02]  /*de80*/  HADD2.F32 R29, -RZ, R29.H1_H1 ;  /* 0x3000001dff1d7230 */ /* 0x000fe40000004100 */
[C---:B------:R-:W-:Y:S01]  /*de90*/  FMUL.FTZ R54, R32.reuse, R51 ;  /* 0x0000003320367220 */ /* 0x040fe20000410000 */
[----:B------:R-:W-:Y:S01]  /*dea0*/  FMUL.FTZ R56, R32, R45 ;  /* 0x0000002d20387220 */ /* 0x000fe20000410000 */
[C---:B------:R-:W-:Y:S01]  /*deb0*/  FFMA.FTZ R57, R37.reuse, R52, R43 ;  /* 0x0000003425397223 */ /* 0x040fe2000001002b */
[----:B------:R-:W-:Y:S01]  /*dec0*/  FFMA.FTZ R58, R37, R48, -R58 ;  /* 0x00000030253a7223 */ /* 0x000fe2000001083a */
[----:B------:R-:W-:-:S02]  /*ded0*/  HADD2.F32 R46, -RZ, R46.H1_H1 ;  /* 0x3000002eff2e7230 */ /* 0x000fc40000004100 */
[C---:B------:R-:W-:Y:S01]  /*dee0*/  FFMA.FTZ R32, R29.reuse, R45, -R54 ;  /* 0x0000002d1d207223 */ /* 0x040fe20000010836 */
[----:B------:R-:W-:Y:S02]  /*def0*/  HADD2.F32 R43, -RZ, R42.H1_H1 ;  /* 0x3000002aff2b7230 */ /* 0x000fe40000004100 */
[----:B------:R-:W-:Y:S01]  /*df00*/  FFMA.FTZ R29, R29, R51, R56 ;  /* 0x000000331d1d7223 */ /* 0x000fe20000010038 */
[----:B------:R-:W-:Y:S02]  /*df10*/  HADD2.F32 R48, -RZ, R55.H0_H0 ;  /* 0x20000037ff307230 */ /* 0x000fe40000004100 */
[----:B------:R-:W-:Y:S02]  /*df20*/  HADD2.F32 R42, -RZ, R41.H0_H0 ;  /* 0x20000029ff2a7230 */ /* 0x000fe40000004100 */
[----:B------:R-:W-:Y:S01]  /*df30*/  FMUL.FTZ R51, R43, R46 ;  /* 0x0000002e2b337220 */ /* 0x000fe20000410000 */
[----:B------:R-:W-:Y:S01]  /*df40*/  HADD2.F32 R50, -RZ, R50.H1_H1 ;  /* 0x30000032ff327230 */ /* 0x000fe20000004100 */
[----:B------:R-:W-:Y:S01]  /*df50*/  F2FP.SATFINITE.E4M3.F32.PACK_AB_MERGE_C R13, R32, R25, R13 ;  /* 0x00000019200d723e */ /* 0x000fe2000480700d */
[----:B------:R-:W-:-:S02]  /*df60*/  HADD2.F32 R37, -RZ, R35.H1_H1 ;  /* 0x30000023ff257230 */ /* 0x000fc40000004100 */
[C---:B------:R-:W-:Y:S01]  /*df70*/  FMUL.FTZ R52, R42.reuse, R48 ;  /* 0x000000302a347220 */ /* 0x040fe20000410000 */
[----:B------:R-:W-:Y:S02]  /*df80*/  HADD2.F32 R45, -RZ, R47.H0_H0 ;  /* 0x2000002fff2d7230 */ /* 0x000fe40000004100 */
[-C--:B------:R-:W-:Y:S01]  /*df90*/  FMUL.FTZ R54, R43, R50.reuse ;  /* 0x000000322b367220 */ /* 0x080fe20000410000 */
[----:B------:R-:W-:Y:S02]  /*dfa0*/  HADD2.F32 R35, -RZ, R34.H0_H0 ;  /* 0x20000022ff237230 */ /* 0x000fe40000004100 */
[----:B------:R-:W-:Y:S01]  /*dfb0*/  FFMA.FTZ R60, R37, R50, R51 ;  /* 0x00000032253c7223 */ /* 0x000fe20000010033 */
[----:B------:R-:W-:Y:S02]  /*dfc0*/  HADD2.F32 R41, -RZ, R41.H1_H1 ;  /* 0x30000029ff297230 */ /* 0x000fe40000004100 */
[-C--:B------:R-:W-:Y:S01]  /*dfd0*/  FMUL.FTZ R43, R42, R45.reuse ;  /* 0x0000002d2a2b7220 */ /* 0x080fe20000410000 */
[----:B------:R-:W-:Y:S01]  /*dfe0*/  F2FP.F16.E4M3.UNPACK_B R42, R44.H1 ;  /* 0x0000002cff2a723e */ /* 0x000fe200030006ff */
[C---:B------:R-:W-:Y:S01]  /*dff0*/  FFMA.FTZ R51, R35.reuse, R45, -R52 ;  /* 0x0000002d23337223 */ /* 0x040fe20000010834 */
[-C--:B------:R-:W-:Y:S01]  /*e000*/  F2FP.F16.E4M3.UNPACK_B R45, R49.reuse.H1 ;  /* 0x00000031ff2d723e */ /* 0x080fe200030006ff */
[----:B------:R-:W-:Y:S01]  /*e010*/  FFMA.FTZ R53, R35, R48, R43 ;  /* 0x0000003023357223 */ /* 0x000fe2000001002b */
[----:B------:R-:W-:Y:S01]  /*e020*/  FFMA.FTZ R59, R37, R46, -R54 ;  /* 0x0000002e253b7223 */ /* 0x000fe20000010836 */
[----:B------:R-:W-:Y:S01]  /*e030*/  HADD2.F32 R48, -RZ, R55.H1_H1 ;  /* 0x30000037ff307230 */ /* 0x000fe20000004100 */
[----:B------:R-:W-:Y:S01]  /*e040*/  F2FP.F16.E4M3.UNPACK_B R49, R49 ;  /* 0x00000031ff31723e */ /* 0x000fe200020006ff */
[----:B------:R-:W-:Y:S01]  /*e050*/  HADD2.F32 R46, -RZ, R47.H1_H1 ;  /* 0x3000002fff2e7230 */ /* 0x000fe20000004100 */
[----:B------:R-:W-:Y:S01]  /*e060*/  F2FP.F16.E4M3.UNPACK_B R44, R44 ;  /* 0x0000002cff2c723e */ /* 0x000fe200020006ff */
[----:B------:R-:W-:-:S02]  /*e070*/  HADD2.F32 R47, -RZ, R45.H0_H0 ;  /* 0x2000002dff2f7230 */ /* 0x000fc40000004100 */
[C---:B------:R-:W-:Y:S01]  /*e080*/  FMUL.FTZ R52, R41.reuse, R48 ;  /* 0x0000003029347220 */ /* 0x040fe20000410000 */
[----:B------:R-:W-:Y:S02]  /*e090*/  HADD2.F32 R37, -RZ, R40.H0_H0 ;  /* 0x20000028ff257230 */ /* 0x000fe40000004100 */
[----:B------:R-:W-:Y:S01]  /*e0a0*/  FMUL.FTZ R55, R41, R46 ;  /* 0x0000002e29377220 */ /* 0x000fe20000410000 */
[----:B------:R-:W-:Y:S01]  /*e0b0*/  HADD2.F32 R43, -RZ, R42.H0_H0 ;  /* 0x2000002aff2b7230 */ /* 0x000fe20000004100 */
[----:B------:R-:W-:Y:S01]  /*e0c0*/  F2FP.SATFINITE.E4M3.F32.PACK_AB_MERGE_C R25, R29, R26, R21 ;  /* 0x0000001a1d19723e */ /* 0x000fe20004807015 */
[----:B------:R-:W-:Y:S02]  /*e0d0*/  HADD2.F32 R35, -RZ, R34.H1_H1 ;  /* 0x30000022ff237230 */ /* 0x000fe40000004100 */
[C---:B------:R-:W-:Y:S01]  /*e0e0*/  FMUL.FTZ R41, R37.reuse, R47 ;  /* 0x0000002f25297220 */ /* 0x040fe20000410000 */
[----:B------:R-:W-:Y:S02]  /*e0f0*/  HADD2.F32 R45, -RZ, R45.H1_H1 ;  /* 0x3000002dff2d7230 */ /* 0x000fe40000004100 */
[----:B------:R-:W-:Y:S01]  /*e100*/  FMUL.FTZ R50, R37, R43 ;  /* 0x0000002b25327220 */ /* 0x000fe20000410000 */
[----:B------:R-:W-:-:S02]  /*e110*/  HADD2.F32 R40, -RZ, R40.H1_H1 ;  /* 0x30000028ff287230 */ /* 0x000fc40000004100 */
[C---:B------:R-:W-:Y:S01]  /*e120*/  FFMA.FTZ R54, R35.reuse, R46, -R52 ;  /* 0x0000002e23367223 */ /* 0x040fe20000010834 */
[--C-:B------:R-:W-:Y:S02]  /*e130*/  HADD2.F32 R34, -RZ, R33.reuse.H0_H0 ;  /* 0x20000021ff227230 */ /* 0x100fe40000004100 */
[----:B------:R-:W-:Y:S01]  /*e140*/  FFMA.FTZ R56, R35, R48, R55 ;  /* 0x0000003023387223 */ /* 0x000fe20000010037 */
[----:B------:R-:W-:Y:S02]  /*e150*/  HADD2.F32 R42, -RZ, R42.H1_H1 ;  /* 0x3000002aff2a7230 */ /* 0x000fe40000004100 */
[----:B------:R-:W-:Y:S01]  /*e160*/  FMUL.FTZ R46, R40, R45 ;  /* 0x0000002d282e7220 */ /* 0x000fe20000410000 */
[----:B------:R-:W-:Y:S02]  /*e170*/  HADD2.F32 R33, -RZ, R33.H1_H1 ;  /* 0x30000021ff217230 */ /* 0x000fe40000004100 */
[C---:B------:R-:W-:Y:S01]  /*e180*/  FFMA.FTZ R43, R34.reuse, R43, -R41 ;  /* 0x0000002b222b7223 */ /* 0x040fe20000010829 */
[----:B------:R-:W-:Y:S01]  /*e190*/  FFMA.FTZ R50, R34, R47, R50 ;  /* 0x0000002f22327223 */ /* 0x000fe20000010032 */
[----:B------:R-:W-:Y:S01]  /*e1a0*/  FMUL.FTZ R40, R40, R42 ;  /* 0x0000002a28287220 */ /* 0x000fe20000410000 */
[----:B------:R-:W-:-:S02]  /*e1b0*/  HADD2.F32 R37, -RZ, R49.H0_H0 ;  /* 0x20000031ff257230 */ /* 0x000fc40000004100 */
[C---:B------:R-:W-:Y:S01]  /*e1c0*/  FFMA.FTZ R46, R33.reuse, R42, -R46 ;  /* 0x0000002a212e7223 */ /* 0x040fe2000001082e */
[----:B------:R-:W-:Y:S02]  /*e1d0*/  HADD2.F32 R34, -RZ, R38.H0_H0 ;  /* 0x20000026ff227230 */ /* 0x000fe40000004100 */
[----:B------:R-:W-:Y:S01]  /*e1e0*/  FFMA.FTZ R45, R33, R45, R40 ;  /* 0x0000002d212d7223 */ /* 0x000fe20000010028 */
[----:B------:R-:W-:Y:S02]  /*e1f0*/  HADD2.F32 R35, -RZ, R44.H0_H0 ;  /* 0x2000002cff237230 */ /* 0x000fe40000004100 */
[----:B------:R-:W-:Y:S02]  /*e200*/  HADD2.F32 R33, -RZ, R31.H0_H0 ;  /* 0x2000001fff217230 */ /* 0x000fe40000004100 */
[C---:B------:R-:W-:Y:S01]  /*e210*/  FMUL.FTZ R40, R34.reuse, R37 ;  /* 0x0000002522287220 */ /* 0x040fe20000410000 */
[----:B------:R-:W-:Y:S02]  /*e220*/  HADD2.F32 R49, -RZ, R49.H1_H1 ;  /* 0x30000031ff317230 */ /* 0x000fe40000004100 */
[----:B------:R-:W-:Y:S01]  /*e230*/  FMUL.FTZ R34, R34, R35 ;  /* 0x0000002322227220 */ /* 0x000fe20000410000 */
[----:B------:R-:W-:-:S02]  /*e240*/  HADD2.F32 R38, -RZ, R38.H1_H1 ;  /* 0x30000026ff267230 */ /* 0x000fc40000004100 */
[C---:B------:R-:W-:Y:S01]  /*e250*/  FFMA.FTZ R41, R33.reuse, R35, -R40 ;  /* 0x0000002321297223 */ /* 0x040fe20000010828 */
[----:B------:R-:W-:Y:S01]  /*e260*/  HADD2.F32 R44, -RZ, R44.H1_H1 ;  /* 0x3000002cff2c7230 */ /* 0x000fe20000004100 */
[----:B------:R-:W-:Y:S01]  /*e270*/  F2FP.F16.E4M3.UNPACK_B R35, R20.H1 ;  /* 0x00000014ff23723e */ /* 0x000fe200030006ff */
[----:B------:R-:W-:Y:S02]  /*e280*/  HADD2.F32 R31, -RZ, R31.H1_H1 ;  /* 0x3000001fff1f7230 */ /* 0x000fe40000004100 */
[C---:B------:R-:W-:Y:S01]  /*e290*/  FMUL.FTZ R40, R38.reuse, R49 ;  /* 0x0000003126287220 */ /* 0x040fe20000410000 */
[----:B------:R-:W-:Y:S01]  /*e2a0*/  FFMA.FTZ R37, R33, R37, R34 ;  /* 0x0000002521257223 */ /* 0x000fe20000010022 */
[----:B------:R-:W-:Y:S01]  /*e2b0*/  FMUL.FTZ R38, R38, R44 ;  /* 0x0000002c26267220 */ /* 0x000fe20000410000 */
[----:B------:R-:W-:Y:S01]  /*e2c0*/  F2FP.F16.E4M3.UNPACK_B R34, R30.H1 ;  /* 0x0000001eff22723e */ /* 0x000fe200030006ff */
[----:B------:R-:W-:Y:S01]  /*e2d0*/  FFMA.FTZ R44, R31, R44, -R40 ;  /* 0x0000002c1f2c7223 */ /* 0x000fe20000010828 */
[----:B------:R-:W-:-:S02]  /*e2e0*/  HADD2.F32 R40, -RZ, R35.H0_H0 ;  /* 0x20000023ff287230 */ /* 0x000fc40000004100 */
[----:B------:R-:W-:Y:S01]  /*e2f0*/  FFMA.FTZ R42, R31, R49, R38 ;  /* 0x000000311f2a7223 */ /* 0x000fe20000010026 */
[----:B------:R-:W-:Y:S01]  /*e300*/  HADD2.F32 R33, -RZ, R27.H0_H0 ;  /* 0x2000001bff217230 */ /* 0x000fe20000004100 */
[----:B------:R-:W-:Y:S01]  /*e310*/  F2FP.F16.E4M3.UNPACK_B R30, R30 ;  /* 0x0000001eff1e723e */ /* 0x000fe200020006ff */
[----:B------:R-:W-:Y:S01]  /*e320*/  HADD2.F32 R38, -RZ, R34.H0_H0 ;  /* 0x20000022ff267230 */ /* 0x000fe20000004100 */
[----:B------:R-:W-:Y:S01]  /*e330*/  F2FP.SATFINITE.E4M3.F32.PACK_AB_MERGE_C R24, R45, R50, RZ ;  /* 0x000000322d18723e */ /* 0x000fe200048070ff */
        /* <DEDUP_REMOVED lines=8> */
[----:B------:R-:W-:Y:S01]  /*e3c0*/  HADD2.F32 R28, -RZ, R28.H1_H1 ;  /* 0x3000001cff1c7230 */ /* 0x000fe20000004100 */
[----:B------:R-:W-:Y:S01]  /*e3d0*/  F2FP.SATFINITE.E4M3.F32.PACK_AB_MERGE_C R24, R42, R37, R24 ;  /* 0x000000252a18723e */ /* 0x000fe20004807018 */
[CC--:B------:R-:W-:Y:S01]  /*e3e0*/  FMUL.FTZ R33, R27.reuse, R35.reuse ;  /* 0x000000231b217220 */ /* 0x0c0fe20000410000 */
[----:B------:R-:W-:Y:S01]  /*e3f0*/  FMUL.FTZ R38, R27, R34 ;  /* 0x000000221b267220 */ /* 0x000fe20000410000 */
[----:B------:R-:W-:Y:S01]  /*e400*/  F2FP.F16.E4M3.UNPACK_B R27, R20 ;  /* 0x00000014ff1b723e */ /* 0x000fe200020006ff */
[----:B------:R-:W-:Y:S02]  /*e410*/  HADD2.F32 R20, -RZ, R15.H0_H0 ;  /* 0x2000000fff147230 */ /* 0x000fe40000004100 */
[C---:B------:R-:W-:Y:S01]  /*e420*/  FFMA.FTZ R47, R28.reuse, R34, -R33 ;  /* 0x000000221c2f7223 */ /* 0x040fe20000010821 */
[----:B------:R-:W-:Y:S01]  /*e430*/  FFMA.FTZ R49, R28, R35, R38 ;  /* 0x000000231c317223 */ /* 0x000fe20000010026 */
[----:B------:R-:W-:-:S02]  /*e440*/  HADD2.F32 R28, -RZ, R30.H0_H0 ;  /* 0x2000001eff1c7230 */ /* 0x000fc40000004100 */
[--C-:B------:R-:W-:Y:S01]  /*e450*/  HADD2.F32 R31, -RZ, R27.reuse.H0_H0 ;  /* 0x2000001bff1f7230 */ /* 0x100fe20000004100 */
[----:B------:R-:W-:Y:S01]  /*e460*/  F2FP.SATFINITE.E4M3.F32.PACK_AB_MERGE_C R14, R47, R48, RZ ;  /* 0x000000302f0e723e */ /* 0x000fe200048070ff */
[----:B------:R-:W-:Y:S01]  /*e470*/  HADD2.F32 R33, -RZ, R27.H1_H1 ;  /* 0x3000001bff217230 */ /* 0x000fe20000004100 */
[----:B------:R-:W-:Y:S01]  /*e480*/  F2FP.SATFINITE.E4M3.F32.PACK_AB_MERGE_C R49, R49, R52, RZ ;  /* 0x000000343131723e */ /* 0x000fe200048070ff */
[----:B------:R-:W-:Y:S02]  /*e490*/  HADD2.F32 R30, -RZ, R30.H1_H1 ;  /* 0x3000001eff1e7230 */ /* 0x000fe40000004100 */
[C---:B------:R-:W-:Y:S01]  /*e4a0*/  FMUL.FTZ R34, R20.reuse, R31 ;  /* 0x0000001f14227220 */ /* 0x040fe20000410000 */
[----:B------:R-:W-:Y:S02]  /*e4b0*/  HADD2.F32 R27, -RZ, R15.H1_H1 ;  /* 0x3000000fff1b7230 */ /* 0x000fe40000004100 */
[----:B------:R-:W-:Y:S01]  /*e4c0*/  FMUL.FTZ R20, R20, R28 ;  /* 0x0000001c14147220 */ /* 0x000fe20000410000 */
[----:B------:R-:W-:-:S02]  /*e4d0*/  HADD2.F32 R15, -RZ, R12.H0_H0 ;  /* 0x2000000cff0f7230 */ /* 0x000fc40000004100 */
[----:B------:R-:W-:Y:S02]  /*e4e0*/  HADD2.F32 R12, -RZ, R12.H1_H1 ;  /* 0x3000000cff0c7230 */ /* 0x000fe40000004100 */
[C---:B------:R-:W-:Y:S01]  /*e4f0*/  FMUL.FTZ R35, R27.reuse, R33 ;  /* 0x000000211b237220 */ /* 0x040fe20000410000 */
[----:B------:R-:W-:Y:S01]  /*e500*/  FMUL.FTZ R38, R27, R30 ;  /* 0x0000001e1b267220 */ /* 0x000fe20000410000 */
[C---:B------:R-:W-:Y:S01]  /*e510*/  FFMA.FTZ R34, R15.reuse, R28, -R34 ;  /* 0x0000001c0f227223 */ /* 0x040fe20000010822 */
[----:B------:R-:W-:Y:S01]  /*e520*/  FFMA.FTZ R20, R15, R31, R20 ;  /* 0x0000001f0f147223 */ /* 0x000fe20000010014 */
[C---:B------:R-:W-:Y:S01]  /*e530*/  FFMA.FTZ R35, R12.reuse, R30, -R35 ;  /* 0x0000001e0c237223 */ /* 0x040fe20000010823 */
[----:B------:R-:W-:Y:S01]  /*e540*/  FFMA.FTZ R33, R12, R33, R38 ;  /* 0x000000210c217223 */ /* 0x000fe20000010026 */
[----:B------:R-:W-:Y:S02]  /*e550*/  F2FP.SATFINITE.E4M3.F32.PACK_AB_MERGE_C R15, R59, R58, RZ ;  /* 0x0000003a3b0f723e */ /* 0x000fe400048070ff */
[----:B------:R-:W-:-:S02]  /*e560*/  F2FP.SATFINITE.E4M3.F32.PACK_AB_MERGE_C R12, R46, R43, RZ ;  /* 0x0000002b2e0c723e */ /* 0x000fc400048070ff */
[----:B------:R-:W-:Y:S02]  /*e570*/  F2FP.SATFINITE.E4M3.F32.PACK_AB_MERGE_C R27, R60, R57, RZ ;  /* 0x000000393c1b723e */ /* 0x000fe400048070ff */
[----:B------:R-:W-:Y:S02]  /*e580*/  F2FP.SATFINITE.E4M3.F32.PACK_AB_MERGE_C R15, R54, R51, R15 ;  /* 0x00000033360f723e */ /* 0x000fe4000480700f */
[----:B------:R-:W-:Y:S02]  /*e590*/  F2FP.SATFINITE.E4M3.F32.PACK_AB_MERGE_C R12, R44, R41, R12 ;  /* 0x000000292c0c723e */ /* 0x000fe4000480700c */
[----:B------:R-:W-:Y:S02]  /*e5a0*/  F2FP.SATFINITE.E4M3.F32.PACK_AB_MERGE_C R14, R35, R34, R14 ;  /* 0x00000022230e723e */ /* 0x000fe4000480700e */
[----:B------:R-:W-:Y:S02]  /*e5b0*/  F2FP.SATFINITE.E4M3.F32.PACK_AB_MERGE_C R27, R56, R53, R27 ;  /* 0x00000035381b723e */ /* 0x000fe4000480701b */
[----:B------:R-:W-:Y:S01]  /*e5c0*/  F2FP.SATFINITE.E4M3.F32.PACK_AB_MERGE_C R26, R33, R20, R49 ;  /* 0x00000014211a723e */ /* 0x000fe20004807031 */
[----:B------:R1:W-:Y:S04]  /*e5d0*/  STS.128 [R0+0x14400], R12 ;  /* 0x0144000c00007388 */ /* 0x0003e80000000c00 */
[----:B------:R1:W-:Y:S02]  /*e5e0*/  STS.128 [R3+0x14400], R24 ;  /* 0x0144001803007388 */ /* 0x0003e40000000c00 */
.L_x_3199:
[----:B------:R-:W-:Y:S05]  /*e5f0*/  BSYNC B1 ;  /* 0x0000000000017941 */ /* 0x000fea0003800000 */
.L_x_3198:
[----:B------:R-:W-:Y:S05]  /*e600*/  @P0 BRA `(.L_x_3190) ;  /* 0x0000000c00c80947 */ /* 0x000fea0003800000 */
[----:B------:R-:W2:Y:S01]  /*e610*/  LDL R51, [R1+0x38] ;  /* 0x0000380001337983 */ /* 0x000ea20000100800 */
[----:B-1---5:R-:W-:Y:S01]  /*e620*/  SHF.R.U32.HI R13, RZ, 0x8, R9 ;  /* 0x00000008ff0d7819 */ /* 0x022fe20000011609 */
[----:B------:R-:W-:Y:S01]  /*e630*/  IMAD.IADD R24, R16, 0x1, R39 ;  /* 0x0000000110187824 */ /* 0x000fe200078e0227 */
[----:B0-----:R-:W-:Y:S02]  /*e640*/  SHF.R.U32.HI R3, RZ, 0x8, R8 ;  /* 0x00000008ff037819 */ /* 0x001fe40000011608 */
[----:B------:R-:W-:Y:S02]  /*e650*/  LOP3.LUT R12, R9, 0xff, RZ, 0xc0, !PT ;  /* 0x000000ff090c7812 */ /* 0x000fe400078ec0ff */
[----:B------:R-:W-:Y:S02]  /*e660*/  LOP3.LUT R13, R13, 0xff, RZ, 0xc0, !PT ;  /* 0x000000ff0d0d7812 */ /* 0x000fe400078ec0ff */
[----:B------:R-:W-:Y:S02]  /*e670*/  LOP3.LUT R0, R8, 0xff, RZ, 0xc0, !PT ;  /* 0x000000ff08007812 */ /* 0x000fe400078ec0ff */
        /* <DEDUP_REMOVED lines=10> */
[----:B------:R-:W-:Y:S02]  /*e720*/  SHF.R.U32.HI R21, RZ, 0x8, R4 ;  /* 0x00000008ff157819 */ /* 0x000fe40000011604 */
[----:B------:R-:W-:Y:S02]  /*e730*/  LOP3.LUT R0, R0, R25, RZ, 0x3c, !PT ;  /* 0x0000001900007212 */ /* 0x000fe400078e3cff */
[----:B------:R-:W-:-:S02]  /*e740*/  LOP3.LUT R14, R11, 0xff, RZ, 0xc0, !PT ;  /* 0x000000ff0b0e7812 */ /* 0x000fc400078ec0ff */
[----:B------:R-:W-:Y:S02]  /*e750*/  LOP3.LUT R12, R4, 0xff, RZ, 0xc0, !PT ;  /* 0x000000ff040c7812 */ /* 0x000fe400078ec0ff */
[----:B------:R-:W-:Y:S02]  /*e760*/  LOP3.LUT R15, R15, 0xff, RZ, 0xc0, !PT ;  /* 0x000000ff0f0f7812 */ /* 0x000fe400078ec0ff */
[----:B------:R-:W-:Y:S02]  /*e770*/  LOP3.LUT R21, R21, 0xff, RZ, 0xc0, !PT ;  /* 0x000000ff15157812 */ /* 0x000fe400078ec0ff */
[----:B------:R-:W-:Y:S02]  /*e780*/  IADD3 R0, R18, R0, R207 ;  /* 0x0000000012007210 */ /* 0x000fe40007ffe0cf */
[----:B------:R-:W-:Y:S02]  /*e790*/  PRMT R28, R15, 0x7604, R14 ;  /* 0x000076040f1c7816 */ /* 0x000fe4000000000e */
[----:B------:R-:W-:Y:S01]  /*e7a0*/  PRMT R35, R21, 0x7604, R12 ;  /* 0x0000760415237816 */ /* 0x000fe2000000000c */
[----:B------:R-:W0:Y:S01]  /*e7b0*/  LDS.128 R24, [R0+0x14400] ;  /* 0x0144000000187984 */ /* 0x000e220000000c00 */
[----:B------:R-:W-:-:S02]  /*e7c0*/  SHF.R.U32.HI R30, RZ, 0x8, R5 ;  /* 0x00000008ff1e7819 */ /* 0x000fc40000011605 */
[----:B------:R-:W-:Y:S02]  /*e7d0*/  SHF.R.U32.HI R32, RZ, 0x8, R6 ;  /* 0x00000008ff207819 */ /* 0x000fe40000011606 */
[----:B------:R-:W-:Y:S02]  /*e7e0*/  LOP3.LUT R21, R5, 0xff, RZ, 0xc0, !PT ;  /* 0x000000ff05157812 */ /* 0x000fe400078ec0ff */
[----:B------:R-:W-:Y:S02]  /*e7f0*/  LOP3.LUT R30, R30, 0xff, RZ, 0xc0, !PT ;  /* 0x000000ff1e1e7812 */ /* 0x000fe400078ec0ff */
[----:B------:R-:W-:Y:S02]  /*e800*/  LOP3.LUT R31, R6, 0xff, RZ, 0xc0, !PT ;  /* 0x000000ff061f7812 */ /* 0x000fe400078ec0ff */
[----:B------:R-:W-:Y:S02]  /*e810*/  LOP3.LUT R32, R32, 0xff, RZ, 0xc0, !PT ;  /* 0x000000ff20207812 */ /* 0x000fe400078ec0ff */
[----:B------:R-:W-:-:S02]  /*e820*/  PRMT R30, R30, 0x7604, R21 ;  /* 0x000076041e1e7816 */ /* 0x000fc40000000015 */
[----:B------:R-:W-:Y:S02]  /*e830*/  SHF.R.U32.HI R37, RZ, 0x10, R5 ;  /* 0x00000010ff257819 */ /* 0x000fe40000011605 */
[----:B------:R-:W-:Y:S02]  /*e840*/  SHF.R.U32.HI R34, RZ, 0x8, R7 ;  /* 0x00000008ff227819 */ /* 0x000fe40000011607 */
[----:B------:R-:W-:Y:S01]  /*e850*/  SHF.R.U32.HI R21, RZ, 0x10, R9 ;  /* 0x00000010ff157819 */ /* 0x000fe20000011609 */
[----:B------:R-:W-:Y:S01]  /*e860*/  IMAD.U32 R37, R37, 0x10000, RZ ;  /* 0x0001000025257824 */ /* 0x000fe200078e00ff */
[----:B------:R-:W-:Y:S02]  /*e870*/  PRMT R41, R32, 0x7604, R31 ;  /* 0x0000760420297816 */ /* 0x000fe4000000001f */
[----:B------:R-:W-:Y:S01]  /*e880*/  SHF.R.U32.HI R31, RZ, 0x10, R11 ;  /* 0x00000010ff1f7819 */ /* 0x000fe2000001160b */
[----:B------:R-:W-:Y:S01]  /*e890*/  IMAD.U32 R21, R21, 0x10000, RZ ;  /* 0x0001000015157824 */ /* 0x000fe200078e00ff */
[----:B------:R-:W-:-:S02]  /*e8a0*/  SHF.R.U32.HI R43, RZ, 0x10, R7 ;  /* 0x00000010ff2b7819 */ /* 0x000fc40000011607 */
[----:B------:R-:W-:Y:S01]  /*e8b0*/  LOP3.LUT R33, R7, 0xff, RZ, 0xc0, !PT ;  /* 0x000000ff07217812 */ /* 0x000fe200078ec0ff */
[----:B------:R-:W-:Y:S01]  /*e8c0*/  IMAD.U32 R31, R31, 0x10000, RZ ;  /* 0x000100001f1f7824 */ /* 0x000fe200078e00ff */
[----:B------:R-:W-:Y:S01]  /*e8d0*/  LOP3.LUT R34, R34, 0xff, RZ, 0xc0, !PT ;  /* 0x000000ff22227812 */ /* 0x000fe200078ec0ff */
[----:B------:R-:W-:Y:S01]  /*e8e0*/  IMAD.U32 R43, R43, 0x10000, RZ ;  /* 0x000100002b2b7824 */ /* 0x000fe200078e00ff */
[----:B------:R-:W-:Y:S02]  /*e8f0*/  LOP3.LUT R39, R30, 0xff0000, R37, 0xf8, !PT ;  /* 0x00ff00001e277812 */ /* 0x000fe400078ef825 */
[----:B------:R-:W-:Y:S02]  /*e900*/  PRMT R34, R34, 0x7604, R33 ;  /* 0x0000760422227816 */ /* 0x000fe40000000021 */
[----:B------:R-:W-:Y:S02]  /*e910*/  LOP3.LUT R21, R20, 0xff0000, R21, 0xf8, !PT ;  /* 0x00ff000014157812 */ /* 0x000fe400078ef815 */
[----:B------:R-:W-:-:S02]  /*e920*/  LOP3.LUT R3, R3, 0xff0000, R8, 0xf8, !PT ;  /* 0x00ff000003037812 */ /* 0x000fc400078ef808 */
        /* <DEDUP_REMOVED lines=8> */
[----:B------:R-:W-:Y:S02]  /*e9b0*/  LOP3.LUT R38, R35, 0xff000000, R4, 0xf8, !PT ;  /* 0xff00000023267812 */ /* 0x000fe400078ef804 */
[----:B------:R-:W-:Y:S02]  /*e9c0*/  LOP3.LUT R42, R43, 0xff000000, R7, 0xf8, !PT ;  /* 0xff0000002b2a7812 */ /* 0x000fe400078ef807 */
[----:B------:R-:W-:Y:S02]  /*e9d0*/  F2FP.F16.E4M3.UNPACK_B R35, R39 ;  /* 0x00000027ff23723e */ /* 0x000fe400020006ff */
[----:B------:R-:W-:-:S02]  /*e9e0*/  LOP3.LUT R8, R29, 0xff000000, R10, 0xf8, !PT ;  /* 0xff0000001d087812 */ /* 0x000fc400078ef80a */
[--C-:B------:R-:W-:Y:S01]  /*e9f0*/  LOP3.LUT R41, R41, 0xff0000, R6.reuse, 0xf8, !PT ;  /* 0x00ff000029297812 */ /* 0x100fe200078ef806 */
[--C-:B------:R-:W-:Y:S01]  /*ea00*/  HADD2.F32 R40, -RZ, R35.reuse.H0_H0 ;  /* 0x20000023ff287230 */ /* 0x100fe20000004100 */
[----:B0-----:R-:W-:Y:S02]  /*ea10*/  F2FP.F16.E4M3.UNPACK_B R28, R25.H1 ;  /* 0x00000019ff1c723e */ /* 0x001fe400030006ff */
[----:B------:R-:W-:Y:S01]  /*ea20*/  LOP3.LUT R4, R41, 0xff000000, R6, 0xf8, !PT ;  /* 0xff00000029047812 */ /* 0x000fe200078ef806 */
[----:B------:R-:W-:Y:S01]  /*ea30*/  HADD2.F32 R41, -RZ, R35.H1_H1 ;  /* 0x30000023ff297230 */ /* 0x000fe20000004100 */
[----:B------:R-:W-:Y:S02]  /*ea40*/  F2FP.F16.E4M3.UNPACK_B R39, R39.H1 ;  /* 0x00000027ff27723e */ /* 0x000fe400030006ff */
[-C--:B------:R-:W-:Y:S02]  /*ea50*/  F2FP.F16.E4M3.UNPACK_B R29, R27.reuse ;  /* 0x0000001bff1d723e */ /* 0x080fe400020006ff */
[----:B------:R-:W-:Y:S01]  /*ea60*/  F2FP.F16.E4M3.UNPACK_B R30, R27.H1 ;  /* 0x0000001bff1e723e */ /* 0x000fe200030006ff */
[--C-:B------:R-:W-:Y:S01]  /*ea70*/  HADD2.F32 R43, -RZ, R39.reuse.H0_H0 ;  /* 0x20000027ff2b7230 */ /* 0x100fe20000004100 */
[-C--:B------:R-:W-:Y:S01]  /*ea80*/  F2FP.F16.E4M3.UNPACK_B R6, R26.reuse ;  /* 0x0000001aff06723e */ /* 0x080fe200020006ff */
[----:B------:R-:W-:Y:S01]  /*ea90*/  HADD2.F32 R39, -RZ, R39.H1_H1 ;  /* 0x30000027ff277230 */ /* 0x000fe20000004100 */
[----:B------:R-:W-:Y:S01]  /*eaa0*/  F2FP.F16.E4M3.UNPACK_B R27, R26.H1 ;  /* 0x0000001aff1b723e */ /* 0x000fe200030006ff */
[----:B------:R-:W-:-:S02]  /*eab0*/  HADD2.F32 R26, -RZ, R28.H0_H0 ;  /* 0x2000001cff1a7230 */ /* 0x000fc40000004100 */
[----:B------:R-:W-:-:S03]  /*eac0*/  HADD2.F32 R28, -RZ, R28.H1_H1 ;  /* 0x3000001cff1c7230 */ /* 0x000fc60000004100 */
[----:B------:R-:W-:Y:S01]  /*ead0*/  FMUL.FTZ R47, R26, R43 ;  /* 0x0000002b1a2f7220 */ /* 0x000fe20000410000 */
[----:B--2---:R-:W0:Y:S02]  /*eae0*/  LDS.128 R12, [R51+0x14400] ;  /* 0x01440000330c7984 */ /* 0x004e240000000c00 */
[-C--:B0-----:R-:W-:Y:S02]  /*eaf0*/  F2FP.F16.E4M3.UNPACK_B R20, R15.reuse ;  /* 0x0000000fff14723e */ /* 0x081fe400020006ff */
[----:B------:R-:W-:Y:S02]  /*eb00*/  F2FP.F16.E4M3.UNPACK_B R21, R15.H1 ;  /* 0x0000000fff15723e */ /* 0x000fe400030006ff */
[-C--:B------:R-:W-:Y:S02]  /*eb10*/  F2FP.F16.E4M3.UNPACK_B R3, R14.reuse ;  /* 0x0000000eff03723e */ /* 0x080fe400020006ff */
[----:B------:R-:W-:Y:S02]  /*eb20*/  F2FP.F16.E4M3.UNPACK_B R15, R14.H1 ;  /* 0x0000000eff0f723e */ /* 0x000fe400030006ff */
[----:B------:R-:W-:-:S02]  /*eb30*/  F2FP.F16.E4M3.UNPACK_B R7, R12 ;  /* 0x0000000cff07723e */ /* 0x000fc400020006ff */
[----:B------:R-:W-:Y:S02]  /*eb40*/  F2FP.F16.E4M3.UNPACK_B R11, R12.H1 ;  /* 0x0000000cff0b723e */ /* 0x000fe400030006ff */
[----:B------:R-:W-:Y:S02]  /*eb50*/  F2FP.F16.E4M3.UNPACK_B R14, R25 ;  /* 0x00000019ff0e723e */ /* 0x000fe400020006ff */
[-C--:B------:R-:W-:Y:S02]  /*eb60*/  F2FP.F16.E4M3.UNPACK_B R12, R32.reuse ;  /* 0x00000020ff0c723e */ /* 0x080fe400020006ff */
[-C--:B------:R-:W-:Y:S01]  /*eb70*/  F2FP.F16.E4M3.UNPACK_B R10, R13.reuse ;  /* 0x0000000dff0a723e */ /* 0x080fe200020006ff */
[----:B------:R-:W-:Y:S01]  /*eb80*/  HADD2.F32 R5, -RZ, R14.H0_H0 ;  /* 0x2000000eff057230 */ /* 0x000fe20000004100 */
[----:B------:R-:W-:Y:S01]  /*eb90*/  F2FP.F16.E4M3.UNPACK_B R32, R32.H1 ;  /* 0x00000020ff20723e */ /* 0x000fe200030006ff */
[----:B------:R-:W-:Y:S01]  /*eba0*/  HADD2.F32 R34, -RZ, R12.H0_H0 ;  /* 0x2000000cff227230 */ /* 0x000fe20000004100 */
[----:B------:R-:W-:Y:S01]  /*ebb0*/  F2FP.F16.E4M3.UNPACK_B R13, R13.H1 ;  /* 0x0000000dff0d723e */ /* 0x000fe200030006ff */
[----:B------:R-:W-:-:S02]  /*ebc0*/  HADD2.F32 R9, -RZ, R10.H0_H0 ;  /* 0x2000000aff097230 */ /* 0x000fc40000004100 */
[C---:B------:R-:W-:Y:S01]  /*ebd0*/  FMUL.FTZ R44, R5.reuse, R40 ;  /* 0x00000028052c7220 */ /* 0x040fe20000410000 */
[--C-:B------:R-:W-:Y:S02]  /*ebe0*/  HADD2.F32 R35, -RZ, R32.reuse.H0_H0 ;  /* 0x20000020ff237230 */ /* 0x100fe40000004100 */
[-C--:B------:R-:W-:Y:S01]  /*ebf0*/  FMUL.FTZ R33, R5, R34.reuse ;  /* 0x0000002205217220 */ /* 0x080fe20000410000 */
[----:B------:R-:W-:Y:S02]  /*ec00*/  HADD2.F32 R32, -RZ, R32.H1_H1 ;  /* 0x30000020ff207230 */ /* 0x000fe40000004100 */
[C---:B------:R-:W-:Y:S01]  /*ec10*/  FFMA.FTZ R5, R9.reuse, R34, -R44 ;  /* 0x0000002209057223 */ /* 0x040fe2000001082c */
[----:B------:R-:W-:Y:S01]  /*ec20*/  F2FP.F16.E4M3.UNPACK_B R25, R24 ;  /* 0x00000018ff19723e */ /* 0x000fe200020006ff */
[----:B------:R-:W-:Y:S01]  /*ec30*/  FFMA.FTZ R9, R9, R40, R33 ;  /* 0x0000002809097223 */ /* 0x000fe20000010021 */
[----:B------:R-:W-:Y:S02]  /*ec40*/  HADD2.F32 R33, -RZ, R12.H1_H1 ;  /* 0x3000000cff217230 */ /* 0x000fe40000004100 */
[----:B------:R-:W-:Y:S01]  /*ec50*/  FMUL.FTZ R26, R26, R35 ;  /* 0x000000231a1a7220 */ /* 0x000fe20000410000 */
[----:B------:R-:W-:-:S02]  /*ec60*/  HADD2.F32 R12, -RZ, R10.H1_H1 ;  /* 0x3000000aff0c7230 */ /* 0x000fc40000004100 */
[C---:B------:R-:W-:Y:S01]  /*ec70*/  FMUL.FTZ R40, R28.reuse, R39 ;  /* 0x000000271c287220 */ /* 0x040fe20000410000 */
[----:B------:R-:W-:Y:S02]  /*ec80*/  HADD2.F32 R10, -RZ, R14.H1_H1 ;  /* 0x3000000eff0a7230 */ /* 0x000fe40000004100 */
[----:B------:R-:W-:Y:S01]  /*ec90*/  FMUL.FTZ R28, R28, R32 ;  /* 0x000000201c1c7220 */ /* 0x000fe20000410000 */
[--C-:B------:R-:W-:Y:S01]  /*eca0*/  HADD2.F32 R14, -RZ, R13.reuse.H0_H0 ;  /* 0x2000000dff0e7230 */ /* 0x100fe20000004100 */
[----:B------:R-:W-:Y:S01]  /*ecb0*/  F2FP.F16.E4M3.UNPACK_B R24, R24.H1 ;  /* 0x00000018ff18723e */ /* 0x000fe200030006ff */
[----:B------:R-:W-:Y:S02]  /*ecc0*/  HADD2.F32 R13, -RZ, R13.H1_H1 ;  /* 0x3000000dff0d7230 */ /* 0x000fe40000004100 */
[C---:B------:R-:W-:Y:S01]  /*ecd0*/  FMUL.FTZ R45, R10.reuse, R41 ;  /* 0x000000290a2d7220 */ /* 0x040fe20000410000 */
[----:B------:R-:W-:Y:S01]  /*ece0*/  FMUL.FTZ R34, R10, R33 ;  /* 0x000000210a227220 */ /* 0x000fe20000410000 */
[C---:B------:R-:W-:Y:S01]  /*ecf0*/  FFMA.FTZ R43, R14.reuse, R43, R26 ;  /* 0x0000002b0e2b7223 */ /* 0x040fe2000001001a */
[----:B------:R-:W-:Y:S01]  /*ed00*/  FFMA.FTZ R47, R14, R35, -R47 ;  /* 0x000000230e2f7223 */ /* 0x000fe2000001082f */
[C---:B------:R-:W-:Y:S01]  /*ed10*/  FFMA.FTZ R10, R12.reuse, R33, -R45 ;  /* 0x000000210c0a7223 */ /* 0x040fe2000001082d */
[----:B------:R-:W-:Y:S01]  /*ed20*/  FFMA.FTZ R12, R12, R41, R34 ;  /* 0x000000290c0c7223 */ /* 0x000fe20000010022 */
[-C--:B------:R-:W-:Y:S01]  /*ed30*/  F2FP.F16.E4M3.UNPACK_B R34, R42.reuse ;  /* 0x0000002aff22723e */ /* 0x080fe200020006ff */
[----:B------:R-:W-:Y:S01]  /*ed40*/  HADD2.F32 R26, -RZ, R29.H0_H0 ;  /* 0x2000001dff1a7230 */ /* 0x000fe20000004100 */
[-C--:B------:R-:W-:Y:S01]  /*ed50*/  F2FP.F16.E4M3.UNPACK_B R33, R37.reuse ;  /* 0x00000025ff21723e */ /* 0x080fe200020006ff */
[----:B------:R-:W-:Y:S01]  /*ed60*/  HADD2.F32 R14, -RZ, R20.H0_H0 ;  /* 0x20000014ff0e7230 */ /* 0x000fe20000004100 */
[----:B------:R-:W-:Y:S01]  /*ed70*/  F2FP.F16.E4M3.UNPACK_B R37, R37.H1 ;  /* 0x00000025ff25723e */ /* 0x000fe200030006ff */
[----:B------:R-:W-:Y:S01]  /*ed80*/  HADD2.F32 R41, -RZ, R34.H0_H0 ;  /* 0x20000022ff297230 */ /* 0x000fe20000004100 */
[----:B------:R-:W-:Y:S01]  /*ed90*/  F2FP.F16.E4M3.UNPACK_B R42, R42.H1 ;  /* 0x0000002aff2a723e */ /* 0x000fe200030006ff */
[----:B------:R-:W-:-:S02]  /*eda0*/  HADD2.F32 R35, -RZ, R33.H0_H0 ;  /* 0x20000021ff237230 */ /* 0x000fc40000004100 */
[C---:B------:R-:W-:Y:S01]  /*edb0*/  FFMA.FTZ R40, R13.reuse, R32, -R40 ;  /* 0x000000200d287223 */ /* 0x040fe20000010828 */
[----:B------:R-:W-:Y:S02]  /*edc0*/  HADD2.F32 R34, -RZ, R34.H1_H1 ;  /* 0x30000022ff227230 */ /* 0x000fe40000004100 */
[C---:B------:R-:W-:Y:S01]  /*edd0*/  FMUL.FTZ R45, R26.reuse, R41 ;  /* 0x000000291a2d7220 */ /* 0x040fe20000410000 */
[----:B------:R-:W-:Y:S02]  /*ede0*/  HADD2.F32 R29, -RZ, R29.H1_H1 ;  /* 0x3000001dff1d7230 */ /* 0x000fe40000004100 */
[-C--:B------:R-:W-:Y:S01]  /*edf0*/  FMUL.FTZ R26, R26, R35.reuse ;  /* 0x000000231a1a7220 */ /* 0x080fe20000410000 */
[----:B------:R-:W-:Y:S02]  /*ee00*/  HADD2.F32 R33, -RZ, R33.H1_H1 ;  /* 0x30000021ff217230 */ /* 0x000fe40000004100 */
[C---:B------:R-:W-:Y:S01]  /*ee10*/  FFMA.FTZ R45, R14.reuse, R35, -R45 ;  /* 0x000000230e2d7223 */ /* 0x040fe2000001082d */
[----:B------:R-:W-:Y:S01]  /*ee20*/  FFMA.FTZ R44, R13, R39, R28 ;  /* 0x000000270d2c7223 */ /* 0x000fe2000001001c */
[----:B------:R-:W-:Y:S01]  /*ee30*/  FFMA.FTZ R41, R14, R41, R26 ;  /* 0x000000290e297223 */ /* 0x000fe2000001001a */
[----:B------:R-:W-:-:S02]  /*ee40*/  HADD2.F32 R14, -RZ, R30.H0_H0 ;  /* 0x2000001eff0e7230 */ /* 0x000fc40000004100 */
[C---:B------:R-:W-:Y:S01]  /*ee50*/  FMUL.FTZ R35, R29.reuse, R34 ;  /* 0x000000221d237220 */ /* 0x040fe20000410000 */
[----:B------:R-:W-:Y:S02]  /*ee60*/  HADD2.F32 R26, -RZ, R37.H0_H0 ;  /* 0x20000025ff1a7230 */ /* 0x000fe40000004100 */
[----:B------:R-:W-:Y:S01]  /*ee70*/  FMUL.FTZ R29, R29, R33 ;  /* 0x000000211d1d7220 */ /* 0x000fe20000410000 */
[----:B------:R-:W-:Y:S01]  /*ee80*/  HADD2.F32 R28, -RZ, R42.H0_H0 ;  /* 0x2000002aff1c7230 */ /* 0x000fe20000004100 */
[----:B------:R-:W-:Y:S01]  /*ee90*/  F2FP.SATFINITE.E4M3.F32.PACK_AB_MERGE_C R40, R40, R47, RZ ;  /* 0x0000002f2828723e */ /* 0x000fe200048070ff */
[----:B------:R-:W-:Y:S02]  /*eea0*/  HADD2.F32 R13, -RZ, R21.H0_H0 ;  /* 0x20000015ff0d7230 */ /* 0x000fe40000004100 */
[C---:B------:R-:W-:Y:S01]  /*eeb0*/  FMUL.FTZ R49, R14.reuse, R26 ;  /* 0x0000001a0e317220 */ /* 0x040fe20000410000 */
[----:B------:R-:W-:Y:S02]  /*eec0*/  HADD2.F32 R20, -RZ, R20.H1_H1 ;  /* 0x30000014ff147230 */ /* 0x000fe40000004100 */
[----:B------:R-:W-:Y:S01]  /*eed0*/  FMUL.FTZ R32, R14, R28 ;  /* 0x0000001c0e207220 */ /* 0x000fe20000410000 */
[----:B------:R-:W-:-:S02]  /*eee0*/  HADD2.F32 R37, -RZ, R37.H1_H1 ;  /* 0x30000025ff257230 */ /* 0x000fc40000004100 */
[C---:B------:R-:W-:Y:S01]  /*eef0*/  FFMA.FTZ R49, R13.reuse, R28, R49 ;  /* 0x0000001c0d317223 */ /* 0x040fe20000010031 */
[----:B------:R-:W-:Y:S01]  /*ef00*/  F2FP.F16.E4M3.UNPACK_B R28, R38.H1 ;  /* 0x00000026ff1c723e */ /* 0x000fe200030006ff */
[C---:B------:R-:W-:Y:S01]  /*ef10*/  FFMA.FTZ R46, R20.reuse, R33, -R35 ;  /* 0x00000021142e7223 */ /* 0x040fe20000010823 */
[----:B------:R-:W-:Y:S01]  /*ef20*/  FFMA.FTZ R48, R20, R34, R29 ;  /* 0x0000002214307223 */ /* 0x000fe2000001001d */
[-C--:B------:R-:W-:Y:S01]  /*ef30*/  F2FP.F16.E4M3.UNPACK_B R20, R31.reuse.H1 ;  /* 0x0000001fff14723e */ /* 0x080fe200030006ff */
[----:B------:R-:W-:Y:S02]  /*ef40*/  HADD2.F32 R42, -RZ, R42.H1_H1 ;  /* 0x3000002aff2a7230 */ /* 0x000fe40000004100 */
[----:B------:R-:W-:Y:S01]  /*ef50*/  FFMA.FTZ R39, R13, R26, -R32 ;  /* 0x0000001a0d277223 */ /* 0x000fe20000010820 */
[----:B------:R-:W-:Y:S01]  /*ef60*/  HADD2.F32 R30, -RZ, R30.H1_H1 ;  /* 0x3000001eff1e7230 */ /* 0x000fe20000004100 */
[----:B------:R-:W-:Y:S01]  /*ef70*/  F2FP.F16.E4M3.UNPACK_B R38, R38 ;  /* 0x00000026ff26723e */ /* 0x000fe200020006ff */
[----:B------:R-:W-:Y:S01]  /*ef80*/  HADD2.F32 R29, -RZ, R28.H0_H0 ;  /* 0x2000001cff1d7230 */ /* 0x000fe20000004100 */
[----:B------:R-:W-:Y:S01]  /*ef90*/  F2FP.F16.E4M3.UNPACK_B R31, R31 ;  /* 0x0000001fff1f723e */ /* 0x000fe200020006ff */
[----:B------:R-:W-:-:S02]  /*efa0*/  HADD2.F32 R14, -RZ, R24.H0_H0 ;  /* 0x20000018ff0e7230 */ /* 0x000fc40000004100 */
[C---:B------:R-:W-:Y:S01]  /*efb0*/  FMUL.FTZ R32, R30.reuse, R42 ;  /* 0x0000002a1e207220 */ /* 0x040fe20000410000 */
[----:B------:R-:W-:Y:S02]  /*efc0*/  HADD2.F32 R26, -RZ, R20.H0_H0 ;  /* 0x20000014ff1a7230 */ /* 0x000fe40000004100 */
[----:B------:R-:W-:Y:S01]  /*efd0*/  FMUL.FTZ R33, R30, R37 ;  /* 0x000000251e217220 */ /* 0x000fe20000410000 */
[----:B------:R-:W-:Y:S02]  /*efe0*/  HADD2.F32 R21, -RZ, R21.H1_H1 ;  /* 0x30000015ff157230 */ /* 0x000fe40000004100 */
[C---:B------:R-:W-:Y:S01]  /*eff0*/  FMUL.FTZ R30, R14.reuse, R29 ;  /* 0x0000001d0e1e7220 */ /* 0x040fe20000410000 */
        /* <DEDUP_REMOVED lines=13> */
[----:B------:R-:W-:Y:S01]  /*f0d0*/  F2FP.SATFINITE.E4M3.F32.PACK_AB_MERGE_C R43, R44, R43, RZ ;  /* 0x0000002b2c2b723e */ /* 0x000fe200048070ff */
[----:B------:R-:W-:-:S02]  /*f0e0*/  HADD2.F32 R13, -RZ, R25.H0_H0 ;  /* 0x20000019ff0d7230 */ /* 0x000fc40000004100 */
[C---:B------:R-:W-:Y:S01]  /*f0f0*/  FFMA.FTZ R33, R11.reuse, R20, -R14 ;  /* 0x000000140b217223 */ /* 0x040fe2000001080e */
[----:B------:R-:W-:Y:S01]  /*f100*/  FFMA.FTZ R35, R11, R28, R21 ;  /* 0x0000001c0b237223 */ /* 0x000fe20000010015 */
[----:B------:R-:W-:Y:S01]  /*f110*/  HADD2.F32 R14, -RZ, R31.H0_H0 ;  /* 0x2000001fff0e7230 */ /* 0x000fe20000004100 */
[----:B------:R-:W-:Y:S01]  /*f120*/  F2FP.F16.E4M3.UNPACK_B R21, R4.H1 ;  /* 0x00000004ff15723e */ /* 0x000fe200030006ff */
        /* <DEDUP_REMOVED lines=24> */
[----:B------:R-:W-:Y:S01]  /*f2b0*/  HADD2.F32 R20, -RZ, R13.H1_H1 ;  /* 0x3000000dff147230 */ /* 0x000fe20000004100 */
[----:B------:R-:W-:Y:S01]  /*f2c0*/  F2FP.F16.E4M3.UNPACK_B R4, R4 ;  /* 0x00000004ff04723e */ /* 0x000fe200020006ff */
[----:B------:R-:W-:-:S02]  /*f2d0*/  HADD2.F32 R15, -RZ, R15.H1_H1 ;  /* 0x3000000fff0f7230 */ /* 0x000fc40000004100 */
[----:B------:R-:W-:Y:S01]  /*f2e0*/  FMUL.FTZ R14, R27, R26 ;  /* 0x0000001a1b0e7220 */ /* 0x000fe20000410000 */
[----:B------:R-:W-:Y:S01]  /*f2f0*/  FFMA.FTZ R42, R7, R24, R42 ;  /* 0x00000018072a7223 */ /* 0x000fe2000001002a */
[----:B------:R-:W-:Y:S02]  /*f300*/  HADD2.F32 R11, -RZ, R8.H0_H0 ;  /* 0x20000008ff0b7230 */ /* 0x000fe40000004100 */
[-C--:B------:R-:W-:Y:S01]  /*f310*/  FMUL.FTZ R27, R27, R20.reuse ;  /* 0x000000141b1b7220 */ /* 0x080fe20000410000 */
[C---:B------:R-:W-:Y:S01]  /*f320*/  FFMA.FTZ R21, R15.reuse, R20, -R14 ;  /* 0x000000140f157223 */ /* 0x040fe2000001080e */
[----:B------:R-:W-:Y:S01]  /*f330*/  HADD2.F32 R7, -RZ, R6.H0_H0 ;  /* 0x20000006ff077230 */ /* 0x000fe20000004100 */
[----:B------:R-:W-:Y:S01]  /*f340*/  F2FP.SATFINITE.E4M3.F32.PACK_AB_MERGE_C R5, R10, R5, R40 ;  /* 0x000000050a05723e */ /* 0x000fe20004807028 */
[--C-:B------:R-:W-:Y:S02]  /*f350*/  HADD2.F32 R13, -RZ, R4.reuse.H0_H0 ;  /* 0x20000004ff0d7230 */ /* 0x100fe40000004100 */
[----:B------:R-:W-:Y:S01]  /*f360*/  FFMA.FTZ R27, R15, R26, R27 ;  /* 0x0000001a0f1b7223 */ /* 0x000fe2000001001b */
[----:B------:R-:W-:-:S02]  /*f370*/  HADD2.F32 R14, -RZ, R4.H1_H1 ;  /* 0x30000004ff0e7230 */ /* 0x000fc40000004100 */
[C---:B------:R-:W-:Y:S01]  /*f380*/  FMUL.FTZ R20, R7.reuse, R11 ;  /* 0x0000000b07147220 */ /* 0x040fe20000410000 */
[----:B------:R-:W-:Y:S02]  /*f390*/  HADD2.F32 R6, -RZ, R6.H1_H1 ;  /* 0x30000006ff067230 */ /* 0x000fe40000004100 */
[-C--:B------:R-:W-:Y:S01]  /*f3a0*/  FMUL.FTZ R15, R7, R13.reuse ;  /* 0x0000000d070f7220 */ /* 0x080fe20000410000 */
[----:B------:R-:W-:Y:S01]  /*f3b0*/  HADD2.F32 R8, -RZ, R8.H1_H1 ;  /* 0x30000008ff087230 */ /* 0x000fe20000004100 */
[----:B------:R-:W-:Y:S01]  /*f3c0*/  F2FP.SATFINITE.E4M3.F32.PACK_AB_MERGE_C R21, R21, R34, RZ ;  /* 0x000000221515723e */ /* 0x000fe200048070ff */
[--C-:B------:R-:W-:Y:S02]  /*f3d0*/  HADD2.F32 R4, -RZ, R3.reuse.H0_H0 ;  /* 0x20000003ff047230 */ /* 0x100fe40000004100 */
[C---:B------:R-:W-:Y:S01]  /*f3e0*/  FMUL.FTZ R24, R6.reuse, R14 ;  /* 0x0000000e06187220 */ /* 0x040fe20000410000 */
[----:B------:R-:W-:Y:S02]  /*f3f0*/  HADD2.F32 R3, -RZ, R3.H1_H1 ;  /* 0x30000003ff037230 */ /* 0x000fe40000004100 */
[----:B------:R-:W-:Y:S01]  /*f400*/  FMUL.FTZ R7, R6, R8 ;  /* 0x0000000806077220 */ /* 0x000fe20000410000 */
[----:B------:R-:W-:Y:S01]  /*f410*/  F2FP.SATFINITE.E4M3.F32.PACK_AB_MERGE_C R27, R27, R42, RZ ;  /* 0x0000002a1b1b723e */ /* 0x000fe200048070ff */
[C---:B------:R-:W-:Y:S01]  /*f420*/  FFMA.FTZ R20, R4.reuse, R13, R20 ;  /* 0x0000000d04147223 */ /* 0x040fe20000010014 */
[----:B------:R-:W-:Y:S01]  /*f430*/  FFMA.FTZ R6, R4, R11, -R15 ;  /* 0x0000000b04067223 */ /* 0x000fe2000001080f */
        /* <DEDUP_REMOVED lines=10> */
[----:B------:R-:W-:Y:S01]  /*f4e0*/  F2FP.SATFINITE.E4M3.F32.PACK_AB_MERGE_C R11, R48, R41, R11 ;  /* 0x00000029300b723e */ /* 0x000fe2000480700b */
[----:B------:R3:W-:Y:S01]  /*f4f0*/  STS.128 [R51+0x14400], R4 ;  /* 0x0144000433007388 */ /* 0x0007e20000000c00 */
[----:B------:R-:W-:Y:S02]  /*f500*/  F2FP.SATFINITE.E4M3.F32.PACK_AB_MERGE_C R8, R38, R29, R8 ;  /* 0x0000001d2608723e */ /* 0x000fe40004807008 */
[----:B------:R-:W-:-:S05]  /*f510*/  F2FP.SATFINITE.E4M3.F32.PACK_AB_MERGE_C R10, R3, R20, R27 ;  /* 0x00000014030a723e */ /* 0x000fca000480701b */
[----:B------:R3:W-:Y:S02]  /*f520*/  STS.128 [R0+0x14400], R8 ;  /* 0x0144000800007388 */ /* 0x0007e40000000c00 */
.L_x_3190:
[----:B------:R-:W-:Y:S05]  /*f530*/  BSYNC B0 ;  /* 0x0000000000007941 */ /* 0x000fea0003800000 */
.L_x_3176:
        /* <DEDUP_REMOVED lines=8> */
.L_x_3173:
[----:B-123--:R-:W2:Y:S02]  /*f5c0*/  LDL R0, [R1+0x8] ;  /* 0x0000080001007983 */ /* 0x00eea40000100800 */
[----:B--2---:R-:W-:-:S13]  /*f5d0*/  R2UR UR4, R0 ;  /* 0x00000000000472ca */ /* 0x004fda00000e0000 */
[----:B------:R-:W-:-:S05]  /*f5e0*/  IMAD.U32 R0, RZ, RZ, UR4 ;  /* 0x00000004ff007e24 */ /* 0x000fca000f8e00ff */
[----:B------:R-:W-:-:S13]  /*f5f0*/  ISETP.NE.AND P0, PT, R0, 0x3, PT ;  /* 0x000000030000780c */ /* 0x000fda0003f05270 */
[----:B------:R-:W-:Y:S05]  /*f600*/  @!P0 BRA `(.L_x_3200) ;  /* 0x0000000000048947 */ /* 0x000fea0003800000 */
[----:B------:R-:W-:Y:S01]  /*f610*/  BPT.TRAP 0x1 ;  /* 0x000000040000795c */ /* 0x000fe20000300000 */
.L_x_3200:
[----:B------:R-:W-:Y:S01]  /*f620*/  IMAD R0, R189, 0x8, R18 ;  /* 0x00000008bd007824 */ /* 0x000fe200078e0212 */
[----:B0----5:R-:W-:-:S04]  /*f630*/  SHF.L.U32 R5, R194, 0x1f, RZ ;  /* 0x0000001fc2057819 */ /* 0x021fc800000006ff */
[----:B------:R0:W1:Y:S01]  /*f640*/  SYNCS.PHASECHK.TRANS64.TRYWAIT P1, [R0+URZ+0x22830], R5 ;  /* 0x02283005000075a7 */ /* 0x000062000802017f */
[----:B------:R-:W-:Y:S05]  /*f650*/  @!P0 BRA `(.L_x_3201) ;  /* 0x0000000000048947 */ /* 0x000fea0003800000 */
[----:B------:R-:W-:Y:S01]  /*f660*/  BPT.TRAP 0x1 ;  /* 0x000000040000795c */ /* 0x000fe20000300000 */
.L_x_3201:
        /* <DEDUP_REMOVED lines=8> */
.L_x_3202:
[----:B------:R-:W-:Y:S01]  /*f6f0*/  VIADD R8, R20, 0x200 ;  /* 0x0000020014087836 */ /* 0x000fe20000000000 */
[----:B------:R-:W-:Y:S05]  /*f700*/  WARPSYNC.ALL ;  /* 0x0000000000007948 */ /* 0x000fea0003800000 */
[----:B01----:R-:W-:Y:S01]  /*f710*/  IMAD.MOV.U32 R5, RZ, RZ, 0x40000040 ;  /* 0x40000040ff057424 */ /* 0x003fe200078e00ff */
[----:B------:R-:W-:Y:S01]  /*f720*/  R2UR UR14, R8 ;  /* 0x00000000080e72ca */ /* 0x000fe200000e0000 */
[----:B------:R-:W-:Y:S01]  /*f730*/  IMAD.MOV.U32 R9, RZ, RZ, 0x40000040 ;  /* 0x40000040ff097424 */ /* 0x000fe200078e00ff */
[----:B------:R-:W-:Y:S01]  /*f740*/  MOV R4, R20 ;  /* 0x0000001400047202 */ /* 0x000fe20000000f00 */
[----:B------:R-:W-:Y:S01]  /*f750*/  WARPGROUP.ARRIVE ;  /* 0x00000000000079c5 */ /* 0x000fe20000000000 */
[----:B------:R-:W-:Y:S01]  /*f760*/  LOP3.LUT R8, R36, 0x10000, RZ, 0xfc, !PT ;  /* 0x0001000024087812 */ /* 0x000fe200078efcff */
[----:B------:R-:W-:Y:S01]  /*f770*/  VIADD R6, R20, 0x100 ;  /* 0x0000010014067836 */ /* 0x000fe20000000000 */
[----:B------:R-:W-:Y:S01]  /*f780*/  R2UR UR6, R4 ;  /* 0x00000000040672ca */ /* 0x000fe200000e0000 */
[----:B------:R-:W-:Y:S01]  /*f790*/  IMAD.MOV.U32 R7, RZ, RZ, 0x40000040 ;  /* 0x40000040ff077424 */ /* 0x000fe200078e00ff */
[----:B------:R-:W-:Y:S01]  /*f7a0*/  R2UR UR7, R5 ;  /* 0x00000000050772ca */ /* 0x000fe200000e0000 */
[----:B------:R-:W-:Y:S01]  /*f7b0*/  VIADD R4, R20, 0x300 ;  /* 0x0000030014047836 */ /* 0x000fe20000000000 */
[----:B------:R-:W-:Y:S01]  /*f7c0*/  R2UR UR4, R8 ;  /* 0x00000000080472ca */ /* 0x000fe200000e0000 */
[C---:B------:R-:W-:Y:S01]  /*f7d0*/  VIADD R10, R20.reuse, 0x202 ;  /* 0x00000202140a7836 */ /* 0x040fe20000000000 */
        /* <DEDUP_REMOVED lines=8> */
[----:B------:R-:W-:-:S02]  /*f860*/  R2UR UR9, R9 ;  /* 0x00000000090972ca */ /* 0x000fc400000e0000 */
[C---:B------:R-:W-:Y:S02]  /*f870*/  R2UR UR15, R9.reuse ;  /* 0x00000000090f72ca */ /* 0x040fe400000e0000 */
[----:B------:R-:W-:Y:S01]  /*f880*/  R2UR UR12, R8 ;  /* 0x00000000080c72ca */ /* 0x000fe200000e0000 */
[----:B------:R-:W-:Y:S01]  /*f890*/  QGMMA.64x32x32.F32.E4M3.E4M3 R88, gdesc[UR4], RZ, !UPT, gsb0 ;  /* 0x00600000045879f3 */ /* 0x000fe2000c0008ff */
[----:B------:R-:W-:Y:S02]  /*f8a0*/  R2UR UR13, R9 ;  /* 0x00000000090d72ca */ /* 0x000fe400000e0000 */
        /* <DEDUP_REMOVED lines=8> */
[----:B------:R-:W-:Y:S01]  /*f930*/  R2UR UR23, R7 ;  /* 0x00000000071772ca */ /* 0x000fe200000e0000 */
[----:B------:R-:W-:Y:S01]  /*f940*/  IMAD.MOV.U32 R7, RZ, RZ, 0x40000040 ;  /* 0x40000040ff077424 */ /* 0x000fe200078e00ff */
[----:B------:R-:W-:Y:S02]  /*f950*/  R2UR UR20, R8 ;  /* 0x00000000081472ca */ /* 0x000fe400000e0000 */
[----:B------:R-:W-:Y:S02]  /*f960*/  R2UR UR21, R9 ;  /* 0x00000000091572ca */ /* 0x000fe400000e0000 */
[----:B------:R-:W-:-:S02]  /*f970*/  MOV R11, 0x40000040 ;  /* 0x40000040000b7802 */ /* 0x000fc40000000f00 */
[----:B------:R-:W-:Y:S01]  /*f980*/  R2UR UR6, R6 ;  /* 0x00000000060672ca */ /* 0x000fe200000e0000 */
[----:B------:R-:W-:Y:S01]  /*f990*/  VIADD R6, R20, 0x402 ;  /* 0x0000040214067836 */ /* 0x000fe20000000000 */
[----:B------:R-:W-:Y:S01]  /*f9a0*/  R2UR UR7, R7 ;  /* 0x00000000070772ca */ /* 0x000fe200000e0000 */
[----:B------:R-:W-:Y:S01]  /*f9b0*/  IMAD.MOV.U32 R7, RZ, RZ, 0x40000040 ;  /* 0x40000040ff077424 */ /* 0x000fe200078e00ff */
[----:B------:R-:W-:Y:S02]  /*f9c0*/  WARPGROUP.DEPBAR.LE gsb0, 0x0 ;  /* 0x00008000000079c5 */ /* 0x000fe40000010000 */
[----:B------:R-:W-:-:S06]  /*f9d0*/  WARPGROUP.ARRIVE ;  /* 0x00000000000079c5 */ /* 0x000fcc0000000000 */
[----:B------:R-:W-:Y:S01]  /*f9e0*/  QGMMA.64x32x32.F32.E4M3.E4M3 R72, gdesc[UR8], RZ, !UPT, gsb0 ;  /* 0x00600000084879f3 */ /* 0x000fe2000c0008ff */
        /* <DEDUP_REMOVED lines=40> */
[----:B------:R-:W-:Y:S01]  /*fc70*/  R2UR UR6, R6 ;  /* 0x00000000060672ca */ /* 0x000fe200000e0000 */
[----:B------:R-:W-:Y:S01]  /*fc80*/  VIADD R6, R20, 0x204 ;  /* 0x0000020414067836 */ /* 0x000fe20000000000 */
        /* <DEDUP_REMOVED lines=11> */
[----:B------:R-:W-:Y:S01]  /*fd40*/  IMAD.MOV.U32 R7, RZ, RZ, 0x40000040 ;  /* 0x40000040ff077424 */ /* 0x000fe200078e00ff */
[----:B------:R-:W-:Y:S02]  /*fd50*/  R2UR UR14, R6 ;  /* 0x00000000060e72ca */ /* 0x000fe400000e0000 */
[----:B------:R-:W-:Y:S02]  /*fd60*/  IADD3 R6, R8, 0x4, RZ ;  /* 0x0000000408067810 */ /* 0x000fe40007ffe0ff */
[----:B------:R-:W-:Y:S02]  /*fd70*/  R2UR UR5, R7 ;  /* 0x00000000070572ca */ /* 0x000fe400000e0000 */
[C---:B------:R-:W-:Y:S02]  /*fd80*/  R2UR UR4, R6.reuse ;  /* 0x00000000060472ca */ /* 0x040fe400000e0000 */
[----:B------:R-:W-:-:S02]  /*fd90*/  R2UR UR8, R6 ;  /* 0x00000000060872ca */ /* 0x000fc400000e0000 */
[C---:B------:R-:W-:Y:S02]  /*fda0*/  R2UR UR9, R7.reuse ;  /* 0x00000000070972ca */ /* 0x040fe400000e0000 */
        /* <DEDUP_REMOVED lines=80> */
.L_x_3204:
[----:B------:R-:W2:Y:S04]  /*102b0*/  LDL R12, [R1+0x4] ;  /* 0x00000400010c7983 */ /* 0x000ea80000100800 */
[----:B------:R-:W3:Y:S01]  /*102c0*/  LDL.LU R3, [R1] ;  /* 0x0000000001037983 */ /* 0x000ee20000300800 */
[----:B------:R-:W-:Y:S02]  /*102d0*/  IMAD.IADD R106, R208, 0x1, R197 ;  /* 0x00000001d06a7824 */ /* 0x000fe400078e02c5 */
[----:B------:R-:W-:Y:S02]  /*102e0*/  IMAD R15, R217, -0xa0, R199 ;  /* 0xffffff60d90f7824 */ /* 0x000fe400078e02c7 */
[----:B------:R-:W-:Y:S01]  /*102f0*/  VIADD R0, R0, 0x22840 ;  /* 0x0002284000007836 */ /* 0x000fe20000000000 */
[----:B--2---:R-:W-:-:S02]  /*10300*/  R2UR UR4, R12 ;  /* 0x000000000c0472ca */ /* 0x004fc400000e0000 */
[----:B------:R-:W0:Y:S01]  /*10310*/  LDC R12, c[0x0][0x448] ;  /* 0x00011200ff0c7b82 */ /* 0x000e220000000800 */
[----:B---3--:R-:W-:Y:S02]  /*10320*/  LOP3.LUT R3, R3, 0xfffffff7, RZ, 0xc0, !PT ;  /* 0xfffffff703037812 */ /* 0x008fe400078ec0ff */
[----:B0-----:R-:W-:-:S13]  /*10330*/  ISETP.NE.AND P4, PT, R12, 0x1, PT ;  /* 0x000000010c00780c */ /* 0x001fda0003f85270 */
[----:B------:R-:W-:Y:S01]  /*10340*/  @P4 LOP3.LUT R3, R3, 0x8, RZ, 0xfc, !PT ;  /* 0x0000000803034812 */ /* 0x000fe200078efcff */
[----:B------:R-:W0:Y:S04]  /*10350*/  @P4 LDC R12, c[0x0][0x450] ;  /* 0x00011400ff0c4b82 */ /* 0x000e280000000800 */
[----:B------:R1:W-:Y:S04]  /*10360*/  STL [R1], R3 ;  /* 0x0000000301007387 */ /* 0x0003e80000100800 */
[----:B-1----:R-:W1:Y:S02]  /*10370*/  @P4 LDC R3, c[0x0][0x44c] ;  /* 0x00011300ff034b82 */ /* 0x002e640000000800 */
[----:B-1----:R-:W-:-:S05]  /*10380*/  @P4 IMAD.HI.U32 R3, R106, R3, RZ ;  /* 0x000000036a034227 */ /* 0x002fca00078e00ff */
[----:B0-----:R-:W-:Y:S01]  /*10390*/  @P4 SHF.R.U32.HI R106, RZ, R12, R3 ;  /* 0x0000000cff6a4219 */ /* 0x001fe20000011603 */
[C---:B------:R-:W-:Y:S01]  /*103a0*/  IMAD R3, R217.reuse, -0xa0, RZ ;  /* 0xffffff60d9037824 */ /* 0x040fe200078e02ff */
[C---:B------:R-:W-:Y:S01]  /*103b0*/  IADD3 R12, -R200.reuse, 0xa0, R15 ;  /* 0x000000a0c80c7810 */ /* 0x040fe20007ffe10f */
[----:B------:R-:W-:Y:S02]  /*103c0*/  VIADD R217, R217, 0xfffffffe ;  /* 0xfffffffed9d97836 */ /* 0x000fe40000000000 */
[----:B------:R-:W0:Y:S01]  /*103d0*/  SHFL.IDX PT, R14, R106, 0x1, 0x1c1f ;  /* 0x003c1f006a0e7f89 */ /* 0x000e2200000e0000 */
[----:B------:R-:W-:-:S04]  /*103e0*/  IADD3 R3, -R200, 0xa1, R3 ;  /* 0x000000a1c8037810 */ /* 0x000fc80007ffe103 */
[----:B------:R-:W-:-:S04]  /*103f0*/  IADD3 R107, -R198, R3, R199 ;  /* 0x00000003c66b7210 */ /* 0x000fc80007ffe1c7 */
[----:B0-----:R-:W-:-:S04]  /*10400*/  VIADDMNMX R3, R14, R107, R12, PT ;  /* 0x0000006b0e037246 */ /* 0x001fc8000380010c */
        /* <DEDUP_REMOVED lines=19> */
[----:B------:R-:W-:Y:S01]  /*10540*/  FMNMX.FTZ R14, R108, R15, !PT ;  /* 0x0000000f6c0e7209 */ /* 0x000fe20007810000 */
[----:B------:R-:W0:Y:S01]  /*10550*/  SHFL.IDX PT, R102, R106, RZ, 0x1c1f ;  /* 0x001c1fff6a667589 */ /* 0x000e2200000e0000 */
        /* <DEDUP_REMOVED lines=107> */
[----:B------:R-:W-:Y:S02]  /*10c10*/  ISETP.GT.AND P2, PT, R102, 0x18, PT ;  /* 0x000000186600780c */ /* 0x000fe40003f44270 */
[----:B0-----:R-:W-:-:S05]  /*10c20*/  FMNMX.FTZ R47, R31, R34, !PT ;  /* 0x000000221f2f7209 */ /* 0x001fca0007810000 */
[----:B------:R-:W0:Y:S02]  /*10c30*/  SHFL.BFLY PT, R34, R47, 0x1, 0x1f ;  /* 0x0c201f002f227f89 */ /* 0x000e2400000e0000 */
[----:B0-----:R-:W-:-:S04]  /*10c40*/  FMNMX.FTZ R3, R47, R34, !PT ;  /* 0x000000222f037209 */ /* 0x001fc80007810000 */
[----:B------:R-:W-:Y:S01]  /*10c50*/  FSETP.NEU.FTZ.AND P1, PT, R3, -INF , PT ;  /* 0xff8000000300780b */ /* 0x000fe20003f3d000 */
[----:B------:R-:W-:-:S05]  /*10c60*/  FFMA.FTZ R27, R2, R3, -8 ;  /* 0xc1000000021b7423 */ /* 0x000fca0000010003 */
[----:B------:R-:W-:Y:S02]  /*10c70*/  FSEL R27, R27, RZ, P1 ;  /* 0x000000ff1b1b7208 */ /* 0x000fe40000800000 */
[----:B------:R-:W-:-:S03]  /*10c80*/  ISETP.GT.AND P1, PT, R102, RZ, PT ;  /* 0x000000ff6600720c */ /* 0x000fc60003f24270 */
[--C-:B------:R-:W-:Y:S01]  /*10c90*/  FFMA.FTZ R59, R2, R99, -R27.reuse ;  /* 0x00000063023b7223 */ /* 0x100fe2000001081b */
[----:B------:R-:W-:Y:S01]  /*10ca0*/  FSEL R47, R88, -INF , P1 ;  /* 0xff800000582f7808 */ /* 0x000fe20000800000 */
[--C-:B------:R-:W-:Y:S01]  /*10cb0*/  FFMA.FTZ R99, R2, R95, -R27.reuse ;  /* 0x0000005f02637223 */ /* 0x100fe2000001081b */
[----:B------:R-:W-:Y:S01]  /*10cc0*/  ISETP.GT.AND P1, PT, R102, 0x9, PT ;  /* 0x000000096600780c */ /* 0x000fe20003f24270 */
[C-C-:B------:R-:W-:Y:S01]  /*10cd0*/  FFMA.FTZ R39, R2.reuse, R109, -R27.reuse ;  /* 0x0000006d02277223 */ /* 0x140fe2000001081b */
[----:B------:R-:W-:Y:S01]  /*10ce0*/  FMNMX.FTZ R82, R47, R89, !PT ;  /* 0x000000592f527209 */ /* 0x000fe20007810000 */
[C-C-:B------:R-:W-:Y:S01]  /*10cf0*/  FFMA.FTZ R34, R2.reuse, R114, -R27.reuse ;  /* 0x0000007202227223 */ /* 0x140fe2000001081b */
[----:B------:R-:W-:Y:S01]  /*10d00*/  FSEL R93, R93, -INF , P1 ;  /* 0xff8000005d5d7808 */ /* 0x000fe20000800000 */
[--C-:B------:R-:W-:Y:S01]  /*10d10*/  FFMA.FTZ R31, R2, R112, -R27.reuse ;  /* 0x00000070021f7223 */ /* 0x100fe2000001081b */
[----:B------:R-:W-:Y:S01]  /*10d20*/  FMNMX.FTZ R88, R55, R82, !PT ;  /* 0x0000005237587209 */ /* 0x000fe20007810000 */
[----:B------:R-:W-:Y:S01]  /*10d30*/  MUFU.EX2 R39, R39 ;  /* 0x0000002700277308 */ /* 0x000fe20000000800 */
[----:B------:R-:W-:Y:S01]  /*10d40*/  ISETP.GT.AND P1, PT, R102, 0x11, PT ;  /* 0x000000116600780c */ /* 0x000fe20003f24270 */
[C-C-:B------:R-:W-:Y:S01]  /*10d50*/  FFMA.FTZ R20, R2.reuse, R20, -R27.reuse ;  /* 0x0000001402147223 */ /* 0x140fe2000001081b */
[----:B------:R-:W-:Y:S01]  /*10d60*/  FMNMX.FTZ R88, R93, R88, !PT ;  /* 0x000000585d587209 */ /* 0x000fe20007810000 */
[C-C-:B------:R-:W-:Y:S01]  /*10d70*/  FFMA.FTZ R12, R2.reuse, R110, -R27.reuse ;  /* 0x0000006e020c7223 */ /* 0x140fe2000001081b */
[----:B------:R-:W-:Y:S01]  /*10d80*/  FSEL R97, R97, -INF , P1 ;  /* 0xff80000061617808 */ /* 0x000fe20000800000 */
[--C-:B------:R-:W-:Y:S01]  /*10d90*/  FFMA.FTZ R51, R2, R108, -R27.reuse ;  /* 0x0000006c02337223 */ /* 0x100fe2000001081b */
[----:B------:R-:W-:Y:S01]  /*10da0*/  FMNMX.FTZ R88, R79, R88, !PT ;  /* 0x000000584f587209 */ /* 0x000fe20007810000 */
[----:B------:R0:W-:Y:S01]  /*10db0*/  MUFU.EX2 R82, R59 ;  /* 0x0000003b00527308 */ /* 0x0001e20000000800 */
[----:B------:R-:W-:Y:S01]  /*10dc0*/  ISETP.GT.AND P1, PT, R102, 0x19, PT ;  /* 0x000000196600780c */ /* 0x000fe20003f24270 */
[--C-:B------:R-:W-:Y:S01]  /*10dd0*/  FFMA.FTZ R111, R2, R98, -R27.reuse ;  /* 0x00000062026f7223 */ /* 0x100fe2000001081b */
[----:B------:R-:W-:Y:S01]  /*10de0*/  FSEL R95, R100, -INF , P2 ;  /* 0xff800000645f7808 */ /* 0x000fe20001000000 */
[C-C-:B------:R-:W-:Y:S01]  /*10df0*/  FFMA.FTZ R94, R2.reuse, R94, -R27.reuse ;  /* 0x0000005e025e7223 */ /* 0x140fe2000001081b */
[----:B------:R-:W-:Y:S01]  /*10e00*/  FMNMX.FTZ R88, R97, R88, !PT ;  /* 0x0000005861587209 */ /* 0x000fe20007810000 */
[--C-:B------:R-:W-:Y:S01]  /*10e10*/  FFMA.FTZ R87, R2, R87, -R27.reuse ;  /* 0x0000005702577223 */ /* 0x100fe2000001081b */
[----:B------:R-:W-:Y:S01]  /*10e20*/  FSEL R101, R101, -INF , P1 ;  /* 0xff80000065657808 */ /* 0x000fe20000800000 */
[----:B------:R-:W1:Y:S01]  /*10e30*/  MUFU.EX2 R34, R34 ;  /* 0x0000002200227308 */ /* 0x000e620000000800 */
[----:B------:R-:W-:Y:S01]  /*10e40*/  ISETP.GT.AND P1, PT, R102, 0x20, PT ;  /* 0x000000206600780c */ /* 0x000fe20003f24270 */
[C-C-:B0-----:R-:W-:Y:S01]  /*10e50*/  FFMA.FTZ R59, R2.reuse, R103, -R27.reuse ;  /* 0x00000067023b7223 */ /* 0x141fe2000001081b */
[----:B------:R-:W-:Y:S01]  /*10e60*/  FMNMX.FTZ R88, R95, R88, !PT ;  /* 0x000000585f587209 */ /* 0x000fe20007810000 */
[--C-:B------:R-:W-:Y:S01]  /*10e70*/  FFMA.FTZ R86, R2, R86, -R27.reuse ;  /* 0x0000005602567223 */ /* 0x100fe2000001081b */
[----:B------:R-:W-:Y:S01]  /*10e80*/  ISETP.GT.AND P2, PT, R102, 0x21, PT ;  /* 0x000000216600780c */ /* 0x000fe20003f44270 */
[--C-:B------:R-:W-:Y:S01]  /*10e90*/  FFMA.FTZ R66, R2, R66, -R27.reuse ;  /* 0x0000004202427223 */ /* 0x100fe2000001081b */
[----:B------:R-:W-:Y:S01]  /*10ea0*/  FSEL R103, R72, -INF , P1 ;  /* 0xff80000048677808 */ /* 0x000fe20000800000 */
[--C-:B------:R-:W-:Y:S01]  /*10eb0*/  FFMA.FTZ R72, R2, R105, -R27.reuse ;  /* 0x0000006902487223 */ /* 0x100fe2000001081b */
[----:B------:R-:W-:Y:S01]  /*10ec0*/  FMNMX.FTZ R88, R101, R88, !PT ;  /* 0x0000005865587209 */ /* 0x000fe20007810000 */
[----:B------:R-:W-:Y:S01]  /*10ed0*/  MUFU.EX2 R31, R31 ;  /* 0x0000001f001f7308 */ /* 0x000fe20000000800 */
[----:B------:R-:W-:Y:S01]  /*10ee0*/  ISETP.GT.AND P1, PT, R102, 0x28, PT ;  /* 0x000000286600780c */ /* 0x000fe20003f24270 */
[C-C-:B------:R-:W-:Y:S01]  /*10ef0*/  FFMA.FTZ R15, R2.reuse, R15, -R27.reuse ;  /* 0x0000000f020f7223 */ /* 0x140fe2000001081b */
[----:B------:R-:W-:Y:S01]  /*10f00*/  FSEL R73, R73, -INF , P2 ;  /* 0xff80000049497808 */ /* 0x000fe20001000000 */
[----:B------:R-:W-:Y:S01]  /*10f10*/  FFMA.FTZ R21, R2, R21, -R27 ;  /* 0x0000001502157223 */ /* 0x000fe2000001081b */
[----:B------:R-:W-:-:S02]  /*10f20*/  FMNMX.FTZ R88, R103, R88, !PT ;  /* 0x0000005867587209 */ /* 0x000fc40007810000 */
[----:B------:R-:W-:Y:S01]  /*10f30*/  ISETP.GT.AND P2, PT, R102, 0x29, PT ;  /* 0x000000296600780c */ /* 0x000fe20003f44270 */
[----:B------:R-:W0:Y:S01]  /*10f40*/  MUFU.EX2 R20, R20 ;  /* 0x0000001400147308 */ /* 0x000e220000000800 */
[----:B------:R-:W-:Y:S01]  /*10f50*/  FSEL R105, R76, -INF , P1 ;  /* 0xff8000004c697808 */ /* 0x000fe20000800000 */
[----:B------:R-:W-:Y:S01]  /*10f60*/  FFMA.FTZ R76, R2, R104, -R27 ;  /* 0x00000068024c7223 */ /* 0x000fe2000001081b */
[----:B------:R-:W-:Y:S02]  /*10f70*/  FMNMX.FTZ R88, R73, R88, !PT ;  /* 0x0000005849587209 */ /* 0x000fe40007810000 */
[----:B------:R-:W-:Y:S02]  /*10f80*/  ISETP.GT.AND P1, PT, R102, 0x30, PT ;  /* 0x000000306600780c */ /* 0x000fe40003f24270 */
        /* <DEDUP_REMOVED lines=23> */
[----:B------:R-:W-:Y:S01]  /*11100*/  FSEL R115, R57, -INF , P2 ;  /* 0xff80000039737808 */ /* 0x000fe20001000000 */
[----:B------:R-:W-:-:S01]  /*11110*/  FFMA.FTZ R57, R2, R91, -R27 ;  /* 0x0000005b02397223 */ /* 0x000fc2000001081b */
[----:B------:R-:W-:-:S02]  /*11120*/  FMNMX.FTZ R88, R113, R88, !PT ;  /* 0x0000005871587209 */ /* 0x000fc40007810000 */
[----:B------:R-:W-:Y:S01]  /*11130*/  ISETP.GT.AND P2, PT, R102, 0x49, PT ;  /* 0x000000496600780c */ /* 0x000fe20003f44270 */
[----:B------:R-:W-:Y:S01]  /*11140*/  MUFU.EX2 R76, R76 ;  /* 0x0000004c004c7308 */ /* 0x000fe20000000800 */
        /* <DEDUP_REMOVED lines=25> */
[----:B------:R-:W2:Y:S01]  /*112e0*/  MUFU.EX2 R87, R87 ;  /* 0x0000005700577308 */ /* 0x000ea20000000800 */
        /* <DEDUP_REMOVED lines=14> */
[----:B------:R-:W-:Y:S01]  /*113d0*/  FSEL R75, R48, -INF , P1 ;  /* 0xff800000304b7808 */ /* 0x000fe20000800000 */
[--C-:B------:R-:W-:Y:S01]  /*113e0*/  FFMA.FTZ R48, R2, R62, -R27.reuse ;  /* 0x0000003e02307223 */ /* 0x100fe2000001081b */
[----:B------:R-:W-:Y:S01]  /*113f0*/  FMNMX.FTZ R88, R45, R88, !PT ;  /* 0x000000582d587209 */ /* 0x000fe20007810000 */
[----:B------:R-:W-:Y:S01]  /*11400*/  MUFU.EX2 R44, R44 ;  /* 0x0000002c002c7308 */ /* 0x000fe20000000800 */
[----:B------:R-:W-:Y:S02]  /*11410*/  ISETP.GT.AND P1, PT, R102, 0x78, PT ;  /* 0x000000786600780c */ /* 0x000fe40003f24270 */
[----:B------:R-:W-:Y:S01]  /*11420*/  FSEL R125, R49, -INF , P2 ;  /* 0xff800000317d7808 */ /* 0x000fe20001000000 */
[----:B------:R-:W-:-:S01]  /*11430*/  FFMA.FTZ R49, R2, R63, -R27 ;  /* 0x0000003f02317223 */ /* 0x000fc2000001081b */
[----:B------:R-:W-:Y:S01]  /*11440*/  FMNMX.FTZ R88, R75, R88, !PT ;  /* 0x000000584b587209 */ /* 0x000fe20007810000 */
[----:B------:R-:W-:-:S01]  /*11450*/  FFMA.FTZ R63, R2, R26, -R27 ;  /* 0x0000001a023f7223 */ /* 0x000fc2000001081b */
[----:B------:R-:W-:Y:S01]  /*11460*/  ISETP.GT.AND P2, PT, R102, 0x79, PT ;  /* 0x000000796600780c */ /* 0x000fe20003f44270 */
[----:B------:R-:W-:-:S01]  /*11470*/  FFMA.FTZ R26, R2, R30, -R27 ;  /* 0x0000001e021a7223 */ /* 0x000fc2000001081b */
[----:B------:R-:W-:Y:S01]  /*11480*/  FSEL R129, R52, -INF , P1 ;  /* 0xff80000034817808 */ /* 0x000fe20000800000 */
[----:B------:R-:W-:-:S01]  /*11490*/  FFMA.FTZ R30, R2, R35, -R27 ;  /* 0x00000023021e7223 */ /* 0x000fc2000001081b */
[----:B------:R-:W-:Y:S01]  /*114a0*/  FMNMX.FTZ R88, R125, R88, !PT ;  /* 0x000000587d587209 */ /* 0x000fe20007810000 */
[----:B------:R-:W3:Y:S01]  /*114b0*/  MUFU.EX2 R49, R49 ;  /* 0x0000003100317308 */ /* 0x000ee20000000800 */
[----:B------:R-:W-:-:S02]  /*114c0*/  FSEL R127, R53, -INF , P2 ;  /* 0xff800000357f7808 */ /* 0x000fc40001000000 */
[C---:B------:R-:W-:Y:S02]  /*114d0*/  ISETP.GT.AND P1, PT, R102.reuse, 0x80, PT ;  /* 0x000000806600780c */ /* 0x040fe40003f24270 */
[----:B------:R-:W-:Y:S02]  /*114e0*/  FMNMX.FTZ R88, R129, R88, !PT ;  /* 0x0000005881587209 */ /* 0x000fe40007810000 */
[----:B------:R-:W-:Y:S01]  /*114f0*/  ISETP.GT.AND P2, PT, R102, 0x81, PT ;  /* 0x000000816600780c */ /* 0x000fe20003f44270 */
[----:B------:R-:W-:Y:S01]  /*11500*/  MUFU.EX2 R48, R48 ;  /* 0x0000003000307308 */ /* 0x000fe20000000800 */
[----:B------:R-:W-:Y:S02]  /*11510*/  FSEL R131, R24, -INF , P1 ;  /* 0xff80000018837808 */ /* 0x000fe40000800000 */
[----:B------:R-:W-:Y:S02]  /*11520*/  FMNMX.FTZ R88, R127, R88, !PT ;  /* 0x000000587f587209 */ /* 0x000fe40007810000 */
[----:B------:R-:W-:-:S02]  /*11530*/  ISETP.GT.AND P1, PT, R102, 0x88, PT ;  /* 0x000000886600780c */ /* 0x000fc40003f24270 */
[----:B------:R-:W-:Y:S01]  /*11540*/  FSEL R133, R25, -INF , P2 ;  /* 0xff80000019857808 */ /* 0x000fe20001000000 */
[----:B------:R-:W-:-:S01]  /*11550*/  FFMA.FTZ R25, R2, R67, -R27 ;  /* 0x0000004302197223 */ /* 0x000fc2000001081b */
[----:B------:R-:W-:Y:S01]  /*11560*/  FMNMX.FTZ R88, R131, R88, !PT ;  /* 0x0000005883587209 */ /* 0x000fe20007810000 */
[----:B------:R-:W-:-:S01]  /*11570*/  FFMA.FTZ R67, R2, R54, -R27 ;  /* 0x0000003602437223 */ /* 0x000fc2000001081b */
[----:B------:R-:W-:Y:S01]  /*11580*/  ISETP.GT.AND P2, PT, R102, 0x89, PT ;  /* 0x000000896600780c */ /* 0x000fe20003f44270 */
[----:B------:R-:W-:Y:S01]  /*11590*/  MUFU.EX2 R24, R66 ;  /* 0x0000004200187308 */ /* 0x000fe20000000800 */
[----:B------:R-:W-:Y:S01]  /*115a0*/  FSEL R135, R28, -INF , P1 ;  /* 0xff8000001c877808 */ /* 0x000fe20000800000 */
[----:B------:R-:W-:Y:S01]  /*115b0*/  FFMA.FTZ R28, R2, R70, -R27 ;  /* 0x00000046021c7223 */ /* 0x000fe2000001081b */
[----:B------:R-:W-:Y:S02]  /*115c0*/  FMNMX.FTZ R88, R133, R88, !PT ;  /* 0x0000005885587209 */ /* 0x000fe40007810000 */
[----:B------:R-:W-:-:S02]  /*115d0*/  ISETP.GT.AND P1, PT, R102, 0x90, PT ;  /* 0x000000906600780c */ /* 0x000fc40003f24270 */
        /* <DEDUP_REMOVED lines=10> */
[----:B------:R-:W-:Y:S01]  /*11680*/  MUFU.EX2 R28, R28 ;  /* 0x0000001c001c7308 */ /* 0x000fe20000000800 */
[----:B------:R-:W-:Y:S01]  /*11690*/  FSEL R141, R33, -INF , P2 ;  /* 0xff800000218d7808 */ /* 0x000fe20001000000 */
[C-C-:B------:R-:W-:Y:S01]  /*116a0*/  FFMA.FTZ R33, R2.reuse, R43, -R27.reuse ;  /* 0x0000002b02217223 */ /* 0x140fe2000001081b */
[----:B------:R-:W-:Y:S01]  /*116b0*/  FMNMX.FTZ R88, R139, R88, !PT ;  /* 0x000000588b587209 */ /* 0x000fe20007810000 */
[----:B------:R-:W-:Y:S01]  /*116c0*/  FFMA.FTZ R43, R2, R78, -R27 ;  /* 0x0000004e022b7223 */ /* 0x000fe2000001081b */
[----:B------:R-:W-:-:S02]  /*116d0*/  ISETP.GT.AND P2, PT, R102, 0x99, PT ;  /* 0x000000996600780c */ /* 0x000fc40003f44270 */
[----:B------:R-:W-:Y:S01]  /*116e0*/  FSEL R71, R36, -INF , P1 ;  /* 0xff80000024477808 */ /* 0x000fe20000800000 */
[----:B------:R-:W-:-:S01]  /*116f0*/  FFMA.FTZ R36, R2, R58, -R27 ;  /* 0x0000003a02247223 */ /* 0x000fc2000001081b */
[----:B------:R-:W-:Y:S01]  /*11700*/  FMNMX.FTZ R88, R141, R88, !PT ;  /* 0x000000588d587209 */ /* 0x000fe20007810000 */
[----:B------:R-:W4:Y:S01]  /*11710*/  MUFU.EX2 R29, R29 ;  /* 0x0000001d001d7308 */ /* 0x000f220000000800 */
[----:B------:R-:W-:Y:S01]  /*11720*/  FSEL R143, R37, -INF , P2 ;  /* 0xff800000258f7808 */ /* 0x000fe20001000000 */
[C-C-:B------:R-:W-:Y:S01]  /*11730*/  FFMA.FTZ R37, R2.reuse, R46, -R27.reuse ;  /* 0x0000002e02257223 */ /* 0x140fe2000001081b */
[----:B------:R-:W-:Y:S01]  /*11740*/  FMNMX.FTZ R88, R71, R88, !PT ;  /* 0x0000005847587209 */ /* 0x000fe20007810000 */
[----:B------:R-:W-:Y:S01]  /*11750*/  FFMA.FTZ R46, R2, R74, -R27 ;  /* 0x0000004a022e7223 */ /* 0x000fe2000001081b */
[----:B-1----:R-:W-:-:S01]  /*11760*/  FADD.FTZ R74, R39, R34 ;  /* 0x00000022274a7221 */ /* 0x002fc20000010000 */
[----:B0-----:R-:W-:Y:S02]  /*11770*/  F2FP.SATFINITE.E4M3.F32.PACK_AB_MERGE_C R185, R20, R31, RZ ;  /* 0x0000001f14b9723e */ /* 0x001fe400048070ff */
[----:B------:R-:W-:Y:S01]  /*11780*/  FMNMX.FTZ R88, R143, R88, !PT ;  /* 0x000000588f587209 */ /* 0x000fe20007810000 */
[----:B------:R-:W-:Y:S01]  /*11790*/  MUFU.EX2 R32, R32 ;  /* 0x0000002000207308 */ /* 0x000fe20000000800 */
[----:B------:R-:W-:-:S02]  /*117a0*/  F2FP.SATFINITE.E4M3.F32.PACK_AB_MERGE_C R185, R34, R39, R185 ;  /* 0x0000002722b9723e */ /* 0x000fc400048070b9 */
[----:B--2---:R-:W-:Y:S01]  /*117b0*/  F2FP.SATFINITE.E4M3.F32.PACK_AB_MERGE_C R183, R87, R60, RZ ;  /* 0x0000003c57b7723e */ /* 0x004fe200048070ff */
[----:B------:R-:W0:Y:S01]  /*117c0*/  SHFL.BFLY PT, R53, R88, 0x2, 0x1f ;  /* 0x0c401f0058357f89 */ /* 0x000e2200000e0000 */
[----:B------:R-:W-:Y:S02]  /*117d0*/  F2FP.SATFINITE.E4M3.F32.PACK_AB_MERGE_C R187, R99, R82, RZ ;  /* 0x0000005263bb723e */ /* 0x000fe400048070ff */
[----:B---3--:R-:W-:Y:S01]  /*117e0*/  F2FP.SATFINITE.E4M3.F32.PACK_AB_MERGE_C R177, R49, R44, RZ ;  /* 0x0000002c31b1723e */ /* 0x008fe200048070ff */
[----:B------:R-:W-:Y:S01]  /*117f0*/  MUFU.EX2 R33, R33 ;  /* 0x0000002100217308 */ /* 0x000fe20000000800 */
[----:B------:R-:W-:Y:S02]  /*11800*/  F2FP.SATFINITE.E4M3.F32.PACK_AB_MERGE_C R187, R51, R12, R187 ;  /* 0x0000000c33bb723e */ /* 0x000fe400048070bb */
[----:B----4-:R-:W-:Y:S02]  /*11810*/  F2FP.SATFINITE.E4M3.F32.PACK_AB_MERGE_C R179, R29, R28, RZ ;  /* 0x0000001c1db3723e */ /* 0x010fe400048070ff */
[----:B------:R-:W-:-:S02]  /*11820*/  F2FP.SATFINITE.E4M3.F32.PACK_AB_MERGE_C R177, R41, R40, R177 ;  /* 0x0000002829b1723e */ /* 0x000fc400048070b1 */
[----:B------:R-:W-:Y:S01]  /*11830*/  F2FP.SATFINITE.E4M3.F32.PACK_AB_MERGE_C R179, R25, R24, R179 ;  /* 0x0000001819b3723e */ /* 0x000fe200048070b3 */
[----:B------:R-:W-:Y:S01]  /*11840*/  MUFU.EX2 R36, R36 ;  /* 0x0000002400247308 */ /* 0x000fe20000000800 */
[----:B------:R-:W-:Y:S02]  /*11850*/  F2FP.SATFINITE.E4M3.F32.PACK_AB_MERGE_C R181, R111, R76, RZ ;  /* 0x0000004c6fb5723e */ /* 0x000fe400048070ff */
[----:B------:R-:W-:Y:S02]  /*11860*/  F2FP.SATFINITE.E4M3.F32.PACK_AB_MERGE_C R183, R57, R56, R183 ;  /* 0x0000003839b7723e */ /* 0x000fe400048070b7 */
[----:B------:R-:W-:-:S03]  /*11870*/  F2FP.SATFINITE.E4M3.F32.PACK_AB_MERGE_C R181, R72, R59, R181 ;  /* 0x0000003b48b5723e */ /* 0x000fc600048070b5 */
[----:B------:R-:W1:Y:S01]  /*11880*/  MUFU.EX2 R37, R37 ;  /* 0x0000002500257308 */ /* 0x000e620000000800 */
[----:B0-----:R-:W-:Y:S01]  /*11890*/  FMNMX.FTZ R50, R88, R53, !PT ;  /* 0x0000003558327209 */ /* 0x001fe20007810000 */
[C-C-:B------:R-:W-:Y:S01]  /*118a0*/  FFMA.FTZ R53, R2.reuse, R14, -R27.reuse ;  /* 0x0000000e02357223 */ /* 0x140fe2000001081b */
[----:B------:R-:W-:-:S05]  /*118b0*/  FFMA.FTZ R27, R2, R38, -R27 ;  /* 0x00000026021b7223 */ /* 0x000fca000001081b */
[----:B------:R-:W-:Y:S01]  /*118c0*/  MUFU.EX2 R42, R42 ;  /* 0x0000002a002a7308 */ /* 0x000fe20000000800 */
[----:B------:R-:W0:Y:S07]  /*118d0*/  SHFL.BFLY PT, R145, R50, 0x1, 0x1f ;  /* 0x0c201f0032917f89 */ /* 0x000e2e00000e0000 */
[----:B------:R-:W-:Y:S01]  /*118e0*/  MUFU.EX2 R43, R43 ;  /* 0x0000002b002b7308 */ /* 0x000fe20000000800 */
[----:B-1----:R-:W-:-:S04]  /*118f0*/  F2FP.SATFINITE.E4M3.F32.PACK_AB_MERGE_C R173, R37, R36, RZ ;  /* 0x0000002425ad723e */ /* 0x002fc800048070ff */
[----:B------:R-:W-:-:S03]  /*11900*/  F2FP.SATFINITE.E4M3.F32.PACK_AB_MERGE_C R173, R33, R32, R173 ;  /* 0x0000002021ad723e */ /* 0x000fc600048070ad */
[----:B------:R-:W-:Y:S08]  /*11910*/  MUFU.EX2 R46, R46 ;  /* 0x0000002e002e7308 */ /* 0x000ff00000000800 */
[----:B------:R-:W-:Y:S01]  /*11920*/  MUFU.EX2 R53, R53 ;  /* 0x0000003500357308 */ /* 0x000fe20000000800 */
[----:B0-----:R-:W-:-:S04]  /*11930*/  FMNMX.FTZ R14, R50, R145, !PT ;  /* 0x00000091320e7209 */ /* 0x001fc80007810000 */
[----:B------:R-:W-:Y:S01]  /*11940*/  FSETP.NEU.FTZ.AND P1, PT, R14, -INF , PT ;  /* 0xff8000000e00780b */ /* 0x000fe20003f3d000 */
[----:B------:R-:W-:-:S02]  /*11950*/  FFMA.FTZ R50, R2, R14, -8 ;  /* 0xc100000002327423 */ /* 0x000fc4000001000e */
[----:B------:R-:W-:Y:S03]  /*11960*/  MUFU.EX2 R63, R63 ;  /* 0x0000003f003f7308 */ /* 0x000fe60000000800 */
[----:B------:R-:W-:-:S05]  /*11970*/  FSEL R50, R50, RZ, P1 ;  /* 0x000000ff32327208 */ /* 0x000fca0000800000 */
        /* <DEDUP_REMOVED lines=10> */
[----:B------:R-:W-:Y:S01]  /*11a20*/  FADD.FTZ R93, R31, R74 ;  /* 0x0000004a1f5d7221 */ /* 0x000fe20000010000 */
[----:B------:R-:W-:-:S01]  /*11a30*/  FFMA.FTZ R180, R2, R103, -R50 ;  /* 0x0000006702b47223 */ /* 0x000fc20000010832 */
        /* <DEDUP_REMOVED lines=10> */
[----:B------:R-:W1:Y:S01]  /*11ae0*/  MUFU.EX2 R47, R47 ;  /* 0x0000002f002f7308 */ /* 0x000e620000000800 */
        /* <DEDUP_REMOVED lines=13> */
[----:B------:R-:W-:Y:S01]  /*11bc0*/  FADD.FTZ R93, R59, R80 ;  /* 0x000000503b5d7221 */ /* 0x000fe20000010000 */
[----:B------:R-:W-:Y:S01]  /*11bd0*/  IMAD.U32 R69, RZ, RZ, UR4 ;  /* 0x00000004ff457e24 */ /* 0x000fe2000f8e00ff */
[----:B------:R-:W0:Y:S01]  /*11be0*/  MUFU.EX2 R186, R186 ;  /* 0x000000ba00ba7308 */ /* 0x000e220000000800 */
[----:B-1----:R-:W-:-:S01]  /*11bf0*/  FADD.FTZ R83, R47, R78 ;  /* 0x0000004e2f537221 */ /* 0x002fc20000010000 */
[----:B------:R-:W-:Y:S01]  /*11c00*/  FADD.FTZ R93, R72, R93 ;  /* 0x0000005d485d7221 */ /* 0x000fe20000010000 */
[----:B------:R-:W-:-:S01]  /*11c10*/  FFMA.FTZ R121, R2, R121, -R50 ;  /* 0x0000007902797223 */ /* 0x000fc20000010832 */
[----:B------:R-:W-:Y:S01]  /*11c20*/  PRMT R69, R69, 0x654, R0 ;  /* 0x0000065445457816 */ /* 0x000fe20000000000 */
[----:B------:R-:W-:-:S01]  /*11c30*/  FFMA.FTZ R123, R2, R123, -R50 ;  /* 0x0000007b027b7223 */ /* 0x000fc20000010832 */
[C-C-:B------:R-:W-:Y:S01]  /*11c40*/  FFMA.FTZ R74, R2.reuse, R75, -R50.reuse ;  /* 0x0000004b024a7223 */ /* 0x140fe20000010832 */
[----:B------:R-:W-:-:S01]  /*11c50*/  FFMA.FTZ R75, R2, R125, -R50 ;  /* 0x0000007d024b7223 */ /* 0x000fc20000010832 */
[----:B------:R-:W1:Y:S01]  /*11c60*/  MUFU.EX2 R55, R55 ;  /* 0x0000003700377308 */ /* 0x000e620000000800 */
[----:B--2---:R-:W-:-:S01]  /*11c70*/  FADD.FTZ R83, R52, R83 ;  /* 0x0000005334537221 */ /* 0x004fc20000010000 */
[----:B------:R-:W-:Y:S01]  /*11c80*/  F2FP.SATFINITE.E4M3.F32.PACK_AB_MERGE_C R80, R52, R47, RZ ;  /* 0x0000002f3450723e */ /* 0x000fe200048070ff */
[----:B------:R2:W-:Y:S01]  /*11c90*/  SYNCS.ARRIVE.TRANS64.RED.A1T0 RZ, [R69+URZ], RZ ;  /* 0x000000ff45ff79a7 */ /* 0x0005e2000810043f */
[----:B------:R-:W-:-:S01]  /*11ca0*/  FFMA.FTZ R129, R2, R129, -R50 ;  /* 0x0000008102817223 */ /* 0x000fc20000010832 */
[C---:B------:R-:W-:Y:S01]  /*11cb0*/  FFMA.FTZ R127, R2.reuse, R127, -R50 ;  /* 0x0000007f027f7223 */ /* 0x040fe20000010832 */
[----:B------:R-:W-:Y:S01]  /*11cc0*/  F2FP.SATFINITE.E4M3.F32.PACK_AB_MERGE_C R184, R35, R184, R80 ;  /* 0x000000b823b8723e */ /* 0x000fe20004807050 */
[----:B------:R-:W-:Y:S01]  /*11cd0*/  FFMA.FTZ R131, R2, R131, -R50 ;  /* 0x0000008302837223 */ /* 0x000fe20000010832 */
[----:B------:R-:W3:Y:S01]  /*11ce0*/  MUFU.EX2 R54, R54 ;  /* 0x0000003600367308 */ /* 0x000ee20000000800 */
[----:B0-----:R-:W-:-:S01]  /*11cf0*/  FADD.FTZ R78, R186, R83 ;  /* 0x00000053ba4e7221 */ /* 0x001fc20000010000 */
[C-C-:B------:R-:W-:Y:S01]  /*11d00*/  FFMA.FTZ R133, R2.reuse, R133, -R50.reuse ;  /* 0x0000008502857223 */ /* 0x140fe20000010832 */
[----:B--2---:R-:W-:-:S01]  /*11d10*/  FFMA.FTZ R69, R2, R45, -R50 ;  /* 0x0000002d02457223 */ /* 0x004fc20000010832 */
[C-C-:B------:R-:W-:Y:S01]  /*11d20*/  FFMA.FTZ R135, R2.reuse, R135, -R50.reuse ;  /* 0x0000008702877223 */ /* 0x140fe20000010832 */
[----:B------:R-:W-:-:S01]  /*11d30*/  FFMA.FTZ R137, R2, R137, -R50 ;  /* 0x0000008902897223 */ /* 0x000fc20000010832 */
[----:B------:R-:W-:Y:S01]  /*11d40*/  F2FP.SATFINITE.E4M3.F32.PACK_AB_MERGE_C R175, R53, R46, RZ ;  /* 0x0000002e35af723e */ /* 0x000fe200048070ff */
[----:B------:R-:W-:-:S01]  /*11d50*/  FFMA.FTZ R139, R2, R139, -R50 ;  /* 0x0000008b028b7223 */ /* 0x000fc20000010832 */
[----:B------:R-:W0:Y:S01]  /*11d60*/  MUFU.EX2 R79, R79 ;  /* 0x0000004f004f7308 */ /* 0x000e220000000800 */
[----:B-1----:R-:W-:-:S01]  /*11d70*/  FADD.FTZ R83, R55, R78 ;  /* 0x0000004e37537221 */ /* 0x002fc20000010000 */
[C-C-:B------:R-:W-:Y:S01]  /*11d80*/  FFMA.FTZ R141, R2.reuse, R141, -R50.reuse ;  /* 0x0000008d028d7223 */ /* 0x140fe20000010832 */
[----:B------:R-:W-:-:S01]  /*11d90*/  FFMA.FTZ R71, R2, R71, -R50 ;  /* 0x0000004702477223 */ /* 0x000fc20000010832 */
[----:B------:R-:W-:Y:S01]  /*11da0*/  FFMA.FTZ R50, R2, R143, -R50 ;  /* 0x0000008f02327223 */ /* 0x000fe20000010832 */
[----:B------:R-:W-:-:S03]  /*11db0*/  F2FP.SATFINITE.E4M3.F32.PACK_AB_MERGE_C R175, R43, R42, R175 ;  /* 0x0000002a2baf723e */ /* 0x000fc600048070af */
[----:B------:R-:W1:Y:S01]  /*11dc0*/  MUFU.EX2 R180, R180 ;  /* 0x000000b400b47308 */ /* 0x000e620000000800 */
[----:B---3--:R-:W-:-:S07]  /*11dd0*/  FADD.FTZ R78, R54, R83 ;  /* 0x00000053364e7221 */ /* 0x008fce0000010000 */
[----:B------:R-:W2:Y:S01]  /*11de0*/  MUFU.EX2 R73, R73 ;  /* 0x0000004900497308 */ /* 0x000ea20000000800 */
[----:B0-----:R-:W-:-:S01]  /*11df0*/  FADD.FTZ R83, R79, R78 ;  /* 0x0000004e4f537221 */ /* 0x001fc20000010000 */
[----:B------:R-:W-:-:S04]  /*11e00*/  F2FP.SATFINITE.E4M3.F32.PACK_AB_MERGE_C R54, R79, R54, RZ ;  /* 0x000000364f36723e */ /* 0x000fc800048070ff */
[----:B------:R-:W-:Y:S02]  /*11e10*/  F2FP.SATFINITE.E4M3.F32.PACK_AB_MERGE_C R186, R55, R186, R54 ;  /* 0x000000ba37ba723e */ /* 0x000fe40004807036 */
[----:B------:R-:W-:Y:S01]  /*11e20*/  CS2R R54, SRZ ;  /* 0x0000000000367805 */ /* 0x000fe2000001ff00 */
[----:B------:R-:W0:Y:S01]  /*11e30*/  MUFU.EX2 R62, R62 ;  /* 0x0000003e003e7308 */ /* 0x000e220000000800 */
[----:B-1----:R-:W-:-:S07]  /*11e40*/  FADD.FTZ R78, R180, R83 ;  /* 0x00000053b44e7221 */ /* 0x002fce0000010000 */
[----:B------:R-:W1:Y:S01]  /*11e50*/  MUFU.EX2 R89, R89 ;  /* 0x0000005900597308 */ /* 0x000e620000000800 */
[----:B--2---:R-:W-:-:S01]  /*11e60*/  FADD.FTZ R83, R73, R78 ;  /* 0x0000004e49537221 */ /* 0x004fc20000010000 */
[----:B------:R-:W-:-:S06]  /*11e70*/  FADD.FTZ R78, R76, R93 ;  /* 0x0000005d4c4e7221 */ /* 0x000fcc0000010000 */
[----:B------:R-:W2:Y:S01]  /*11e80*/  MUFU.EX2 R58, R58 ;  /* 0x0000003a003a7308 */ /* 0x000ea20000000800 */
[----:B0-----:R-:W-:-:S01]  /*11e90*/  FADD.FTZ R20, R62, R83 ;  /* 0x000000533e147221 */ /* 0x001fc20000010000 */
[----:B------:R-:W-:-:S04]  /*11ea0*/  FADD.FTZ R83, R111, R78 ;  /* 0x0000004e6f537221 */ /* 0x000fc80000010000 */
[----:B------:R-:W-:Y:S01]  /*11eb0*/  FADD.FTZ R78, R56, R83 ;  /* 0x00000053384e7221 */ /* 0x000fe20000010000 */
[----:B------:R-:W-:Y:S01]  /*11ec0*/  CS2R R82, SRZ ;  /* 0x0000000000527805 */ /* 0x000fe2000001ff00 */
[----:B------:R-:W0:Y:S01]  /*11ed0*/  MUFU.EX2 R77, R77 ;  /* 0x0000004d004d7308 */ /* 0x000e220000000800 */
[----:B-1----:R-:W-:-:S01]  /*11ee0*/  FADD.FTZ R31, R89, R20 ;  /* 0x00000014591f7221 */ /* 0x002fc20000010000 */
[----:B------:R-:W-:Y:S01]  /*11ef0*/  FADD.FTZ R79, R57, R78 ;  /* 0x0000004e394f7221 */ /* 0x000fe20000010000 */
[----:B------:R-:W-:Y:S02]  /*11f00*/  F2FP.SATFINITE.E4M3.F32.PACK_AB_MERGE_C R62, R89, R62, RZ ;  /* 0x0000003e593e723e */ /* 0x000fe400048070ff */
[----:B------:R-:W-:Y:S02]  /*11f10*/  CS2R R56, SRZ ;  /* 0x0000000000387805 */ /* 0x000fe4000001ff00 */
[----:B------:R-:W-:Y:S01]  /*11f20*/  F2FP.SATFINITE.E4M3.F32.PACK_AB_MERGE_C R180, R73, R180, R62 ;  /* 0x000000b449b4723e */ /* 0x000fe2000480703e */
[----:B------:R-:W1:Y:S01]  /*11f30*/  MUFU.EX2 R64, R64 ;  /* 0x0000004000407308 */ /* 0x000e620000000800 */
[----:B--2---:R-:W-:-:S01]  /*11f40*/  FADD.FTZ R52, R58, R31 ;  /* 0x0000001f3a347221 */ /* 0x004fc20000010000 */
[----:B------:R-:W-:-:S06]  /*11f50*/  CS2R R72, SRZ ;  /* 0x0000000000487805 */ /* 0x000fcc000001ff00 */
[----:B------:R-:W2:Y:S01]  /*11f60*/  MUFU.EX2 R85, R85 ;  /* 0x0000005500557308 */ /* 0x000ea20000000800 */
[----:B0-----:R-:W-:-:S01]  /*11f70*/  FADD.FTZ R47, R77, R52 ;  /* 0x000000344d2f7221 */ /* 0x001fc20000010000 */
[----:B------:R-:W-:Y:S01]  /*11f80*/  FADD.FTZ R52, R60, R79 ;  /* 0x0000004f3c347221 */ /* 0x000fe20000010000 */
[----:B------:R-:W-:-:S03]  /*11f90*/  CS2R R78, SRZ ;  /* 0x00000000004e7805 */ /* 0x000fc6000001ff00 */
[----:B------:R-:W-:Y:S02]  /*11fa0*/  FADD.FTZ R87, R87, R52 ;  /* 0x0000003457577221 */ /* 0x000fe40000010000 */
[----:B------:R-:W0:Y:S01]  /*11fb0*/  MUFU.EX2 R176, R176 ;  /* 0x000000b000b07308 */ /* 0x000e220000000800 */
[----:B-1----:R-:W-:-:S01]  /*11fc0*/  FADD.FTZ R34, R64, R47 ;  /* 0x0000002f40227221 */ /* 0x002fc20000010000 */
[----:B------:R-:W-:Y:S01]  /*11fd0*/  FADD.FTZ R52, R40, R87 ;  /* 0x0000005728347221 */ /* 0x000fe20000010000 */
[----:B------:R-:W-:-:S03]  /*11fe0*/  CS2R R86, SRZ ;  /* 0x0000000000567805 */ /* 0x000fc6000001ff00 */
[----:B------:R-:W-:Y:S02]  /*11ff0*/  FADD.FTZ R39, R41, R52 ;  /* 0x0000003429277221 */ /* 0x000fe40000010000 */
[----:B------:R-:W1:Y:S01]  /*12000*/  MUFU.EX2 R81, R81 ;  /* 0x0000005100517308 */ /* 0x000e620000000800 */
[C---:B--2---:R-:W-:Y:S01]  /*12010*/  F2FP.SATFINITE.E4M3.F32.PACK_AB_MERGE_C R182, R85.reuse, R64, RZ ;  /* 0x0000004055b6723e */ /* 0x044fe200048070ff */
[----:B------:R-:W-:Y:S01]  /*12020*/  FADD.FTZ R85, R85, R34 ;  /* 0x0000002255557221 */ /* 0x000fe20000010000 */
[----:B------:R-:W-:-:S02]  /*12030*/  FADD.FTZ R52, R44, R39 ;  /* 0x000000272c347221 */ /* 0x000fc40000010000 */
[----:B------:R-:W-:Y:S02]  /*12040*/  F2FP.SATFINITE.E4M3.F32.PACK_AB_MERGE_C R182, R77, R58, R182 ;  /* 0x0000003a4db6723e */ /* 0x000fe400048070b6 */
[----:B------:R-:W-:Y:S01]  /*12050*/  CS2R R58, SRZ ;  /* 0x00000000003a7805 */ /* 0x000fe2000001ff00 */
[----:B------:R-:W-:Y:S01]  /*12060*/  FADD.FTZ R49, R49, R52 ;  /* 0x0000003431317221 */ /* 0x000fe20000010000 */
[----:B------:R-:W2:Y:S01]  /*12070*/  MUFU.EX2 R68, R68 ;  /* 0x0000004400447308 */ /* 0x000ea20000000800 */
[----:B0-----:R-:W-:-:S01]  /*12080*/  FADD.FTZ R12, R176, R85 ;  /* 0x00000055b00c7221 */ /* 0x001fc20000010000 */
[----:B------:R-:W-:Y:S01]  /*12090*/  CS2R R76, SRZ ;  /* 0x00000000004c7805 */ /* 0x000fe2000001ff00 */
[----:B------:R-:W-:-:S01]  /*120a0*/  FADD.FTZ R44, R24, R49 ;  /* 0x00000031182c7221 */ /* 0x000fc20000010000 */
[----:B------:R-:W-:-:S03]  /*120b0*/  CS2R R84, SRZ ;  /* 0x0000000000547805 */ /* 0x000fc6000001ff00 */
[----:B------:R-:W-:Y:S01]  /*120c0*/  FADD.FTZ R39, R25, R44 ;  /* 0x0000002c19277221 */ /* 0x000fe20000010000 */
[----:B------:R-:W0:Y:S01]  /*120d0*/  MUFU.EX2 R91, R91 ;  /* 0x0000005b005b7308 */ /* 0x000e220000000800 */
[----:B-1----:R-:W-:-:S02]  /*120e0*/  FADD.FTZ R35, R81, R12 ;  /* 0x0000000c51237221 */ /* 0x002fc40000010000 */
[----:B------:R-:W-:-:S04]  /*120f0*/  FADD.FTZ R52, R28, R39 ;  /* 0x000000271c347221 */ /* 0x000fc80000010000 */
[----:B------:R-:W-:Y:S01]  /*12100*/  FADD.FTZ R29, R29, R52 ;  /* 0x000000341d1d7221 */ /* 0x000fe20000010000 */
[----:B------:R-:W1:Y:S01]  /*12110*/  MUFU.EX2 R61, R61 ;  /* 0x0000003d003d7308 */ /* 0x000e620000000800 */
[----:B--2---:R-:W-:-:S02]  /*12120*/  FADD.FTZ R12, R68, R35 ;  /* 0x00000023440c7221 */ /* 0x004fc40000010000 */
[----:B------:R-:W-:Y:S02]  /*12130*/  FADD.FTZ R40, R32, R29 ;  /* 0x0000001d20287221 */ /* 0x000fe40000010000 */
[----:B------:R-:W2:Y:S02]  /*12140*/  @P4 LDC R32, c[0x0][0x450] ;  /* 0x00011400ff204b82 */ /* 0x000ea40000000800 */
[----:B------:R-:W-:-:S01]  /*12150*/  FADD.FTZ R29, R33, R40 ;  /* 0x00000028211d7221 */ /* 0x000fc20000010000 */
[----:B------:R-:W3:Y:S01]  /*12160*/  MUFU.EX2 R66, R66 ;  /* 0x0000004200427308 */ /* 0x000ee20000000800 */
[----:B0-----:R-:W-:-:S01]  /*12170*/  FADD.FTZ R12, R91, R12 ;  /* 0x0000000c5b0c7221 */ /* 0x001fc20000010000 */
[----:B------:R-:W-:Y:S01]  /*12180*/  F2FP.SATFINITE.E4M3.F32.PACK_AB_MERGE_C R68, R91, R68, RZ ;  /* 0x000000445b44723e */ /* 0x000fe200048070ff */
[----:B------:R-:W-:-:S03]  /*12190*/  FADD.FTZ R40, R36, R29 ;  /* 0x0000001d24287221 */ /* 0x000fc60000010000 */
[----:B------:R-:W-:Y:S01]  /*121a0*/  F2FP.SATFINITE.E4M3.F32.PACK_AB_MERGE_C R176, R81, R176, R68 ;  /* 0x000000b051b0723e */ /* 0x000fe20004807044 */
[----:B------:R-:W-:-:S01]  /*121b0*/  FADD.FTZ R37, R37, R40 ;  /* 0x0000002825257221 */ /* 0x000fc20000010000 */
[----:B------:R-:W0:Y:S01]  /*121c0*/  MUFU.EX2 R65, R65 ;  /* 0x0000004100417308 */ /* 0x000e220000000800 */
[----:B-1----:R-:W-:-:S01]  /*121d0*/  FADD.FTZ R35, R61, R12 ;  /* 0x0000000c3d237221 */ /* 0x002fc20000010000 */
[----:B------:R-:W-:Y:S02]  /*121e0*/  CS2R R40, SRZ ;  /* 0x0000000000287805 */ /* 0x000fe4000001ff00 */
[----:B------:R-:W-:-:S04]  /*121f0*/  CS2R R80, SRZ ;  /* 0x0000000000507805 */ /* 0x000fc8000001ff00 */
[----:B------:R-:W1:Y:S01]  /*12200*/  MUFU.EX2 R70, R70 ;  /* 0x0000004600467308 */ /* 0x000e620000000800 */
[----:B---3--:R-:W-:-:S07]  /*12210*/  FADD.FTZ R44, R66, R35 ;  /* 0x00000023422c7221 */ /* 0x008fce0000010000 */
[----:B------:R-:W3:Y:S01]  /*12220*/  MUFU.EX2 R0, R121 ;  /* 0x0000007900007308 */ /* 0x000ee20000000800 */
[----:B0-----:R-:W-:-:S02]  /*12230*/  FADD.FTZ R35, R65, R44 ;  /* 0x0000002c41237221 */ /* 0x001fc40000010000 */
[----:B------:R-:W0:Y:S05]  /*12240*/  @P4 LDC R44, c[0x0][0x44c] ;  /* 0x00011300ff2c4b82 */ /* 0x000e2a0000000800 */
[----:B------:R-:W4:Y:S01]  /*12250*/  MUFU.EX2 R45, R123 ;  /* 0x0000007b002d7308 */ /* 0x000f220000000800 */
[----:B-1----:R-:W-:-:S01]  /*12260*/  FADD.FTZ R35, R70, R35 ;  /* 0x0000002346237221 */ /* 0x002fc20000010000 */
[----:B------:R-:W-:-:S02]  /*12270*/  F2FP.SATFINITE.E4M3.F32.PACK_AB_MERGE_C R178, R70, R65, RZ ;  /* 0x0000004146b2723e */ /* 0x000fc400048070ff */
[----:B------:R-:W-:Y:S02]  /*12280*/  CS2R R64, SRZ ;  /* 0x0000000000407805 */ /* 0x000fe4000001ff00 */
[----:B------:R-:W-:Y:S02]  /*12290*/  F2FP.SATFINITE.E4M3.F32.PACK_AB_MERGE_C R178, R66, R61, R178 ;  /* 0x0000003d42b2723e */ /* 0x000fe400048070b2 */
[----:B------:R-:W-:Y:S01]  /*122a0*/  CS2R R60, SRZ ;  /* 0x00000000003c7805 */ /* 0x000fe2000001ff00 */
[----:B------:R-:W1:Y:S01]  /*122b0*/  MUFU.EX2 R38, R38 ;  /* 0x0000002600267308 */ /* 0x000e620000000800 */
[----:B---3--:R-:W-:-:S07]  /*122c0*/  FADD.FTZ R28, R0, R35 ;  /* 0x00000023001c7221 */ /* 0x008fce0000010000 */
[----:B------:R-:W3:Y:S01]  /*122d0*/  MUFU.EX2 R69, R69 ;  /* 0x0000004500457308 */ /* 0x000ee20000000800 */
[----:B----4-:R-:W-:-:S07]  /*122e0*/  FADD.FTZ R25, R45, R28 ;  /* 0x0000001c2d197221 */ /* 0x010fce0000010000 */
[----:B------:R-:W4:Y:S01]  /*122f0*/  MUFU.EX2 R74, R74 ;  /* 0x0000004a004a7308 */ /* 0x000f220000000800 */
[----:B-1----:R-:W-:-:S07]  /*12300*/  FADD.FTZ R28, R38, R25 ;  /* 0x00000019261c7221 */ /* 0x002fce0000010000 */
[----:B------:R-:W1:Y:S01]  /*12310*/  MUFU.EX2 R75, R75 ;  /* 0x0000004b004b7308 */ /* 0x000e620000000800 */
[C---:B---3--:R-:W-:Y:S01]  /*12320*/  F2FP.SATFINITE.E4M3.F32.PACK_AB_MERGE_C R172, R69.reuse, R38, RZ ;  /* 0x0000002645ac723e */ /* 0x048fe200048070ff */
[----:B------:R-:W-:Y:S01]  /*12330*/  FADD.FTZ R69, R69, R28 ;  /* 0x0000001c45457221 */ /* 0x000fe20000010000 */
[----:B------:R-:W-:-:S01]  /*12340*/  FADD.FTZ R28, R42, R37 ;  /* 0x000000252a1c7221 */ /* 0x000fc20000010000 */
[----:B------:R-:W-:Y:S02]  /*12350*/  CS2R R36, SRZ ;  /* 0x0000000000247805 */ /* 0x000fe4000001ff00 */
[----:B------:R-:W-:Y:S02]  /*12360*/  F2FP.SATFINITE.E4M3.F32.PACK_AB_MERGE_C R172, R45, R0, R172 ;  /* 0x000000002dac723e */ /* 0x000fe400048070ac */
[----:B------:R-:W-:Y:S01]  /*12370*/  CS2R R38, SRZ ;  /* 0x0000000000267805 */ /* 0x000fe2000001ff00 */
[----:B------:R-:W-:-:S01]  /*12380*/  FADD.FTZ R29, R43, R28 ;  /* 0x0000001c2b1d7221 */ /* 0x000fc20000010000 */
[----:B------:R-:W-:Y:S01]  /*12390*/  MUFU.EX2 R20, R129 ;  /* 0x0000008100147308 */ /* 0x000fe20000000800 */
[----:B----4-:R-:W-:-:S01]  /*123a0*/  FADD.FTZ R0, R74, R69 ;  /* 0x000000454a007221 */ /* 0x010fc20000010000 */
[----:B------:R-:W-:Y:S01]  /*123b0*/  CS2R R42, SRZ ;  /* 0x00000000002a7805 */ /* 0x000fe2000001ff00 */
[----:B------:R-:W-:-:S01]  /*123c0*/  FADD.FTZ R46, R46, R29 ;  /* 0x0000001d2e2e7221 */ /* 0x000fc20000010000 */
[----:B------:R-:W-:Y:S01]  /*123d0*/  IMAD.MOV.U32 R29, RZ, RZ, R197 ;  /* 0x000000ffff1d7224 */ /* 0x000fe200078e00c5 */
[----:B------:R-:W-:-:S02]  /*123e0*/  CS2R R68, SRZ ;  /* 0x0000000000447805 */ /* 0x000fc4000001ff00 */
[----:B------:R-:W-:Y:S01]  /*123f0*/  FADD.FTZ R53, R53, R46 ;  /* 0x0000002e35357221 */ /* 0x000fe20000010000 */
[----:B------:R-:W3:Y:S01]  /*12400*/  MUFU.EX2 R31, R127 ;  /* 0x0000007f001f7308 */ /* 0x000ee20000000800 */
[----:B-1----:R-:W-:-:S01]  /*12410*/  FADD.FTZ R25, R75, R0 ;  /* 0x000000004b197221 */ /* 0x002fc20000010000 */
[----:B------:R-:W-:-:S06]  /*12420*/  CS2R R46, SRZ ;  /* 0x00000000002e7805 */ /* 0x000fcc000001ff00 */
[----:B------:R-:W1:Y:S08]  /*12430*/  MUFU.EX2 R34, R131 ;  /* 0x0000008300227308 */ /* 0x000e700000000800 */
[----:B------:R-:W4:Y:S01]  /*12440*/  MUFU.EX2 R133, R133 ;  /* 0x0000008500857308 */ /* 0x000f220000000800 */
[----:B---3--:R-:W-:Y:S01]  /*12450*/  F2FP.SATFINITE.E4M3.F32.PACK_AB_MERGE_C R174, R31, R20, RZ ;  /* 0x000000141fae723e */ /* 0x008fe200048070ff */
[----:B------:R-:W-:-:S03]  /*12460*/  FADD.FTZ R20, R20, R25 ;  /* 0x0000001914147221 */ /* 0x000fc60000010000 */
[----:B------:R-:W-:Y:S01]  /*12470*/  F2FP.SATFINITE.E4M3.F32.PACK_AB_MERGE_C R174, R75, R74, R174 ;  /* 0x0000004a4bae723e */ /* 0x000fe200048070ae */
[----:B------:R-:W-:-:S01]  /*12480*/  FADD.FTZ R31, R31, R20 ;  /* 0x000000141f1f7221 */ /* 0x000fc20000010000 */
[----:B------:R-:W-:Y:S01]  /*12490*/  FADD.FTZ R20, R48, R53 ;  /* 0x0000003530147221 */ /* 0x000fe20000010000 */
[----:B------:R-:W3:Y:S01]  /*124a0*/  MUFU.EX2 R26, R26 ;  /* 0x0000001a001a7308 */ /* 0x000ee20000000800 */
[----:B------:R-:W-:Y:S01]  /*124b0*/  CS2R R52, SRZ ;  /* 0x0000000000347805 */ /* 0x000fe2000001ff00 */
[----:B-1----:R-:W-:Y:S01]  /*124c0*/  FADD.FTZ R0, R34, R31 ;  /* 0x0000001f22007221 */ /* 0x002fe20000010000 */
[----:B------:R-:W-:-:S01]  /*124d0*/  FADD.FTZ R25, R63, R20 ;  /* 0x000000143f197221 */ /* 0x000fc20000010000 */
[----:B0-----:R-:W-:Y:S01]  /*124e0*/  @P4 IMAD.HI.U32 R31, R197, R44, RZ ;  /* 0x0000002cc51f4227 */ /* 0x001fe200078e00ff */
[----:B------:R-:W-:Y:S02]  /*124f0*/  CS2R R44, SRZ ;  /* 0x00000000002c7805 */ /* 0x000fe4000001ff00 */
[----:B------:R-:W-:Y:S01]  /*12500*/  CS2R R74, SRZ ;  /* 0x00000000004a7805 */ /* 0x000fe2000001ff00 */
[----:B------:R-:W-:Y:S01]  /*12510*/  MUFU.EX2 R135, R135 ;  /* 0x0000008700877308 */ /* 0x000fe20000000800 */
[----:B----4-:R-:W-:-:S01]  /*12520*/  FADD.FTZ R20, R133, R0 ;  /* 0x0000000085147221 */ /* 0x010fc20000010000 */
[----:B--2---:R-:W-:-:S02]  /*12530*/  @P4 SHF.R.U32.HI R29, RZ, R32, R31 ;  /* 0x00000020ff1d4219 */ /* 0x004fc4000001161f */
[----:B------:R-:W-:-:S04]  /*12540*/  CS2R R32, SRZ ;  /* 0x0000000000207805 */ /* 0x000fc8000001ff00 */
[----:B------:R-:W0:Y:S01]  /*12550*/  MUFU.EX2 R12, R137 ;  /* 0x00000089000c7308 */ /* 0x000e220000000800 */
[----:B---3--:R-:W-:-:S07]  /*12560*/  FADD.FTZ R28, R26, R25 ;  /* 0x000000191a1c7221 */ /* 0x008fce0000010000 */
[----:B------:R-:W1:Y:S08]  /*12570*/  MUFU.EX2 R67, R67 ;  /* 0x0000004300437308 */ /* 0x000e700000000800 */
[----:B------:R-:W2:Y:S01]  /*12580*/  MUFU.EX2 R15, R15 ;  /* 0x0000000f000f7308 */ /* 0x000ea20000000800 */
[----:B0-----:R-:W-:Y:S01]  /*12590*/  F2FP.SATFINITE.E4M3.F32.PACK_AB_MERGE_C R168, R12, R135, RZ ;  /* 0x000000870ca8723e */ /* 0x001fe200048070ff */
[----:B------:R-:W-:Y:S01]  /*125a0*/  FADD.FTZ R135, R135, R20 ;  /* 0x0000001487877221 */ /* 0x000fe20000010000 */
[----:B------:R-:W-:-:S02]  /*125b0*/  IADD3 R20, R29, R199, -R198 ;  /* 0x000000c71d147210 */ /* 0x000fc40007ffe8c6 */
[----:B------:R-:W-:Y:S01]  /*125c0*/  F2FP.SATFINITE.E4M3.F32.PACK_AB_MERGE_C R168, R133, R34, R168 ;  /* 0x0000002285a8723e */ /* 0x000fe200048070a8 */
[----:B------:R-:W-:-:S01]  /*125d0*/  FADD.FTZ R12, R12, R135 ;  /* 0x000000870c0c7221 */ /* 0x000fc20000010000 */
[----:B------:R-:W-:Y:S01]  /*125e0*/  CS2R R34, SRZ ;  /* 0x0000000000227805 */ /* 0x000fe2000001ff00 */
[----:B------:R-:W0:Y:S01]  /*125f0*/  MUFU.EX2 R139, R139 ;  /* 0x0000008b008b7308 */ /* 0x000e220000000800 */
[----:B-1----:R-:W-:-:S01]  /*12600*/  FADD.FTZ R28, R67, R28 ;  /* 0x0000001c431c7221 */ /* 0x002fc20000010000 */
[----:B------:R-:W-:Y:S02]  /*12610*/  F2FP.SATFINITE.E4M3.F32.PACK_AB_MERGE_C R26, R67, R26, RZ ;  /* 0x0000001a431a723e */ /* 0x000fe400048070ff */
[----:B------:R-:W-:Y:S02]  /*12620*/  CS2R R66, SRZ ;  /* 0x0000000000427805 */ /* 0x000fe4000001ff00 */
[----:B------:R-:W-:Y:S02]  /*12630*/  F2FP.SATFINITE.E4M3.F32.PACK_AB_MERGE_C R169, R63, R48, R26 ;  /* 0x000000303fa9723e */ /* 0x000fe4000480701a */
[----:B------:R-:W-:Y:S01]  /*12640*/  CS2R R48, SRZ ;  /* 0x0000000000307805 */ /* 0x000fe2000001ff00 */
[----:B------:R-:W-:Y:S01]  /*12650*/  MUFU.EX2 R71, R71 ;  /* 0x0000004700477308 */ /* 0x000fe20000000800 */
[----:B--2---:R-:W-:-:S01]  /*12660*/  FADD.FTZ R29, R15, R28 ;  /* 0x0000001c0f1d7221 */ /* 0x004fc20000010000 */
[----:B------:R-:W-:-:S06]  /*12670*/  CS2R R62, SRZ ;  /* 0x00000000003e7805 */ /* 0x000fcc000001ff00 */
[----:B------:R-:W1:Y:S01]  /*12680*/  MUFU.EX2 R50, R50 ;  /* 0x0000003200327308 */ /* 0x000e620000000800 */
[----:B0-----:R-:W-:-:S07]  /*12690*/  FADD.FTZ R25, R139, R12 ;  /* 0x0000000c8b197221 */ /* 0x001fce0000010000 */
[----:B------:R-:W-:Y:S08]  /*126a0*/  MUFU.EX2 R30, R30 ;  /* 0x0000001e001e7308 */ /* 0x000ff00000000800 */
[----:B------:R-:W0:Y:S01]  /*126b0*/  MUFU.EX2 R24, R141 ;  /* 0x0000008d00187308 */ /* 0x000e220000000800 */
[----:B-1----:R-:W-:-:S07]  /*126c0*/  F2FP.SATFINITE.E4M3.F32.PACK_AB_MERGE_C R26, R50, R71, RZ ;  /* 0x00000047321a723e */ /* 0x002fce00048070ff */
[----:B------:R-:W-:Y:S08]  /*126d0*/  MUFU.EX2 R21, R21 ;  /* 0x0000001500157308 */ /* 0x000ff00000000800 */
[----:B------:R1:W2:Y:S01]  /*126e0*/  MUFU.EX2 R0, R27 ;  /* 0x0000001b00007308 */ /* 0x0002a20000000800 */
[----:B0-----:R-:W-:-:S01]  /*126f0*/  FADD.FTZ R12, R24, R25 ;  /* 0x00000019180c7221 */ /* 0x001fc20000010000 */
[----:B------:R-:W-:-:S03]  /*12700*/  F2FP.SATFINITE.E4M3.F32.PACK_AB_MERGE_C R170, R24, R139, R26 ;  /* 0x0000008b18aa723e */ /* 0x000fc6000480701a */
[----:B------:R-:W-:Y:S01]  /*12710*/  FADD.FTZ R71, R71, R12 ;  /* 0x0000000c47477221 */ /* 0x000fe20000010000 */
[----:B-1----:R-:W-:-:S04]  /*12720*/  IMAD.HI R27, R20, 0x66666667, RZ ;  /* 0x66666667141b7827 */ /* 0x002fc800078e02ff */
[----:B------:R-:W-:Y:S01]  /*12730*/  FADD.FTZ R20, R30, R29 ;  /* 0x0000001d1e147221 */ /* 0x000fe20000010000 */
[----:B------:R-:W-:-:S01]  /*12740*/  FADD.FTZ R12, R50, R71 ;  /* 0x00000047320c7221 */ /* 0x000fc20000010000 */
[----:B------:R-:W-:Y:S02]  /*12750*/  CS2R R28, SRZ ;  /* 0x00000000001c7805 */ /* 0x000fe4000001ff00 */
[----:B------:R-:W-:Y:S02]  /*12760*/  CS2R R50, SRZ ;  /* 0x0000000000327805 */ /* 0x000fe4000001ff00 */
[----:B------:R-:W-:Y:S02]  /*12770*/  CS2R R70, SRZ ;  /* 0x0000000000467805 */ /* 0x000fe4000001ff00 */
[----:B--2---:R-:W-:Y:S01]  /*12780*/  F2FP.SATFINITE.E4M3.F32.PACK_AB_MERGE_C R24, R0, R21, RZ ;  /* 0x000000150018723e */ /* 0x004fe200048070ff */
[----:B------:R-:W-:Y:S01]  /*12790*/  FADD.FTZ R21, R21, R20 ;  /* 0x0000001415157221 */ /* 0x000fe20000010000 */
[----:B------:R-:W-:-:S02]  /*127a0*/  SHF.R.U32.HI R20, RZ, 0x1f, R27 ;  /* 0x0000001fff147819 */ /* 0x000fc4000001161b */
[----:B------:R-:W-:Y:S01]  /*127b0*/  F2FP.SATFINITE.E4M3.F32.PACK_AB_MERGE_C R171, R30, R15, R24 ;  /* 0x0000000f1eab723e */ /* 0x000fe20004807018 */
[----:B------:R-:W-:-:S01]  /*127c0*/  FADD.FTZ R0, R0, R21 ;  /* 0x0000001500007221 */ /* 0x000fc20000010000 */
[----:B------:R-:W-:Y:S02]  /*127d0*/  LEA.HI.SX32 R15, R27, R20, 0x1a ;  /* 0x000000141b0f7211 */ /* 0x000fe400078fd2ff */
[----:B------:R-:W-:Y:S02]  /*127e0*/  CS2R R24, SRZ ;  /* 0x0000000000187805 */ /* 0x000fe4000001ff00 */
[----:B------:R-:W-:Y:S02]  /*127f0*/  CS2R R26, SRZ ;  /* 0x00000000001a7805 */ /* 0x000fe4000001ff00 */
[----:B------:R-:W-:Y:S02]  /*12800*/  CS2R R30, SRZ ;  /* 0x00000000001e7805 */ /* 0x000fe4000001ff00 */
[----:B------:R-:W-:-:S04]  /*12810*/  VIMNMX R214, R204, R15, !PT ;  /* 0x0000000fccd67248 */ /* 0x000fc80007fe0100 */
[----:B------:R-:W-:-:S13]  /*12820*/  ISETP.GE.AND P1, PT, R217, R214, PT ;  /* 0x000000d6d900720c */ /* 0x000fda0003f26270 */
[----:B------:R-:W-:Y:S05]  /*12830*/  @!P1 BRA `(.L_x_3205) ;  /* 0x0000003800f89947 */ /* 0x000fea0003800000 */
[----:B------:R-:W-:Y:S01]  /*12840*/  IMAD.MOV.U32 R215, RZ, RZ, R3 ;  /* 0x000000ffffd77224 */ /* 0x000fe200078e0003 */
[----:B------:R-:W-:Y:S01]  /*12850*/  CS2R R86, SRZ ;  /* 0x0000000000567805 */ /* 0x000fe2000001ff00 */
[----:B------:R-:W-:Y:S01]  /*12860*/  IMAD.MOV.U32 R216, RZ, RZ, R14 ;  /* 0x000000ffffd87224 */ /* 0x000fe200078e000e */
[----:B------:R-:W-:Y:S01]  /*12870*/  CS2R R84, SRZ ;  /* 0x0000000000547805 */ /* 0x000fe2000001ff00 */
[----:B------:R-:W-:Y:S01]  /*12880*/  IMAD.MOV.U32 R221, RZ, RZ, R194 ;  /* 0x000000ffffdd7224 */ /* 0x000fe200078e00c2 */
[----:B------:R-:W-:Y:S01]  /*12890*/  CS2R R82, SRZ ;  /* 0x0000000000527805 */ /* 0x000fe2000001ff00 */
[----:B------:R-:W-:Y:S01]  /*128a0*/  IMAD.MOV.U32 R218, RZ, RZ, R189 ;  /* 0x000000ffffda7224 */ /* 0x000fe200078e00bd */
        /* <DEDUP_REMOVED lines=29> */
.L_x_3217:
        /* <DEDUP_REMOVED lines=8> */
.L_x_3207:
[----:B------:R-:W-:Y:S01]  /*12b00*/  VIADD R3, R218, 0x1 ;  /* 0x00000001da037836 */ /* 0x000fe20000000000 */
[----:B------:R-:W-:-:S04]  /*12b10*/  SHF.L.U32 R14, R194, 0x1f, RZ ;  /* 0x0000001fc20e7819 */ /* 0x000fc800000006ff */
[----:B------:R-:W-:-:S04]  /*12b20*/  ISETP.NE.AND P2, PT, R3, 0x2, PT ;  /* 0x000000020300780c */ /* 0x000fc80003f45270 */
[----:B------:R-:W-:-:S04]  /*12b30*/  SEL R3, R3, RZ, P2 ;  /* 0x000000ff03037207 */ /* 0x000fc80001000000 */
[----:B------:R-:W-:-:S04]  /*12b40*/  LEA R3, R3, R18, 0x3 ;  /* 0x0000001203037211 */ /* 0x000fc800078e18ff */
[----:B------:R0:W1:Y:S01]  /*12b50*/  SYNCS.PHASECHK.TRANS64.TRYWAIT P2, [R3+URZ+0x22830], R14 ;  /* 0x0228300e030075a7 */ /* 0x000062000804017f */
[----:B------:R-:W-:Y:S05]  /*12b60*/  @!P0 BRA `(.L_x_3208) ;  /* 0x0000000000048947 */ /* 0x000fea0003800000 */
[----:B------:R-:W-:Y:S01]  /*12b70*/  BPT.TRAP 0x1 ;  /* 0x000000040000795c */ /* 0x000fe20000300000 */
.L_x_3208:
[----:B------:R-:W-:Y:S04]  /*12b80*/  BSSY B0, `(.L_x_3206) ;  /* 0x0000004000007945 */ /* 0x000fe80003800000 */
[----:B-1----:R-:W-:Y:S05]  /*12b90*/  @P2 BRA `(.L_x_3209) ;  /* 0x0000000000082947 */ /* 0x002fea0003800000 */
[----:B------:R-:W1:Y:S02]  /*12ba0*/  SYNCS.PHASECHK.TRANS64.TRYWAIT P2, [R3+URZ+0x22830], R14 ;  /* 0x0228300e030075a7 */ /* 0x000e64000804017f */
[----:B-1----:R-:W-:Y:S05]  /*12bb0*/  @!P2 BRA `(.L_x_3210) ;  /* 0x000001540064a947 */ /* 0x002fea0003800000 */
.L_x_3209:
[----:B------:R-:W-:Y:S05]  /*12bc0*/  BSYNC B0 ;  /* 0x0000000000007941 */ /* 0x000fea0003800000 */
.L_x_3206:
[----:B01----:R-:W0:Y:S01]  /*12bd0*/  S2R R3, SR_TID.X ;  /* 0x0000000000037919 */ /* 0x003e220000002100 */
[----:B------:R-:W-:Y:S01]  /*12be0*/  VIADD R189, R218, 0x1 ;  /* 0x00000001dabd7836 */ /* 0x000fe20000000000 */
[----:B------:R-:W-:Y:S05]  /*12bf0*/  WARPSYNC.ALL ;  /* 0x0000000000007948 */ /* 0x000fea0003800000 */
[C---:B------:R-:W-:Y:S01]  /*12c00*/  ISETP.NE.AND P2, PT, R189.reuse, 0x2, PT ;  /* 0x00000002bd00780c */ /* 0x040fe20003f45270 */
[----:B------:R-:W-:Y:S01]  /*12c10*/  IMAD.MOV.U32 R21, RZ, RZ, 0x40000040 ;  /* 0x40000040ff157424 */ /* 0x000fe200078e00ff */
[C---:B------:R-:W-:Y:S01]  /*12c20*/  R2UR UR28, R8.reuse ;  /* 0x00000000081c72ca */ /* 0x040fe200000e0000 */
        /* <DEDUP_REMOVED lines=27> */
[----:B------:R-:W-:Y:S02]  /*12de0*/  IADD3 R88, R20, 0x202, RZ ;  /* 0x0000020214587810 */ /* 0x000fe40007ffe0ff */
[----:B------:R-:W-:Y:S02]  /*12df0*/  R2UR UR51, R89 ;  /* 0x00000000593372ca */ /* 0x000fe400000e0000 */
[----:B------:R0:W-:Y:S01]  /*12e00*/  BAR.SYNC.DEFER_BLOCKING R3, 0x100 ;  /* 0x000400030000751d */ /* 0x0001e20000010000 */
[----:B------:R-:W-:Y:S01]  /*12e10*/  R2UR UR50, R88 ;  /* 0x00000000583272ca */ /* 0x000fe200000e0000 */
[----:B------:R-:W-:Y:S01]  /*12e20*/  VIADD R88, R20, 0x402 ;  /* 0x0000040214587836 */ /* 0x000fe20000000000 */
[----:B------:R-:W-:Y:S01]  /*12e30*/  R2UR UR6, R90 ;  /* 0x000000005a0672ca */ /* 0x000fe200000e0000 */
[----:B------:R-:W-:Y:S01]  /*12e40*/  VIADD R90, R20, 0x102 ;  /* 0x00000102145a7836 */ /* 0x000fe20000000000 */
[----:B------:R-:W-:-:S02]  /*12e50*/  R2UR UR7, R91 ;  /* 0x000000005b0772ca */ /* 0x000fc400000e0000 */
[----:B------:R-:W-:Y:S02]  /*12e60*/  R2UR UR48, R8 ;  /* 0x00000000083072ca */ /* 0x000fe400000e0000 */
[----:B------:R-:W-:Y:S02]  /*12e70*/  R2UR UR49, R9 ;  /* 0x00000000093172ca */ /* 0x000fe400000e0000 */
[----:B------:R-:W-:Y:S02]  /*12e80*/  R2UR UR46, R90 ;  /* 0x000000005a2e72ca */ /* 0x000fe400000e0000 */
[----:B------:R-:W-:Y:S02]  /*12e90*/  R2UR UR47, R91 ;  /* 0x000000005b2f72ca */ /* 0x000fe400000e0000 */
[----:B------:R-:W-:Y:S02]  /*12ea0*/  MOV R90, UR51 ;  /* 0x00000033005a7c02 */ /* 0x000fe40008000f00 */
[----:B------:R-:W-:Y:S01]  /*12eb0*/  MOV R91, UR50 ;  /* 0x00000032005b7c02 */ /* 0x000fe20008000f00 */
[----:B------:R-:W-:Y:S01]  /*12ec0*/  UMOV UR50, UR6 ;  /* 0x0000000600327c82 */ /* 0x000fe20008000000 */
[----:B------:R-:W-:Y:S01]  /*12ed0*/  UMOV UR51, UR7 ;  /* 0x0000000700337c82 */ /* 0x000fe20008000000 */
[----:B------:R-:W-:Y:S01]  /*12ee0*/  R2UR UR58, R88 ;  /* 0x00000000583a72ca */ /* 0x000fe200000e0000 */
[----:B------:R-:W-:Y:S01]  /*12ef0*/  VIADD R88, R20, 0x204 ;  /* 0x0000020414587836 */ /* 0x000fe20000000000 */
[C---:B------:R-:W-:Y:S01]  /*12f00*/  R2UR UR9, R89.reuse ;  /* 0x00000000590972ca */ /* 0x040fe200000e0000 */
[----:B------:R-:W-:Y:S01]  /*12f10*/  WARPGROUP.ARRIVE ;  /* 0x00000000000079c5 */ /* 0x000fe20000000000 */
[----:B------:R-:W-:-:S02]  /*12f20*/  R2UR UR59, R89 ;  /* 0x00000000593b72ca */ /* 0x000fc400000e0000 */
[----:B------:R-:W-:Y:S01]  /*12f30*/  R2UR UR14, R88 ;  /* 0x00000000580e72ca */ /* 0x000fe200000e0000 */
[----:B------:R-:W-:Y:S01]  /*12f40*/  VIADD R88, R20, 0x404 ;  /* 0x0000040414587836 */ /* 0x000fe20000000000 */
[----:B------:R-:W-:Y:S01]  /*12f50*/  R2UR UR6, R92 ;  /* 0x000000005c0672ca */ /* 0x000fe200000e0000 */
[----:B------:R-:W-:Y:S01]  /*12f60*/  QGMMA.64x32x32.F32.E4M3.E4M3 R152, gdesc[UR28], RZ, !UPT, gsb0 ;  /* 0x006000001c9879f3 */ /* 0x000fe2000c0008ff */
[C---:B------:R-:W-:Y:S01]  /*12f70*/  R2UR UR15, R89.reuse ;  /* 0x00000000590f72ca */ /* 0x040fe200000e0000 */
[----:B------:R-:W-:Y:S01]  /*12f80*/  VIADD R92, R20, 0x6 ;  /* 0x00000006145c7836 */ /* 0x000fe20000000000 */
[----:B------:R-:W-:Y:S01]  /*12f90*/  R2UR UR22, R88 ;  /* 0x00000000581672ca */ /* 0x000fe200000e0000 */
        /* <DEDUP_REMOVED lines=8> */
[----:B0-----:R-:W-:Y:S01]  /*13020*/  MOV R3, UR47 ;  /* 0x0000002f00037c02 */ /* 0x001fe20008000f00 */
[----:B------:R-:W-:Y:S01]  /*13030*/  UMOV UR47, UR9 ;  /* 0x00000009002f7c82 */ /* 0x000fe20008000000 */
[----:B------:R-:W-:Y:S01]  /*13040*/  MOV R222, UR46 ;  /* 0x0000002e00de7c02 */ /* 0x000fe20008000f00 */
[----:B------:R-:W-:Y:S01]  /*13050*/  UMOV UR46, UR8 ;  /* 0x00000008002e7c82 */ /* 0x000fe20008000000 */
[----:B------:R-:W-:Y:S01]  /*13060*/  R2UR UR4, R14 ;  /* 0x000000000e0472ca */ /* 0x000fe200000e0000 */
[----:B------:R-:W-:Y:S01]  /*13070*/  VIADD R14, R20, 0x302 ;  /* 0x00000302140e7836 */ /* 0x000fe20000000000 */
[----:B------:R-:W-:-:S02]  /*13080*/  R2UR UR5, R15 ;  /* 0x000000000f0572ca */ /* 0x000fc400000e0000 */
[----:B------:R-:W-:Y:S02]  /*13090*/  MOV R223, UR7 ;  /* 0x0000000700df7c02 */ /* 0x000fe40008000f00 */
[----:B------:R-:W-:Y:S02]  /*130a0*/  MOV R224, UR6 ;  /* 0x0000000600e07c02 */ /* 0x000fe40008000f00 */
[----:B------:R-:W-:Y:S01]  /*130b0*/  R2UR UR54, R14 ;  /* 0x000000000e3672ca */ /* 0x000fe200000e0000 */
[----:B------:R-:W-:Y:S01]  /*130c0*/  VIADD R14, R20, 0x104 ;  /* 0x00000104140e7836 */ /* 0x000fe20000000000 */
[----:B------:R-:W-:Y:S02]  /*130d0*/  R2UR UR55, R15 ;  /* 0x000000000f3772ca */ /* 0x000fe400000e0000 */
[C---:B------:R-:W-:Y:S01]  /*130e0*/  R2UR UR52, R10.reuse ;  /* 0x000000000a3472ca */ /* 0x040fe200000e0000 */
[----:B------:R-:W-:Y:S01]  /*130f0*/  UMOV UR6, UR4 ;  /* 0x0000000400067c82 */ /* 0x000fe20008000000 */
[----:B------:R-:W-:Y:S01]  /*13100*/  R2UR UR4, R10 ;  /* 0x000000000a0472ca */ /* 0x000fe200000e0000 */
[----:B------:R-:W-:Y:S01]  /*13110*/  UMOV UR7, UR5 ;  /* 0x0000000500077c82 */ /* 0x000fe20008000000 */
[----:B------:R-:W-:-:S02]  /*13120*/  R2UR UR5, R11 ;  /* 0x000000000b0572ca */ /* 0x000fc400000e0000 */
[C---:B------:R-:W-:Y:S02]  /*13130*/  R2UR UR53, R11.reuse ;  /* 0x000000000b3572ca */ /* 0x040fe400000e0000 */
[----:B------:R-:W-:Y:S02]  /*13140*/  R2UR UR56, R10 ;  /* 0x000000000a3872ca */ /* 0x000fe400000e0000 */
[----:B------:R-:W-:Y:S02]  /*13150*/  R2UR UR57, R11 ;  /* 0x000000000b3972ca */ /* 0x000fe400000e0000 */
[----:B------:R-:W-:Y:S01]  /*13160*/  R2UR UR10, R14 ;  /* 0x000000000e0a72ca */ /* 0x000fe200000e0000 */
[----:B------:R-:W-:Y:S01]  /*13170*/  VIADD R14, R20, 0x304 ;  /* 0x00000304140e7836 */ /* 0x000fe20000000000 */
[----:B------:R-:W-:Y:S02]  /*13180*/  R2UR UR11, R15 ;  /* 0x000000000f0b72ca */ /* 0x000fe400000e0000 */
[----:B------:R-:W-:-:S02]  /*13190*/  R2UR UR8, R6 ;  /* 0x00000000060872ca */ /* 0x000fc400000e0000 */
[C---:B------:R-:W-:Y:S02]  /*131a0*/  R2UR UR9, R7.reuse ;  /* 0x00000000070972ca */ /* 0x040fe400000e0000 */
[----:B------:R-:W-:Y:S02]  /*131b0*/  R2UR UR12, R6 ;  /* 0x00000000060c72ca */ /* 0x000fe400000e0000 */
[----:B------:R-:W-:Y:S02]  /*131c0*/  R2UR UR13, R7 ;  /* 0x00000000070d72ca */ /* 0x000fe400000e0000 */
[----:B------:R-:W-:Y:S01]  /*131d0*/  R2UR UR18, R14 ;  /* 0x000000000e1272ca */ /* 0x000fe200000e0000 */
[----:B------:R-:W-:Y:S01]  /*131e0*/  VIADD R14, R20, 0x106 ;  /* 0x00000106140e7836 */ /* 0x000fe20000000000 */
        /* <DEDUP_REMOVED lines=13> */
[----:B------:R-:W-:Y:S01]  /*132c0*/  VIADD R14, R20, 0x306 ;  /* 0x00000306140e7836 */ /* 0x000fe20000000000 */
[----:B------:R-:W-:Y:S01]  /*132d0*/  R2UR UR31, R15 ;  /* 0x000000000f1f72ca */ /* 0x000fe200000e0000 */
[----:B------:R-:W-:Y:S01]  /*132e0*/  IMAD.MOV.U32 R15, RZ, RZ, 0x40000040 ;  /* 0x40000040ff0f7424 */ /* 0x000fe200078e00ff */
[C---:B------:R-:W-:Y:S02]  /*132f0*/  R2UR UR28, R4.reuse ;  /* 0x00000000041c72ca */ /* 0x040fe400000e0000 */
[----:B------:R-:W-:Y:S02]  /*13300*/  R2UR UR29, R5 ;  /* 0x00000000051d72ca */ /* 0x000fe400000e0000 */
[----:B------:R-:W-:-:S02]  /*13310*/  R2UR UR32, R4 ;  /* 0x00000000042072ca */ /* 0x000fc400000e0000 */
[----:B------:R-:W-:Y:S02]  /*13320*/  R2UR UR33, R5 ;  /* 0x00000000052172ca */ /* 0x000fe400000e0000 */
[----:B------:R-:W-:Y:S02]  /*13330*/  IADD3 R20, R20, 0x406, RZ ;  /* 0x0000040614147810 */ /* 0x000fe40007ffe0ff */
[----:B------:R-:W-:Y:S02]  /*13340*/  R2UR UR43, R21 ;  /* 0x00000000152b72ca */ /* 0x000fe400000e0000 */
[----:B------:R-:W-:Y:S02]  /*13350*/  R2UR UR42, R20 ;  /* 0x00000000142a72ca */ /* 0x000fe400000e0000 */
[----:B------:R-:W-:Y:S02]  /*13360*/  R2UR UR40, R4 ;  /* 0x00000000042872ca */ /* 0x000fe400000e0000 */
[----:B------:R-:W-:Y:S01]  /*13370*/  R2UR UR41, R5 ;  /* 0x00000000052972ca */ /* 0x000fe200000e0000 */
[----:B------:R-:W-:-:S02]  /*13380*/  WARPGROUP.DEPBAR.LE gsb0, 0x0 ;  /* 0x00008000000079c5 */ /* 0x000fc40000010000 */
        /* <DEDUP_REMOVED lines=73> */
.L_x_3212:
[----:B------:R-:W-:Y:S01]  /*13820*/  SHF.L.U32 R3, R221, 0x1f, RZ ;  /* 0x0000001fdd037819 */ /* 0x000fe200000006ff */
[----:B------:R-:W-:-:S04]  /*13830*/  IMAD R14, R218, 0x8, R18 ;  /* 0x00000008da0e7824 */ /* 0x000fc800078e0212 */
[----:B------:R0:W1:Y:S01]  /*13840*/  SYNCS.PHASECHK.TRANS64.TRYWAIT P1, [R14+URZ+0x22850], R3 ;  /* 0x022850030e0075a7 */ /* 0x000062000802017f */
[----:B------:R-:W-:Y:S05]  /*13850*/  @!P0 BRA `(.L_x_3213) ;  /* 0x0000000000048947 */ /* 0x000fea0003800000 */
[----:B------:R-:W-:Y:S01]  /*13860*/  BPT.TRAP 0x1 ;  /* 0x000000040000795c */ /* 0x000fe20000300000 */
.L_x_3213:
[----:B-1----:R-:W-:Y:S05]  /*13870*/  @P1 BRA `(.L_x_3211) ;  /* 0x0000000000081947 */ /* 0x002fea0003800000 */
[----:B------:R-:W1:Y:S02]  /*13880*/  SYNCS.PHASECHK.TRANS64.TRYWAIT P1, [R14+URZ+0x22850], R3 ;  /* 0x022850030e0075a7 */ /* 0x000e64000802017f */
[----:B-1----:R-:W-:Y:S05]  /*13890*/  @!P1 BRA `(.L_x_3214) ;  /* 0x0000014800409947 */ /* 0x002fea0003800000 */
.L_x_3211:
        /* <DEDUP_REMOVED lines=11> */
[----:B------:R-:W-:-:S04]  /*13950*/  IMAD R14, R218, 0x500, R3 ;  /* 0x00000500da0e7824 */ /* 0x000fc800078e0203 */
[C---:B------:R-:W-:Y:S01]  /*13960*/  VIADD R20, R14.reuse, 0x100 ;  /* 0x000001000e147836 */ /* 0x040fe20000000000 */
[----:B------:R-:W-:-:S13]  /*13970*/  R2UR UR6, R14 ;  /* 0x000000000e0672ca */ /* 0x000fda00000e0000 */
[----:B------:R-:W-:Y:S01]  /*13980*/  QGMMA.64x128x32.F32.E4M3.E4M3 R24, R184, gdesc[UR4], R24, gsb0 ;  /* 0x01e00004b8187df3 */ /* 0x000fe20008000818 */
[----:B------:R-:W-:Y:S01]  /*13990*/  R2UR UR6, R20 ;  /* 0x00000000140672ca */ /* 0x000fe200000e0000 */
[----:B------:R-:W-:Y:S01]  /*139a0*/  VIADD R20, R14, 0x200 ;  /* 0x000002000e147836 */ /* 0x000fe20000000000 */
[----:B------:R-:W-:Y:S01]  /*139b0*/  R2UR UR7, R21 ;  /* 0x00000000150772ca */ /* 0x000fe200000e0000 */
[----:B------:R-:W-:Y:S01]  /*139c0*/  IMAD.MOV.U32 R21, RZ, RZ, -0x3ffffff0 ;  /* 0xc0000010ff157424 */ /* 0x000fe200078e00ff */
[----:B0-----:R-:W-:-:S04]  /*139d0*/  SHF.R.U32.HI R221, RZ, 0x7, R221 ;  /* 0x00000007ffdd7819 */ /* 0x001fc800000116dd */
[----:B------:R-:W-:Y:S01]  /*139e0*/  IADD3 R3, -R221, 0xb, RZ ;  /* 0x0000000bdd037810 */ /* 0x000fe20007ffe1ff */
[----:B------:R-:W-:Y:S02]  /*139f0*/  WARPGROUP.DEPBAR.LE gsb0, 0x0 ;  /* 0x00008000000079c5 */ /* 0x000fe40000010000 */
[----:B------:R-:W-:-:S06]  /*13a00*/  WARPGROUP.ARRIVE ;  /* 0x00000000000079c5 */ /* 0x000fcc0000000000 */
        /* <DEDUP_REMOVED lines=23> */
.L_x_3215:
[----:B0-----:R-:W0:Y:S01]  /*13b80*/  LDC R3, c[0x0][0x448] ;  /* 0x00011200ff037b82 */ /* 0x001e220000000800 */
[----:B------:R-:W2:Y:S04]  /*13b90*/  LDL.LU R20, [R1] ;  /* 0x0000000001147983 */ /* 0x000ea80000300800 */
[----:B------:R-:W3:Y:S01]  /*13ba0*/  LDL R169, [R1+0x4] ;  /* 0x0000040001a97983 */ /* 0x000ee20000100800 */
[----:B0-----:R-:W-:Y:S01]  /*13bb0*/  ISETP.NE.AND P1, PT, R3, 0x1, PT ;  /* 0x000000010300780c */ /* 0x001fe20003f25270 */
[----:B------:R-:W-:-:S12]  /*13bc0*/  IMAD.IADD R3, R208, 0x1, R197 ;  /* 0x00000001d0037824 */ /* 0x000fd800078e02c5 */
[----:B------:R-:W0:Y:S08]  /*13bd0*/  @P1 LDC R15, c[0x0][0x44c] ;  /* 0x00011300ff0f1b82 */ /* 0x000e300000000800 */
[----:B------:R-:W1:Y:S01]  /*13be0*/  @P1 LDC R14, c[0x0][0x450] ;  /* 0x00011400ff0e1b82 */ /* 0x000e620000000800 */
[----:B0-----:R-:W-:-:S05]  /*13bf0*/  @P1 IMAD.HI.U32 R15, R3, R15, RZ ;  /* 0x0000000f030f1227 */ /* 0x001fca00078e00ff */
[----:B-1----:R-:W-:Y:S01]  /*13c00*/  @P1 SHF.R.U32.HI R3, RZ, R14, R15 ;  /* 0x0000000eff031219 */ /* 0x002fe2000001160f */
[----:B------:R-:W-:-:S04]  /*13c10*/  IMAD R15, R217, -0xa0, RZ ;  /* 0xffffff60d90f7824 */ /* 0x000fc800078e02ff */
[----:B------:R-:W0:Y:S01]  /*13c20*/  SHFL.IDX PT, R14, R3, RZ, 0x1c1f ;  /* 0x001c1fff030e7589 */ /* 0x000e2200000e0000 */
[----:B------:R-:W-:-:S03]  /*13c30*/  IADD3 R15, -R200, 0x1, R15 ;  /* 0x00000001c80f7810 */ /* 0x000fc60007ffe10f */
[----:B------:R-:W1:Y:S01]  /*13c40*/  SHFL.IDX PT, R3, R3, 0x1, 0x1c1f ;  /* 0x003c1f0003037f89 */ /* 0x000e6200000e0000 */
[----:B------:R-:W-:-:S05]  /*13c50*/  IADD3 R15, -R198, R15, R199 ;  /* 0x0000000fc60f7210 */ /* 0x000fca0007ffe1c7 */
[C---:B0-----:R-:W-:Y:S02]  /*13c60*/  IMAD.IADD R14, R15.reuse, 0x1, R14 ;  /* 0x000000010f0e7824 */ /* 0x041fe400078e020e */
[----:B-1----:R-:W-:-:S03]  /*13c70*/  IMAD.IADD R3, R15, 0x1, R3 ;  /* 0x000000010f037824 */ /* 0x002fc600078e0203 */
[C---:B------:R-:W-:Y:S02]  /*13c80*/  ISETP.GT.AND P3, PT, R14.reuse, RZ, PT ;  /* 0x000000ff0e00720c */ /* 0x040fe40003f64270 */
[C---:B------:R-:W-:Y:S02]  /*13c90*/  ISETP.GT.AND P4, PT, R14.reuse, 0x1, PT ;  /* 0x000000010e00780c */ /* 0x040fe40003f84270 */
[C---:B------:R-:W-:Y:S02]  /*13ca0*/  ISETP.GT.AND P2, PT, R14.reuse, 0x8, PT ;  /* 0x000000080e00780c */ /* 0x040fe40003f44270 */
[----:B------:R-:W-:Y:S02]  /*13cb0*/  ISETP.GT.AND P1, PT, R14, 0x9, PT ;  /* 0x000000090e00780c */ /* 0x000fe40003f24270 */
[----:B------:R-:W-:Y:S02]  /*13cc0*/  FSEL R152, R152, -INF , P3 ;  /* 0xff80000098987808 */ /* 0x000fe40001800000 */
[----:B------:R-:W-:-:S02]  /*13cd0*/  FSEL R153, R153, -INF , P4 ;  /* 0xff80000099997808 */ /* 0x000fc40002000000 */
[----:B------:R-:W-:Y:S02]  /*13ce0*/  FSEL R156, R156, -INF , P2 ;  /* 0xff8000009c9c7808 */ /* 0x000fe40001000000 */
[----:B------:R-:W-:Y:S02]  /*13cf0*/  FSEL R157, R157, -INF , P1 ;  /* 0xff8000009d9d7808 */ /* 0x000fe40000800000 */
[C---:B------:R-:W-:Y:S02]  /*13d00*/  ISETP.GT.AND P3, PT, R14.reuse, 0x10, PT ;  /* 0x000000100e00780c */ /* 0x040fe40003f64270 */
[C---:B------:R-:W-:Y:S02]  /*13d10*/  ISETP.GT.AND P4, PT, R14.reuse, 0x11, PT ;  /* 0x000000110e00780c */ /* 0x040fe40003f84270 */
[C---:B------:R-:W-:Y:S02]  /*13d20*/  ISETP.GT.AND P2, PT, R14.reuse, 0x18, PT ;  /* 0x000000180e00780c */ /* 0x040fe40003f44270 */
[----:B------:R-:W-:-:S02]  /*13d30*/  ISETP.GT.AND P1, PT, R14, 0x19, PT ;  /* 0x000000190e00780c */ /* 0x000fc40003f24270 */
[----:B------:R-:W-:Y:S02]  /*13d40*/  FSEL R160, R160, -INF , P3 ;  /* 0xff800000a0a07808 */ /* 0x000fe40001800000 */
[----:B------:R-:W-:Y:S02]  /*13d50*/  FSEL R161, R161, -INF , P4 ;  /* 0xff800000a1a17808 */ /* 0x000fe40002000000 */
[----:B------:R-:W-:Y:S02]  /*13d60*/  FSEL R164, R164, -INF , P2 ;  /* 0xff800000a4a47808 */ /* 0x000fe40001000000 */
[----:B------:R-:W-:Y:S02]  /*13d70*/  FSEL R165, R165, -INF , P1 ;  /* 0xff800000a5a57808 */ /* 0x000fe40000800000 */
[C---:B------:R-:W-:Y:S02]  /*13d80*/  ISETP.GT.AND P3, PT, R14.reuse, 0x20, PT ;  /* 0x000000200e00780c */ /* 0x040fe40003f64270 */
[----:B------:R-:W-:-:S02]  /*13d90*/  ISETP.GT.AND P4, PT, R14, 0x21, PT ;  /* 0x000000210e00780c */ /* 0x000fc40003f84270 */
[C---:B------:R-:W-:Y:S02]  /*13da0*/  ISETP.GT.AND P2, PT, R14.reuse, 0x28, PT ;  /* 0x000000280e00780c */ /* 0x040fe40003f44270 */
[----:B------:R-:W-:Y:S02]  /*13db0*/  ISETP.GT.AND P1, PT, R14, 0x29, PT ;  /* 0x000000290e00780c */ /* 0x000fe40003f24270 */
[----:B------:R-:W-:Y:S02]  /*13dc0*/  FSEL R136, R136, -INF , P3 ;  /* 0xff80000088887808 */ /* 0x000fe40001800000 */
[----:B------:R-:W-:Y:S02]  /*13dd0*/  FSEL R137, R137, -INF , P4 ;  /* 0xff80000089897808 */ /* 0x000fe40002000000 */
[----:B------:R-:W-:Y:S02]  /*13de0*/  FSEL R140, R140, -INF , P2 ;  /* 0xff8000008c8c7808 */ /* 0x000fe40001000000 */
[----:B------:R-:W-:-:S02]  /*13df0*/  FSEL R141, R141, -INF , P1 ;  /* 0xff8000008d8d7808 */ /* 0x000fc40000800000 */
[C---:B------:R-:W-:Y:S02]  /*13e00*/  ISETP.GT.AND P3, PT, R14.reuse, 0x30, PT ;  /* 0x000000300e00780c */ /* 0x040fe40003f64270 */
        /* <DEDUP_REMOVED lines=51> */
[----:B------:R-:W-:Y:S02]  /*14140*/  FMNMX.FTZ R14, R152, R216, !PT ;  /* 0x000000d8980e7209 */ /* 0x000fe40007810000 */
[----:B------:R-:W-:-:S02]  /*14150*/  FSEL R96, R96, -INF , P3 ;  /* 0xff80000060607808 */ /* 0x000fc40001800000 */
[----:B------:R-:W-:Y:S02]  /*14160*/  FMNMX.FTZ R14, R153, R14, !PT ;  /* 0x0000000e990e7209 */ /* 0x000fe40007810000 */
[----:B------:R-:W-:Y:S02]  /*14170*/  ISETP.GT.AND P3, PT, R3, RZ, PT ;  /* 0x000000ff0300720c */ /* 0x000fe40003f64270 */
[----:B------:R-:W-:Y:S02]  /*14180*/  FMNMX.FTZ R14, R156, R14, !PT ;  /* 0x0000000e9c0e7209 */ /* 0x000fe40007810000 */
[----:B------:R-:W-:Y:S02]  /*14190*/  FSEL R154, R154, -INF , P3 ;  /* 0xff8000009a9a7808 */ /* 0x000fe40001800000 */
[----:B------:R-:W-:Y:S02]  /*141a0*/  FMNMX.FTZ R14, R157, R14, !PT ;  /* 0x0000000e9d0e7209 */ /* 0x000fe40007810000 */
[----:B------:R-:W-:-:S02]  /*141b0*/  ISETP.GT.AND P3, PT, R3, 0x1, PT ;  /* 0x000000010300780c */ /* 0x000fc40003f64270 */
[----:B------:R-:W-:Y:S02]  /*141c0*/  FMNMX.FTZ R14, R160, R14, !PT ;  /* 0x0000000ea00e7209 */ /* 0x000fe40007810000 */
[----:B------:R-:W-:Y:S02]  /*141d0*/  FSEL R155, R155, -INF , P3 ;  /* 0xff8000009b9b7808 */ /* 0x000fe40001800000 */
[----:B------:R-:W-:Y:S02]  /*141e0*/  FMNMX.FTZ R14, R161, R14, !PT ;  /* 0x0000000ea10e7209 */ /* 0x000fe40007810000 */
[----:B------:R-:W-:Y:S02]  /*141f0*/  ISETP.GT.AND P3, PT, R3, 0x8, PT ;  /* 0x000000080300780c */ /* 0x000fe40003f64270 */
[----:B------:R-:W-:Y:S02]  /*14200*/  FMNMX.FTZ R14, R164, R14, !PT ;  /* 0x0000000ea40e7209 */ /* 0x000fe40007810000 */
[----:B------:R-:W-:-:S02]  /*14210*/  FSEL R158, R158, -INF , P3 ;  /* 0xff8000009e9e7808 */ /* 0x000fc40001800000 */
[----:B------:R-:W-:Y:S02]  /*14220*/  FMNMX.FTZ R14, R165, R14, !PT ;  /* 0x0000000ea50e7209 */ /* 0x000fe40007810000 */
[----:B------:R-:W-:Y:S02]  /*14230*/  ISETP.GT.AND P3, PT, R3, 0x9, PT ;  /* 0x000000090300780c */ /* 0x000fe40003f64270 */
        /* <DEDUP_REMOVED lines=65> */
[----:B------:R-:W-:Y:S02]  /*14650*/  FSEL R126, R126, -INF , P3 ;  /* 0xff8000007e7e7808 */ /* 0x000fe40001800000 */
[----:B------:R-:W-:Y:S01]  /*14660*/  ISETP.GT.AND P3, PT, R3, 0x49, PT ;  /* 0x000000490300780c */ /* 0x000fe20003f64270 */
[----:B------:R-:W0:Y:S01]  /*14670*/  SHFL.BFLY PT, R15, R14, 0x2, 0x1f ;  /* 0x0c401f000e0f7f89 */ /* 0x000e2200000e0000 */
[----:B--2---:R-:W-:Y:S02]  /*14680*/  LOP3.LUT R20, R20, 0xfffffbff, RZ, 0xc0, !PT ;  /* 0xfffffbff14147812 */ /* 0x004fe400078ec0ff */
[----:B------:R-:W-:Y:S02]  /*14690*/  FSEL R127, R127, -INF , P3 ;  /* 0xff8000007f7f7808 */ /* 0x000fe40001800000 */
[----:B------:R-:W-:-:S02]  /*146a0*/  ISETP.GT.AND P3, PT, R3, 0x50, PT ;  /* 0x000000500300780c */ /* 0x000fc40003f64270 */
[----:B------:R-:W-:Y:S02]  /*146b0*/  @P0 LOP3.LUT R20, R20, 0x400, RZ, 0xfc, !PT ;  /* 0x0000040014140812 */ /* 0x000fe400078efcff */
[----:B------:R-:W-:Y:S02]  /*146c0*/  FSEL R130, R130, -INF , P3 ;  /* 0xff80000082827808 */ /* 0x000fe40001800000 */
[C---:B------:R-:W-:Y:S02]  /*146d0*/  ISETP.GT.AND P3, PT, R3.reuse, 0x51, PT ;  /* 0x000000510300780c */ /* 0x040fe40003f64270 */
[----:B------:R-:W-:Y:S02]  /*146e0*/  ISETP.GT.AND P0, PT, R3, 0x81, PT ;  /* 0x000000810300780c */ /* 0x000fe40003f04270 */
[----:B------:R-:W-:Y:S02]  /*146f0*/  FSEL R131, R131, -INF , P3 ;  /* 0xff80000083837808 */ /* 0x000fe40001800000 */
[----:B------:R-:W-:-:S02]  /*14700*/  ISETP.GT.AND P3, PT, R3, 0x58, PT ;  /* 0x000000580300780c */ /* 0x000fc40003f64270 */
[----:B------:R-:W-:Y:S02]  /*14710*/  LOP3.LUT R20, R20, 0xfffff7ff, RZ, 0xc0, !PT ;  /* 0xfffff7ff14147812 */ /* 0x000fe400078ec0ff */
[----:B------:R-:W-:Y:S02]  /*14720*/  FSEL R134, R134, -INF , P3 ;  /* 0xff80000086867808 */ /* 0x000fe40001800000 */
[----:B------:R-:W-:Y:S02]  /*14730*/  ISETP.GT.AND P3, PT, R3, 0x59, PT ;  /* 0x000000590300780c */ /* 0x000fe40003f64270 */
[----:B0-----:R-:W-:Y:S02]  /*14740*/  FMNMX.FTZ R14, R14, R15, !PT ;  /* 0x0000000f0e0e7209 */ /* 0x001fe40007810000 */
[----:B------:R-:W-:Y:S02]  /*14750*/  FSEL R135, R135, -INF , P3 ;  /* 0xff80000087877808 */ /* 0x000fe40001800000 */
[----:B------:R-:W-:Y:S01]  /*14760*/  ISETP.GT.AND P3, PT, R3, 0x60, PT ;  /* 0x000000600300780c */ /* 0x000fe20003f64270 */
[----:B------:R-:W0:Y:S01]  /*14770*/  SHFL.BFLY PT, R15, R14, 0x1, 0x1f ;  /* 0x0c201f000e0f7f89 */ /* 0x000e2200000e0000 */
[----:B------:R-:W-:-:S02]  /*14780*/  @P0 LOP3.LUT R20, R20, 0x800, RZ, 0xfc, !PT ;  /* 0x0000080014140812 */ /* 0x000fc400078efcff */
[----:B------:R-:W-:Y:S02]  /*14790*/  FSEL R106, R106, -INF , P3 ;  /* 0xff8000006a6a7808 */ /* 0x000fe40001800000 */
[C---:B------:R-:W-:Y:S01]  /*147a0*/  ISETP.GT.AND P3, PT, R3.reuse, 0x61, PT ;  /* 0x000000610300780c */ /* 0x040fe20003f64270 */
[----:B------:R-:W-:Y:S01]  /*147b0*/  STL [R1], R20 ;  /* 0x0000001401007387 */ /* 0x000fe20000100800 */
[----:B------:R-:W-:Y:S02]  /*147c0*/  ISETP.GT.AND P1, PT, R3, 0x89, PT ;  /* 0x000000890300780c */ /* 0x000fe40003f24270 */
[----:B------:R-:W-:Y:S02]  /*147d0*/  FSEL R107, R107, -INF , P3 ;  /* 0xff8000006b6b7808 */ /* 0x000fe40001800000 */
[C---:B------:R-:W-:Y:S02]  /*147e0*/  ISETP.GT.AND P3, PT, R3.reuse, 0x68, PT ;  /* 0x000000680300780c */ /* 0x040fe40003f64270 */
[----:B------:R-:W-:-:S02]  /*147f0*/  ISETP.GT.AND P2, PT, R3, 0x90, PT ;  /* 0x000000900300780c */ /* 0x000fc40003f44270 */
[----:B------:R-:W-:Y:S02]  /*14800*/  FSEL R110, R110, -INF , P3 ;  /* 0xff8000006e6e7808 */ /* 0x000fe40001800000 */
[C---:B------:R-:W-:Y:S02]  /*14810*/  ISETP.GT.AND P3, PT, R3.reuse, 0x69, PT ;  /* 0x000000690300780c */ /* 0x040fe40003f64270 */
[----:B------:R-:W-:Y:S02]  /*14820*/  ISETP.GT.AND P4, PT, R3, 0x98, PT ;  /* 0x000000980300780c */ /* 0x000fe40003f84270 */
[----:B------:R-:W-:Y:S02]  /*14830*/  FSEL R111, R111, -INF , P3 ;  /* 0xff8000006f6f7808 */ /* 0x000fe40001800000 */
[----:B------:R-:W-:Y:S02]  /*14840*/  ISETP.GT.AND P3, PT, R3, 0x70, PT ;  /* 0x000000700300780c */ /* 0x000fe40003f64270 */
[----:B0-----:R-:W-:-:S02]  /*14850*/  FMNMX.FTZ R14, R14, R15, !PT ;  /* 0x0000000f0e0e7209 */ /* 0x001fc40007810000 */
[----:B------:R-:W-:Y:S02]  /*14860*/  FSEL R114, R114, -INF , P3 ;  /* 0xff80000072727808 */ /* 0x000fe40001800000 */
[----:B------:R-:W-:Y:S01]  /*14870*/  ISETP.GT.AND P3, PT, R3, 0x71, PT ;  /* 0x000000710300780c */ /* 0x000fe20003f64270 */
[----:B------:R-:W-:-:S01]  /*14880*/  FFMA.FTZ R21, R2, R14, -8 ;  /* 0xc100000002157423 */ /* 0x000fc2000001000e */
[C---:B------:R-:W-:Y:S02]  /*14890*/  FSETP.NEU.FTZ.AND P6, PT, R14.reuse, -INF , PT ;  /* 0xff8000000e00780b */ /* 0x040fe40003fdd000 */
[----:B------:R-:W-:Y:S02]  /*148a0*/  FSEL R115, R115, -INF , P3 ;  /* 0xff80000073737808 */ /* 0x000fe40001800000 */
[----:B------:R-:W-:Y:S02]  /*148b0*/  ISETP.GT.AND P3, PT, R3, 0x78, PT ;  /* 0x000000780300780c */ /* 0x000fe40003f64270 */
[----:B------:R-:W-:-:S02]  /*148c0*/  FSEL R15, R14, RZ, P6 ;  /* 0x000000ff0e0f7208 */ /* 0x000fc40003000000 */
[----:B------:R-:W-:Y:S02]  /*148d0*/  FSEL R118, R118, -INF , P3 ;  /* 0xff80000076767808 */ /* 0x000fe40001800000 */
[----:B------:R-:W-:Y:S01]  /*148e0*/  ISETP.GT.AND P3, PT, R3, 0x79, PT ;  /* 0x000000790300780c */ /* 0x000fe20003f64270 */
[----:B------:R-:W-:Y:S01]  /*148f0*/  FADD.FTZ R15, -R15, R216 ;  /* 0x000000d80f0f7221 */ /* 0x000fe20000010100 */
[----:B------:R-:W-:Y:S02]  /*14900*/  FSEL R21, R21, RZ, P6 ;  /* 0x000000ff15157208 */ /* 0x000fe40003000000 */
[----:B------:R-:W-:Y:S01]  /*14910*/  FSEL R119, R119, -INF , P3 ;  /* 0xff80000077777808 */ /* 0x000fe20001800000 */
[C---:B------:R-:W-:Y:S01]  /*14920*/  FMUL.FTZ R15, R2.reuse, R15 ;  /* 0x0000000f020f7220 */ /* 0x040fe20000410000 */
[----:B------:R-:W-:Y:S01]  /*14930*/  ISETP.GT.AND P3, PT, R3, 0x91, PT ;  /* 0x000000910300780c */ /* 0x000fe20003f64270 */
[----:B------:R-:W-:-:S01]  /*14940*/  FFMA.FTZ R152, R2, R152, -R21 ;  /* 0x0000009802987223 */ /* 0x000fc20000010815 */
[----:B------:R-:W-:Y:S01]  /*14950*/  ISETP.GT.AND P5, PT, R3, 0x99, PT ;  /* 0x000000990300780c */ /* 0x000fe20003fa4270 */
[----:B------:R-:W-:-:S01]  /*14960*/  FFMA.FTZ R153, R2, R153, -R21 ;  /* 0x0000009902997223 */ /* 0x000fc20000010815 */
[----:B------:R-:W-:Y:S01]  /*14970*/  ISETP.GT.AND P0, PT, R3, 0x80, PT ;  /* 0x000000800300780c */ /* 0x000fe20003f04270 */
[----:B------:R-:W-:-:S01]  /*14980*/  FFMA.FTZ R156, R2, R156, -R21 ;  /* 0x0000009c029c7223 */ /* 0x000fc20000010815 */
[----:B------:R-:W-:Y:S01]  /*14990*/  ISETP.GT.AND P6, PT, R3, 0x88, PT ;  /* 0x000000880300780c */ /* 0x000fe20003fc4270 */
[----:B------:R-:W-:-:S01]  /*149a0*/  FFMA.FTZ R157, R2, R157, -R21 ;  /* 0x0000009d029d7223 */ /* 0x000fc20000010815 */
[----:B------:R-:W-:Y:S01]  /*149b0*/  FMNMX.FTZ R3, R154, R215, !PT ;  /* 0x000000d79a037209 */ /* 0x000fe20007810000 */
[----:B------:R-:W-:-:S01]  /*149c0*/  FFMA.FTZ R160, R2, R160, -R21 ;  /* 0x000000a002a07223 */ /* 0x000fc20000010815 */
[----:B------:R-:W-:Y:S01]  /*149d0*/  FSEL R90, R90, -INF , P0 ;  /* 0xff8000005a5a7808 */ /* 0x000fe20000000000 */
[----:B------:R-:W-:-:S01]  /*149e0*/  FFMA.FTZ R161, R2, R161, -R21 ;  /* 0x000000a102a17223 */ /* 0x000fc20000010815 */
[----:B------:R-:W-:Y:S01]  /*149f0*/  FMNMX.FTZ R3, R155, R3, !PT ;  /* 0x000000039b037209 */ /* 0x000fe20007810000 */
[----:B------:R-:W-:-:S01]  /*14a00*/  FFMA.FTZ R164, R2, R164, -R21 ;  /* 0x000000a402a47223 */ /* 0x000fc20000010815 */
[----:B------:R-:W-:Y:S01]  /*14a10*/  LOP3.LUT P0, RZ, R20, 0x800, RZ, 0xc0, !PT ;  /* 0x0000080014ff7812 */ /* 0x000fe2000780c0ff */
[----:B------:R-:W-:-:S01]  /*14a20*/  FFMA.FTZ R165, R2, R165, -R21 ;  /* 0x000000a502a57223 */ /* 0x000fc20000010815 */
[----:B------:R-:W-:Y:S01]  /*14a30*/  FMNMX.FTZ R3, R158, R3, !PT ;  /* 0x000000039e037209 */ /* 0x000fe20007810000 */
[----:B------:R-:W-:-:S01]  /*14a40*/  FFMA.FTZ R136, R2, R136, -R21 ;  /* 0x0000008802887223 */ /* 0x000fc20000010815 */
[----:B------:R-:W-:Y:S01]  /*14a50*/  FSEL R91, R91, -INF , P0 ;  /* 0xff8000005b5b7808 */ /* 0x000fe20000000000 */
        /* <DEDUP_REMOVED lines=31> */
[C-C-:B------:R-:W-:Y:S01]  /*14c50*/  FFMA.FTZ R105, R2.reuse, R105, -R21.reuse ;  /* 0x0000006902697223 */ /* 0x140fe20000010815 */
        /* <DEDUP_REMOVED lines=19> */
[----:B---3--:R-:W-:Y:S01]  /*14d90*/  R2UR UR4, R169 ;  /* 0x00000000a90472ca */ /* 0x008fe200000e0000 */
[----:B------:R-:W-:Y:S01]  /*14da0*/  MUFU.EX2 R152, R152 ;  /* 0x0000009800987308 */ /* 0x000fe20000000800 */
[----:B------:R-:W-:-:S04]  /*14db0*/  FMNMX.FTZ R3, R122, R3, !PT ;  /* 0x000000037a037209 */ /* 0x000fc80007810000 */
[----:B------:R-:W-:-:S03]  /*14dc0*/  FMNMX.FTZ R3, R123, R3, !PT ;  /* 0x000000037b037209 */ /* 0x000fc60007810000 */
[----:B------:R-:W0:Y:S01]  /*14dd0*/  MUFU.EX2 R15, R15 ;  /* 0x0000000f000f7308 */ /* 0x000e220000000800 */
[----:B------:R-:W-:-:S03]  /*14de0*/  FMNMX.FTZ R3, R126, R3, !PT ;  /* 0x000000037e037209 */ /* 0x000fc60007810000 */
[----:B------:R-:W-:Y:S01]  /*14df0*/  IMAD.U32 R168, RZ, RZ, UR4 ;  /* 0x00000004ffa87e24 */ /* 0x000fe2000f8e00ff */
[----:B------:R-:W-:-:S03]  /*14e00*/  FMNMX.FTZ R3, R127, R3, !PT ;  /* 0x000000037f037209 */ /* 0x000fc60007810000 */
[----:B------:R-:W1:Y:S01]  /*14e10*/  MUFU.EX2 R153, R153 ;  /* 0x0000009900997308 */ /* 0x000e620000000800 */
[----:B------:R-:W-:-:S04]  /*14e20*/  FMNMX.FTZ R3, R130, R3, !PT ;  /* 0x0000000382037209 */ /* 0x000fc80007810000 */
[----:B------:R-:W-:-:S03]  /*14e30*/  FMNMX.FTZ R3, R131, R3, !PT ;  /* 0x0000000383037209 */ /* 0x000fc60007810000 */
[----:B------:R-:W-:Y:S01]  /*14e40*/  MUFU.EX2 R156, R156 ;  /* 0x0000009c009c7308 */ /* 0x000fe20000000800 */
[----:B------:R-:W-:Y:S01]  /*14e50*/  FMNMX.FTZ R3, R134, R3, !PT ;  /* 0x0000000386037209 */ /* 0x000fe20007810000 */
[----:B0-----:R-:W-:-:S03]  /*14e60*/  FFMA.FTZ R12, R15, R12, R152 ;  /* 0x0000000c0f0c7223 */ /* 0x001fc60000010098 */
[----:B------:R-:W-:-:S03]  /*14e70*/  FMNMX.FTZ R3, R135, R3, !PT ;  /* 0x0000000387037209 */ /* 0x000fc60007810000 */
[----:B------:R-:W-:Y:S01]  /*14e80*/  MUFU.EX2 R157, R157 ;  /* 0x0000009d009d7308 */ /* 0x000fe20000000800 */
[----:B------:R-:W-:Y:S01]  /*14e90*/  FMNMX.FTZ R3, R106, R3, !PT ;  /* 0x000000036a037209 */ /* 0x000fe20007810000 */
[----:B-1----:R-:W-:-:S03]  /*14ea0*/  FADD.FTZ R12, R153, R12 ;  /* 0x0000000c990c7221 */ /* 0x002fc60000010000 */
        /* <DEDUP_REMOVED lines=23> */
[----:B------:R-:W0:Y:S06]  /*15020*/  SHFL.BFLY PT, R20, R3, 0x2, 0x1f ;  /* 0x0c401f0003147f89 */ /* 0x000e2c00000e0000 */
[----:B------:R-:W-:Y:S08]  /*15030*/  MUFU.EX2 R144, R144 ;  /* 0x0000009000907308 */ /* 0x000ff00000000800 */
        /* <DEDUP_REMOVED lines=10> */
[----:B------:R-:W-:-:S03]  /*150e0*/  FFMA.FTZ R101, R2, R3, -8 ;  /* 0xc100000002657423 */ /* 0x000fc60000010003 */
[----:B------:R-:W-:-:S03]  /*150f0*/  FSEL R20, R3, RZ, P1 ;  /* 0x000000ff03147208 */ /* 0x000fc60000800000 */
[----:B------:R-:W-:Y:S01]  /*15100*/  MUFU.EX2 R125, R125 ;  /* 0x0000007d007d7308 */ /* 0x000fe20000000800 */
[----:B------:R-:W-:Y:S01]  /*15110*/  FSEL R101, R101, RZ, P1 ;  /* 0x000000ff65657208 */ /* 0x000fe20000800000 */
[----:B------:R-:W-:-:S04]  /*15120*/  FADD.FTZ R20, -R20, R215 ;  /* 0x000000d714147221 */ /* 0x000fc80000010100 */
[C-C-:B------:R-:W-:Y:S01]  /*15130*/  FFMA.FTZ R154, R2.reuse, R154, -R101.reuse ;  /* 0x0000009a029a7223 */ /* 0x140fe20000010865 */
[----:B------:R-:W-:-:S01]  /*15140*/  FFMA.FTZ R155, R2, R155, -R101 ;  /* 0x0000009b029b7223 */ /* 0x000fc20000010865 */
[C---:B------:R-:W-:Y:S01]  /*15150*/  FMUL.FTZ R20, R2.reuse, R20 ;  /* 0x0000001402147220 */ /* 0x040fe20000410000 */
        /* <DEDUP_REMOVED lines=41> */
[----:B------:R-:W-:Y:S01]  /*153f0*/  IMAD R103, R189, 0x8, R18 ;  /* 0x00000008bd677824 */ /* 0x000fe200078e0212 */
[----:B------:R-:W2:Y:S01]  /*15400*/  MUFU.EX2 R158, R158 ;  /* 0x0000009e009e7308 */ /* 0x000ea20000000800 */
[----:B0-----:R-:W-:-:S02]  /*15410*/  FFMA.FTZ R0, R20, R0, R154 ;  /* 0x0000000014007223 */ /* 0x001fc4000001009a */
[----:B------:R-:W-:-:S05]  /*15420*/  VIADD R103, R103, 0x22840 ;  /* 0x0002284067677836 */ /* 0x000fca0000000000 */
[----:B------:R-:W0:Y:S01]  /*15430*/  MUFU.EX2 R159, R159 ;  /* 0x0000009f009f7308 */ /* 0x000e220000000800 */
[----:B------:R-:W-:-:S04]  /*15440*/  PRMT R103, R168, 0x654, R103 ;  /* 0x00000654a8677816 */ /* 0x000fc80000000067 */
[----:B------:R1:W-:Y:S03]  /*15450*/  SYNCS.ARRIVE.TRANS64.RED.A1T0 RZ, [R103+URZ], RZ ;  /* 0x000000ff67ff79a7 */ /* 0x0003e6000810043f */
[----:B------:R-:W3:Y:S01]  /*15460*/  MUFU.EX2 R162, R162 ;  /* 0x000000a200a27308 */ /* 0x000ee20000000800 */
[----:B-1----:R-:W-:-:S01]  /*15470*/  FADD.FTZ R103, R155, R0 ;  /* 0x000000009b677221 */ /* 0x002fc20000010000 */
[----:B------:R-:W-:-:S06]  /*15480*/  FADD.FTZ R0, R156, R12 ;  /* 0x0000000c9c007221 */ /* 0x000fcc0000010000 */
[----:B------:R-:W1:Y:S01]  /*15490*/  MUFU.EX2 R163, R163 ;  /* 0x000000a300a37308 */ /* 0x000e620000000800 */
[----:B--2---:R-:W-:-:S01]  /*154a0*/  FADD.FTZ R12, R158, R103 ;  /* 0x000000679e0c7221 */ /* 0x004fc20000010000 */
[----:B------:R-:W-:-:S03]  /*154b0*/  FADD.FTZ R0, R157, R0 ;  /* 0x000000009d007221 */ /* 0x000fc60000010000 */
[----:B0-----:R-:W-:Y:S01]  /*154c0*/  FADD.FTZ R12, R159, R12 ;  /* 0x0000000c9f0c7221 */ /* 0x001fe20000010000 */
[----:B------:R-:W-:-:S02]  /*154d0*/  FADD.FTZ R0, R160, R0 ;  /* 0x00000000a0007221 */ /* 0x000fc40000010000 */
[----:B------:R-:W0:Y:S01]  /*154e0*/  MUFU.EX2 R166, R166 ;  /* 0x000000a600a67308 */ /* 0x000e220000000800 */
[----:B---3--:R-:W-:-:S01]  /*154f0*/  FADD.FTZ R12, R162, R12 ;  /* 0x0000000ca20c7221 */ /* 0x008fc20000010000 */
        /* <DEDUP_REMOVED lines=125> */
.L_x_3216:
[----:B------:R-:W-:Y:S01]  /*15cd0*/  R2UR UR4, R169 ;  /* 0x00000000a90472ca */ /* 0x000fe200000e0000 */
[----:B------:R-:W-:Y:S01]  /*15ce0*/  IMAD R103, R218, 0x8, R18 ;  /* 0x00000008da677824 */ /* 0x000fe200078e0212 */
[----:B------:R-:W-:Y:S01]  /*15cf0*/  ISETP.GT.AND P1, PT, R217, R214, PT ;  /* 0x000000d6d900720c */ /* 0x000fe20003f24270 */
[-C--:B------:R-:W-:Y:S01]  /*15d00*/  FMUL.FTZ R24, R24, R15.reuse ;  /* 0x0000000f18187220 */ /* 0x080fe20000410000 */
[----:B------:R-:W-:Y:S01]  /*15d10*/  F2FP.SATFINITE.E4M3.F32.PACK_AB_MERGE_C R156, R157, R156, RZ ;  /* 0x0000009c9d9c723e */ /* 0x000fe200048070ff */
[----:B------:R-:W-:Y:S01]  /*15d20*/  VIADD R103, R103, 0x22860 ;  /* 0x0002286067677836 */ /* 0x000fe20000000000 */
[----:B------:R-:W-:Y:S01]  /*15d30*/  F2FP.SATFINITE.E4M3.F32.PACK_AB_MERGE_C R158, R159, R158, RZ ;  /* 0x0000009e9f9e723e */ /* 0x000fe200048070ff */
[-C--:B------:R-:W-:Y:S01]  /*15d40*/  FMUL.FTZ R25, R25, R15.reuse ;  /* 0x0000000f19197220 */ /* 0x080fe20000410000 */
[----:B------:R-:W-:Y:S01]  /*15d50*/  F2FP.SATFINITE.E4M3.F32.PACK_AB_MERGE_C R164, R165, R164, RZ ;  /* 0x000000a4a5a4723e */ /* 0x000fe200048070ff */
[-C--:B------:R-:W-:Y:S01]  /*15d60*/  FMUL.FTZ R28, R28, R15.reuse ;  /* 0x0000000f1c1c7220 */ /* 0x080fe20000410000 */
[----:B------:R-:W-:Y:S01]  /*15d70*/  F2FP.SATFINITE.E4M3.F32.PACK_AB_MERGE_C R166, R167, R166, RZ ;  /* 0x000000a6a7a6723e */ /* 0x000fe200048070ff */
[-C--:B------:R-:W-:Y:S01]  /*15d80*/  FMUL.FTZ R29, R29, R15.reuse ;  /* 0x0000000f1d1d7220 */ /* 0x080fe20000410000 */
        /* <DEDUP_REMOVED lines=99> */
[----:B------:R-:W-:Y:S01]  /*163c0*/  VIADD R217, R217, 0xffffffff ;  /* 0xffffffffd9d97836 */ /* 0x000fe20000000000 */
[----:B------:R-:W-:Y:S01]  /*163d0*/  MOV R216, R14 ;  /* 0x0000000e00d87202 */ /* 0x000fe20000000f00 */
[----:B------:R-:W-:-:S02]  /*163e0*/  IMAD.MOV.U32 R215, RZ, RZ, R3 ;  /* 0x000000ffffd77224 */ /* 0x000fc400078e0003 */
[----:B------:R-:W-:Y:S02]  /*163f0*/  IMAD.MOV.U32 R221, RZ, RZ, R194 ;  /* 0x000000ffffdd7224 */ /* 0x000fe400078e00c2 */
[----:B------:R-:W-:Y:S01]  /*16400*/  IMAD.MOV.U32 R218, RZ, RZ, R189 ;  /* 0x000000ffffda7224 */ /* 0x000fe200078e00bd */
[----:B0-----:R-:W-:Y:S06]  /*16410*/  @P1 BRA `(.L_x_3217) ;  /* 0xffffffc400981947 */ /* 0x001fec000383ffff */
.L_x_3205:
[----:B------:R-:W-:-:S13]  /*16420*/  ISETP.GE.AND P1, PT, R217, R204, PT ;  /* 0x000000ccd900720c */ /* 0x000fda0003f26270 */
[----:B------:R-:W-:Y:S05]  /*16430*/  @!P1 BRA `(.L_x_3218) ;  /* 0x0000002c00789947 */ /* 0x000fea0003800000 */
[----:B------:R-:W-:Y:S02]  /*16440*/  IMAD.MOV.U32 R198, RZ, RZ, R3 ;  /* 0x000000ffffc67224 */ /* 0x000fe400078e0003 */
[----:B------:R-:W-:Y:S02]  /*16450*/  IMAD.MOV.U32 R199, RZ, RZ, R14 ;  /* 0x000000ffffc77224 */ /* 0x000fe400078e000e */
[----:B------:R-:W-:Y:S02]  /*16460*/  IMAD.MOV.U32 R215, RZ, RZ, R194 ;  /* 0x000000ffffd77224 */ /* 0x000fe400078e00c2 */
[----:B------:R-:W-:-:S07]  /*16470*/  IMAD.MOV.U32 R214, RZ, RZ, R189 ;  /* 0x000000ffffd67224 */ /* 0x000fce00078e00bd */
.L_x_3230:
        /* <DEDUP_REMOVED lines=10> */
.L_x_3220:
[----:B------:R-:W-:Y:S01]  /*16520*/  IMAD R3, R189, 0x8, R18 ;  /* 0x00000008bd037824 */ /* 0x000fe200078e0212 */
[----:B------:R-:W-:-:S04]  /*16530*/  SHF.L.U32 R14, R194, 0x1f, RZ ;  /* 0x0000001fc20e7819 */ /* 0x000fc800000006ff */
[----:B------:R0:W1:Y:S01]  /*16540*/  SYNCS.PHASECHK.TRANS64.TRYWAIT P1, [R3+URZ+0x22830], R14 ;  /* 0x0228300e030075a7 */ /* 0x000062000802017f */
[----:B------:R-:W-:Y:S05]  /*16550*/  @!P0 BRA `(.L_x_3221) ;  /* 0x0000000000048947 */ /* 0x000fea0003800000 */
[----:B------:R-:W-:Y:S01]  /*16560*/  BPT.TRAP 0x1 ;  /* 0x000000040000795c */ /* 0x000fe20000300000 */
.L_x_3221:
[----:B------:R-:W-:Y:S04]  /*16570*/  BSSY B0, `(.L_x_3219) ;  /* 0x0000004000007945 */ /* 0x000fe80003800000 */
[----:B-1----:R-:W-:Y:S05]  /*16580*/  @P1 BRA `(.L_x_3222) ;  /* 0x0000000000081947 */ /* 0x002fea0003800000 */
[----:B------:R-:W1:Y:S02]  /*16590*/  SYNCS.PHASECHK.TRANS64.TRYWAIT P1, [R3+URZ+0x22830], R14 ;  /* 0x0228300e030075a7 */ /* 0x000e64000802017f */
[----:B-1----:R-:W-:Y:S05]  /*165a0*/  @!P1 BRA `(.L_x_3223) ;  /* 0x0000011c00109947 */ /* 0x002fea0003800000 */
.L_x_3222:
[----:B------:R-:W-:Y:S05]  /*165b0*/  BSYNC B0 ;  /* 0x0000000000007941 */ /* 0x000fea0003800000 */
.L_x_3219:
[----:B01----:R-:W0:Y:S01]  /*165c0*/  S2R R3, SR_TID.X ;  /* 0x0000000000037919 */ /* 0x003e220000002100 */
[----:B------:R-:W-:Y:S05]  /*165d0*/  WARPSYNC.ALL ;  /* 0x0000000000007948 */ /* 0x000fea0003800000 */
[----:B------:R-:W-:Y:S01]  /*165e0*/  IMAD R20, R189, 0x500, R13 ;  /* 0x00000500bd147824 */ /* 0x000fe200078e020d */
[----:B------:R-:W-:Y:S01]  /*165f0*/  R2UR UR28, R8 ;  /* 0x00000000081c72ca */ /* 0x000fe200000e0000 */
[----:B------:R-:W-:Y:S01]  /*16600*/  IMAD.MOV.U32 R21, RZ, RZ, 0x40000040 ;  /* 0x40000040ff157424 */ /* 0x000fe200078e00ff */
[----:B------:R-:W-:Y:S01]  /*16610*/  R2UR UR29, R9 ;  /* 0x00000000091d72ca */ /* 0x000fe200000e0000 */
[C---:B------:R-:W-:Y:S01]  /*16620*/  VIADD R88, R20.reuse, 0x100 ;  /* 0x0000010014587836 */ /* 0x040fe20000000000 */
[C---:B------:R-:W-:Y:S01]  /*16630*/  R2UR UR30, R20.reuse ;  /* 0x00000000141e72ca */ /* 0x040fe200000e0000 */
        /* <DEDUP_REMOVED lines=15> */
[----:B------:R-:W-:-:S02]  /*16730*/  R2UR UR36, R8 ;  /* 0x00000000082472ca */ /* 0x000fc400000e0000 */
[----:B------:R-:W-:Y:S02]  /*16740*/  R2UR UR37, R9 ;  /* 0x00000000092572ca */ /* 0x000fe400000e0000 */
[----:B------:R-:W-:Y:S01]  /*16750*/  R2UR UR8, R88 ;  /* 0x00000000580872ca */ /* 0x000fe200000e0000 */
[C---:B------:R-:W-:Y:S01]  /*16760*/  VIADD R88, R20.reuse, 0x202 ;  /* 0x0000020214587836 */ /* 0x040fe20000000000 */
[----:B0-----:R-:W-:Y:S02]  /*16770*/  SHF.R.U32.HI R3, RZ, 0x7, R3 ;  /* 0x00000007ff037819 */ /* 0x001fe40000011603 */
[----:B------:R-:W-:Y:S02]  /*16780*/  IADD3 R90, R20, 0x300, RZ ;  /* 0x00000300145a7810 */ /* 0x000fe40007ffe0ff */
[----:B------:R-:W-:Y:S01]  /*16790*/  R2UR UR50, R88 ;  /* 0x00000000583272ca */ /* 0x000fe200000e0000 */
[----:B------:R-:W-:Y:S01]  /*167a0*/  VIADD R3, R3, 0x8 ;  /* 0x0000000803037836 */ /* 0x000fe20000000000 */
[----:B------:R-:W-:Y:S01]  /*167b0*/  R2UR UR51, R89 ;  /* 0x00000000593372ca */ /* 0x000fe200000e0000 */
[----:B------:R-:W-:Y:S01]  /*167c0*/  VIADD R88, R20, 0x402 ;  /* 0x0000040214587836 */ /* 0x000fe20000000000 */
[----:B------:R-:W-:Y:S01]  /*167d0*/  R2UR UR6, R90 ;  /* 0x000000005a0672ca */ /* 0x000fe200000e0000 */
[----:B------:R-:W-:Y:S01]  /*167e0*/  VIADD R90, R20, 0x102 ;  /* 0x00000102145a7836 */ /* 0x000fe20000000000 */
[----:B------:R0:W-:Y:S01]  /*167f0*/  BAR.SYNC.DEFER_BLOCKING R3, 0x100 ;  /* 0x000400030000751d */ /* 0x0001e20000010000 */
        /* <DEDUP_REMOVED lines=11> */
[----:B------:R-:W-:-:S02]  /*168b0*/  R2UR UR9, R89 ;  /* 0x00000000590972ca */ /* 0x000fc400000e0000 */
[C---:B------:R-:W-:Y:S02]  /*168c0*/  R2UR UR59, R89.reuse ;  /* 0x00000000593b72ca */ /* 0x040fe400000e0000 */
[----:B------:R-:W-:Y:S01]  /*168d0*/  R2UR UR14, R88 ;  /* 0x00000000580e72ca */ /* 0x000fe200000e0000 */
[----:B------:R-:W-:Y:S01]  /*168e0*/  VIADD R88, R20, 0x404 ;  /* 0x0000040414587836 */ /* 0x000fe20000000000 */
[----:B------:R-:W-:Y:S01]  /*168f0*/  WARPGROUP.ARRIVE ;  /* 0x00000000000079c5 */ /* 0x000fe20000000000 */
[----:B------:R-:W-:Y:S01]  /*16900*/  R2UR UR6, R92 ;  /* 0x000000005c0672ca */ /* 0x000fe200000e0000 */
[----:B------:R-:W-:Y:S01]  /*16910*/  VIADD R92, R20, 0x6 ;  /* 0x00000006145c7836 */ /* 0x000fe20000000000 */
[C---:B------:R-:W-:Y:S02]  /*16920*/  R2UR UR15, R89.reuse ;  /* 0x00000000590f72ca */ /* 0x040fe400000e0000 */
[----:B------:R-:W-:Y:S01]  /*16930*/  R2UR UR22, R88 ;  /* 0x00000000581672ca */ /* 0x000fe200000e0000 */
[----:B------:R-:W-:Y:S01]  /*16940*/  QGMMA.64x32x32.F32.E4M3.E4M3 R152, gdesc[UR28], RZ, !UPT, gsb0 ;  /* 0x006000001c9879f3 */ /* 0x000fe2000c0008ff */
[----:B------:R-:W-:Y:S01]  /*16950*/  R2UR UR23, R89 ;  /* 0x00000000591772ca */ /* 0x000fe200000e0000 */
[----:B------:R-:W-:Y:S01]  /*16960*/  VIADD R88, R20, 0x206 ;  /* 0x0000020614587836 */ /* 0x000fe20000000000 */
[----:B------:R-:W-:Y:S01]  /*16970*/  R2UR UR44, R8 ;  /* 0x00000000082c72ca */ /* 0x000fe200000e0000 */
[----:B------:R-:W-:Y:S01]  /*16980*/  IMAD.MOV.U32 R89, RZ, RZ, 0x40000040 ;  /* 0x40000040ff597424 */ /* 0x000fe200078e00ff */
[----:B------:R-:W-:-:S02]  /*16990*/  R2UR UR45, R9 ;  /* 0x00000000092d72ca */ /* 0x000fc400000e0000 */
[----:B------:R-:W-:Y:S02]  /*169a0*/  MOV R93, 0x40000040 ;  /* 0x40000040005d7802 */ /* 0x000fe40000000f00 */
[----:B------:R-:W-:Y:S02]  /*169b0*/  R2UR UR26, R92 ;  /* 0x000000005c1a72ca */ /* 0x000fe400000e0000 */
[C---:B------:R-:W-:Y:S02]  /*169c0*/  R2UR UR7, R93.reuse ;  /* 0x000000005d0772ca */ /* 0x040fe400000e0000 */
        /* <DEDUP_REMOVED lines=30> */
[----:B------:R-:W-:Y:S02]  /*16bb0*/  R2UR UR19, R15 ;  /* 0x000000000f1372ca */ /* 0x000fe400000e0000 */
[----:B------:R-:W-:Y:S01]  /*16bc0*/  R2UR UR16, R6 ;  /* 0x00000000061072ca */ /* 0x000fe200000e0000 */
[----:B------:R-:W-:-:S02]  /*16bd0*/  WARPGROUP.DEPBAR.LE gsb0, 0x0 ;  /* 0x00008000000079c5 */ /* 0x000fc40000010000 */
[----:B------:R-:W-:Y:S01]  /*16be0*/  WARPGROUP.ARRIVE ;  /* 0x00000000000079c5 */ /* 0x000fe20000000000 */
[C---:B------:R-:W-:Y:S02]  /*16bf0*/  R2UR UR17, R7.reuse ;  /* 0x00000000071172ca */ /* 0x040fe400000e0000 */
[----:B------:R-:W-:Y:S02]  /*16c00*/  R2UR UR20, R6 ;  /* 0x00000000061472ca */ /* 0x000fe400000e0000 */
[----:B------:R-:W-:Y:S01]  /*16c10*/  R2UR UR21, R7 ;  /* 0x00000000071572ca */ /* 0x000fe200000e0000 */
[----:B------:R-:W-:Y:S01]  /*16c20*/  QGMMA.64x32x32.F32.E4M3.E4M3 R136, gdesc[UR32], RZ, !UPT, gsb0 ;  /* 0x00600000208879f3 */ /* 0x000fe2000c0008ff */
        /* <DEDUP_REMOVED lines=8> */
[----:B------:R-:W-:Y:S01]  /*16cb0*/  R2UR UR28, R4 ;  /* 0x00000000041c72ca */ /* 0x000fe200000e0000 */
[----:B------:R-:W-:Y:S01]  /*16cc0*/  VIADD R20, R20, 0x406 ;  /* 0x0000040614147836 */ /* 0x000fe20000000000 */
[----:B------:R-:W-:Y:S02]  /*16cd0*/  R2UR UR29, R5 ;  /* 0x00000000051d72ca */ /* 0x000fe400000e0000 */
[----:B------:R-:W-:-:S02]  /*16ce0*/  R2UR UR32, R4 ;  /* 0x00000000042072ca */ /* 0x000fc400000e0000 */
[----:B------:R-:W-:Y:S02]  /*16cf0*/  R2UR UR33, R5 ;  /* 0x00000000052172ca */ /* 0x000fe400000e0000 */
        /* <DEDUP_REMOVED lines=78> */
.L_x_3225:
[----:B------:R-:W-:Y:S01]  /*171e0*/  SHF.L.U32 R3, R215, 0x1f, RZ ;  /* 0x0000001fd7037819 */ /* 0x000fe200000006ff */
[----:B------:R-:W-:-:S04]  /*171f0*/  IMAD R14, R214, 0x8, R18 ;  /* 0x00000008d60e7824 */ /* 0x000fc800078e0212 */
[----:B------:R0:W1:Y:S01]  /*17200*/  SYNCS.PHASECHK.TRANS64.TRYWAIT P1, [R14+URZ+0x22850], R3 ;  /* 0x022850030e0075a7 */ /* 0x000062000802017f */
[----:B------:R-:W-:Y:S05]  /*17210*/  @!P0 BRA `(.L_x_3226) ;  /* 0x0000000000048947 */ /* 0x000fea0003800000 */
[----:B------:R-:W-:Y:S01]  /*17220*/  BPT.TRAP 0x1 ;  /* 0x000000040000795c */ /* 0x000fe20000300000 */
.L_x_3226:
[----:B-1----:R-:W-:Y:S05]  /*17230*/  @P1 BRA `(.L_x_3224) ;  /* 0x0000000000081947 */ /* 0x002fea0003800000 */
[----:B------:R-:W1:Y:S02]  /*17240*/  SYNCS.PHASECHK.TRANS64.TRYWAIT P1, [R14+URZ+0x22850], R3 ;  /* 0x022850030e0075a7 */ /* 0x000e64000802017f */
[----:B-1----:R-:W-:Y:S05]  /*17250*/  @!P1 BRA `(.L_x_3227) ;  /* 0x0000010c00f89947 */ /* 0x002fea0003800000 */
.L_x_3224:
[----:B01----:R-:W-:Y:S01]  /*17260*/  VIADD R3, R18, 0x400 ;  /* 0x0000040012037836 */ /* 0x003fe20000000000 */
[----:B------:R-:W-:Y:S01]  /*17270*/  MOV R15, 0xc0000010 ;  /* 0xc0000010000f7802 */ /* 0x000fe20000000f00 */
[----:B------:R-:W-:Y:S05]  /*17280*/  WARPSYNC.ALL ;  /* 0x0000000000007948 */ /* 0x000fea0003800000 */
[----:B------:R-:W-:Y:S01]  /*17290*/  SHF.R.U32.HI R3, RZ, 0x4, R3 ;  /* 0x00000004ff037819 */ /* 0x000fe20000011603 */
[----:B------:R-:W-:Y:S01]  /*172a0*/  WARPGROUP.ARRIVE ;  /* 0x00000000000079c5 */ /* 0x000fe20000000000 */
[----:B------:R-:W-:Y:S01]  /*172b0*/  R2UR UR7, R15 ;  /* 0x000000000f0772ca */ /* 0x000fe200000e0000 */
[----:B------:R-:W-:Y:S01]  /*172c0*/  IMAD.MOV.U32 R21, RZ, RZ, -0x3ffffff0 ;  /* 0xc0000010ff157424 */ /* 0x000fe200078e00ff */
[----:B------:R-:W-:Y:S01]  /*172d0*/  LOP3.LUT R3, R3, 0x3fff, RZ, 0xc0, !PT ;  /* 0x00003fff03037812 */ /* 0x000fe200078ec0ff */
[----:B------:R-:W-:-:S02]  /*172e0*/  IMAD.MOV.U32 R15, RZ, RZ, -0x3ffffff0 ;  /* 0xc0000010ff0f7424 */ /* 0x000fc400078e00ff */
[----:B------:R-:W0:Y:S01]  /*172f0*/  S2R R215, SR_TID.X ;  /* 0x0000000000d77919 */ /* 0x000e220000002100 */
        /* <DEDUP_REMOVED lines=17> */
[----:B------:R-:W-:Y:S02]  /*17410*/  IMAD.MOV.U32 R21, RZ, RZ, -0x3ffffff0 ;  /* 0xc0000010ff157424 */ /* 0x000fe400078e00ff */
[----:B------:R-:W-:Y:S01]  /*17420*/  VIADD R14, R14, 0x400 ;  /* 0x000004000e0e7836 */ /* 0x000fe20000000000 */
[----:B------:R-:W-:Y:S02]  /*17430*/  WARPGROUP.DEPBAR.LE gsb0, 0x0 ;  /* 0x00008000000079c5 */ /* 0x000fe40000010000 */
[----:B------:R-:W-:-:S07]  /*17440*/  WARPGROUP.ARRIVE ;  /* 0x00000000000079c5 */ /* 0x000fce0000000000 */
        /* <DEDUP_REMOVED lines=15> */
.L_x_3228:
[----:B------:R-:W2:Y:S01]  /*17540*/  LDL R168, [R1+0x4] ;  /* 0x0000040001a87983 */ /* 0x000ea20000100800 */
[----:B0-----:R-:W-:-:S04]  /*17550*/  IMAD R3, R189, 0x8, R18 ;  /* 0x00000008bd037824 */ /* 0x001fc800078e0212 */
[----:B------:R-:W-:Y:S01]  /*17560*/  VIADD R3, R3, 0x22840 ;  /* 0x0002284003037836 */ /* 0x000fe20000000000 */
[----:B--2---:R-:W-:-:S13]  /*17570*/  R2UR UR4, R168 ;  /* 0x00000000a80472ca */ /* 0x004fda00000e0000 */
[----:B------:R-:W-:-:S05]  /*17580*/  IMAD.U32 R14, RZ, RZ, UR4 ;  /* 0x00000004ff0e7e24 */ /* 0x000fca000f8e00ff */
        /* <DEDUP_REMOVED lines=47> */
[----:B------:R-:W-:Y:S01]  /*17880*/  FADD.FTZ R20, -R14, R199 ;  /* 0x000000c70e147221 */ /* 0x000fe20000010100 */
[----:B------:R-:W-:-:S03]  /*17890*/  FMNMX.FTZ R3, R155, R3, !PT ;  /* 0x000000039b037209 */ /* 0x000fc60007810000 */
[----:B------:R-:W-:Y:S01]  /*178a0*/  FMUL.FTZ R20, R2, R20 ;  /* 0x0000001402147220 */ /* 0x000fe20000410000 */
[----:B------:R-:W-:-:S04]  /*178b0*/  FMNMX.FTZ R3, R158, R3, !PT ;  /* 0x000000039e037209 */ /* 0x000fc80007810000 */
[----:B------:R-:W-:Y:S01]  /*178c0*/  FMNMX.FTZ R3, R159, R3, !PT ;  /* 0x000000039f037209 */ /* 0x000fe20007810000 */
[----:B------:R-:W-:Y:S03]  /*178d0*/  MUFU.EX2 R20, R20 ;  /* 0x0000001400147308 */ /* 0x000fe60000000800 */
        /* <DEDUP_REMOVED lines=39> */
[----:B0-----:R-:W-:Y:S01]  /*17b50*/  FMNMX.FTZ R3, R3, R15, !PT ;  /* 0x0000000f03037209 */ /* 0x001fe20007810000 */
[----:B------:R-:W-:-:S04]  /*17b60*/  FFMA.FTZ R15, R2, R14, -8 ;  /* 0xc1000000020f7423 */ /* 0x000fc8000001000e */
        /* <DEDUP_REMOVED lines=40> */
[----:B------:R-:W-:Y:S01]  /*17df0*/  FADD.FTZ R21, -R3, R198 ;  /* 0x000000c603157221 */ /* 0x000fe20000010100 */
[----:B------:R-:W-:-:S01]  /*17e00*/  FFMA.FTZ R101, R2, R3, -8 ;  /* 0xc100000002657423 */ /* 0x000fc20000010003 */
[----:B------:R-:W0:Y:S02]  /*17e10*/  MUFU.EX2 R152, R152 ;  /* 0x0000009800987308 */ /* 0x000e240000000800 */
[C---:B------:R-:W-:Y:S01]  /*17e20*/  FMUL.FTZ R21, R2.reuse, R21 ;  /* 0x0000001502157220 */ /* 0x040fe20000410000 */
[C-C-:B------:R-:W-:Y:S01]  /*17e30*/  FFMA.FTZ R154, R2.reuse, R154, -R101.reuse ;  /* 0x0000009a029a7223 */ /* 0x140fe20000010865 */
[----:B------:R-:W-:-:S01]  /*17e40*/  FFMA.FTZ R155, R2, R155, -R101 ;  /* 0x0000009b029b7223 */ /* 0x000fc20000010865 */
[C-C-:B------:R-:W-:Y:S01]  /*17e50*/  FFMA.FTZ R158, R2.reuse, R158, -R101.reuse ;  /* 0x0000009e029e7223 */ /* 0x140fe20000010865 */
[----:B------:R-:W-:-:S01]  /*17e60*/  FFMA.FTZ R159, R2, R159, -R101 ;  /* 0x0000009f029f7223 */ /* 0x000fc20000010865 */
[C-C-:B------:R-:W-:Y:S01]  /*17e70*/  FFMA.FTZ R162, R2.reuse, R162, -R101.reuse ;  /* 0x000000a202a27223 */ /* 0x140fe20000010865 */
        /* <DEDUP_REMOVED lines=41> */
[----:B------:R-:W-:-:S01]  /*18110*/  FFMA.FTZ R102, R2, R102, -R101 ;  /* 0x0000006602667223 */ /* 0x000fc20000010865 */
[----:B------:R-:W-:Y:S01]  /*18120*/  FFMA.FTZ R101, R2, R103, -R101 ;  /* 0x0000006702657223 */ /* 0x000fe20000010865 */
[----:B0-----:R-:W-:-:S01]  /*18130*/  FADD.FTZ R12, R153, R12 ;  /* 0x0000000c990c7221 */ /* 0x001fc20000010000 */
[----:B--2---:R-:W-:-:S04]  /*18140*/  FADD.FTZ R103, R155, R0 ;  /* 0x000000009b677221 */ /* 0x004fc80000010000 */
[----:B------:R-:W0:Y:S01]  /*18150*/  MUFU.EX2 R157, R157 ;  /* 0x0000009d009d7308 */ /* 0x000e220000000800 */
[----:B-1----:R-:W-:-:S07]  /*18160*/  FADD.FTZ R0, R156, R12 ;  /* 0x0000000c9c007221 */ /* 0x002fce0000010000 */
        /* <DEDUP_REMOVED lines=150> */
.L_x_3229:
[----:B------:R-:W-:Y:S01]  /*18ad0*/  R2UR UR4, R168 ;  /* 0x00000000a80472ca */ /* 0x000fe200000e0000 */
[----:B------:R-:W-:Y:S01]  /*18ae0*/  IMAD R103, R214, 0x8, R18 ;  /* 0x00000008d6677824 */ /* 0x000fe200078e0212 */
[----:B------:R-:W-:Y:S01]  /*18af0*/  ISETP.GT.AND P1, PT, R217, R204, PT ;  /* 0x000000ccd900720c */ /* 0x000fe20003f24270 */
[----:B------:R-:W-:Y:S01]  /*18b00*/  FMUL.FTZ R24, R24, R20 ;  /* 0x0000001418187220 */ /* 0x000fe20000410000 */
[----:B------:R-:W-:Y:S01]  /*18b10*/  F2FP.SATFINITE.E4M3.F32.PACK_AB_MERGE_C R156, R157, R156, RZ ;  /* 0x0000009c9d9c723e */ /* 0x000fe200048070ff */
[-C--:B------:R-:W-:Y:S01]  /*18b20*/  FMUL.FTZ R25, R25, R20.reuse ;  /* 0x0000001419197220 */ /* 0x080fe20000410000 */
[----:B------:R-:W-:Y:S01]  /*18b30*/  IADD3 R103, R103, 0x22860, RZ ;  /* 0x0002286067677810 */ /* 0x000fe20007ffe0ff */
[----:B------:R-:W-:Y:S01]  /*18b40*/  FMUL.FTZ R28, R28, R20 ;  /* 0x000000141c1c7220 */ /* 0x000fe20000410000 */
        /* <DEDUP_REMOVED lines=109> */
.L_x_3218:
[----:B------:R-:W-:Y:S05]  /*19220*/  WARPSYNC.ALL ;  /* 0x0000000000007948 */ /* 0x000fea0003800000 */
[----:B------:R-:W-:Y:S06]  /*19230*/  BAR.ARV 0x8, 0x180 ;  /* 0x0206000000007b1d */ /* 0x000fec0000002000 */
[----:B------:R-:W-:Y:S05]  /*19240*/  @!P0 BRA `(.L_x_3231) ;  /* 0x0000000000048947 */ /* 0x000fea0003800000 */
[----:B------:R-:W-:Y:S01]  /*19250*/  BPT.TRAP 0x1 ;  /* 0x000000040000795c */ /* 0x000fe20000300000 */
.L_x_3231:
[----:B------:R-:W-:Y:S01]  /*19260*/  IMAD R15, R189, 0x8, R18 ;  /* 0x00000008bd0f7824 */ /* 0x000fe200078e0212 */
[----:B------:R-:W-:-:S04]  /*19270*/  SHF.L.U32 R4, R194, 0x1f, RZ ;  /* 0x0000001fc2047819 */ /* 0x000fc800000006ff */
[----:B------:R0:W1:Y:S01]  /*19280*/  SYNCS.PHASECHK.TRANS64.TRYWAIT P1, [R15+URZ+0x22850], R4 ;  /* 0x022850040f0075a7 */ /* 0x000062000802017f */
[----:B------:R-:W-:Y:S05]  /*19290*/  @!P0 BRA `(.L_x_3232) ;  /* 0x0000000000048947 */ /* 0x000fea0003800000 */
[----:B------:R-:W-:Y:S01]  /*192a0*/  BPT.TRAP 0x1 ;  /* 0x000000040000795c */ /* 0x000fe20000300000 */
.L_x_3232:
[----:B------:R-:W-:-:S05]  /*192b0*/  VIADD R18, R18, 0x400 ;  /* 0x0000040012127836 */ /* 0x000fca0000000000 */
[----:B------:R-:W-:-:S04]  /*192c0*/  SHF.R.U32.HI R18, RZ, 0x4, R18 ;  /* 0x00000004ff127819 */ /* 0x000fc80000011612 */
[----:B------:R-:W-:-:S04]  /*192d0*/  LOP3.LUT R18, R18, 0x3fff, RZ, 0xc0, !PT ;  /* 0x00003fff12127812 */ /* 0x000fc800078ec0ff */
[----:B------:R-:W-:Y:S01]  /*192e0*/  LOP3.LUT R18, R18, 0x10000, RZ, 0xfc, !PT ;  /* 0x0001000012127812 */ /* 0x000fe200078efcff */
[----:B-1----:R-:W-:Y:S06]  /*192f0*/  @P1 BRA `(.L_x_3233) ;  /* 0x0000000000081947 */ /* 0x002fec0003800000 */
[----:B------:R-:W1:Y:S02]  /*19300*/  SYNCS.PHASECHK.TRANS64.TRYWAIT P1, [R15+URZ+0x22850], R4 ;  /* 0x022850040f0075a7 */ /* 0x000e64000802017f */
[----:B-1----:R-:W-:Y:S05]  /*19310*/  @!P1 BRA `(.L_x_3234) ;  /* 0x000000ec00dc9947 */ /* 0x002fea0003800000 */
.L_x_3233:
        /* <DEDUP_REMOVED lines=10> */
[----:B------:R-:W-:Y:S01]  /*193c0*/  IMAD.MOV.U32 R11, RZ, RZ, -0x3ffffff0 ;  /* 0xc0000010ff0b7424 */ /* 0x000fe200078e00ff */
[----:B------:R-:W-:Y:S01]  /*193d0*/  IADD3 R10, R4, 0x200, RZ ;  /* 0x00000200040a7810 */ /* 0x000fe20007ffe0ff */
[----:B------:R-:W-:Y:S01]  /*193e0*/  IMAD.MOV.U32 R13, RZ, RZ, 0x3f800000 ;  /* 0x3f800000ff0d7424 */ /* 0x000fe200078e00ff */
[----:B------:R-:W-:-:S07]  /*193f0*/  ISETP.NE.AND.EX P1, PT, RZ, UR5, PT, P1 ;  /* 0x00000005ff007c0c */ /* 0x000fce000bf25310 */
[----:B------:R-:W-:Y:S01]  /*19400*/  QGMMA.64x128x32.F32.E4M3.E4M3 R24, R184, gdesc[UR4], R24, gsb0 ;  /* 0x01e00004b8187df3 */ /* 0x000fe20008000818 */
[----:B------:R-:W-:Y:S02]  /*19410*/  R2UR UR6, R6 ;  /* 0x00000000060672ca */ /* 0x000fe400000e0000 */
[----:B------:R-:W-:-:S03]  /*19420*/  R2UR UR7, R7 ;  /* 0x00000000070772ca */ /* 0x000fc600000e0000 */
[----:B------:R-:W0:Y:S08]  /*19430*/  @P1 LDC.64 R6, c[0x0][0x9c8] ;  /* 0x00027200ff061b82 */ /* 0x000e300000000a00 */
[----:B------:R-:W1:Y:S01]  /*19440*/  @P1 LDC.64 R8, c[0x0][0x9d0] ;  /* 0x00027400ff081b82 */ /* 0x000e620000000a00 */
[----:B0-----:R-:W-:-:S04]  /*19450*/  @P1 IMAD R5, R225, R6, RZ ;  /* 0x00000006e1051224 */ /* 0x001fc800078e02ff */
[C---:B------:R-:W-:Y:S02]  /*19460*/  @P1 IMAD R5, R210.reuse, R7, R5 ;  /* 0x00000007d2051224 */ /* 0x040fe400078e0205 */
[----:B------:R-:W-:-:S04]  /*19470*/  @P1 IMAD.WIDE.U32 R6, R210, R6, RZ ;  /* 0x00000006d2061225 */ /* 0x000fc800078e00ff */
[----:B------:R-:W-:Y:S02]  /*19480*/  @P1 IMAD.IADD R7, R7, 0x1, R5 ;  /* 0x0000000107071824 */ /* 0x000fe400078e0205 */
[----:B-1----:R-:W-:-:S04]  /*19490*/  @P1 IMAD.WIDE.U32 R6, R192, R8, R6 ;  /* 0x00000008c0061225 */ /* 0x002fc800078e0006 */
        /* <DEDUP_REMOVED lines=18> */
[----:B------:R-:W1:Y:S01]  /*195c0*/  SHFL.BFLY PT, R7, R12, 0x2, 0x1f ;  /* 0x0c401f000c077f89 */ /* 0x000e6200000e0000 */
[----:B------:R-:W-:Y:S02]  /*195d0*/  WARPGROUP.DEPBAR.LE gsb0, 0x0 ;  /* 0x00008000000079c5 */ /* 0x000fe40000010000 */
[----:B------:R-:W-:-:S06]  /*195e0*/  WARPGROUP.ARRIVE ;  /* 0x00000000000079c5 */ /* 0x000fcc0000000000 */
[----:B------:R-:W-:Y:S01]  /*195f0*/  QGMMA.64x128x32.F32.E4M3.E4M3 R24, R172, gdesc[UR4], R24, gsb0 ;  /* 0x01e00004ac187df3 */ /* 0x000fe20008000818 */
[----:B------:R-:W-:Y:S02]  /*19600*/  R2UR UR6, R4 ;  /* 0x00000000040672ca */ /* 0x000fe400000e0000 */
[----:B------:R-:W-:Y:S02]  /*19610*/  R2UR UR7, R5 ;  /* 0x00000000050772ca */ /* 0x000fe400000e0000 */
[----:B------:R-:W3:Y:S01]  /*19620*/  SHFL.BFLY PT, R5, R0, 0x2, 0x1f ;  /* 0x0c401f0000057f89 */ /* 0x000ee200000e0000 */
[----:B-1----:R-:W-:-:S05]  /*19630*/  FADD.FTZ R7, R7, R12 ;  /* 0x0000000c07077221 */ /* 0x002fca0000010000 */
[----:B------:R-:W0:Y:S01]  /*19640*/  SHFL.BFLY PT, R4, R7, 0x1, 0x1f ;  /* 0x0c201f0007047f89 */ /* 0x000e2200000e0000 */
[----:B---3--:R-:W-:-:S05]  /*19650*/  FADD.FTZ R5, R5, R0 ;  /* 0x0000000005057221 */ /* 0x008fca0000010000 */
[----:B------:R-:W1:Y:S01]  /*19660*/  SHFL.BFLY PT, R6, R5, 0x1, 0x1f ;  /* 0x0c201f0005067f89 */ /* 0x000e6200000e0000 */
[----:B0-----:R-:W-:-:S05]  /*19670*/  FADD.FTZ R8, R7, R4 ;  /* 0x0000000407087221 */ /* 0x001fca0000010000 */
[C---:B------:R-:W-:Y:S01]  /*19680*/  FSETP.NE.FTZ.AND P1, PT, R8.reuse, RZ, PT ;  /* 0x000000ff0800720b */ /* 0x040fe20003f35000 */
[----:B------:R-:W-:Y:S01]  /*19690*/  FMUL.FTZ R10, R8, 0.00390625 ;  /* 0x3b800000080a7820 */ /* 0x000fe20000410000 */
[----:B------:R-:W-:-:S04]  /*196a0*/  IMAD.MOV.U32 R0, RZ, RZ, RZ ;  /* 0x000000ffff007224 */ /* 0x000fc800078e00ff */
[----:B------:R-:W-:Y:S01]  /*196b0*/  FSETP.NE.FTZ.AND P2, PT, R10, RZ, PT ;  /* 0x000000ff0a00720b */ /* 0x000fe20003f55000 */
[----:B-1----:R-:W-:-:S04]  /*196c0*/  FADD.FTZ R9, R5, R6 ;  /* 0x0000000605097221 */ /* 0x002fc80000010000 */
[----:B------:R-:W-:Y:S02]  /*196d0*/  FMUL.FTZ R11, R9, 0.00390625 ;  /* 0x3b800000090b7820 */ /* 0x000fe40000410000 */
[----:B------:R-:W-:Y:S03]  /*196e0*/  @P1 MUFU.RCP R0, R8 ;  /* 0x0000000800001308 */ /* 0x000fe60000001000 */
[----:B------:R-:W-:Y:S01]  /*196f0*/  FSETP.NE.FTZ.AND P3, PT, R11, RZ, PT ;  /* 0x000000ff0b00720b */ /* 0x000fe20003f75000 */
[----:B------:R-:W-:Y:S02]  /*19700*/  WARPGROUP.DEPBAR.LE gsb0, 0x0 ;  /* 0x00008000000079c5 */ /* 0x000fe40000010000 */
[----:B------:R-:W-:-:S06]  /*19710*/  WARPGROUP.ARRIVE ;  /* 0x00000000000079c5 */ /* 0x000fcc0000000000 */
[----:B------:R-:W-:Y:S01]  /*19720*/  QGMMA.64x128x32.F32.E4M3.E4M3 R24, R168, gdesc[UR4], R24, gsb0 ;  /* 0x01e00004a8187df3 */ /* 0x000fe20008000818 */
[----:B------:R-:W-:Y:S01]  /*19730*/  FSETP.NE.FTZ.AND P1, PT, R9, RZ, PT ;  /* 0x000000ff0900720b */ /* 0x000fe20003f35000 */
[----:B------:R-:W-:Y:S01]  /*19740*/  IMAD.MOV.U32 R6, RZ, RZ, RZ ;  /* 0x000000ffff067224 */ /* 0x000fe200078e00ff */
[----:B------:R-:W0:Y:S08]  /*19750*/  @P2 MUFU.LG2 R4, R10 ;  /* 0x0000000a00042308 */ /* 0x000e300000000c00 */
[----:B------:R-:W1:Y:S08]  /*19760*/  @P3 MUFU.LG2 R7, R11 ;  /* 0x0000000b00073308 */ /* 0x000e700000000c00 */
[----:B------:R-:W3:Y:S01]  /*19770*/  @P1 MUFU.RCP R6, R9 ;  /* 0x0000000900061308 */ /* 0x000ee20000001000 */
[C---:B------:R-:W-:Y:S01]  /*19780*/  @P2 FMUL.FTZ R5, R2.reuse, 0.69314718246459960938 ;  /* 0x3f31721802052820 */ /* 0x040fe20000410000 */
[----:B------:R-:W-:Y:S01]  /*19790*/  @P3 FMUL.FTZ R21, R2, 0.69314718246459960938 ;  /* 0x3f31721802153820 */ /* 0x000fe20000410000 */
[----:B0-----:R-:W-:Y:S01]  /*197a0*/  @P2 FMUL.FTZ R4, R4, 0.69314718246459960938 ;  /* 0x3f31721804042820 */ /* 0x001fe20000410000 */
[----:B------:R-:W-:-:S02]  /*197b0*/  IMAD.MOV.U32 R88, RZ, RZ, -0x800000 ;  /* 0xff800000ff587424 */ /* 0x000fc400078e00ff */
[----:B--2---:R-:W-:Y:S01]  /*197c0*/  FMUL.FTZ R91, R0, R13 ;  /* 0x0000000d005b7220 */ /* 0x004fe20000410000 */
[----:B------:R-:W-:Y:S02]  /*197d0*/  IMAD.MOV.U32 R89, RZ, RZ, -0x800000 ;  /* 0xff800000ff597424 */ /* 0x000fe400078e00ff */
[----:B-1----:R-:W-:Y:S01]  /*197e0*/  @P3 FMUL.FTZ R2, R7, 0.69314718246459960938 ;  /* 0x3f31721807023820 */ /* 0x002fe20000410000 */
[----:B------:R-:W-:-:S03]  /*197f0*/  @P2 FFMA.FTZ R88, R5, R14, R4 ;  /* 0x0000000e05582223 */ /* 0x000fc60000010004 */
[----:B------:R-:W-:Y:S01]  /*19800*/  @P3 FFMA.FTZ R89, R21, R3, R2 ;  /* 0x0000000315593223 */ /* 0x000fe20000010002 */
[----:B---3--:R-:W-:Y:S01]  /*19810*/  FMUL.FTZ R6, R6, R13 ;  /* 0x0000000d06067220 */ /* 0x008fe20000410000 */
[----:B------:R-:W-:Y:S02]  /*19820*/  WARPGROUP.DEPBAR.LE gsb0, 0x0 ;  /* 0x00008000000079c5 */ /* 0x000fe40000010000 */
[----:B------:R-:W-:Y:S05]  /*19830*/  @!P0 BRA `(.L_x_3235) ;  /* 0x0000000000048947 */ /* 0x000fea0003800000 */
[----:B------:R-:W-:Y:S01]  /*19840*/  BPT.TRAP 0x1 ;  /* 0x000000040000795c */ /* 0x000fe20000300000 */
.L_x_3235:
[----:B------:R-:W2:Y:S04]  /*19850*/  LDL R0, [R1+0x4] ;  /* 0x0000040001007983 */ /* 0x000ea80000100800 */
[----:B------:R-:W3:Y:S01]  /*19860*/  LDL.LU R2, [R1+0x2c] ;  /* 0x00002c0001027983 */ /* 0x000ee20000300800 */
[----:B------:R-:W-:Y:S01]  /*19870*/  IADD3 R189, R189, 0x1, RZ ;  /* 0x00000001bdbd7810 */ /* 0x000fe20007ffe0ff */
[-C--:B------:R-:W-:Y:S01]  /*19880*/  FMUL.FTZ R21, R29, R91.reuse ;  /* 0x0000005b1d157220 */ /* 0x080fe20000410000 */
[-C--:B------:R-:W-:Y:S01]  /*19890*/  FMUL.FTZ R20, R32, R91.reuse ;  /* 0x0000005b20147220 */ /* 0x080fe20000410000 */
[-C--:B------:R-:W-:Y:S01]  /*198a0*/  FMUL.FTZ R119, R48, R91.reuse ;  /* 0x0000005b30777220 */ /* 0x080fe20000410000 */
[----:B------:R-:W-:Y:S01]  /*198b0*/  ISETP.NE.AND P1, PT, R189, 0x2, PT ;  /* 0x00000002bd00780c */ /* 0x000fe20003f25270 */
        /* <DEDUP_REMOVED lines=59> */
[----:B------:R-:W-:-:S02]  /*19c70*/  SEL R189, R189, RZ, P1 ;  /* 0x000000ffbdbd7207 */ /* 0x000fc40000800000 */
[----:B--2---:R-:W-:Y:S01]  /*19c80*/  R2UR UR4, R0 ;  /* 0x00000000000472ca */ /* 0x004fe200000e0000 */
[----:B------:R-:W-:-:S12]  /*19c90*/  VIADD R0, R15, 0x22860 ;  /* 0x000228600f007836 */ /* 0x000fd80000000000 */
[----:B------:R-:W-:Y:S01]  /*19ca0*/  IMAD.U32 R3, RZ, RZ, UR4 ;  /* 0x00000004ff037e24 */ /* 0x000fe2000f8e00ff */
[----:B---3--:R-:W-:-:S04]  /*19cb0*/  R2UR UR4, R2 ;  /* 0x00000000020472ca */ /* 0x008fc800000e0000 */
[----:B------:R-:W-:Y:S01]  /*19cc0*/  PRMT R2, R3, 0x654, R0 ;  /* 0x0000065403027816 */ /* 0x000fe20000000000 */
[-C--:B------:R-:W-:Y:S01]  /*19cd0*/  FMUL.FTZ R0, R37, R91.reuse ;  /* 0x0000005b25007220 */ /* 0x080fe20000410000 */
[----:B------:R-:W-:Y:S01]  /*19ce0*/  SEL R3, RZ, 0x1, P1 ;  /* 0x00000001ff037807 */ /* 0x000fe20000800000 */
[----:B------:R-:W-:Y:S01]  /*19cf0*/  FMUL.FTZ R91, R81, R91 ;  /* 0x0000005b515b7220 */ /* 0x000fe20000410000 */
[----:B------:R0:W-:Y:S01]  /*19d00*/  SYNCS.ARRIVE.TRANS64.RED.A1T0 RZ, [R2+URZ], RZ ;  /* 0x000000ff02ff79a7 */ /* 0x0001e2000810043f */
[----:B------:R-:W-:Y:S01]  /*19d10*/  FMUL.FTZ R81, R47, R6 ;  /* 0x000000062f517220 */ /* 0x000fe20000410000 */
[----:B------:R-:W-:-:S03]  /*19d20*/  LOP3.LUT R194, R194, R3, RZ, 0x3c, !PT ;  /* 0x00000003c2c27212 */ /* 0x000fc600078e3cff */
[----:B------:R-:W-:-:S06]  /*19d30*/  UIADD3 UR4, UR4, 0x1, URZ ;  /* 0x0000000104047890 */ /* 0x000fcc000fffe03f */
[----:B0-----:R-:W-:-:S05]  /*19d40*/  IMAD.U32 R2, RZ, RZ, UR4 ;  /* 0x00000004ff027e24 */ /* 0x001fca000f8e00ff */
[----:B------:R0:W-:Y:S02]  /*19d50*/  STL [R1+0x2c], R2 ;  /* 0x00002c0201007387 */ /* 0x0001e40000100800 */
.L_x_3165:
        /* <DEDUP_REMOVED lines=9> */
[----:B------:R0:W-:Y:S02]  /*19df0*/  STL [R1+0x4], R2 ;  /* 0x0000040201007387 */ /* 0x0001e40000100800 */
[----:B------:R-:W-:-:S05]  /*19e00*/  IMAD.U32 R18, RZ, RZ, UR4 ;  /* 0x00000004ff127e24 */ /* 0x000fca000f8e00ff */
[----:B------:R0:W2:Y:S01]  /*19e10*/  LDS.128 R4, [R18+0x228d0] ;  /* 0x0228d00012047984 */ /* 0x0000a20000000c00 */
[----:B------:R-:W-:Y:S06]  /*19e20*/  BAR.ARV 0x4, 0x180 ;  /* 0x0106000000007b1d */ /* 0x000fec0000002000 */
[----:B------:R-:W-:Y:S05]  /*19e30*/  @P0 BRA `(.L_x_3237) ;  /* 0x0000003400780947 */ /* 0x000fea0003800000 */
[----:B------:R-:W3:Y:S01]  /*19e40*/  LDL R15, [R1+0x40] ;  /* 0x00004000010f7983 */ /* 0x000ee20000100800 */
[----:B------:R-:W-:Y:S01]  /*19e50*/  ULDC.64 UR4, c[0x4][0x38] ;  /* 0x01000e0000047ab9 */ /* 0x000fe20000000a00 */
[----:B-----5:R-:W0:Y:S01]  /*19e60*/  S2R R24, SR_TID.X ;  /* 0x0000000000187919 */ /* 0x020e220000002100 */
[----:B------:R-:W4:Y:S01]  /*19e70*/  S2R R13, SR_SWINHI ;  /* 0x00000000000d7919 */ /* 0x000f220000002f00 */
[----:B0-----:R-:W-:Y:S01]  /*19e80*/  IMAD.SHL.U32 R2, R24, 0x4, RZ ;  /* 0x0000000418027824 */ /* 0x001fe200078e00ff */
[----:B------:R-:W-:Y:S02]  /*19e90*/  MOV R62, R18 ;  /* 0x00000012003e7202 */ /* 0x000fe40000000f00 */
[----:B----4-:R-:W-:Y:S02]  /*19ea0*/  MOV R63, R13 ;  /* 0x0000000d003f7202 */ /* 0x010fe40000000f00 */
[----:B------:R-:W-:-:S04]  /*19eb0*/  LOP3.LUT R2, R2, 0xc, RZ, 0xc0, !PT ;  /* 0x0000000c02027812 */ /* 0x000fc800078ec0ff */
[----:B------:R-:W-:-:S05]  /*19ec0*/  IADD3 R2, P0, R2, UR4, RZ ;  /* 0x0000000402027c10 */ /* 0x000fca000ff1e0ff */
[----:B------:R-:W-:Y:S01]  /*19ed0*/  IMAD.X R3, RZ, RZ, UR5, P0 ;  /* 0x00000005ff037e24 */ /* 0x000fe200080e06ff */
[----:B--2---:R-:W-:-:S04]  /*19ee0*/  LOP3.LUT P0, R4, R24, 0x3, RZ, 0xc0, !PT ;  /* 0x0000000318047812 */ /* 0x004fc8000780c0ff */
        /* <DEDUP_REMOVED lines=11> */
[----:B------:R-:W-:Y:S02]  /*19fa0*/  LOP3.LUT R36, R37, 0x380, RZ, 0xc0, !PT ;  /* 0x0000038025247812 */ /* 0x000fe400078ec0ff */
        /* <DEDUP_REMOVED lines=34> */
[----:B------:R-:W-:-:S02]  /*1a1d0*/  MOV R106, R106 ;  /* 0x0000006a006a7202 */ /* 0x000fc40000000f00 */
[----:B------:R-:W-:Y:S02]  /*1a1e0*/  MOV R110, R38 ;  /* 0x00000026006e7202 */ /* 0x000fe40000000f00 */
[----:B------:R-:W-:Y:S02]  /*1a1f0*/  MOV R105, R36 ;  /* 0x0000002400697202 */ /* 0x000fe40000000f00 */
[----:B------:R-:W-:Y:S02]  /*1a200*/  MOV R104, R34 ;  /* 0x0000002200687202 */ /* 0x000fe40000000f00 */
[----:B------:R-:W-:Y:S02]  /*1a210*/  MOV R103, R26 ;  /* 0x0000001a00677202 */ /* 0x000fe40000000f00 */
[----:B------:R-:W-:Y:S02]  /*1a220*/  MOV R109, R14 ;  /* 0x0000000e006d7202 */ /* 0x000fe40000000f00 */
[----:B------:R-:W-:-:S02]  /*1a230*/  MOV R108, R10 ;  /* 0x0000000a006c7202 */ /* 0x000fc40000000f00 */
[----:B------:R-:W-:Y:S01]  /*1a240*/  MOV R107, R2 ;  /* 0x00000002006b7202 */ /* 0x000fe20000000f00 */
[----:B------:R-:W-:Y:S06]  /*1a250*/  BRA.DIV UR4, `(.L_x_3238) ;  /* 0x000000e204207947 */ /* 0x000fec000b800000 */
[----:B------:R-:W-:Y:S01]  /*1a260*/  SEL R84, R90, R117, P0 ;  /* 0x000000755a547207 */ /* 0x000fe20000000000 */
[----:B-----5:R-:W-:Y:S01]  /*1a270*/  SHFL.IDX PT, R100, R100, R9, 0x1c1f ;  /* 0x001c1f0964647589 */ /* 0x020fe200000e0000 */
        /* <DEDUP_REMOVED lines=48> */
[----:B------:R-:W3:Y:S01]  /*1a580*/  SHFL.IDX PT, R49, R49, R10, 0x1c1f ;  /* 0x001c1f0a31317589 */ /* 0x000ee200000e0000 */
[----:B------:R-:W-:Y:S02]  /*1a590*/  SEL R37, R28, R71, P0 ;  /* 0x000000471c257207 */ /* 0x000fe40000000000 */
[----:B------:R-:W-:Y:S01]  /*1a5a0*/  SEL R119, R116, R119, P0 ;  /* 0x0000007774777207 */ /* 0x000fe20000000000 */
[----:B------:R-:W-:Y:S01]  /*1a5b0*/  SHFL.IDX PT, R41, R41, R10, 0x1c1f ;  /* 0x001c1f0a29297589 */ /* 0x000fe200000e0000 */
[----:B------:R-:W-:-:S02]  /*1a5c0*/  SEL R111, R98, R111, P0 ;  /* 0x0000006f626f7207 */ /* 0x000fc40000000000 */
[----:B------:R-:W-:Y:S01]  /*1a5d0*/  SEL R113, R113, R94, P0 ;  /* 0x0000005e71717207 */ /* 0x000fe20000000000 */
[----:B------:R-:W4:Y:S01]  /*1a5e0*/  SHFL.IDX PT, R98, R13, R9, 0x1c1f ;  /* 0x001c1f090d627589 */ /* 0x000f2200000e0000 */
        /* <DEDUP_REMOVED lines=32> */
[----:B------:R4:W-:Y:S01]  /*1a7f0*/  SHFL.IDX PT, R65, R52, R9, 0x1c1f ;  /* 0x001c1f0934417589 */ /* 0x0009e200000e0000 */
[----:B------:R-:W-:-:S02]  /*1a800*/  SEL R25, R72, R25, P0 ;  /* 0x0000001948197207 */ /* 0x000fc40000000000 */
[----:B0-----:R-:W-:Y:S01]  /*1a810*/  SEL R79, R80, R51, P0 ;  /* 0x00000033504f7207 */ /* 0x001fe20000000000 */
[----:B------:R-:W-:Y:S01]  /*1a820*/  SHFL.IDX PT, R91, R28, R9, 0x1c1f ;  /* 0x001c1f091c5b7589 */ /* 0x000fe200000e0000 */
[----:B------:R-:W-:Y:S02]  /*1a830*/  SEL R80, R51, R80, P0 ;  /* 0x0000005033507207 */ /* 0x000fe40000000000 */
[----:B--2---:R-:W-:Y:S01]  /*1a840*/  SEL R81, R0, R47, P0 ;  /* 0x0000002f00517207 */ /* 0x004fe20000000000 */
[----:B------:R-:W-:Y:S01]  /*1a850*/  SHFL.IDX PT, R97, R26, R9, 0x1c1f ;  /* 0x001c1f091a617589 */ /* 0x000fe200000e0000 */
[----:B---3--:R-:W-:Y:S02]  /*1a860*/  SEL R102, R100, R49, P0 ;  /* 0x0000003164667207 */ /* 0x008fe40000000000 */
[----:B----4-:R-:W-:Y:S01]  /*1a870*/  SEL R52, R54, R127, P0 ;  /* 0x0000007f36347207 */ /* 0x010fe20000000000 */
[----:B------:R-:W-:Y:S01]  /*1a880*/  SHFL.IDX PT, R95, R24, R9, 0x1c1f ;  /* 0x001c1f09185f7589 */ /* 0x000fe200000e0000 */
[----:B------:R-:W-:-:S02]  /*1a890*/  SEL R99, R98, R21, P0 ;  /* 0x0000001562637207 */ /* 0x000fc40000000000 */
[----:B------:R-:W-:Y:S01]  /*1a8a0*/  SEL R77, R78, R41, P0 ;  /* 0x000000294e4d7207 */ /* 0x000fe20000000000 */
[----:B------:R-:W0:Y:S01]  /*1a8b0*/  SHFL.IDX PT, R101, R101, R10, 0x1c1f ;  /* 0x001c1f0a65657589 */ /* 0x000e2200000e0000 */
[----:B-1----:R-:W-:Y:S02]  /*1a8c0*/  SEL R2, R3, R4, P0 ;  /* 0x0000000403027207 */ /* 0x002fe40000000000 */
[----:B------:R-:W-:Y:S01]  /*1a8d0*/  SEL R0, R47, R0, P0 ;  /* 0x000000002f007207 */ /* 0x000fe20000000000 */
[----:B------:R1:W-:Y:S01]  /*1a8e0*/  SHFL.IDX PT, R68, R53, R10, 0x1c1f ;  /* 0x001c1f0a35447589 */ /* 0x0003e200000e0000 */
[----:B------:R-:W-:Y:S02]  /*1a8f0*/  SEL R51, R82, R87, P0 ;  /* 0x0000005752337207 */ /* 0x000fe40000000000 */
[----:B------:R-:W-:Y:S01]  /*1a900*/  SEL R56, R58, R61, P0 ;  /* 0x0000003d3a387207 */ /* 0x000fe20000000000 */
[----:B------:R-:W-:Y:S01]  /*1a910*/  SHFL.IDX PT, R40, R40, R9, 0x1c1f ;  /* 0x001c1f0928287589 */ /* 0x000fe200000e0000 */
[----:B------:R-:W-:-:S02]  /*1a920*/  SEL R100, R49, R100, P0 ;  /* 0x0000006431647207 */ /* 0x000fc40000000000 */
[----:B------:R-:W-:Y:S01]  /*1a930*/  SEL R98, R21, R98, P0 ;  /* 0x0000006215627207 */ /* 0x000fe20000000000 */
[----:B------:R-:W-:Y:S01]  /*1a940*/  SHFL.IDX PT, R20, R20, R9, 0x1c1f ;  /* 0x001c1f0914147589 */ /* 0x000fe200000e0000 */
[----:B------:R-:W-:Y:S02]  /*1a950*/  SEL R78, R41, R78, P0 ;  /* 0x0000004e294e7207 */ /* 0x000fe40000000000 */
[----:B-1----:R-:W-:Y:S01]  /*1a960*/  SEL R53, R127, R54, P0 ;  /* 0x000000367f357207 */ /* 0x002fe20000000000 */
[----:B------:R-:W-:Y:S01]  /*1a970*/  SHFL.IDX PT, R44, R44, R9, 0x1c1f ;  /* 0x001c1f092c2c7589 */ /* 0x000fe200000e0000 */
[----:B------:R-:W-:Y:S02]  /*1a980*/  SEL R54, R60, R129, P0 ;  /* 0x000000813c367207 */ /* 0x000fe40000000000 */
[----:B------:R-:W-:Y:S01]  /*1a990*/  SEL R3, R4, R3, P0 ;  /* 0x0000000304037207 */ /* 0x000fe20000000000 */
[----:B------:R-:W-:Y:S01]  /*1a9a0*/  SHFL.IDX PT, R46, R46, R9, 0x1c1f ;  /* 0x001c1f092e2e7589 */ /* 0x000fe200000e0000 */
[----:B------:R-:W-:-:S03]  /*1a9b0*/  SEL R82, R87, R82, P0 ;  /* 0x0000005257527207 */ /* 0x000fc60000000000 */
[----:B------:R-:W-:Y:S01]  /*1a9c0*/  SHFL.IDX PT, R50, R50, R9, 0x1c1f ;  /* 0x001c1f0932327589 */ /* 0x000fe200000e0000 */
[----:B0-----:R-:W-:Y:S02]  /*1a9d0*/  SEL R47, R48, R101, P0 ;  /* 0x00000065302f7207 */ /* 0x001fe40000000000 */
[----:B------:R-:W-:Y:S01]  /*1a9e0*/  SEL R48, R101, R48, P0 ;  /* 0x0000003065307207 */ /* 0x000fe20000000000 */
[----:B------:R-:W-:Y:S01]  /*1a9f0*/  SHFL.IDX PT, R86, R86, R9, 0x1c1f ;  /* 0x001c1f0956567589 */ /* 0x000fe200000e0000 */
[----:B------:R-:W-:-:S03]  /*1aa00*/  MOV R101, RZ ;  /* 0x000000ff00657202 */ /* 0x000fc60000000f00 */
[----:B------:R-:W0:Y:S04]  /*1aa10*/  SHFL.IDX PT, R67, R67, R10, 0x1c1f ;  /* 0x001c1f0a43437589 */ /* 0x000e2800000e0000 */
[----:B------:R-:W1:Y:S04]  /*1aa20*/  SHFL.IDX PT, R119, R119, R10, 0x1c1f ;  /* 0x001c1f0a77777589 */ /* 0x000e6800000e0000 */
[----:B------:R-:W2:Y:S04]  /*1aa30*/  SHFL.IDX PT, R121, R121, R10, 0x1c1f ;  /* 0x001c1f0a79797589 */ /* 0x000ea800000e0000 */
[----:B------:R-:W3:Y:S04]  /*1aa40*/  SHFL.IDX PT, R111, R111, R10, 0x1c1f ;  /* 0x001c1f0a6f6f7589 */ /* 0x000ee800000e0000 */
[----:B------:R-:W4:Y:S04]  /*1aa50*/  SHFL.IDX PT, R113, R113, R10, 0x1c1f ;  /* 0x001c1f0a71717589 */ /* 0x000f2800000e0000 */
[----:B------:R-:W4:Y:S04]  /*1aa60*/  SHFL.IDX PT, R115, R115, R10, 0x1c1f ;  /* 0x001c1f0a73737589 */ /* 0x000f2800000e0000 */
[----:B------:R-:W4:Y:S01]  /*1aa70*/  SHFL.IDX PT, R117, R117, R10, 0x1c1f ;  /* 0x001c1f0a75757589 */ /* 0x000f2200000e0000 */
        /* <DEDUP_REMOVED lines=15> */
[----:B------:R-:W-:Y:S02]  /*1ab70*/  SEL R49, R50, R115, P0 ;  /* 0x0000007332317207 */ /* 0x000fe40000000000 */
[----:B--2---:R-:W-:Y:S01]  /*1ab80*/  SEL R57, R61, R58, P0 ;  /* 0x0000003a3d397207 */ /* 0x004fe20000000000 */
[----:B------:R-:W2:Y:S01]  /*1ab90*/  SHFL.IDX PT, R34, R39, R10, 0x1c1f ;  /* 0x001c1f0a27227589 */ /* 0x000ea200000e0000 */
[----:B------:R-:W-:-:S02]  /*1aba0*/  SEL R61, R68, R65, P0 ;  /* 0x00000041443d7207 */ /* 0x000fc40000000000 */
[----:B------:R-:W-:Y:S01]  /*1abb0*/  SEL R83, R84, R117, P0 ;  /* 0x0000007554537207 */ /* 0x000fe20000000000 */
[----:B------:R-:W2:Y:S01]  /*1abc0*/  SHFL.IDX PT, R28, R33, R10, 0x1c1f ;  /* 0x001c1f0a211c7589 */ /* 0x000ea200000e0000 */
        /* <DEDUP_REMOVED lines=18> */
[----:B------:R-:W-:Y:S02]  /*1acf0*/  SEL R76, R91, R28, P0 ;  /* 0x0000001c5b4c7207 */ /* 0x000fe40000000000 */
        /* <DEDUP_REMOVED lines=16> */
.L_x_3537:
[----:B------:R-:W-:Y:S05]  /*1ae00*/  WARPSYNC.ALL ;  /* 0x0000000000007948 */ /* 0x000fea0003800000 */
[----:B------:R-:W-:Y:S01]  /*1ae10*/  BAR.SYNC.DEFER_BLOCKING 0x1, 0x100 ;  /* 0x0044000000007b1d */ /* 0x000fe20000010000 */
[----:B0-2---:R-:W-:Y:S02]  /*1ae20*/  SEL R64, R66, R14, P0 ;  /* 0x0000000e42407207 */ /* 0x005fe40000000000 */
[----:B---3--:R-:W-:Y:S02]  /*1ae30*/  SEL R65, R8, R27, P0 ;  /* 0x0000001b08417207 */ /* 0x008fe40000000000 */
[----:B------:R-:W-:Y:S01]  /*1ae40*/  SEL R67, R27, R8, P0 ;  /* 0x000000081b437207 */ /* 0x000fe20000000000 */
[----:B------:R-:W-:Y:S01]  /*1ae50*/  ULDC.64 UR4, c[0x0][0xc00] ;  /* 0x0003000000047ab9 */ /* 0x000fe20000000a00 */
[----:B------:R-:W-:Y:S01]  /*1ae60*/  SEL R66, R14, R66, P0 ;  /* 0x000000420e427207 */ /* 0x000fe20000000000 */
[----:B------:R-:W-:Y:S01]  /*1ae70*/  ULDC.64 UR6, c[0x0][0xc08] ;  /* 0x0003020000067ab9 */ /* 0x000fe20000000a00 */
[----:B------:R-:W-:-:S02]  /*1ae80*/  F2FP.BF16.F32.PACK_AB R8, R99, R102 ;  /* 0x000000666308723e */ /* 0x000fc400000010ff */
[----:B------:R-:W-:Y:S02]  /*1ae90*/  F2FP.BF16.F32.PACK_AB R9, R87, R52 ;  /* 0x000000345709723e */ /* 0x000fe400000010ff */
[----:B------:R-:W-:Y:S02]  /*1aea0*/  F2FP.BF16.F32.PACK_AB R10, R98, R100 ;  /* 0x00000064620a723e */ /* 0x000fe400000010ff */
[----:B------:R-:W-:Y:S02]  /*1aeb0*/  F2FP.BF16.F32.PACK_AB R11, R90, R53 ;  /* 0x000000355a0b723e */ /* 0x000fe400000010ff */
[----:B------:R-:W-:Y:S02]  /*1aec0*/  F2FP.BF16.F32.PACK_AB R12, R77, R79 ;  /* 0x0000004f4d0c723e */ /* 0x000fe400000010ff */
[----:B------:R-:W-:Y:S02]  /*1aed0*/  F2FP.BF16.F32.PACK_AB R13, R54, R56 ;  /* 0x00000038360d723e */ /* 0x000fe400000010ff */
[----:B------:R-:W-:-:S02]  /*1aee0*/  F2FP.BF16.F32.PACK_AB R14, R78, R80 ;  /* 0x000000504e0e723e */ /* 0x000fc400000010ff */
[----:B------:R-:W-:Y:S01]  /*1aef0*/  F2FP.BF16.F32.PACK_AB R15, R55, R57 ;  /* 0x00000039370f723e */ /* 0x000fe200000010ff */
[----:B------:R0:W-:Y:S01]  /*1af00*/  STSM.16.M88.4 [R110], R8 ;  /* 0x000000086e007844 */ /* 0x0001e20000000200 */
        /* <DEDUP_REMOVED lines=18> */
[----:B------:R-:W-:Y:S02]  /*1b030*/  F2FP.BF16.F32.PACK_AB R38, R46, R48 ;  /* 0x000000302e26723e */ /* 0x000fe400000010ff */
[----:B------:R-:W-:Y:S02]  /*1b040*/  F2FP.BF16.F32.PACK_AB R39, R91, R93 ;  /* 0x0000005d5b27723e */ /* 0x000fe400000010ff */
[----:B0-----:R-:W-:-:S02]  /*1b050*/  F2FP.BF16.F32.PACK_AB R8, R49, R51 ;  /* 0x000000333108723e */ /* 0x001fc400000010ff */
[----:B------:R-:W-:Y:S01]  /*1b060*/  F2FP.BF16.F32.PACK_AB R9, R94, R96 ;  /* 0x000000605e09723e */ /* 0x000fe200000010ff */
[----:B------:R0:W-:Y:S01]  /*1b070*/  STSM.16.M88.4 [R104], R36 ;  /* 0x0000002468007844 */ /* 0x0001e20000000200 */
[----:B------:R-:W-:Y:S02]  /*1b080*/  F2FP.BF16.F32.PACK_AB R10, R50, R82 ;  /* 0x00000052320a723e */ /* 0x000fe400000010ff */
[----:B------:R-:W-:Y:S02]  /*1b090*/  F2FP.BF16.F32.PACK_AB R11, R95, R97 ;  /* 0x000000615f0b723e */ /* 0x000fe400000010ff */
[----:B-1----:R-:W-:Y:S02]  /*1b0a0*/  F2FP.BF16.F32.PACK_AB R12, R83, R85 ;  /* 0x00000055530c723e */ /* 0x002fe400000010ff */
[----:B------:R-:W-:Y:S01]  /*1b0b0*/  F2FP.BF16.F32.PACK_AB R14, R84, R86 ;  /* 0x00000056540e723e */ /* 0x000fe200000010ff */
[----:B------:R-:W-:Y:S01]  /*1b0c0*/  STSM.16.M88.4 [R105], R8 ;  /* 0x0000000869007844 */ /* 0x000fe20000000200 */
[----:B------:R-:W-:-:S02]  /*1b0d0*/  F2FP.BF16.F32.PACK_AB R13, R65, R64 ;  /* 0x00000040410d723e */ /* 0x000fc400000010ff */
[----:B------:R-:W-:Y:S02]  /*1b0e0*/  F2FP.BF16.F32.PACK_AB R15, R67, R66 ;  /* 0x00000042430f723e */ /* 0x000fe400000010ff */
[----:B------:R-:W-:Y:S02]  /*1b0f0*/  ISETP.NE.U32.AND P0, PT, RZ, UR4, PT ;  /* 0x00000004ff007c0c */ /* 0x000fe4000bf05070 */
[----:B--2---:R-:W-:Y:S01]  /*1b100*/  IADD3 R24, P1, R219, UR4, RZ ;  /* 0x00000004db187c10 */ /* 0x004fe2000ff3e0ff */
[----:B------:R1:W-:Y:S01]  /*1b110*/  STSM.16.M88.4 [R106], R12 ;  /* 0x0000000c6a007844 */ /* 0x0003e20000000200 */
[----:B------:R-:W-:Y:S01]  /*1b120*/  BAR.SYNC.DEFER_BLOCKING 0x1, 0x100 ;  /* 0x0044000000007b1d */ /* 0x000fe20000010000 */
[----:B------:R-:W-:Y:S02]  /*1b130*/  ISETP.NE.AND.EX P0, PT, RZ, UR5, PT, P0 ;  /* 0x00000005ff007c0c */ /* 0x000fe4000bf05300 */
[----:B------:R-:W-:Y:S02]  /*1b140*/  IADD3.X R25, R220, UR5, RZ, P1, !PT ;  /* 0x00000005dc197c10 */ /* 0x000fe40008ffe4ff */
[----:B------:R-:W-:-:S03]  /*1b150*/  ISETP.NE.U32.AND P3, PT, RZ, UR6, PT ;  /* 0x00000006ff007c0c */ /* 0x000fc6000bf65070 */
[----:B0-----:R-:W0:Y:S06]  /*1b160*/  LDC R104, c[0x0][0xbe8] ;  /* 0x0002fa00ff687b82 */ /* 0x001e2c0000000800 */
[----:B------:R-:W5:Y:S01]  /*1b170*/  @P0 LDG.E R101, desc[UR60][R24.64] ;  /* 0x0000003c18650981 */ /* 0x000f62000c1e1900 */
        /* <DEDUP_REMOVED lines=18> */
.L_x_3239:
[----:B------:R-:W4:Y:S01]  /*1b2a0*/  LDL R30, [R1+0x3c] ;  /* 0x00003c00011e7983 */ /* 0x000f220000100800 */
[----:B-1----:R-:W1:Y:S01]  /*1b2b0*/  LDC.64 R14, c[0x0][R14+0x210] ;  /* 0x000084000e0e7b82 */ /* 0x002e620000000a00 */
[----:B------:R-:W-:Y:S01]  /*1b2c0*/  ISETP.NE.U32.AND P0, PT, RZ, UR4, PT ;  /* 0x00000004ff007c0c */ /* 0x000fe2000bf05070 */
[-C--:B--2---:R-:W-:Y:S01]  /*1b2d0*/  IMAD R29, R11, R192.reuse, RZ ;  /* 0x000000c00b1d7224 */ /* 0x084fe200078e02ff */
[----:B------:R-:W2:Y:S01]  /*1b2e0*/  S2R R28, SR_TID.X ;  /* 0x00000000001c7919 */ /* 0x000ea20000002100 */
[----:B------:R-:W-:Y:S01]  /*1b2f0*/  IMAD.WIDE.U32 R10, R10, R192, RZ ;  /* 0x000000c00a0a7225 */ /* 0x000fe200078e00ff */
[----:B------:R-:W-:Y:S02]  /*1b300*/  ISETP.NE.AND.EX P0, PT, RZ, UR5, PT, P0 ;  /* 0x00000005ff007c0c */ /* 0x000fe4000bf05300 */
[----:B------:R-:W-:Y:S01]  /*1b310*/  SEL R27, R226, RZ, P2 ;  /* 0x000000ffe21b7207 */ /* 0x000fe20001000000 */
[----:B------:R-:W2:Y:S01]  /*1b320*/  @P1 LDC R26, c[0x0][0xbec] ;  /* 0x0002fb00ff1a1b82 */ /* 0x000ea20000000800 */
[----:B------:R-:W-:Y:S01]  /*1b330*/  SEL R105, R210, RZ, !P0 ;  /* 0x000000ffd2697207 */ /* 0x000fe20004000000 */
[----:B------:R-:W-:Y:S01]  /*1b340*/  IMAD.IADD R33, R208, 0x1, R197 ;  /* 0x00000001d0217824 */ /* 0x000fe200078e02c5 */
[----:B------:R-:W-:Y:S01]  /*1b350*/  SEL R225, R225, RZ, !P0 ;  /* 0x000000ffe1e17207 */ /* 0x000fe20004000000 */
[----:B------:R-:W-:Y:S01]  /*1b360*/  IMAD.IADD R11, R11, 0x1, R29 ;  /* 0x000000010b0b7824 */ /* 0x000fe200078e021d */
[----:B-----5:R-:W-:Y:S01]  /*1b370*/  SHF.R.S32.HI R106, RZ, 0x1f, R101 ;  /* 0x0000001fff6a7819 */ /* 0x020fe20000011465 */
[----:B---3--:R-:W-:-:S02]  /*1b380*/  IMAD R9, R9, R105, RZ ;  /* 0x0000006909097224 */ /* 0x008fc400078e02ff */
[----:B------:R-:W3:Y:S01]  /*1b390*/  @P1 LDC R31, c[0x0][0xbf0] ;  /* 0x0002fc00ff1f1b82 */ /* 0x000ee20000000800 */
[----:B0-----:R-:W-:Y:S02]  /*1b3a0*/  IMAD R29, R13, R27, RZ ;  /* 0x0000001b0d1d7224 */ /* 0x001fe400078e02ff */
[C---:B------:R-:W-:Y:S02]  /*1b3b0*/  IMAD R225, R8.reuse, R225, R9 ;  /* 0x000000e108e17224 */ /* 0x040fe400078e0209 */
[----:B------:R-:W-:-:S03]  /*1b3c0*/  IMAD.WIDE.U32 R8, R8, R105, RZ ;  /* 0x0000006908087225 */ /* 0x000fc600078e00ff */
[----:B------:R-:W0:Y:S01]  /*1b3d0*/  LDC.64 R24, c[0x0][0xba8] ;  /* 0x0002ea00ff187b82 */ /* 0x000e220000000a00 */
[----:B------:R-:W-:Y:S01]  /*1b3e0*/  IMAD.IADD R225, R9, 0x1, R225 ;  /* 0x0000000109e17824 */ /* 0x000fe200078e02e1 */
[----:B------:R-:W-:Y:S01]  /*1b3f0*/  IADD3 R10, P0, P3, R8, R10, R101 ;  /* 0x0000000a080a7210 */ /* 0x000fe20007b1e065 */
[----:B------:R-:W-:Y:S02]  /*1b400*/  IMAD.MOV.U32 R9, RZ, RZ, R33 ;  /* 0x000000ffff097224 */ /* 0x000fe400078e0021 */
[----:B------:R-:W-:Y:S01]  /*1b410*/  IMAD.WIDE.U32 R12, R12, R27, RZ ;  /* 0x0000001b0c0c7225 */ /* 0x000fe200078e00ff */
[----:B------:R-:W-:-:S03]  /*1b420*/  IADD3.X R11, R225, R11, R106, P0, P3 ;  /* 0x0000000be10b7210 */ /* 0x000fc600007e646a */
[----:B--2---:R-:W-:-:S04]  /*1b430*/  @P1 IMAD.HI.U32 R8, R33, R26, RZ ;  /* 0x0000001a21081227 */ /* 0x004fc800078e00ff */
[----:B------:R-:W-:Y:S02]  /*1b440*/  IMAD.IADD R29, R13, 0x1, R29 ;  /* 0x000000010d1d7824 */ /* 0x000fe400078e021d */
[----:B------:R-:W-:Y:S01]  /*1b450*/  VIADD R32, R28, 0xffffff80 ;  /* 0xffffff801c207836 */ /* 0x000fe20000000000 */
[----:B---3--:R-:W-:Y:S01]  /*1b460*/  @P1 SHF.R.U32.HI R9, RZ, R31, R8 ;  /* 0x0000001fff091219 */ /* 0x008fe20000011608 */
[----:B------:R-:W-:-:S03]  /*1b470*/  IMAD R103, R103, R104, RZ ;  /* 0x0000006867677224 */ /* 0x000fc600078e02ff */
[----:B------:R-:W-:Y:S01]  /*1b480*/  IADD3 R12, P0, P3, R9, R10, R12 ;  /* 0x0000000a090c7210 */ /* 0x000fe20007b1e00c */
[--C-:B------:R-:W-:Y:S01]  /*1b490*/  IMAD.MOV R27, RZ, RZ, -R9.reuse ;  /* 0x000000ffff1b7224 */ /* 0x100fe200078e0a09 */
[----:B------:R-:W-:Y:S01]  /*1b4a0*/  SHF.R.S32.HI R8, RZ, 0x1f, R9 ;  /* 0x0000001fff087819 */ /* 0x000fe20000011409 */
[----:B0-----:R-:W0:Y:S02]  /*1b4b0*/  @!P2 LDC R24, c[0x0][0xb50] ;  /* 0x0002d400ff18ab82 */ /* 0x001e240000000800 */
[----:B------:R-:W-:Y:S01]  /*1b4c0*/  IMAD R9, R104, R27, R33 ;  /* 0x0000001b68097224 */ /* 0x000fe200078e0221 */
[----:B------:R-:W-:Y:S02]  /*1b4d0*/  IADD3.X R13, R8, R11, R29, P0, P3 ;  /* 0x0000000b080d7210 */ /* 0x000fe400007e641d */
[----:B------:R-:W-:Y:S01]  /*1b4e0*/  SHF.R.S32.HI R28, RZ, 0x1f, R32 ;  /* 0x0000001fff1c7819 */ /* 0x000fe20000011420 */
[-C--:B-1----:R-:W-:Y:S01]  /*1b4f0*/  IMAD R8, R15, R9.reuse, RZ ;  /* 0x000000090f087224 */ /* 0x082fe200078e02ff */
[----:B------:R-:W-:Y:S01]  /*1b500*/  SHF.R.S32.HI R11, RZ, 0x1f, R9 ;  /* 0x0000001fff0b7819 */ /* 0x000fe20000011409 */
[----:B------:R-:W-:Y:S01]  /*1b510*/  IMAD.WIDE.U32 R12, R14, R9, R12 ;  /* 0x000000090e0c7225 */ /* 0x000fe200078e000c */
[----:B------:R-:W1:Y:S01]  /*1b520*/  @!P2 LDC R25, c[0x0][0xb54] ;  /* 0x0002d500ff19ab82 */ /* 0x000e620000000800 */
[----:B------:R-:W-:-:S02]  /*1b530*/  LEA.HI R28, R28, R32, RZ, 0x7 ;  /* 0x000000201c1c7211 */ /* 0x000fc400078f38ff */
[----:B------:R-:W-:Y:S02]  /*1b540*/  IMAD R11, R14, R11, R8 ;  /* 0x0000000b0e0b7224 */ /* 0x000fe400078e0208 */
[----:B------:R-:W-:Y:S02]  /*1b550*/  LOP3.LUT R28, R28, 0xffffff80, RZ, 0xc0, !PT ;  /* 0xffffff801c1c7812 */ /* 0x000fe400078ec0ff */
[----:B------:R-:W-:-:S03]  /*1b560*/  IMAD.IADD R8, R13, 0x1, R11 ;  /* 0x000000010d087824 */ /* 0x000fc600078e020b */
[----:B------:R-:W-:Y:S01]  /*1b570*/  IMAD.IADD R28, R32, 0x1, -R28 ;  /* 0x00000001201c7824 */ /* 0x000fe200078e0a1c */
[----:B0-----:R-:W-:-:S05]  /*1b580*/  LEA R24, P0, R12, R24, 0x2 ;  /* 0x000000180c187211 */ /* 0x001fca00078010ff */
[----:B------:R-:W-:Y:S01]  /*1b590*/  SHFL.IDX PT, R10, R24, 0x1, 0x1c1f ;  /* 0x003c1f00180a7f89 */ /* 0x000fe200000e0000 */
[----:B-1----:R-:W-:-:S03]  /*1b5a0*/  LEA.HI.X R25, R12, R25, R8, 0x2, P0 ;  /* 0x000000190c197211 */ /* 0x002fc600000f1408 */
[----:B------:R-:W-:Y:S01]  /*1b5b0*/  SHFL.IDX PT, R8, R24, RZ, 0x1c1f ;  /* 0x001c1fff18087589 */ /* 0x000fe200000e0000 */
[----:B------:R-:W-:-:S03]  /*1b5c0*/  LOP3.LUT P0, RZ, R28, 0x3, RZ, 0xc0, !PT ;  /* 0x000000031cff7812 */ /* 0x000fc6000780c0ff */
[----:B------:R-:W0:Y:S04]  /*1b5d0*/  SHFL.IDX PT, R9, R25, RZ, 0x1c1f ;  /* 0x001c1fff19097589 */ /* 0x000e2800000e0000 */
[----:B------:R-:W1:Y:S01]  /*1b5e0*/  SHFL.IDX PT, R11, R25, 0x1, 0x1c1f ;  /* 0x003c1f00190b7f89 */ /* 0x000e6200000e0000 */
[----:B----4-:R-:W-:-:S04]  /*1b5f0*/  IADD3 R26, R30, R197, RZ ;  /* 0x000000c51e1a7210 */ /* 0x010fc80007ffe0ff */
[C---:B------:R-:W-:Y:S01]  /*1b600*/  ISETP.GE.OR P3, PT, R26.reuse, R103, P0 ;  /* 0x000000671a00720c */ /* 0x040fe20000766670 */
[----:B------:R-:W-:-:S05]  /*1b610*/  VIADD R30, R26, 0x8 ;  /* 0x000000081a1e7836 */ /* 0x000fca0000000000 */
[----:B------:R-:W-:-:S07]  /*1b620*/  ISETP.GE.OR P0, PT, R30, R103, P0 ;  /* 0x000000671e00720c */ /* 0x000fce0000706670 */
[----:B0-----:R0:W-:Y:S06]  /*1b630*/  @!P3 ST.E desc[UR60][R8.64], R88 ;  /* 0x000000580800b985 */ /* 0x0011ec000c10193c */
[----:B-1----:R0:W-:Y:S01]  /*1b640*/  @!P0 ST.E desc[UR60][R10.64], R89 ;  /* 0x000000590a008985 */ /* 0x0021e2000c10193c */
[----:B------:R-:W-:Y:S05]  /*1b650*/  @P2 BRA `(.L_x_3240) ;  /* 0x0000000800d02947 */ /* 0x000fea0003800000 */
[----:B------:R-:W1:Y:S01]  /*1b660*/  S2R R28, SR_TID.X ;  /* 0x00000000001c7919 */ /* 0x000e620000002100 */
[----:B0-----:R-:W0:Y:S01]  /*1b670*/  @P1 LDC R11, c[0x0][0xbec] ;  /* 0x0002fb00ff0b1b82 */ /* 0x001e220000000800 */
[----:B------:R-:W-:-:S07]  /*1b680*/  ULDC.64 UR4, c[0x0][0xaa0] ;  /* 0x0002a80000047ab9 */ /* 0x000fce0000000a00 */
[----:B------:R-:W2:Y:S01]  /*1b690*/  @P1 LDC R13, c[0x0][0xbf0] ;  /* 0x0002fc00ff0d1b82 */ /* 0x000ea20000000800 */
[----:B-1----:R-:W-:-:S05]  /*1b6a0*/  VIADD R28, R28, 0xffffff80 ;  /* 0xffffff801c1c7836 */ /* 0x002fca0000000000 */
[----:B------:R-:W-:-:S04]  /*1b6b0*/  SHF.R.S32.HI R107, RZ, 0x1f, R28 ;  /* 0x0000001fff6b7819 */ /* 0x000fc8000001141c */
[----:B------:R-:W-:-:S04]  /*1b6c0*/  LEA.HI R107, R107, R28, RZ, 0x3 ;  /* 0x0000001c6b6b7211 */ /* 0x000fc800078f18ff */
[----:B------:R-:W-:-:S05]  /*1b6d0*/  SHF.R.S32.HI R107, RZ, 0x3, R107 ;  /* 0x00000003ff6b7819 */ /* 0x000fca000001146b */
[----:B------:R-:W-:-:S04]  /*1b6e0*/  IMAD R3, R107, 0x40, R203 ;  /* 0x000000406b037824 */ /* 0x000fc800078e02cb */
        /* <DEDUP_REMOVED lines=10> */
[--C-:B------:R-:W-:Y:S01]  /*1b790*/  IMAD.X R29, RZ, RZ, R63.reuse, P5 ;  /* 0x000000ffff1d7224 */ /* 0x100fe200028e063f */
[C---:B------:R-:W-:Y:S02]  /*1b7a0*/  IADD3 R3, P0, R62.reuse, 0x7000, RZ ;  /* 0x000070003e037810 */ /* 0x040fe40007f1e0ff */
[----:B------:R-:W-:Y:S01]  /*1b7b0*/  IADD3 R37, P2, R62, 0x3000, RZ ;  /* 0x000030003e257810 */ /* 0x000fe20007f5e0ff */
[----:B------:R-:W-:Y:S01]  /*1b7c0*/  IMAD R106, R106, UR4, RZ ;  /* 0x000000046a6a7c24 */ /* 0x000fe2000f8e02ff */
[C---:B------:R-:W-:Y:S01]  /*1b7d0*/  IADD3 R41, P3, R62.reuse, 0x4000, RZ ;  /* 0x000040003e297810 */ /* 0x040fe20007f7e0ff */
[----:B------:R-:W-:Y:S01]  /*1b7e0*/  IMAD.X R53, RZ, RZ, R63, P0 ;  /* 0x000000ffff357224 */ /* 0x000fe200000e063f */
[C---:B------:R-:W-:Y:S01]  /*1b7f0*/  IADD3 R45, P4, R62.reuse, 0x5000, RZ ;  /* 0x000050003e2d7810 */ /* 0x040fe20007f9e0ff */
[----:B------:R-:W5:Y:S01]  /*1b800*/  LD.E.128 R28, desc[UR60][R28.64] ;  /* 0x0000003c1c1c7980 */ /* 0x000f62000c101d00 */
[----:B------:R-:W-:-:S02]  /*1b810*/  IADD3 R49, P5, R62, 0x6000, RZ ;  /* 0x000060003e317810 */ /* 0x000fc40007fbe0ff */
[----:B------:R-:W-:Y:S01]  /*1b820*/  LOP3.LUT R9, R62, 0x380, RZ, 0xc0, !PT ;  /* 0x000003803e097812 */ /* 0x000fe200078ec0ff */
[----:B------:R-:W5:Y:S01]  /*1b830*/  LD.E.128 R32, desc[UR60][R32.64] ;  /* 0x0000003c20207980 */ /* 0x000f62000c101d00 */
[----:B------:R-:W-:Y:S02]  /*1b840*/  LOP3.LUT R0, R3, 0x380, RZ, 0xc0, !PT ;  /* 0x0000038003007812 */ /* 0x000fe400078ec0ff */
[----:B------:R-:W-:Y:S02]  /*1b850*/  LOP3.LUT R36, R37, 0x380, RZ, 0xc0, !PT ;  /* 0x0000038025247812 */ /* 0x000fe400078ec0ff */
[----:B------:R-:W-:Y:S02]  /*1b860*/  LOP3.LUT R40, R41, 0x380, RZ, 0xc0, !PT ;  /* 0x0000038029287812 */ /* 0x000fe400078ec0ff */
[----:B------:R-:W-:Y:S02]  /*1b870*/  LOP3.LUT R44, R45, 0x380, RZ, 0xc0, !PT ;  /* 0x000003802d2c7812 */ /* 0x000fe400078ec0ff */
[----:B------:R-:W-:-:S02]  /*1b880*/  LOP3.LUT R48, R49, 0x380, RZ, 0xc0, !PT ;  /* 0x0000038031307812 */ /* 0x000fc400078ec0ff */
[----:B------:R-:W-:Y:S02]  /*1b890*/  SHF.R.U64 R9, R9, 0x3, RZ ;  /* 0x0000000309097819 */ /* 0x000fe400000012ff */
[----:B------:R-:W-:Y:S02]  /*1b8a0*/  SHF.R.U64 R0, R0, 0x3, RZ ;  /* 0x0000000300007819 */ /* 0x000fe400000012ff */
[----:B------:R-:W-:Y:S02]  /*1b8b0*/  SHF.R.U64 R36, R36, 0x3, RZ ;  /* 0x0000000324247819 */ /* 0x000fe400000012ff */
[----:B------:R-:W-:Y:S02]  /*1b8c0*/  SHF.R.U64 R40, R40, 0x3, RZ ;  /* 0x0000000328287819 */ /* 0x000fe400000012ff */
[----:B------:R-:W-:Y:S02]  /*1b8d0*/  SHF.R.U64 R44, R44, 0x3, RZ ;  /* 0x000000032c2c7819 */ /* 0x000fe400000012ff */
[----:B------:R-:W-:-:S02]  /*1b8e0*/  SHF.R.U64 R48, R48, 0x3, RZ ;  /* 0x0000000330307819 */ /* 0x000fc400000012ff */
[----:B------:R-:W-:Y:S01]  /*1b8f0*/  LOP3.LUT R62, R9, R62, RZ, 0x3c, !PT ;  /* 0x0000003e093e7212 */ /* 0x000fe200078e3cff */
[C---:B------:R-:W-:Y:S01]  /*1b900*/  IMAD R9, R101.reuse, UR5, R106 ;  /* 0x0000000565097c24 */ /* 0x040fe2000f8e026a */
[----:B------:R-:W-:Y:S01]  /*1b910*/  LOP3.LUT R52, R0, R3, RZ, 0x3c, !PT ;  /* 0x0000000300347212 */ /* 0x000fe200078e3cff */
        /* <DEDUP_REMOVED lines=8> */
[--C-:B------:R-:W-:Y:S01]  /*1b9a0*/  IMAD.X R45, RZ, RZ, R63.reuse, P4 ;  /* 0x000000ffff2d7224 */ /* 0x100fe200020e063f */
[----:B------:R1:W5:Y:S01]  /*1b9b0*/  LD.E.128 R24, desc[UR60][R62.64] ;  /* 0x0000003c3e187980 */ /* 0x000362000c101d00 */
[----:B------:R-:W-:-:S02]  /*1b9c0*/  IMAD.X R49, RZ, RZ, R63, P5 ;  /* 0x000000ffff317224 */ /* 0x000fc400028e063f */
[----:B------:R-:W-:Y:S01]  /*1b9d0*/  IMAD.IADD R3, R3, 0x1, R9 ;  /* 0x0000000103037824 */ /* 0x000fe200078e0209 */
[----:B------:R-:W5:Y:S01]  /*1b9e0*/  LD.E.128 R36, desc[UR60][R36.64] ;  /* 0x0000003c24247980 */ /* 0x000f62000c101d00 */
[----:B------:R-:W-:Y:S02]  /*1b9f0*/  IMAD R0, R212, 0x20, R107 ;  /* 0x00000020d4007824 */ /* 0x000fe400078e026b */
[----:B------:R-:W-:Y:S01]  /*1ba00*/  IMAD.WIDE.U32 R2, R192, UR4, R2 ;  /* 0x00000004c0027c25 */ /* 0x000fe2000f8e0002 */
[----:B------:R-:W5:Y:S01]  /*1ba10*/  LD.E.128 R40, desc[UR60][R40.64] ;  /* 0x0000003c28287980 */ /* 0x000f62000c101d00 */
[----:B------:R-:W-:-:S03]  /*1ba20*/  SHF.R.S32.HI R4, RZ, 0x1f, R105 ;  /* 0x0000001fff047819 */ /* 0x000fc60000011469 */
[----:B------:R-:W5:Y:S01]  /*1ba30*/  LD.E.128 R44, desc[UR60][R44.64] ;  /* 0x0000003c2c2c7980 */ /* 0x000f62000c101d00 */
[----:B------:R-:W-:-:S03]  /*1ba40*/  IADD3 R8, R197, R0, RZ ;  /* 0x00000000c5087210 */ /* 0x000fc60007ffe0ff */
[----:B------:R-:W5:Y:S04]  /*1ba50*/  LD.E.128 R48, desc[UR60][R48.64] ;  /* 0x0000003c30307980 */ /* 0x000f68000c101d00 */
[----:B------:R-:W5:Y:S01]  /*1ba60*/  LD.E.128 R52, desc[UR60][R52.64] ;  /* 0x0000003c34347980 */ /* 0x000f62000c101d00 */
[----:B------:R-:W-:Y:S01]  /*1ba70*/  @!PT LDS RZ, [RZ] ;  /* 0x00000000fffff984 */ /* 0x000fe20000000800 */
[----:B------:R-:W-:Y:S01]  /*1ba80*/  @!PT LDS RZ, [RZ] ;  /* 0x00000000fffff984 */ /* 0x000fe20000000800 */
[----:B------:R-:W-:Y:S01]  /*1ba90*/  @!PT LDS RZ, [RZ] ;  /* 0x00000000fffff984 */ /* 0x000fe20000000800 */
[----:B------:R-:W-:Y:S01]  /*1baa0*/  @!PT LDS RZ, [RZ] ;  /* 0x00000000fffff984 */ /* 0x000fe20000000800 */
[----:B------:R3:W-:Y:S06]  /*1bab0*/  MEMBAR.ALL.CTA ;  /* 0x0000000000007992 */ /* 0x0007ec0000008000 */
[----:B---3--:R-:W3:Y:S01]  /*1bac0*/  FENCE.VIEW.ASYNC.S ;  /* 0x00000000000073c6 */ /* 0x008ee20000000000 */
[----:B------:R-:W-:Y:S01]  /*1bad0*/  IMAD R3, R192, UR5, R3 ;  /* 0x00000005c0037c24 */ /* 0x000fe2000f8e0203 */
[----:B------:R-:W-:Y:S01]  /*1bae0*/  ULDC.64 UR4, c[0x0][0xaf0] ;  /* 0x0002bc0000047ab9 */ /* 0x000fe20000000a00 */
[----:B0-----:R-:W-:-:S04]  /*1baf0*/  @P1 IMAD.HI.U32 R0, R8, R11, RZ ;  /* 0x0000000b08001227 */ /* 0x001fc800078e00ff */
[----:B------:R-:W-:Y:S02]  /*1bb00*/  IMAD R4, R4, UR4, RZ ;  /* 0x0000000404047c24 */ /* 0x000fe4000f8e02ff */
[----:B------:R-:W-:Y:S01]  /*1bb10*/  IMAD.MOV.U32 R9, RZ, RZ, R8 ;  /* 0x000000ffff097224 */ /* 0x000fe200078e0008 */
[----:B--2---:R-:W-:Y:S01]  /*1bb20*/  @P1 SHF.R.U32.HI R9, RZ, R13, R0 ;  /* 0x0000000dff091219 */ /* 0x004fe20000011600 */
[C---:B------:R-:W-:Y:S02]  /*1bb30*/  IMAD R11, R105.reuse, UR5, R4 ;  /* 0x00000005690b7c24 */ /* 0x040fe4000f8e0204 */
[----:B------:R-:W-:Y:S01]  /*1bb40*/  IMAD.WIDE.U32 R2, R105, UR4, R2 ;  /* 0x0000000469027c25 */ /* 0x000fe2000f8e0002 */
[----:B------:R-:W-:Y:S01]  /*1bb50*/  SHF.R.S32.HI R4, RZ, 0x1f, R9 ;  /* 0x0000001fff047819 */ /* 0x000fe20000011409 */
[----:B------:R-:W-:Y:S02]  /*1bb60*/  ULDC.64 UR4, c[0x0][0xae0] ;  /* 0x0002b80000047ab9 */ /* 0x000fe40000000a00 */
[----:B------:R-:W-:-:S02]  /*1bb70*/  IMAD.IADD R3, R3, 0x1, R11 ;  /* 0x0000000103037824 */ /* 0x000fc400078e020b */
[----:B------:R-:W-:Y:S02]  /*1bb80*/  VIADD R0, R18, 0x22820 ;  /* 0x0002282012007836 */ /* 0x000fe40000000000 */
[----:B------:R-:W-:Y:S02]  /*1bb90*/  IMAD.MOV R11, RZ, RZ, -R9 ;  /* 0x000000ffff0b7224 */ /* 0x000fe400078e0a09 */
[----:B------:R-:W-:Y:S01]  /*1bba0*/  IMAD R4, R4, UR4, RZ ;  /* 0x0000000404047c24 */ /* 0x000fe2000f8e02ff */
[----:B------:R-:W-:Y:S01]  /*1bbb0*/  PRMT R0, RZ, 0x654, R0 ;  /* 0x00000654ff007816 */ /* 0x000fe20000000000 */
[----:B------:R-:W-:Y:S02]  /*1bbc0*/  IMAD R11, R104, R11, R8 ;  /* 0x0000000b680b7224 */ /* 0x000fe400078e0208 */
[C---:B------:R-:W-:Y:S01]  /*1bbd0*/  IMAD R13, R9.reuse, UR5, R4 ;  /* 0x00000005090d7c24 */ /* 0x040fe2000f8e0204 */
[----:B---3--:R0:W-:Y:S01]  /*1bbe0*/  SYNCS.ARRIVE.TRANS64.RED.A1T0 RZ, [R0+URZ], RZ ;  /* 0x000000ff00ff79a7 */ /* 0x0081e2000810043f */
[----:B------:R-:W-:Y:S01]  /*1bbf0*/  IMAD.WIDE.U32 R2, R9, UR4, R2 ;  /* 0x0000000409027c25 */ /* 0x000fe2000f8e0002 */
[----:B------:R-:W-:Y:S01]  /*1bc00*/  ULDC.64 UR4, c[0x0][0xad8] ;  /* 0x0002b60000047ab9 */ /* 0x000fe20000000a00 */
[----:B0-----:R-:W-:-:S02]  /*1bc10*/  SHF.R.S32.HI R0, RZ, 0x1f, R11 ;  /* 0x0000001fff007819 */ /* 0x001fc4000001140b */
        /* <DEDUP_REMOVED lines=9> */
[----:B-1----:R-:W-:Y:S06]  /*1bcb0*/  BRA.DIV UR4, `(.L_x_3241) ;  /* 0x000000e204f47947 */ /* 0x002fec000b800000 */
[----:B------:R0:W1:Y:S04]  /*1bcc0*/  SHFL.IDX PT, R0, R3, RZ, 0x181f ;  /* 0x00181fff03007589 */ /* 0x00006800000e0000 */
[----:B------:R0:W2:Y:S02]  /*1bcd0*/  SHFL.IDX PT, R14, R2, RZ, 0x181f ;  /* 0x00181fff020e7589 */ /* 0x0000a400000e0000 */
.L_x_3540:
[----:B------:R-:W-:Y:S01]  /*1bce0*/  IMAD.IADD R10, R107, 0x1, R197 ;  /* 0x000000016b0a7824 */ /* 0x000fe200078e02c5 */
        /* <DEDUP_REMOVED lines=14> */
.L_x_3243:
[----:B------:R-:W-:Y:S05]  /*1bdd0*/  BSYNC B1 ;  /* 0x0000000000017941 */ /* 0x000fea0003800000 */
.L_x_3242:
[----:B------:R-:W-:-:S03]  /*1bde0*/  UMOV UR4, 0xffffffff ;  /* 0xffffffff00047882 */ /* 0x000fc60000000000 */
[----:B------:R-:W-:Y:S05]  /*1bdf0*/  BRA.DIV UR4, `(.L_x_3244) ;  /* 0x000000e204d87947 */ /* 0x000fea000b800000 */
[----:B-1----:R1:W4:Y:S04]  /*1be00*/  SHFL.IDX PT, R0, R3, 0x1, 0x181f ;  /* 0x00381f0003007f89 */ /* 0x00232800000e0000 */
[----:B--23--:R1:W2:Y:S02]  /*1be10*/  SHFL.IDX PT, R14, R2, 0x1, 0x181f ;  /* 0x00381f00020e7f89 */ /* 0x00c2a400000e0000 */
.L_x_3544:
        /* <DEDUP_REMOVED lines=13> */
[----:B-----5:R3:W-:Y:S04]  /*1bef0*/  @!P2 ST.E.128 desc[UR60][R8.64], R28 ;  /* 0x0000001c0800a985 */ /* 0x0207e8000c101d3c */
[----:B------:R3:W-:Y:S02]  /*1bf00*/  @!P3 ST.E.128 desc[UR60][R14.64], R44 ;  /* 0x0000002c0e00b985 */ /* 0x0007e4000c101d3c */
.L_x_3246:
[----:B------:R-:W-:Y:S05]  /*1bf10*/  BSYNC B1 ;  /* 0x0000000000017941 */ /* 0x000fea0003800000 */
.L_x_3245:
[----:B------:R-:W-:-:S03]  /*1bf20*/  UMOV UR4, 0xffffffff ;  /* 0xffffffff00047882 */ /* 0x000fc60000000000 */
[----:B------:R-:W-:Y:S05]  /*1bf30*/  BRA.DIV UR4, `(.L_x_3247) ;  /* 0x000000e204d07947 */ /* 0x000fea000b800000 */
[----:B----4-:R4:W0:Y:S04]  /*1bf40*/  SHFL.IDX PT, R0, R3, 0x2, 0x181f ;  /* 0x00581f0003007f89 */ /* 0x01082800000e0000 */
[----:B--23--:R4:W2:Y:S02]  /*1bf50*/  SHFL.IDX PT, R14, R2, 0x2, 0x181f ;  /* 0x00581f00020e7f89 */ /* 0x00c8a400000e0000 */
.L_x_3548:
        /* <DEDUP_REMOVED lines=13> */
[----:B-----5:R3:W-:Y:S04]  /*1c030*/  @!P2 ST.E.128 desc[UR60][R8.64], R32 ;  /* 0x000000200800a985 */ /* 0x0207e8000c101d3c */
[----:B------:R3:W-:Y:S02]  /*1c040*/  @!P3 ST.E.128 desc[UR60][R14.64], R48 ;  /* 0x000000300e00b985 */ /* 0x0007e4000c101d3c */
.L_x_3249:
[----:B------:R-:W-:Y:S05]  /*1c050*/  BSYNC B1 ;  /* 0x0000000000017941 */ /* 0x000fea0003800000 */
.L_x_3248:
[----:B------:R-:W-:-:S03]  /*1c060*/  UMOV UR4, 0xffffffff ;  /* 0xffffffff00047882 */ /* 0x000fc60000000000 */
[----:B------:R-:W-:Y:S05]  /*1c070*/  BRA.DIV UR4, `(.L_x_3250) ;  /* 0x000000e204c87947 */ /* 0x000fea000b800000 */
[----:B0-----:R0:W0:Y:S04]  /*1c080*/  SHFL.IDX PT, R0, R3, 0x3, 0x181f ;  /* 0x00781f0003007f89 */ /* 0x00102800000e0000 */
[----:B--23--:R2:W3:Y:S02]  /*1c090*/  SHFL.IDX PT, R14, R2, 0x3, 0x181f ;  /* 0x00781f00020e7f89 */ /* 0x00c4e400000e0000 */
.L_x_3552:
[----:B-12-4-:R-:W-:-:S05]  /*1c0a0*/  VIADD R2, R10, 0x60 ;  /* 0x000000600a027836 */ /* 0x016fca0000000000 */
[----:B------:R-:W-:-:S13]  /*1c0b0*/  ISETP.GE.AND P0, PT, R2, R103, PT ;  /* 0x000000670200720c */ /* 0x000fda0003f06270 */
[----:B------:R-:W-:Y:S05]  /*1c0c0*/  @P0 BRA `(.L_x_3251) ;  /* 0x0000001c00f40947 */ /* 0x000fea0003800000 */
[----:B------:R-:W-:Y:S01]  /*1c0d0*/  ULDC UR4, c[0x0][0xac8] ;  /* 0x0002b20000047ab9 */ /* 0x000fe20000000800 */
[----:B------:R-:W-:Y:S02]  /*1c0e0*/  SHF.R.S32.HI R4, RZ, 0x1f, R203 ;  /* 0x0000001fff047819 */ /* 0x000fe400000114cb */
[----:B------:R-:W-:-:S13]  /*1c0f0*/  ISETP.GE.AND P1, PT, R203, UR4, PT ;  /* 0x00000004cb007c0c */ /* 0x000fda000bf26270 */
[----:B---3--:R-:W-:-:S04]  /*1c100*/  @!P1 LEA R2, P0, R203, R14, 0x1 ;  /* 0x0000000ecb029211 */ /* 0x008fc800078008ff */
[----:B0-----:R-:W-:Y:S02]  /*1c110*/  @!P1 LEA.HI.X R3, R203, R0, R4, 0x1, P0 ;  /* 0x00000000cb039211 */ /* 0x001fe400000f0c04 */
[----:B------:R-:W-:-:S03]  /*1c120*/  ISETP.GE.AND P0, PT, R211, UR4, PT ;  /* 0x00000004d3007c0c */ /* 0x000fc6000bf06270 */
[----:B-----5:R1:W-:Y:S10]  /*1c130*/  @!P1 ST.E.128 desc[UR60][R2.64], R36 ;  /* 0x0000002402009985 */ /* 0x0203f4000c101d3c */
[----:B------:R-:W-:Y:S05]  /*1c140*/  @P0 BRA `(.L_x_3251) ;  /* 0x0000001c00d40947 */ /* 0x000fea0003800000 */
[----:B------:R-:W-:Y:S02]  /*1c150*/  SHF.R.S32.HI R4, RZ, 0x1f, R211 ;  /* 0x0000001fff047819 */ /* 0x000fe400000114d3 */
[----:B------:R-:W-:-:S04]  /*1c160*/  LEA R14, P0, R211, R14, 0x1 ;  /* 0x0000000ed30e7211 */ /* 0x000fc800078008ff */
[----:B------:R-:W-:-:S05]  /*1c170*/  LEA.HI.X R15, R211, R0, R4, 0x1, P0 ;  /* 0x00000000d30f7211 */ /* 0x000fca00000f0c04 */
[----:B------:R2:W-:Y:S01]  /*1c180*/  ST.E.128 desc[UR60][R14.64], R52 ;  /* 0x000000340e007985 */ /* 0x0005e2000c101d3c */
[----:B------:R-:W-:Y:S05]  /*1c190*/  BRA `(.L_x_3251) ;  /* 0x0000001c00c07947 */ /* 0x000fea0003800000 */
.L_x_3240:
[----:B------:R-:W1:Y:S01]  /*1c1a0*/  @P1 LDC R12, c[0x0][0xbec] ;  /* 0x0002fb00ff0c1b82 */ /* 0x000e620000000800 */
[----:B------:R-:W-:Y:S01]  /*1c1b0*/  ULDC.64 UR4, c[0x0][0xb08] ;  /* 0x0002c20000047ab9 */ /* 0x000fe20000000a00 */
[----:B0-----:R-:W-:Y:S01]  /*1c1c0*/  SHF.R.S32.HI R10, RZ, 0x1f, R105 ;  /* 0x0000001fff0a7819 */ /* 0x001fe20000011469 */
[----:B------:R-:W-:Y:S01]  /*1c1d0*/  IMAD R106, R106, UR4, RZ ;  /* 0x000000046a6a7c24 */ /* 0x000fe2000f8e02ff */
[----:B------:R-:W-:Y:S01]  /*1c1e0*/  ULDC.64 UR6, c[0x0][0xb30] ;  /* 0x0002cc0000067ab9 */ /* 0x000fe20000000a00 */
[----:B------:R-:W-:-:S03]  /*1c1f0*/  IMAD.WIDE.U32 R8, R101, UR4, RZ ;  /* 0x0000000465087c25 */ /* 0x000fc6000f8e00ff */
[----:B------:R-:W0:Y:S01]  /*1c200*/  @P1 LDC R15, c[0x0][0xbf0] ;  /* 0x0002fc00ff0f1b82 */ /* 0x000e220000000800 */
        /* <DEDUP_REMOVED lines=11> */
[----:B-1----:R-:W-:Y:S01]  /*1c2c0*/  @P1 IMAD.HI.U32 R12, R33, R12, RZ ;  /* 0x0000000c210c1227 */ /* 0x002fe200078e00ff */
[----:B------:R-:W-:-:S03]  /*1c2d0*/  SHF.R.S32.HI R37, RZ, 0x1f, R38 ;  /* 0x0000001fff257819 */ /* 0x000fc60000011426 */
[C---:B------:R-:W-:Y:S01]  /*1c2e0*/  IMAD R13, R105.reuse, UR5, R10 ;  /* 0x00000005690d7c24 */ /* 0x040fe2000f8e020a */
[----:B0-----:R-:W-:Y:S01]  /*1c2f0*/  @P1 SHF.R.U32.HI R11, RZ, R15, R12 ;  /* 0x0000000fff0b1219 */ /* 0x001fe2000001160c */
[----:B------:R-:W-:Y:S01]  /*1c300*/  IMAD.WIDE.U32 R8, R105, UR4, R8 ;  /* 0x0000000469087c25 */ /* 0x000fe2000f8e0008 */
[----:B------:R-:W-:Y:S02]  /*1c310*/  ULDC.64 UR4, c[0x0][0xb48] ;  /* 0x0002d20000047ab9 */ /* 0x000fe40000000a00 */
[--C-:B------:R-:W-:Y:S01]  /*1c320*/  SHF.R.S32.HI R10, RZ, 0x1f, R11.reuse ;  /* 0x0000001fff0a7819 */ /* 0x100fe2000001140b */
[----:B------:R-:W-:Y:S01]  /*1c330*/  VIADD R36, R200, 0x18 ;  /* 0x00000018c8247836 */ /* 0x000fe20000000000 */
[----:B------:R-:W-:Y:S01]  /*1c340*/  IADD3 R9, R9, R13, RZ ;  /* 0x0000000d09097210 */ /* 0x000fe20007ffe0ff */
[----:B------:R-:W-:Y:S02]  /*1c350*/  IMAD.MOV R13, RZ, RZ, -R11 ;  /* 0x000000ffff0d7224 */ /* 0x000fe400078e0a0b */
[----:B------:R-:W-:-:S02]  /*1c360*/  IMAD R10, R10, UR6, RZ ;  /* 0x000000060a0a7c24 */ /* 0x000fc4000f8e02ff */
[----:B------:R-:W-:-:S04]  /*1c370*/  IMAD.WIDE.U32 R8, R226, UR4, R8 ;  /* 0x00000004e2087c25 */ /* 0x000fc8000f8e0008 */
[----:B------:R-:W-:Y:S01]  /*1c380*/  IMAD R13, R104, R13, R33 ;  /* 0x0000000d680d7224 */ /* 0x000fe200078e0221 */
[----:B------:R-:W-:Y:S01]  /*1c390*/  SHF.R.S32.HI R33, RZ, 0x1f, R36 ;  /* 0x0000001fff217819 */ /* 0x000fe20000011424 */
        /* <DEDUP_REMOVED lines=13> */
[----:B------:R-:W-:Y:S01]  /*1c470*/  LEA R28, P0, R8, UR4, 0x2 ;  /* 0x00000004081c7c11 */ /* 0x000fe2000f8010ff */
[C---:B------:R-:W-:Y:S01]  /*1c480*/  VIADD R34, R200.reuse, 0x20 ;  /* 0x00000020c8227836 */ /* 0x040fe20000000000 */
[----:B------:R-:W-:Y:S01]  /*1c490*/  UMOV UR4, 0xffffffff ;  /* 0xffffffff00047882 */ /* 0x000fe20000000000 */
[----:B------:R-:W-:Y:S01]  /*1c4a0*/  VIADD R35, R200, 0x28 ;  /* 0x00000028c8237836 */ /* 0x000fe20000000000 */
[----:B------:R0:W-:Y:S01]  /*1c4b0*/  SYNCS.ARRIVE.TRANS64.RED.A1T0 RZ, [R11+URZ], RZ ;  /* 0x000000ff0bff79a7 */ /* 0x0001e2000810043f */
[----:B------:R-:W-:Y:S02]  /*1c4c0*/  LEA.HI.X R29, R8, UR5, R29, 0x2, P0 ;  /* 0x00000005081d7c11 */ /* 0x000fe400080f141d */
[----:B------:R-:W-:Y:S02]  /*1c4d0*/  SHF.R.S32.HI R31, RZ, 0x1f, R34 ;  /* 0x0000001fff1f7819 */ /* 0x000fe40000011422 */
[----:B------:R-:W-:Y:S01]  /*1c4e0*/  SHF.R.S32.HI R32, RZ, 0x1f, R35 ;  /* 0x0000001fff207819 */ /* 0x000fe20000011423 */
[----:B------:R-:W-:Y:S06]  /*1c4f0*/  BRA.DIV UR4, `(.L_x_3252) ;  /* 0x000000de04f07947 */ /* 0x000fec000b800000 */
[----:B------:R1:W2:Y:S04]  /*1c500*/  SHFL.IDX PT, R24, R29, RZ, 0x1c1f ;  /* 0x001c1fff1d187589 */ /* 0x0002a800000e0000 */
[----:B------:R1:W3:Y:S02]  /*1c510*/  SHFL.IDX PT, R25, R28, RZ, 0x1c1f ;  /* 0x001c1fff1c197589 */ /* 0x0002e400000e0000 */
.L_x_3555:
[----:B------:R-:W-:Y:S01]  /*1c520*/  ISETP.GE.AND P0, PT, R26, R103, PT ;  /* 0x000000671a00720c */ /* 0x000fe20003f06270 */
[----:B------:R-:W-:-:S12]  /*1c530*/  BSSY B1, `(.L_x_3253) ;  /* 0x0000078000017945 */ /* 0x000fd80003800000 */
[----:B------:R-:W-:Y:S05]  /*1c540*/  @P0 BRA `(.L_x_3254) ;  /* 0x0000000400d80947 */ /* 0x000fea0003800000 */
[----:B------:R-:W-:Y:S01]  /*1c550*/  ULDC UR4, c[0x0][0xac8] ;  /* 0x0002b20000047ab9 */ /* 0x000fe20000000800 */
[C---:B------:R-:W-:Y:S01]  /*1c560*/  VIADD R63, R200.reuse, 0x30 ;  /* 0x00000030c83f7836 */ /* 0x040fe20000000000 */
[C---:B------:R-:W-:Y:S01]  /*1c570*/  ISETP.GE.AND P0, PT, R200.reuse, UR4, PT ;  /* 0x00000004c8007c0c */ /* 0x040fe2000bf06270 */
[C---:B------:R-:W-:Y:S01]  /*1c580*/  VIADD R14, R200.reuse, 0x38 ;  /* 0x00000038c80e7836 */ /* 0x040fe20000000000 */
[----:B------:R-:W-:Y:S01]  /*1c590*/  ISETP.GE.AND P3, PT, R39, UR4, PT ;  /* 0x0000000427007c0c */ /* 0x000fe2000bf66270 */
[----:B------:R-:W-:Y:S01]  /*1c5a0*/  VIADD R101, R200, 0x48 ;  /* 0x00000048c8657836 */ /* 0x000fe20000000000 */
[----:B------:R-:W-:Y:S01]  /*1c5b0*/  ISETP.GE.AND P2, PT, R38, UR4, PT ;  /* 0x0000000426007c0c */ /* 0x000fe2000bf46270 */
[----:B------:R-:W-:Y:S01]  /*1c5c0*/  VIADD R27, R200, 0x40 ;  /* 0x00000040c81b7836 */ /* 0x000fe20000000000 */
[----:B------:R-:W-:Y:S01]  /*1c5d0*/  ISETP.GE.AND P1, PT, R36, UR4, PT ;  /* 0x0000000424007c0c */ /* 0x000fe2000bf26270 */
[C---:B------:R-:W-:Y:S02]  /*1c5e0*/  VIADD R89, R200.reuse, 0x30 ;  /* 0x00000030c8597836 */ /* 0x040fe40000000000 */
[----:B------:R-:W-:-:S02]  /*1c5f0*/  VIADD R15, R200, 0x38 ;  /* 0x00000038c80f7836 */ /* 0x000fc40000000000 */
[C---:B------:R-:W-:Y:S01]  /*1c600*/  VIADD R88, R200.reuse, 0x50 ;  /* 0x00000050c8587836 */ /* 0x040fe20000000000 */
[----:B------:R-:W-:Y:S01]  /*1c610*/  SHF.R.S32.HI R89, RZ, 0x1f, R89 ;  /* 0x0000001fff597819 */ /* 0x000fe20000011459 */
[----:B---3--:R-:W-:Y:S01]  /*1c620*/  @!P0 IMAD.MOV.U32 R10, RZ, RZ, R25 ;  /* 0x000000ffff0a8224 */ /* 0x008fe200078e0019 */
[----:B------:R-:W-:Y:S01]  /*1c630*/  @!P0 MOV R13, R99 ;  /* 0x00000063000d8202 */ /* 0x000fe20000000f00 */
[----:B0-2---:R-:W-:Y:S01]  /*1c640*/  @!P0 IMAD.MOV.U32 R11, RZ, RZ, R24 ;  /* 0x000000ffff0b8224 */ /* 0x005fe200078e0018 */
[C---:B------:R-:W-:Y:S01]  /*1c650*/  @!P3 LEA R8, P4, R39.reuse, R25, 0x2 ;  /* 0x000000192708b211 */ /* 0x040fe200078810ff */
[----:B------:R-:W-:Y:S01]  /*1c660*/  @!P0 IMAD.MOV.U32 R12, RZ, RZ, R102 ;  /* 0x000000ffff0c8224 */ /* 0x000fe200078e0066 */
[----:B------:R-:W-:Y:S01]  /*1c670*/  SHF.R.S32.HI R15, RZ, 0x1f, R15 ;  /* 0x0000001fff0f7819 */ /* 0x000fe2000001140f */
[----:B------:R-:W-:Y:S01]  /*1c680*/  @!P0 IMAD.WIDE R10, R200, 0x4, R10 ;  /* 0x00000004c80a8825 */ /* 0x000fe200078e020a */
[----:B------:R-:W-:-:S03]  /*1c690*/  @!P3 LEA.HI.X R9, R39, R24, R62, 0x2, P4 ;  /* 0x000000182709b211 */ /* 0x000fc600020f143e */
[----:B------:R-:W-:Y:S01]  /*1c6a0*/  VIADD R104, R200, 0x48 ;  /* 0x00000048c8687836 */ /* 0x000fe20000000000 */
[----:B------:R0:W-:Y:S01]  /*1c6b0*/  @!P0 ST.E.64 desc[UR60][R10.64], R12 ;  /* 0x0000000c0a008985 */ /* 0x0001e2000c101b3c */
[----:B------:R-:W-:-:S03]  /*1c6c0*/  ISETP.GE.AND P0, PT, R34, UR4, PT ;  /* 0x0000000422007c0c */ /* 0x000fc6000bf06270 */
[----:B------:R-:W-:Y:S01]  /*1c6d0*/  SHF.R.S32.HI R104, RZ, 0x1f, R104 ;  /* 0x0000001fff687819 */ /* 0x000fe20000011468 */
[----:B0-----:R-:W-:Y:S01]  /*1c6e0*/  @!P3 IMAD.MOV.U32 R10, RZ, RZ, R100 ;  /* 0x000000ffff0ab224 */ /* 0x001fe200078e0064 */
[----:B------:R-:W-:Y:S01]  /*1c6f0*/  @!P2 LEA R12, P4, R38, R25, 0x2 ;  /* 0x00000019260ca211 */ /* 0x000fe200078810ff */
[----:B------:R-:W-:-:S03]  /*1c700*/  @!P3 IMAD.MOV.U32 R11, RZ, RZ, R98 ;  /* 0x000000ffff0bb224 */ /* 0x000fc600078e0062 */
[-C--:B------:R-:W-:Y:S02]  /*1c710*/  @!P2 LEA.HI.X R13, R38, R24.reuse, R37, 0x2, P4 ;  /* 0x00000018260da211 */ /* 0x080fe400020f1425 */
[----:B------:R0:W-:Y:S01]  /*1c720*/  @!P3 ST.E.64 desc[UR60][R8.64], R10 ;  /* 0x0000000a0800b985 */ /* 0x0001e2000c101b3c */
[----:B------:R-:W-:Y:S02]  /*1c730*/  ISETP.GE.AND P3, PT, R35, UR4, PT ;  /* 0x0000000423007c0c */ /* 0x000fe4000bf66270 */
[C---:B0-----:R-:W-:Y:S01]  /*1c740*/  @!P1 LEA R8, P5, R36.reuse, R25, 0x2 ;  /* 0x0000001924089211 */ /* 0x041fe200078a10ff */
        /* <DEDUP_REMOVED lines=9> */
[CC--:B0-----:R-:W-:Y:S01]  /*1c7e0*/  @!P0 LEA R10, P4, R34.reuse, R25.reuse, 0x2 ;  /* 0x00000019220a8211 */ /* 0x0c1fe200078810ff */
[----:B------:R-:W-:Y:S02]  /*1c7f0*/  @!P0 IMAD.MOV.U32 R12, RZ, RZ, R2 ;  /* 0x000000ffff0c8224 */ /* 0x000fe400078e0002 */
[----:B------:R-:W-:Y:S01]  /*1c800*/  @!P0 IMAD.MOV.U32 R13, RZ, RZ, R81 ;  /* 0x000000ffff0d8224 */ /* 0x000fe200078e0051 */
[C---:B--2---:R-:W-:Y:S01]  /*1c810*/  @!P3 LEA R8, P5, R35.reuse, R25, 0x2 ;  /* 0x000000192308b211 */ /* 0x044fe200078a10ff */
[----:B------:R-:W-:Y:S01]  /*1c820*/  @!P3 IMAD.MOV.U32 R2, RZ, RZ, R3 ;  /* 0x000000ffff02b224 */ /* 0x000fe200078e0003 */
[-C--:B------:R-:W-:Y:S02]  /*1c830*/  @!P0 LEA.HI.X R11, R34, R24.reuse, R31, 0x2, P4 ;  /* 0x00000018220b8211 */ /* 0x080fe400020f141f */
[----:B------:R-:W-:-:S02]  /*1c840*/  @!P3 LEA.HI.X R9, R35, R24, R32, 0x2, P5 ;  /* 0x000000182309b211 */ /* 0x000fc400028f1420 */
[----:B------:R-:W-:Y:S01]  /*1c850*/  @!P3 MOV R3, R0 ;  /* 0x000000000003b202 */ /* 0x000fe20000000f00 */
[----:B------:R0:W-:Y:S01]  /*1c860*/  @!P0 ST.E.64 desc[UR60][R10.64], R12 ;  /* 0x0000000c0a008985 */ /* 0x0001e2000c101b3c */
[----:B------:R-:W-:Y:S02]  /*1c870*/  ISETP.GE.AND P0, PT, R27, UR4, PT ;  /* 0x000000041b007c0c */ /* 0x000fe4000bf06270 */
[----:B------:R-:W-:Y:S01]  /*1c880*/  SHF.R.S32.HI R0, RZ, 0x1f, R227 ;  /* 0x0000001fff007819 */ /* 0x000fe200000114e3 */
[----:B------:R2:W-:Y:S01]  /*1c890*/  @!P3 ST.E.64 desc[UR60][R8.64], R2 ;  /* 0x000000020800b985 */ /* 0x0005e2000c101b3c */
[----:B------:R-:W-:Y:S02]  /*1c8a0*/  ISETP.GE.AND P3, PT, R101, UR4, PT ;  /* 0x0000000465007c0c */ /* 0x000fe4000bf66270 */
[CC--:B0-----:R-:W-:Y:S02]  /*1c8b0*/  @!P2 LEA R10, P5, R63.reuse, R25.reuse, 0x2 ;  /* 0x000000193f0aa211 */ /* 0x0c1fe400078a10ff */
[----:B--2---:R-:W-:Y:S01]  /*1c8c0*/  @!P1 LEA R2, P4, R14, R25, 0x2 ;  /* 0x000000190e029211 */ /* 0x004fe200078810ff */
[----:B------:R-:W-:Y:S01]  /*1c8d0*/  @!P2 IMAD.MOV.U32 R8, RZ, RZ, R21 ;  /* 0x000000ffff08a224 */ /* 0x000fe200078e0015 */
[-C--:B------:R-:W-:Y:S01]  /*1c8e0*/  @!P2 LEA.HI.X R11, R63, R24.reuse, R89, 0x2, P5 ;  /* 0x000000183f0ba211 */ /* 0x080fe200028f1459 */
[----:B------:R-:W-:Y:S01]  /*1c8f0*/  @!P2 IMAD.MOV.U32 R9, RZ, RZ, R4 ;  /* 0x000000ffff09a224 */ /* 0x000fe200078e0004 */
[----:B------:R-:W-:Y:S01]  /*1c900*/  ISETP.GE.AND P5, PT, R88, UR4, PT ;  /* 0x0000000458007c0c */ /* 0x000fe2000bfa6270 */
[----:B------:R-:W-:Y:S01]  /*1c910*/  VIADD R63, R200, 0x40 ;  /* 0x00000040c83f7836 */ /* 0x000fe20000000000 */
[----:B------:R-:W-:Y:S01]  /*1c920*/  @!P1 LEA.HI.X R3, R14, R24, R15, 0x2, P4 ;  /* 0x000000180e039211 */ /* 0x000fe200020f140f */
[----:B------:R-:W-:-:S02]  /*1c930*/  @!P1 IMAD.MOV.U32 R21, RZ, RZ, R20 ;  /* 0x000000ffff159224 */ /* 0x000fc400078e0014 */
[-C--:B------:R-:W-:Y:S01]  /*1c940*/  @!P3 LEA R14, P4, R101, R25.reuse, 0x2 ;  /* 0x00000019650eb211 */ /* 0x080fe200078810ff */
[----:B------:R-:W-:Y:S01]  /*1c950*/  @!P2 ST.E.64 desc[UR60][R10.64], R8 ;  /* 0x000000080a00a985 */ /* 0x000fe2000c101b3c */
[----:B------:R-:W-:Y:S01]  /*1c960*/  @!P1 IMAD.MOV.U32 R20, RZ, RZ, R40 ;  /* 0x000000ffff149224 */ /* 0x000fe200078e0028 */
[-C--:B------:R-:W-:Y:S01]  /*1c970*/  @!P0 LEA R12, P2, R27, R25.reuse, 0x2 ;  /* 0x000000191b0c8211 */ /* 0x080fe200078410ff */
[C---:B------:R-:W-:Y:S01]  /*1c980*/  VIADD R89, R200.reuse, 0x58 ;  /* 0x00000058c8597836 */ /* 0x040fe20000000000 */
[----:B------:R-:W-:Y:S01]  /*1c990*/  SHF.R.S32.HI R63, RZ, 0x1f, R63 ;  /* 0x0000001fff3f7819 */ /* 0x000fe2000001143f */
[----:B------:R-:W-:Y:S01]  /*1c9a0*/  @!P0 IMAD.MOV.U32 R40, RZ, RZ, R43 ;  /* 0x000000ffff288224 */ /* 0x000fe200078e002b */
[-C--:B------:R-:W-:Y:S01]  /*1c9b0*/  @!P3 LEA.HI.X R15, R101, R24.reuse, R104, 0x2, P4 ;  /* 0x00000018650fb211 */ /* 0x080fe200020f1468 */
[C---:B------:R-:W-:Y:S01]  /*1c9c0*/  VIADD R101, R200.reuse, 0x50 ;  /* 0x00000050c8657836 */ /* 0x040fe20000000000 */
[----:B------:R0:W-:Y:S01]  /*1c9d0*/  @!P1 ST.E.64 desc[UR60][R2.64], R20 ;  /* 0x0000001402009985 */ /* 0x0001e2000c101b3c */
[----:B------:R-:W-:Y:S01]  /*1c9e0*/  @!P0 LEA.HI.X R13, R27, R24, R63, 0x2, P2 ;  /* 0x000000181b0d8211 */ /* 0x000fe200010f143f */
[----:B------:R-:W-:Y:S01]  /*1c9f0*/  @!P3 IMAD.MOV.U32 R43, RZ, RZ, R42 ;  /* 0x000000ffff2bb224 */ /* 0x000fe200078e002a */
[----:B------:R-:W-:Y:S01]  /*1ca00*/  ISETP.GE.AND P1, PT, R89, UR4, PT ;  /* 0x0000000459007c0c */ /* 0x000fe2000bf26270 */
[----:B------:R-:W-:Y:S01]  /*1ca10*/  @!P3 IMAD.MOV.U32 R42, RZ, RZ, R44 ;  /* 0x000000ffff2ab224 */ /* 0x000fe200078e002c */
[----:B------:R-:W-:Y:S01]  /*1ca20*/  IADD3 R63, R200, 0x60, RZ ;  /* 0x00000060c83f7810 */ /* 0x000fe20007ffe0ff */
[----:B------:R2:W-:Y:S01]  /*1ca30*/  @!P0 ST.E.64 desc[UR60][R12.64], R40 ;  /* 0x000000280c008985 */ /* 0x0005e2000c101b3c */
[----:B------:R-:W-:Y:S01]  /*1ca40*/  @!P5 LEA R26, P2, R88, R25, 0x2 ;  /* 0x00000019581ad211 */ /* 0x000fe200078410ff */
[----:B------:R-:W-:Y:S01]  /*1ca50*/  @!P5 IMAD.MOV.U32 R44, RZ, RZ, R47 ;  /* 0x000000ffff2cd224 */ /* 0x000fe200078e002f */
[----:B------:R-:W-:Y:S01]  /*1ca60*/  SHF.R.S32.HI R101, RZ, 0x1f, R101 ;  /* 0x0000001fff657819 */ /* 0x000fe20000011465 */
[----:B------:R3:W-:Y:S01]  /*1ca70*/  @!P3 ST.E.64 desc[UR60][R14.64], R42 ;  /* 0x0000002a0e00b985 */ /* 0x0007e2000c101b3c */
[----:B------:R-:W-:-:S02]  /*1ca80*/  ISETP.GE.AND P0, PT, R63, UR4, PT ;  /* 0x000000043f007c0c */ /* 0x000fc4000bf06270 */
[-C--:B------:R-:W-:Y:S01]  /*1ca90*/  @!P5 LEA.HI.X R27, R88, R24.reuse, R101, 0x2, P2 ;  /* 0x00000018581bd211 */ /* 0x080fe200010f1465 */
[C---:B------:R-:W-:Y:S01]  /*1caa0*/  VIADD R101, R200.reuse, 0x58 ;  /* 0x00000058c8657836 */ /* 0x040fe20000000000 */
[----:B------:R-:W-:Y:S01]  /*1cab0*/  ISETP.GE.AND P3, PT, R229, UR4, PT ;  /* 0x00000004e5007c0c */ /* 0x000fe2000bf66270 */
[----:B------:R-:W-:Y:S01]  /*1cac0*/  VIADD R88, R200, 0x60 ;  /* 0x00000060c8587836 */ /* 0x000fe20000000000 */
[----:B0-----:R-:W-:Y:S01]  /*1cad0*/  @!P1 LEA R2, P2, R89, R25, 0x2 ;  /* 0x0000001959029211 */ /* 0x001fe200078410ff */
[----:B------:R4:W-:Y:S01]  /*1cae0*/  @!P5 ST.E.64 desc[UR60][R26.64], R44 ;  /* 0x0000002c1a00d985 */ /* 0x0009e2000c101b3c */
[----:B------:R-:W-:Y:S01]  /*1caf0*/  SHF.R.S32.HI R101, RZ, 0x1f, R101 ;  /* 0x0000001fff657819 */ /* 0x000fe20000011465 */
[----:B------:R-:W-:Y:S01]  /*1cb00*/  @!P1 IMAD.MOV.U32 R47, RZ, RZ, R46 ;  /* 0x000000ffff2f9224 */ /* 0x000fe200078e002e */
[----:B------:R-:W-:Y:S01]  /*1cb10*/  ISETP.GE.AND P5, PT, R228, UR4, PT ;  /* 0x00000004e4007c0c */ /* 0x000fe2000bfa6270 */
[----:B------:R-:W-:Y:S01]  /*1cb20*/  @!P1 IMAD.MOV.U32 R46, RZ, RZ, R48 ;  /* 0x000000ffff2e9224 */ /* 0x000fe200078e0030 */
[----:B------:R-:W-:Y:S01]  /*1cb30*/  ISETP.GE.AND P4, PT, R227, UR4, PT ;  /* 0x00000004e3007c0c */ /* 0x000fe2000bf86270 */
[----:B------:R-:W-:Y:S01]  /*1cb40*/  @!P0 IMAD.MOV.U32 R48, RZ, RZ, R51 ;  /* 0x000000ffff308224 */ /* 0x000fe200078e0033 */
[----:B------:R-:W-:-:S02]  /*1cb50*/  @!P1 LEA.HI.X R3, R89, R24, R101, 0x2, P2 ;  /* 0x0000001859039211 */ /* 0x000fc400010f1465 */
[----:B------:R-:W-:Y:S01]  /*1cb60*/  SHF.R.S32.HI R88, RZ, 0x1f, R88 ;  /* 0x0000001fff587819 */ /* 0x000fe20000011458 */
[----:B------:R-:W-:Y:S01]  /*1cb70*/  @!P3 IMAD.MOV.U32 R51, RZ, RZ, R50 ;  /* 0x000000ffff33b224 */ /* 0x000fe200078e0032 */
[-C--:B------:R-:W-:Y:S01]  /*1cb80*/  @!P0 LEA R8, P2, R63, R25.reuse, 0x2 ;  /* 0x000000193f088211 */ /* 0x080fe200078410ff */
[----:B------:R4:W-:Y:S01]  /*1cb90*/  @!P1 ST.E.64 desc[UR60][R2.64], R46 ;  /* 0x0000002e02009985 */ /* 0x0009e2000c101b3c */
[-C--:B------:R-:W-:Y:S01]  /*1cba0*/  @!P3 LEA R10, P1, R229, R25.reuse, 0x2 ;  /* 0x00000019e50ab211 */ /* 0x080fe200078210ff */
[----:B------:R-:W-:Y:S01]  /*1cbb0*/  @!P3 IMAD.MOV.U32 R50, RZ, RZ, R82 ;  /* 0x000000ffff32b224 */ /* 0x000fe200078e0052 */
[----:B------:R-:W-:Y:S01]  /*1cbc0*/  @!P0 LEA.HI.X R9, R63, R24, R88, 0x2, P2 ;  /* 0x000000183f098211 */ /* 0x000fe200010f1458 */
[----:B------:R-:W-:Y:S01]  /*1cbd0*/  @!P5 IMAD.MOV.U32 R82, RZ, RZ, R85 ;  /* 0x000000ffff52d224 */ /* 0x000fe200078e0055 */
[----:B------:R-:W-:Y:S02]  /*1cbe0*/  SHF.R.S32.HI R63, RZ, 0x1f, R229 ;  /* 0x0000001fff3f7819 */ /* 0x000fe400000114e5 */
[----:B------:R-:W-:Y:S01]  /*1cbf0*/  SHF.R.S32.HI R4, RZ, 0x1f, R228 ;  /* 0x0000001fff047819 */ /* 0x000fe200000114e4 */
[----:B------:R4:W-:Y:S01]  /*1cc00*/  @!P0 ST.E.64 desc[UR60][R8.64], R48 ;  /* 0x0000003008008985 */ /* 0x0009e2000c101b3c */
[----:B--2---:R-:W-:-:S02]  /*1cc10*/  @!P5 LEA R12, P0, R228, R25, 0x2 ;  /* 0x00000019e40cd211 */ /* 0x004fc400078010ff */
[----:B---3--:R-:W-:Y:S02]  /*1cc20*/  @!P4 LEA R14, P2, R227, R25, 0x2 ;  /* 0x00000019e30ec211 */ /* 0x008fe400078410ff */
        /* <DEDUP_REMOVED lines=8> */
.L_x_3254:
[----:B------:R-:W-:Y:S05]  /*1ccb0*/  BSYNC B1 ;  /* 0x0000000000017941 */ /* 0x000fea0003800000 */
.L_x_3253:
[----:B------:R-:W-:-:S03]  /*1ccc0*/  UMOV UR4, 0xffffffff ;  /* 0xffffffff00047882 */ /* 0x000fc60000000000 */
[----:B------:R-:W-:Y:S05]  /*1ccd0*/  BRA.DIV UR4, `(.L_x_3255) ;  /* 0x000000da04307947 */ /* 0x000fea000b800000 */
[----:B------:R0:W0:Y:S04]  /*1cce0*/  SHFL.IDX PT, R0, R29, 0x1, 0x1c1f ;  /* 0x003c1f001d007f89 */ /* 0x00002800000e0000 */
[----:B----4-:R4:W0:Y:S02]  /*1ccf0*/  SHFL.IDX PT, R14, R28, 0x1, 0x1c1f ;  /* 0x003c1f001c0e7f89 */ /* 0x01082400000e0000 */
.L_x_3559:
[----:B------:R-:W-:-:S13]  /*1cd00*/  ISETP.GE.AND P0, PT, R30, R103, PT ;  /* 0x000000671e00720c */ /* 0x000fda0003f06270 */
[----:B------:R-:W-:Y:S05]  /*1cd10*/  @P0 BRA `(.L_x_3251) ;  /* 0x0000001000e00947 */ /* 0x000fea0003800000 */
[----:B------:R-:W-:Y:S01]  /*1cd20*/  ULDC UR4, c[0x0][0xac8] ;  /* 0x0002b20000047ab9 */ /* 0x000fe20000000800 */
[C---:B-1--4-:R-:W-:Y:S01]  /*1cd30*/  VIADD R28, R200.reuse, 0x30 ;  /* 0x00000030c81c7836 */ /* 0x052fe20000000000 */
[C---:B------:R-:W-:Y:S01]  /*1cd40*/  ISETP.GE.AND P0, PT, R200.reuse, UR4, PT ;  /* 0x00000004c8007c0c */ /* 0x040fe2000bf06270 */
[C---:B------:R-:W-:Y:S01]  /*1cd50*/  VIADD R4, R200.reuse, 0x38 ;  /* 0x00000038c8047836 */ /* 0x040fe20000000000 */
[----:B------:R-:W-:Y:S01]  /*1cd60*/  ISETP.GE.AND P5, PT, R39, UR4, PT ;  /* 0x0000000427007c0c */ /* 0x000fe2000bfa6270 */
[----:B0-----:R-:W-:Y:S01]  /*1cd70*/  VIADD R29, R200, 0x30 ;  /* 0x00000030c81d7836 */ /* 0x001fe20000000000 */
[----:B------:R-:W-:Y:S01]  /*1cd80*/  ISETP.GE.AND P4, PT, R38, UR4, PT ;  /* 0x0000000426007c0c */ /* 0x000fe2000bf86270 */
[----:B------:R-:W-:Y:S01]  /*1cd90*/  VIADD R27, R200, 0x40 ;  /* 0x00000040c81b7836 */ /* 0x000fe20000000000 */
[----:B------:R-:W-:Y:S01]  /*1cda0*/  ISETP.GE.AND P2, PT, R34, UR4, PT ;  /* 0x0000000422007c0c */ /* 0x000fe2000bf46270 */
[----:B------:R-:W-:Y:S01]  /*1cdb0*/  VIADD R26, R200, 0x48 ;  /* 0x00000048c81a7836 */ /* 0x000fe20000000000 */
[----:B------:R-:W-:-:S02]  /*1cdc0*/  ISETP.GE.AND P3, PT, R36, UR4, PT ;  /* 0x0000000424007c0c */ /* 0x000fc4000bf66270 */
[----:B------:R-:W-:-:S03]  /*1cdd0*/  SHF.R.S32.HI R29, RZ, 0x1f, R29 ;  /* 0x0000001fff1d7819 */ /* 0x000fc6000001141d */
[----:B------:R-:W-:Y:S02]  /*1cde0*/  @!P0 IMAD.MOV.U32 R15, RZ, RZ, R0 ;  /* 0x000000ffff0f8224 */ /* 0x000fe400078e0000 */
[C---:B------:R-:W-:Y:S01]  /*1cdf0*/  @!P5 LEA R8, P1, R39.reuse, R14, 0x2 ;  /* 0x0000000e2708d211 */ /* 0x040fe200078210ff */
[----:B------:R-:W-:Y:S02]  /*1ce00*/  @!P0 IMAD.MOV.U32 R86, RZ, RZ, R52 ;  /* 0x000000ffff568224 */ /* 0x000fe400078e0034 */
[----:B------:R-:W-:Y:S01]  /*1ce10*/  @!P0 IMAD.WIDE R2, R200, 0x4, R14 ;  /* 0x00000004c8028825 */ /* 0x000fe200078e020e */
[----:B------:R-:W-:Y:S02]  /*1ce20*/  @!P5 LEA.HI.X R9, R39, R0, R62, 0x2, P1 ;  /* 0x000000002709d211 */ /* 0x000fe400008f143e */
[----:B------:R-:W-:Y:S02]  /*1ce30*/  @!P4 LEA R10, P1, R38, R14, 0x2 ;  /* 0x0000000e260ac211 */ /* 0x000fe400078210ff */
[----:B------:R0:W-:Y:S01]  /*1ce40*/  @!P0 ST.E.64 desc[UR60][R2.64], R86 ;  /* 0x0000005602008985 */ /* 0x0001e2000c101b3c */
[----:B------:R-:W-:-:S02]  /*1ce50*/  ISETP.GE.AND P0, PT, R35, UR4, PT ;  /* 0x0000000423007c0c */ /* 0x000fc4000bf06270 */
[----:B------:R-:W-:Y:S02]  /*1ce60*/  @!P4 LEA.HI.X R11, R38, R0, R37, 0x2, P1 ;  /* 0x00000000260bc211 */ /* 0x000fe400008f1425 */
[----:B------:R-:W-:-:S04]  /*1ce70*/  @!P2 LEA R20, P1, R34, R14, 0x2 ;  /* 0x0000000e2214a211 */ /* 0x000fc800078210ff */
[----:B------:R-:W-:Y:S02]  /*1ce80*/  @!P2 LEA.HI.X R21, R34, R0, R31, 0x2, P1 ;  /* 0x000000002215a211 */ /* 0x000fe400008f141f */
[----:B------:R-:W-:Y:S01]  /*1ce90*/  ISETP.GE.AND P1, PT, R28, UR4, PT ;  /* 0x000000041c007c0c */ /* 0x000fe2000bf26270 */
[----:B0-----:R-:W-:Y:S02]  /*1cea0*/  @!P5 IMAD.MOV.U32 R2, RZ, RZ, R53 ;  /* 0x000000ffff02d224 */ /* 0x001fe400078e0035 */
[----:B------:R-:W-:-:S05]  /*1ceb0*/  @!P5 IMAD.MOV.U32 R3, RZ, RZ, R90 ;  /* 0x000000ffff03d224 */ /* 0x000fca00078e005a */
[----:B------:R0:W-:Y:S01]  /*1cec0*/  @!P5 ST.E.64 desc[UR60][R8.64], R2 ;  /* 0x000000020800d985 */ /* 0x0001e2000c101b3c */
[----:B------:R-:W-:-:S04]  /*1ced0*/  @!P3 LEA R12, P5, R36, R14, 0x2 ;  /* 0x0000000e240cb211 */ /* 0x000fc800078a10ff */
[----:B------:R-:W-:Y:S02]  /*1cee0*/  @!P3 LEA.HI.X R13, R36, R0, R33, 0x2, P5 ;  /* 0x00000000240db211 */ /* 0x000fe400028f1421 */
[----:B--2---:R-:W-:-:S04]  /*1cef0*/  @!P0 LEA R24, P5, R35, R14, 0x2 ;  /* 0x0000000e23188211 */ /* 0x004fc800078a10ff */
[----:B---3--:R-:W-:Y:S01]  /*1cf00*/  @!P0 LEA.HI.X R25, R35, R0, R32, 0x2, P5 ;  /* 0x0000000023198211 */ /* 0x008fe200028f1420 */
[----:B0-----:R-:W-:Y:S01]  /*1cf10*/  @!P4 IMAD.MOV.U32 R2, RZ, RZ, R56 ;  /* 0x000000ffff02c224 */ /* 0x001fe200078e0038 */
[C---:B------:R-:W-:Y:S01]  /*1cf20*/  @!P1 LEA R8, P5, R28.reuse, R14, 0x2 ;  /* 0x0000000e1c089211 */ /* 0x040fe200078a10ff */
[----:B------:R-:W-:Y:S02]  /*1cf30*/  @!P4 IMAD.MOV.U32 R3, RZ, RZ, R54 ;  /* 0x000000ffff03c224 */ /* 0x000fe400078e0036 */
[----:B------:R-:W-:Y:S01]  /*1cf40*/  @!P3 IMAD.MOV.U32 R54, RZ, RZ, R57 ;  /* 0x000000ffff36b224 */ /* 0x000fe200078e0039 */
[----:B------:R-:W-:Y:S01]  /*1cf50*/  @!P1 LEA.HI.X R9, R28, R0, R29, 0x2, P5 ;  /* 0x000000001c099211 */ /* 0x000fe200028f141d */
[----:B------:R-:W-:Y:S01]  /*1cf60*/  VIADD R29, R200, 0x38 ;  /* 0x00000038c81d7836 */ /* 0x000fe20000000000 */
[----:B------:R0:W-:Y:S01]  /*1cf70*/  @!P4 ST.E.64 desc[UR60][R10.64], R2 ;  /* 0x000000020a00c985 */ /* 0x0001e2000c101b3c */
[----:B------:R-:W-:Y:S01]  /*1cf80*/  ISETP.GE.AND P4, PT, R4, UR4, PT ;  /* 0x0000000404007c0c */ /* 0x000fe2000bf86270 */
[----:B------:R-:W-:-:S02]  /*1cf90*/  VIADD R28, R200, 0x50 ;  /* 0x00000050c81c7836 */ /* 0x000fc40000000000 */
[----:B------:R-:W-:Y:S01]  /*1cfa0*/  @!P3 ST.E.64 desc[UR60][R12.64], R54 ;  /* 0x000000360c00b985 */ /* 0x000fe2000c101b3c */
[----:B------:R-:W-:Y:S02]  /*1cfb0*/  ISETP.GE.AND P3, PT, R27, UR4, PT ;  /* 0x000000041b007c0c */ /* 0x000fe4000bf66270 */
[----:B------:R-:W-:Y:S02]  /*1cfc0*/  SHF.R.S32.HI R29, RZ, 0x1f, R29 ;  /* 0x0000001fff1d7819 */ /* 0x000fe4000001141d */
[----:B0-----:R-:W-:Y:S01]  /*1cfd0*/  @!P2 MOV R2, R60 ;  /* 0x0000003c0002a202 */ /* 0x001fe20000000f00 */
[----:B------:R-:W-:Y:S02]  /*1cfe0*/  @!P2 IMAD.MOV.U32 R3, RZ, RZ, R58 ;  /* 0x000000ffff03a224 */ /* 0x000fe400078e003a */
[----:B------:R-:W-:-:S03]  /*1cff0*/  @!P0 IMAD.MOV.U32 R58, RZ, RZ, R61 ;  /* 0x000000ffff3a8224 */ /* 0x000fc600078e003d */
[----:B------:R0:W-:Y:S01]  /*1d000*/  @!P2 ST.E.64 desc[UR60][R20.64], R2 ;  /* 0x000000021400a985 */ /* 0x0001e2000c101b3c */
[----:B------:R-:W-:-:S03]  /*1d010*/  ISETP.GE.AND P2, PT, R26, UR4, PT ;  /* 0x000000041a007c0c */ /* 0x000fc6000bf46270 */
[----:B------:R-:W-:Y:S01]  /*1d020*/  @!P0 ST.E.64 desc[UR60][R24.64], R58 ;  /* 0x0000003a18008985 */ /* 0x000fe2000c101b3c */
[----:B------:R-:W-:-:S04]  /*1d030*/  @!P4 LEA R10, P0, R4, R14, 0x2 ;  /* 0x0000000e040ac211 */ /* 0x000fc800078010ff */
[----:B------:R-:W-:Y:S01]  /*1d040*/  @!P4 LEA.HI.X R11, R4, R0, R29, 0x2, P0 ;  /* 0x00000000040bc211 */ /* 0x000fe200000f141d */
[----:B------:R-:W-:Y:S01]  /*1d050*/  VIADD R29, R200, 0x40 ;  /* 0x00000040c81d7836 */ /* 0x000fe20000000000 */
[----:B------:R-:W-:Y:S01]  /*1d060*/  ISETP.GE.AND P0, PT, R28, UR4, PT ;  /* 0x000000041c007c0c */ /* 0x000fe2000bf06270 */
[----:B------:R-:W-:Y:S02]  /*1d070*/  VIADD R4, R200, 0x58 ;  /* 0x00000058c8047836 */ /* 0x000fe40000000000 */
[----:B0-----:R-:W-:Y:S01]  /*1d080*/  @!P1 IMAD.MOV.U32 R2, RZ, RZ, R70 ;  /* 0x000000ffff029224 */ /* 0x001fe200078e0046 */
[----:B------:R-:W-:Y:S01]  /*1d090*/  SHF.R.S32.HI R29, RZ, 0x1f, R29 ;  /* 0x0000001fff1d7819 */ /* 0x000fe2000001141d */
[----:B------:R-:W-:Y:S01]  /*1d0a0*/  @!P1 IMAD.MOV.U32 R3, RZ, RZ, R68 ;  /* 0x000000ffff039224 */ /* 0x000fe200078e0044 */
[----:B------:R-:W-:Y:S01]  /*1d0b0*/  @!P2 LEA R20, P5, R26, R14, 0x2 ;  /* 0x0000000e1a14a211 */ /* 0x000fe200078a10ff */
[----:B------:R-:W-:-:S03]  /*1d0c0*/  @!P4 IMAD.MOV.U32 R68, RZ, RZ, R71 ;  /* 0x000000ffff44c224 */ /* 0x000fc600078e0047 */
[----:B------:R0:W-:Y:S01]  /*1d0d0*/  @!P1 ST.E.64 desc[UR60][R8.64], R2 ;  /* 0x0000000208009985 */ /* 0x0001e2000c101b3c */
[C---:B------:R-:W-:Y:S02]  /*1d0e0*/  @!P3 LEA R12, P1, R27.reuse, R14, 0x2 ;  /* 0x0000000e1b0cb211 */ /* 0x040fe400078210ff */
[----:B------:R-:W-:Y:S01]  /*1d0f0*/  @!P0 IMAD.MOV.U32 R77, RZ, RZ, R76 ;  /* 0x000000ffff4d8224 */ /* 0x000fe200078e004c */
[----:B------:R1:W-:Y:S01]  /*1d100*/  @!P4 ST.E.64 desc[UR60][R10.64], R68 ;  /* 0x000000440a00c985 */ /* 0x0003e2000c101b3c */
[----:B------:R-:W-:Y:S01]  /*1d110*/  @!P3 LEA.HI.X R13, R27, R0, R29, 0x2, P1 ;  /* 0x000000001b0db211 */ /* 0x000fe200008f141d */
[----:B------:R-:W-:Y:S01]  /*1d120*/  VIADD R29, R200, 0x48 ;  /* 0x00000048c81d7836 */ /* 0x000fe20000000000 */
[----:B------:R-:W-:Y:S01]  /*1d130*/  ISETP.GE.AND P1, PT, R4, UR4, PT ;  /* 0x0000000404007c0c */ /* 0x000fe2000bf26270 */
[----:B------:R-:W-:Y:S02]  /*1d140*/  VIADD R27, R200, 0x60 ;  /* 0x00000060c81b7836 */ /* 0x000fe40000000000 */
[----:B------:R-:W-:Y:S01]  /*1d150*/  @!P0 IMAD.MOV.U32 R76, RZ, RZ, R92 ;  /* 0x000000ffff4c8224 */ /* 0x000fe200078e005c */
[----:B------:R-:W-:-:S02]  /*1d160*/  SHF.R.S32.HI R29, RZ, 0x1f, R29 ;  /* 0x0000001fff1d7819 */ /* 0x000fc4000001141d */
[----:B------:R-:W-:Y:S01]  /*1d170*/  ISETP.GE.AND P4, PT, R27, UR4, PT ;  /* 0x000000041b007c0c */ /* 0x000fe2000bf86270 */
[----:B0-----:R-:W-:Y:S01]  /*1d180*/  @!P3 IMAD.MOV.U32 R3, RZ, RZ, R72 ;  /* 0x000000ffff03b224 */ /* 0x001fe200078e0048 */
[----:B------:R-:W-:Y:S01]  /*1d190*/  @!P3 MOV R2, R74 ;  /* 0x0000004a0002b202 */ /* 0x000fe20000000f00 */
[----:B------:R-:W-:Y:S01]  /*1d1a0*/  @!P2 IMAD.MOV.U32 R72, RZ, RZ, R75 ;  /* 0x000000ffff48a224 */ /* 0x000fe200078e004b */
[----:B------:R-:W-:Y:S01]  /*1d1b0*/  @!P2 LEA.HI.X R21, R26, R0, R29, 0x2, P5 ;  /* 0x000000001a15a211 */ /* 0x000fe200028f141d */
[----:B------:R-:W-:Y:S01]  /*1d1c0*/  VIADD R29, R200, 0x50 ;  /* 0x00000050c81d7836 */ /* 0x000fe20000000000 */
[----:B------:R-:W-:Y:S01]  /*1d1d0*/  ISETP.GE.AND P5, PT, R229, UR4, PT ;  /* 0x00000004e5007c0c */ /* 0x000fe2000bfa6270 */
[----:B------:R0:W-:Y:S01]  /*1d1e0*/  @!P3 ST.E.64 desc[UR60][R12.64], R2 ;  /* 0x000000020c00b985 */ /* 0x0001e2000c101b3c */
[----:B------:R-:W-:Y:S01]  /*1d1f0*/  @!P0 LEA R8, P3, R28, R14, 0x2 ;  /* 0x0000000e1c088211 */ /* 0x000fe200078610ff */
[----:B------:R-:W-:Y:S01]  /*1d200*/  VIADD R26, R200, 0x58 ;  /* 0x00000058c81a7836 */ /* 0x000fe20000000000 */
[----:B------:R-:W-:Y:S01]  /*1d210*/  SHF.R.S32.HI R29, RZ, 0x1f, R29 ;  /* 0x0000001fff1d7819 */ /* 0x000fe2000001141d */
[----:B------:R2:W-:Y:S01]  /*1d220*/  @!P2 ST.E.64 desc[UR60][R20.64], R72 ;  /* 0x000000481400a985 */ /* 0x0005e2000c101b3c */
[----:B------:R-:W-:Y:S01]  /*1d230*/  ISETP.GE.AND P2, PT, R228, UR4, PT ;  /* 0x00000004e4007c0c */ /* 0x000fe2000bf46270 */
[----:B------:R-:W-:Y:S01]  /*1d240*/  @!P1 IMAD.MOV.U32 R90, RZ, RZ, R93 ;  /* 0x000000ffff5a9224 */ /* 0x000fe200078e005d */
[----:B------:R-:W-:Y:S01]  /*1d250*/  @!P0 LEA.HI.X R9, R28, R0, R29, 0x2, P3 ;  /* 0x000000001c098211 */ /* 0x000fe200018f141d */
[----:B------:R-:W-:Y:S01]  /*1d260*/  VIADD R28, R200, 0x60 ;  /* 0x00000060c81c7836 */ /* 0x000fe20000000000 */
[----:B------:R-:W-:-:S02]  /*1d270*/  SHF.R.S32.HI R26, RZ, 0x1f, R26 ;  /* 0x0000001fff1a7819 */ /* 0x000fc4000001141a */
[C---:B-1----:R-:W-:Y:S01]  /*1d280*/  @!P1 LEA R10, P3, R4.reuse, R14, 0x2 ;  /* 0x0000000e040a9211 */ /* 0x042fe200078610ff */
[----:B------:R1:W-:Y:S01]  /*1d290*/  @!P0 ST.E.64 desc[UR60][R8.64], R76 ;  /* 0x0000004c08008985 */ /* 0x0003e2000c101b3c */
[----:B------:R-:W-:Y:S01]  /*1d2a0*/  SHF.R.S32.HI R28, RZ, 0x1f, R28 ;  /* 0x0000001fff1c7819 */ /* 0x000fe2000001141c */
[----:B0-----:R-:W-:Y:S01]  /*1d2b0*/  @!P4 IMAD.MOV.U32 R2, RZ, RZ, R96 ;  /* 0x000000ffff02c224 */ /* 0x001fe200078e0060 */
[----:B------:R-:W-:Y:S01]  /*1d2c0*/  @!P1 LEA.HI.X R11, R4, R0, R26, 0x2, P3 ;  /* 0x00000000040b9211 */ /* 0x000fe200018f141a */
[----:B------:R-:W-:Y:S01]  /*1d2d0*/  @!P4 IMAD.MOV.U32 R3, RZ, RZ, R94 ;  /* 0x000000ffff03c224 */ /* 0x000fe200078e005e */
[-C--:B------:R-:W-:Y:S01]  /*1d2e0*/  @!P4 LEA R12, P0, R27, R14.reuse, 0x2 ;  /* 0x0000000e1b0cc211 */ /* 0x080fe200078010ff */
[----:B------:R-:W-:Y:S01]  /*1d2f0*/  @!P5 IMAD.MOV.U32 R94, RZ, RZ, R97 ;  /* 0x000000ffff5ed224 */ /* 0x000fe200078e0061 */
[----:B------:R-:W-:Y:S01]  /*1d300*/  SHF.R.S32.HI R26, RZ, 0x1f, R229 ;  /* 0x0000001fff1a7819 */ /* 0x000fe200000114e5 */
[----:B------:R1:W-:Y:S01]  /*1d310*/  @!P1 ST.E.64 desc[UR60][R10.64], R90 ;  /* 0x0000005a0a009985 */ /* 0x0003e2000c101b3c */
[----:B--2---:R-:W-:-:S02]  /*1d320*/  @!P5 LEA R20, P1, R229, R14, 0x2 ;  /* 0x0000000ee514d211 */ /* 0x004fc400078210ff */
[C---:B------:R-:W-:Y:S02]  /*1d330*/  @!P2 LEA R24, P3, R228.reuse, R14, 0x2 ;  /* 0x0000000ee418a211 */ /* 0x040fe400078610ff */
[----:B------:R-:W-:Y:S02]  /*1d340*/  SHF.R.S32.HI R4, RZ, 0x1f, R228 ;  /* 0x0000001fff047819 */ /* 0x000fe400000114e4 */
        /* <DEDUP_REMOVED lines=8> */
[----:B------:R-:W-:Y:S02]  /*1d3d0*/  SHF.R.S32.HI R4, RZ, 0x1f, R227 ;  /* 0x0000001fff047819 */ /* 0x000fe400000114e3 */
[----:B------:R-:W-:-:S04]  /*1d3e0*/  LEA R14, P0, R227, R14, 0x2 ;  /* 0x0000000ee30e7211 */ /* 0x000fc800078010ff */
[----:B------:R-:W-:-:S05]  /*1d3f0*/  LEA.HI.X R15, R227, R0, R4, 0x2, P0 ;  /* 0x00000000e30f7211 */ /* 0x000fca00000f1404 */
[----:B------:R0:W-:Y:S01]  /*1d400*/  ST.E.64 desc[UR60][R14.64], R66 ;  /* 0x000000420e007985 */ /* 0x0001e2000c101b3c */
[----:B------:R-:W-:Y:S05]  /*1d410*/  BRA `(.L_x_3251) ;  /* 0x0000000c00207947 */ /* 0x000fea0003800000 */
.L_x_3237:
[----:B------:R-:W-:Y:S01]  /*1d420*/  ULDC.64 UR6, c[0x0][0xc08] ;  /* 0x0003020000067ab9 */ /* 0x000fe20000000a00 */
[----:B------:R-:W-:Y:S01]  /*1d430*/  ULDC.64 UR4, c[0x0][0xc00] ;  /* 0x0003000000047ab9 */ /* 0x000fe20000000a00 */
[----:B------:R-:W-:Y:S01]  /*1d440*/  ISETP.NE.U32.AND P1, PT, RZ, UR6, PT ;  /* 0x00000006ff007c0c */ /* 0x000fe2000bf25070 */
[----:B------:R-:W-:Y:S01]  /*1d450*/  IMAD.MOV.U32 R21, RZ, RZ, RZ ;  /* 0x000000ffff157224 */ /* 0x000fe200078e00ff */
[----:B------:R-:W-:Y:S01]  /*1d460*/  ISETP.NE.U32.AND P0, PT, RZ, UR4, PT ;  /* 0x00000004ff007c0c */ /* 0x000fe2000bf05070 */
[----:B------:R-:W3:Y:S01]  /*1d470*/  S2R R10, SR_TID.X ;  /* 0x00000000000a7919 */ /* 0x000ee20000002100 */
[----:B------:R-:W-:Y:S02]  /*1d480*/  ISETP.NE.AND.EX P1, PT, RZ, UR7, PT, P1 ;  /* 0x00000007ff007c0c */ /* 0x000fe4000bf25310 */
[----:B0-----:R-:W-:Y:S02]  /*1d490*/  IADD3 R2, P2, R219, UR4, RZ ;  /* 0x00000004db027c10 */ /* 0x001fe4000ff5e0ff */
[----:B------:R-:W-:-:S02]  /*1d4a0*/  ISETP.NE.AND.EX P0, PT, RZ, UR5, PT, P0 ;  /* 0x00000005ff007c0c */ /* 0x000fc4000bf05300 */
[----:B------:R-:W-:Y:S01]  /*1d4b0*/  IADD3.X R3, R220, UR5, RZ, P2, !PT ;  /* 0x00000005dc037c10 */ /* 0x000fe200097fe4ff */
[----:B------:R-:W-:Y:S02]  /*1d4c0*/  ULDC UR4, c[0x0][0xa88] ;  /* 0x0002a20000047ab9 */ /* 0x000fe40000000800 */
[----:B--2---:R-:W-:-:S04]  /*1d4d0*/  IMAD.U32 R4, RZ, RZ, UR4 ;  /* 0x00000004ff047e24 */ /* 0x004fc8000f8e00ff */
[----:B------:R-:W-:-:S04]  /*1d4e0*/  @P1 IADD3 R8, P2, R219, UR6, RZ ;  /* 0x00000006db081c10 */ /* 0x000fc8000ff5e0ff */
[----:B------:R-:W-:Y:S01]  /*1d4f0*/  @P1 IADD3.X R9, R220, UR7, RZ, P2, !PT ;  /* 0x00000007dc091c10 */ /* 0x000fe200097fe4ff */
[----:B------:R0:W5:Y:S04]  /*1d500*/  @P0 LDG.E R21, desc[UR60][R2.64] ;  /* 0x0000003c02150981 */ /* 0x000168000c1e1900 */
[----:B------:R0:W5:Y:S01]  /*1d510*/  @P1 LDG.E R4, desc[UR60][R8.64] ;  /* 0x0000003c08041981 */ /* 0x000162000c1e1900 */
[----:B-1----:R-:W-:Y:S02]  /*1d520*/  ISETP.GT.AND P2, PT, R213, 0x1, PT ;  /* 0x00000001d500780c */ /* 0x002fe40003f44270 */
[----:B---3--:R-:W-:-:S04]  /*1d530*/  IADD3 R26, R10, -0x80, RZ ;  /* 0xffffff800a1a7810 */ /* 0x008fc80007ffe0ff */
[----:B------:R-:W-:Y:S01]  /*1d540*/  ISETP.GT.AND P3, PT, R26, 0x7f, PT ;  /* 0x0000007f1a00780c */ /* 0x000fe20003f64270 */
[----:B0-----:R-:W-:-:S12]  /*1d550*/  @P1 BRA `(.L_x_3256) ;  /* 0x0000000000101947 */ /* 0x001fd80003800000 */
[----:B------:R-:W-:Y:S05]  /*1d560*/  @!P0 BRA `(.L_x_3256) ;  /* 0x00000000000c8947 */ /* 0x000fea0003800000 */
[----:B------:R-:W2:Y:S04]  /*1d570*/  LDG.E R9, desc[UR60][R2.64] ;  /* 0x0000003c02097981 */ /* 0x000ea8000c1e1900 */
[----:B-----5:R-:W2:Y:S02]  /*1d580*/  LDG.E R4, desc[UR60][R2.64+0x4] ;  /* 0x0000043c02047981 */ /* 0x020ea4000c1e1900 */
[----:B--2---:R-:W-:-:S07]  /*1d590*/  IMAD.IADD R4, R4, 0x1, -R9 ;  /* 0x0000000104047824 */ /* 0x004fce00078e0a09 */
.L_x_3256:
[----:B------:R-:W-:Y:S01]  /*1d5a0*/  BSSY B1, `(.L_x_3257) ;  /* 0x0000035000017945 */ /* 0x000fe20003800000 */
[----:B------:R-:W-:Y:S02]  /*1d5b0*/  SEL R27, R210, RZ, !P0 ;  /* 0x000000ffd21b7207 */ /* 0x000fe40004000000 */
[----:B------:R-:W-:Y:S02]  /*1d5c0*/  SEL R225, R225, RZ, !P0 ;  /* 0x000000ffe1e17207 */ /* 0x000fe40004000000 */
[----:B-----5:R-:W-:Y:S01]  /*1d5d0*/  SHF.R.S32.HI R20, RZ, 0x1f, R21 ;  /* 0x0000001fff147819 */ /* 0x020fe20000011415 */
[----:B------:R-:W-:Y:S06]  /*1d5e0*/  @P3 BRA `(.L_x_3258) ;  /* 0x0000000000c03947 */ /* 0x000fec0003800000 */
[----:B------:R-:W0:Y:S01]  /*1d5f0*/  LDC R31, c[0x0][0xbe8] ;  /* 0x0002fa00ff1f7b82 */ /* 0x000e220000000800 */
[----:B------:R-:W-:Y:S01]  /*1d600*/  IADD3 R29, R197, -0x80, R10 ;  /* 0xffffff80c51d7810 */ /* 0x000fe20007ffe00a */
[----:B0-----:R-:W-:-:S05]  /*1d610*/  IMAD R0, R4, R31, RZ ;  /* 0x0000001f04007224 */ /* 0x001fca00078e02ff */
        /* <DEDUP_REMOVED lines=9> */
[----:B------:R-:W2:Y:S08]  /*1d6b0*/  LDC.64 R2, c[0x0][R24+0x218] ;  /* 0x0000860018027b82 */ /* 0x000eb00000000a00 */
[----:B------:R-:W3:Y:S08]  /*1d6c0*/  LDC.64 R12, c[0x0][R24+0x228] ;  /* 0x00008a00180c7b82 */ /* 0x000ef00000000a00 */
[----:B------:R-:W4:Y:S08]  /*1d6d0*/  LDC.64 R8, c[0x0][R24+0x210] ;  /* 0x0000840018087b82 */ /* 0x000f300000000a00 */
[----:B------:R-:W5:Y:S08]  /*1d6e0*/  @P0 LDC R0, c[0x0][0xbec] ;  /* 0x0002fb00ff000b82 */ /* 0x000f700000000800 */
[----:B------:R-:W3:Y:S01]  /*1d6f0*/  @P0 LDC R37, c[0x0][0xbf0] ;  /* 0x0002fc00ff250b82 */ /* 0x000ee20000000800 */
[----:B-1----:R-:W-:-:S07]  /*1d700*/  IMAD R11, R11, R27, RZ ;  /* 0x0000001b0b0b7224 */ /* 0x002fce00078e02ff */
[----:B0-----:R-:W0:Y:S01]  /*1d710*/  @!P3 LDC R32, c[0x0][0xb50] ;  /* 0x0002d400ff20bb82 */ /* 0x001e220000000800 */
[----:B------:R-:W-:Y:S02]  /*1d720*/  IMAD R11, R10, R225, R11 ;  /* 0x000000e10a0b7224 */ /* 0x000fe400078e020b */
[----:B-----5:R-:W-:-:S05]  /*1d730*/  @P0 IMAD.HI.U32 R0, R29, R0, RZ ;  /* 0x000000001d000227 */ /* 0x020fca00078e00ff */
[----:B------:R-:W1:Y:S01]  /*1d740*/  @!P3 LDC R33, c[0x0][0xb54] ;  /* 0x0002d500ff21bb82 */ /* 0x000e620000000800 */
[-C--:B--2---:R-:W-:Y:S02]  /*1d750*/  IMAD R35, R3, R192.reuse, RZ ;  /* 0x000000c003237224 */ /* 0x084fe400078e02ff */
[----:B------:R-:W-:Y:S01]  /*1d760*/  IMAD.WIDE.U32 R14, R2, R192, RZ ;  /* 0x000000c0020e7225 */ /* 0x000fe200078e00ff */
[----:B---3--:R-:W-:-:S03]  /*1d770*/  @P0 SHF.R.U32.HI R25, RZ, R37, R0 ;  /* 0x00000025ff190219 */ /* 0x008fc60000011600 */
        /* <DEDUP_REMOVED lines=15> */
[----:B----4-:R-:W-:-:S04]  /*1d870*/  IMAD R0, R9, R11, RZ ;  /* 0x0000000b09007224 */ /* 0x010fc800078e02ff */
[C---:B------:R-:W-:Y:S02]  /*1d880*/  IMAD R13, R8.reuse, R13, R0 ;  /* 0x0000000d080d7224 */ /* 0x040fe400078e0200 */
[----:B------:R-:W-:-:S04]  /*1d890*/  IMAD.WIDE.U32 R2, R8, R11, R2 ;  /* 0x0000000b08027225 */ /* 0x000fc800078e0002 */
[----:B------:R-:W-:Y:S01]  /*1d8a0*/  IMAD.IADD R0, R3, 0x1, R13 ;  /* 0x0000000103007824 */ /* 0x000fe200078e020d */
[----:B0-----:R-:W-:Y:S01]  /*1d8b0*/  LEA R8, P0, R2, R32, 0x2 ;  /* 0x0000002002087211 */ /* 0x001fe200078010ff */
[----:B------:R-:W-:-:S03]  /*1d8c0*/  IMAD.MOV.U32 R3, RZ, RZ, -0x800000 ;  /* 0xff800000ff037424 */ /* 0x000fc600078e00ff */
[----:B-1----:R-:W-:-:S05]  /*1d8d0*/  LEA.HI.X R9, R2, R33, R0, 0x2, P0 ;  /* 0x0000002102097211 */ /* 0x002fca00000f1400 */
[----:B------:R0:W-:Y:S04]  /*1d8e0*/  STG.E desc[UR60][R8.64], R3 ;  /* 0x0000000308007986 */ /* 0x0001e8000c10193c */
.L_x_3258:
[----:B------:R-:W-:Y:S05]  /*1d8f0*/  BSYNC B1 ;  /* 0x0000000000017941 */ /* 0x000fea0003800000 */
.L_x_3257:
[----:B------:R-:W-:Y:S05]  /*1d900*/  @P2 BRA `(.L_x_3251) ;  /* 0x0000000400e42947 */ /* 0x000fea0003800000 */
[----:B------:R-:W1:Y:S01]  /*1d910*/  LDC R25, c[0x0][0xbe8] ;  /* 0x0002fa00ff197b82 */ /* 0x000e620000000800 */
[----:B------:R-:W-:Y:S01]  /*1d920*/  SHF.R.S32.HI R10, RZ, 0x1f, R26 ;  /* 0x0000001fff0a7819 */ /* 0x000fe2000001141a */
[----:B------:R-:W-:Y:S01]  /*1d930*/  ULDC.64 UR4, c[0x0][0xaa0] ;  /* 0x0002a80000047ab9 */ /* 0x000fe20000000a00 */
[----:B------:R-:W-:Y:S01]  /*1d940*/  ULDC.64 UR6, c[0x0][0xaf0] ;  /* 0x0002bc0000067ab9 */ /* 0x000fe20000000a00 */
[----:B------:R-:W-:Y:S01]  /*1d950*/  IMAD R0, R20, UR4, RZ ;  /* 0x0000000414007c24 */ /* 0x000fe2000f8e02ff */
[----:B------:R-:W-:Y:S01]  /*1d960*/  LEA.HI R10, R10, R26, RZ, 0x3 ;  /* 0x0000001a0a0a7211 */ /* 0x000fe200078f18ff */
[----:B0-----:R-:W-:-:S03]  /*1d970*/  IMAD.WIDE.U32 R2, R21, UR4, RZ ;  /* 0x0000000415027c25 */ /* 0x001fc6000f8e00ff */
[----:B------:R-:W-:Y:S01]  /*1d980*/  SHF.R.S32.HI R10, RZ, 0x3, R10 ;  /* 0x00000003ff0a7819 */ /* 0x000fe2000001140a */
[----:B------:R-:W-:Y:S01]  /*1d990*/  IMAD R9, R21, UR5, R0 ;  /* 0x0000000515097c24 */ /* 0x000fe2000f8e0200 */
[----:B------:R-:W-:-:S03]  /*1d9a0*/  ULDC.64 UR4, c[0x0][0xae8] ;  /* 0x0002ba0000047ab9 */ /* 0x000fc60000000a00 */
[----:B------:R-:W-:Y:S02]  /*1d9b0*/  IMAD R0, R212, 0x20, R10 ;  /* 0x00000020d4007824 */ /* 0x000fe400078e020a */
[----:B------:R-:W-:-:S03]  /*1d9c0*/  IMAD.IADD R3, R3, 0x1, R9 ;  /* 0x0000000103037824 */ /* 0x000fc600078e0209 */
[----:B------:R-:W-:Y:S01]  /*1d9d0*/  IADD3 R13, R197, R0, RZ ;  /* 0x00000000c50d7210 */ /* 0x000fe20007ffe0ff */
[----:B------:R-:W-:Y:S01]  /*1d9e0*/  IMAD.WIDE.U32 R2, R192, UR4, R2 ;  /* 0x00000004c0027c25 */ /* 0x000fe2000f8e0002 */
[----:B-1----:R-:W-:-:S03]  /*1d9f0*/  ISETP.NE.AND P0, PT, R25, 0x1, PT ;  /* 0x000000011900780c */ /* 0x002fc60003f05270 */
[----:B------:R-:W-:Y:S02]  /*1da00*/  IMAD.MOV.U32 R9, RZ, RZ, R13 ;  /* 0x000000ffff097224 */ /* 0x000fe400078e000d */
[----:B------:R-:W-:Y:S01]  /*1da10*/  IMAD R3, R192, UR5, R3 ;  /* 0x00000005c0037c24 */ /* 0x000fe2000f8e0203 */
[----:B------:R-:W-:Y:S01]  /*1da20*/  ULDC.64 UR4, c[0x0][0xae0] ;  /* 0x0002b80000047ab9 */ /* 0x000fe20000000a00 */
[----:B------:R-:W-:-:S06]  /*1da30*/  IMAD.WIDE.U32 R2, R27, UR6, R2 ;  /* 0x000000061b027c25 */ /* 0x000fcc000f8e0002 */
        /* <DEDUP_REMOVED lines=25> */
[----:B------:R0:W1:Y:S04]  /*1dbd0*/  SHFL.IDX PT, R0, R3, RZ, 0x181f ;  /* 0x00181fff03007589 */ /* 0x00006800000e0000 */
[----:B------:R0:W2:Y:S02]  /*1dbe0*/  SHFL.IDX PT, R14, R2, RZ, 0x181f ;  /* 0x00181fff020e7589 */ /* 0x0000a400000e0000 */
.L_x_3562:
[----:B------:R-:W-:Y:S01]  /*1dbf0*/  IMAD R25, R4, R25, RZ ;  /* 0x0000001904197224 */ /* 0x000fe200078e02ff */
[----:B------:R-:W-:Y:S01]  /*1dc00*/  BSSY B1, `(.L_x_3260) ;  /* 0x000000f000017945 */ /* 0x000fe20003800000 */
[----:B------:R-:W-:-:S05]  /*1dc10*/  IMAD.IADD R8, R10, 0x1, R197 ;  /* 0x000000010a087824 */ /* 0x000fca00078e02c5 */
        /* <DEDUP_REMOVED lines=11> */
[----:B------:R3:W-:Y:S04]  /*1dcd0*/  @!P2 ST.E.128 desc[UR60][R10.64], RZ ;  /* 0x000000ff0a00a985 */ /* 0x0007e8000c101d3c */
[----:B------:R3:W-:Y:S02]  /*1dce0*/  @!P3 ST.E.128 desc[UR60][R14.64], RZ ;  /* 0x000000ff0e00b985 */ /* 0x0007e4000c101d3c */
.L_x_3261:
[----:B------:R-:W-:Y:S05]  /*1dcf0*/  BSYNC B1 ;  /* 0x0000000000017941 */ /* 0x000fea0003800000 */
.L_x_3260:
[----:B------:R-:W-:-:S03]  /*1dd00*/  UMOV UR4, 0xffffffff ;  /* 0xffffffff00047882 */ /* 0x000fc60000000000 */
[----:B------:R-:W-:Y:S05]  /*1dd10*/  BRA.DIV UR4, `(.L_x_3262) ;  /* 0x000000ca049c7947 */ /* 0x000fea000b800000 */
[----:B-1----:R1:W4:Y:S04]  /*1dd20*/  SHFL.IDX PT, R0, R3, 0x1, 0x181f ;  /* 0x00381f0003007f89 */ /* 0x00232800000e0000 */
[----:B--23--:R1:W2:Y:S02]  /*1dd30*/  SHFL.IDX PT, R14, R2, 0x1, 0x181f ;  /* 0x00381f00020e7f89 */ /* 0x00c2a400000e0000 */
.L_x_3566:
        /* <DEDUP_REMOVED lines=13> */
[----:B------:R3:W-:Y:S04]  /*1de10*/  @!P2 ST.E.128 desc[UR60][R10.64], RZ ;  /* 0x000000ff0a00a985 */ /* 0x0007e8000c101d3c */
[----:B------:R3:W-:Y:S02]  /*1de20*/  @!P3 ST.E.128 desc[UR60][R14.64], RZ ;  /* 0x000000ff0e00b985 */ /* 0x0007e4000c101d3c */
.L_x_3264:
[----:B------:R-:W-:Y:S05]  /*1de30*/  BSYNC B1 ;  /* 0x0000000000017941 */ /* 0x000fea0003800000 */
.L_x_3263:
[----:B------:R-:W-:-:S03]  /*1de40*/  UMOV UR4, 0xffffffff ;  /* 0xffffffff00047882 */ /* 0x000fc60000000000 */
[----:B------:R-:W-:Y:S05]  /*1de50*/  BRA.DIV UR4, `(.L_x_3265) ;  /* 0x000000ca04947947 */ /* 0x000fea000b800000 */
[----:B----4-:R4:W0:Y:S04]  /*1de60*/  SHFL.IDX PT, R0, R3, 0x2, 0x181f ;  /* 0x00581f0003007f89 */ /* 0x01082800000e0000 */
[----:B--23--:R4:W2:Y:S02]  /*1de70*/  SHFL.IDX PT, R14, R2, 0x2, 0x181f ;  /* 0x00581f00020e7f89 */ /* 0x00c8a400000e0000 */
.L_x_3570:
        /* <DEDUP_REMOVED lines=13> */
[----:B------:R3:W-:Y:S04]  /*1df50*/  @!P2 ST.E.128 desc[UR60][R10.64], RZ ;  /* 0x000000ff0a00a985 */ /* 0x0007e8000c101d3c */
[----:B------:R3:W-:Y:S02]  /*1df60*/  @!P3 ST.E.128 desc[UR60][R14.64], RZ ;  /* 0x000000ff0e00b985 */ /* 0x0007e4000c101d3c */
.L_x_3267:
[----:B------:R-:W-:Y:S05]  /*1df70*/  BSYNC B1 ;  /* 0x0000000000017941 */ /* 0x000fea0003800000 */
.L_x_3266:
[----:B------:R-:W-:-:S03]  /*1df80*/  UMOV UR4, 0xffffffff ;  /* 0xffffffff00047882 */ /* 0x000fc60000000000 */
[----:B------:R-:W-:Y:S05]  /*1df90*/  BRA.DIV UR4, `(.L_x_3268) ;  /* 0x000000ca048c7947 */ /* 0x000fea000b800000 */
[----:B0-----:R0:W0:Y:S04]  /*1dfa0*/  SHFL.IDX PT, R0, R3, 0x3, 0x181f ;  /* 0x00781f0003007f89 */ /* 0x00102800000e0000 */
[----:B--23--:R2:W3:Y:S02]  /*1dfb0*/  SHFL.IDX PT, R14, R2, 0x3, 0x181f ;  /* 0x00781f00020e7f89 */ /* 0x00c4e400000e0000 */
.L_x_3574:
[----:B-12-4-:R-:W-:-:S05]  /*1dfc0*/  VIADD R2, R8, 0x60 ;  /* 0x0000006008027836 */ /* 0x016fca0000000000 */
[----:B------:R-:W-:-:S13]  /*1dfd0*/  ISETP.GE.AND P0, PT, R2, R25, PT ;  /* 0x000000190200720c */ /* 0x000fda0003f06270 */
[----:B------:R-:W-:Y:S05]  /*1dfe0*/  @P0 BRA `(.L_x_3251) ;  /* 0x00000000002c0947 */ /* 0x000fea0003800000 */
[----:B------:R-:W-:Y:S01]  /*1dff0*/  ULDC UR4, c[0x0][0xac8] ;  /* 0x0002b20000047ab9 */ /* 0x000fe20000000800 */
[----:B------:R-:W-:Y:S02]  /*1e000*/  SHF.R.S32.HI R9, RZ, 0x1f, R203 ;  /* 0x0000001fff097819 */ /* 0x000fe400000114cb */
[----:B------:R-:W-:Y:S02]  /*1e010*/  ISETP.GE.AND P2, PT, R203, UR4, PT ;  /* 0x00000004cb007c0c */ /* 0x000fe4000bf46270 */
[----:B------:R-:W-:Y:S02]  /*1e020*/  ISETP.GE.AND P3, PT, R211, UR4, PT ;  /* 0x00000004d3007c0c */ /* 0x000fe4000bf66270 */
[----:B------:R-:W-:-:S09]  /*1e030*/  SHF.R.S32.HI R4, RZ, 0x1f, R211 ;  /* 0x0000001fff047819 */ /* 0x000fd200000114d3 */
[-C--:B---3--:R-:W-:Y:S02]  /*1e040*/  @!P2 LEA R2, P0, R203, R14.reuse, 0x1 ;  /* 0x0000000ecb02a211 */ /* 0x088fe400078008ff */
[----:B------:R-:W-:Y:S02]  /*1e050*/  @!P3 LEA R14, P1, R211, R14, 0x1 ;  /* 0x0000000ed30eb211 */ /* 0x000fe400078208ff */
[-C--:B0-----:R-:W-:Y:S02]  /*1e060*/  @!P2 LEA.HI.X R3, R203, R0.reuse, R9, 0x1, P0 ;  /* 0x00000000cb03a211 */ /* 0x081fe400000f0c09 */
[----:B------:R-:W-:-:S03]  /*1e070*/  @!P3 LEA.HI.X R15, R211, R0, R4, 0x1, P1 ;  /* 0x00000000d30fb211 */ /* 0x000fc600008f0c04 */
[----:B------:R0:W-:Y:S04]  /*1e080*/  @!P2 ST.E.128 desc[UR60][R2.64], RZ ;  /* 0x000000ff0200a985 */ /* 0x0001e8000c101d3c */
[----:B------:R0:W-:Y:S02]  /*1e090*/  @!P3 ST.E.128 desc[UR60][R14.64], RZ ;  /* 0x000000ff0e00b985 */ /* 0x0001e4000c101d3c */
.L_x_3251:
[----:B------:R-:W-:Y:S05]  /*1e0a0*/  BSYNC B0 ;  /* 0x0000000000007941 */ /* 0x000fea0003800000 */
.L_x_3236:
[----:B------:R-:W-:Y:S02]  /*1e0b0*/  ULDC UR4, c[0x0][0xc3c] ;  /* 0x00030f0000047ab9 */ /* 0x000fe40000000800 */
[----:B------:R-:W-:-:S13]  /*1e0c0*/  ISETP.GE.AND P0, PT, R7, UR4, PT ;  /* 0x0000000407007c0c */ /* 0x000fda000bf06270 */
[----:B------:R-:W-:Y:S05]  /*1e0d0*/  @!P0 BRA `(.L_x_3269) ;  /* 0xfffffe3000688947 */ /* 0x000fea000383ffff */
[----:B------:R-:W-:Y:S05]  /*1e0e0*/  BRA `(.L_x_3076) ;  /* 0x0000008800b07947 */ /* 0x000fea0003800000 */
.L_x_3074:
[----:B------:R-:W-:-:S08]  /*1e0f0*/  NOP ;  /* 0x0000000000007918 */ /* 0x000fd00000000000 */
[----:B0-----:R-:W0:-:S00]  /*1e100*/  USETMAXREG.DEALLOC.CTAPOOL 0x28 ;  /* 0x00000028000079c8 */ /* 0x001e0000080e0500 */
[----:B0-----:R-:W2:Y:S01]  /*1e110*/  LDL.LU R3, [R1] ;  /* 0x0000000001037983 */ /* 0x001ea20000300800 */
[----:B------:R-:W-:-:S06]  /*1e120*/  LOP3.LUT R0, R0, 0x3, RZ, 0xc0, !PT ;  /* 0x0000000300007812 */ /* 0x000fcc00078ec0ff */
[----:B------:R-:W0:Y:S02]  /*1e130*/  SHFL.IDX PT, R0, R0, RZ, 0x1f ;  /* 0x00001fff00007589 */ /* 0x000e2400000e0000 */
[----:B0-----:R-:W-:-:S13]  /*1e140*/  ISETP.NE.AND P0, PT, R0, RZ, PT ;  /* 0x000000ff0000720c */ /* 0x001fda0003f05270 */
[----:B------:R-:W-:Y:S01]  /*1e150*/  @P0 BAR.SYNC.DEFER_BLOCKING 0x5, 0x180 ;  /* 0x0146000000000b1d */ /* 0x000fe20000010000 */
[----:B--2---:R-:W-:-:S04]  /*1e160*/  LOP3.LUT R3, R3, 0xfffffdff, RZ, 0xc0, !PT ;  /* 0xfffffdff03037812 */ /* 0x004fc800078ec0ff */
[----:B------:R-:W-:-:S05]  /*1e170*/  @P0 LOP3.LUT R3, R3, 0x200, RZ, 0xfc, !PT ;  /* 0x0000020003030812 */ /* 0x000fca00078efcff */
[----:B------:R0:W-:Y:S02]  /*1e180*/  STL [R1], R3 ;  /* 0x0000000301007387 */ /* 0x0001e40000100800 */
[----:B0-----:R-:W-:-:S04]  /*1e190*/  @P0 MOV R3, 0x400 ;  /* 0x0000040000030802 */ /* 0x001fc80000000f00 */
        /* <DEDUP_REMOVED lines=48> */
.L_x_3273:
        /* <DEDUP_REMOVED lines=36> */
.L_x_3271:
[----:B------:R-:W-:Y:S01]  /*1e6e0*/  IMAD.IADD R3, R8, 0x1, -R3 ;  /* 0x0000000108037824 */ /* 0x000fe200078e0a03 */
[----:B-1----:R-:W-:-:S03]  /*1e6f0*/  MOV R16, RZ ;  /* 0x000000ff00107202 */ /* 0x002fc60000000f00 */
        /* <DEDUP_REMOVED lines=11> */
.L_x_3274:
        /* <DEDUP_REMOVED lines=33> */
[----:B0-----:R-:W-:-:S03]  /*1e9c0*/  IMAD.MOV R9, RZ, RZ, -R3 ;  /* 0x000000ffff097224 */ /* 0x001fc600078e0a03 */
[----:B------:R-:W-:Y:S01]  /*1e9d0*/  @!P2 IADD3 R12, -R12, RZ, RZ ;  /* 0x000000ff0c0ca210 */ /* 0x000fe20007ffe1ff */
[----:B------:R-:W-:Y:S01]  /*1e9e0*/  IMAD.MOV R10, RZ, RZ, -R2 ;  /* 0x000000ffff0a7224 */ /* 0x000fe200078e0a02 */
[----:B------:R-:W-:Y:S01]  /*1e9f0*/  @!P1 LOP3.LUT R12, RZ, R6, RZ, 0x33, !PT ;  /* 0x00000006ff0c9212 */ /* 0x000fe200078e33ff */
[----:B------:R-:W-:Y:S02]  /*1ea00*/  IMAD R9, R9, R4, RZ ;  /* 0x0000000409097224 */ /* 0x000fe400078e02ff */
[----:B------:R-:W-:Y:S01]  /*1ea10*/  IMAD.MOV.U32 R2, RZ, RZ, RZ ;  /* 0x000000ffff027224 */ /* 0x000fe200078e00ff */
[----:B------:R-:W-:-:S03]  /*1ea20*/  IABS R8, R12 ;  /* 0x0000000c00087213 */ /* 0x000fc60000000000 */
        /* <DEDUP_REMOVED lines=22> */
.L_x_3275:
        /* <DEDUP_REMOVED lines=10> */
[----:B0-----:R-:W-:-:S06]  /*1ec30*/  IADD3 R8, R7, 0xffffffe, RZ ;  /* 0x0ffffffe07087810 */ /* 0x001fcc0007ffe0ff */
        /* <DEDUP_REMOVED lines=20> */
[----:B------:R-:W-:Y:S01]  /*1ed80*/  IMAD R4, R4, R2, R5 ;  /* 0x0000000204047224 */ /* 0x000fe200078e0205 */
[----:B------:R-:W-:Y:S02]  /*1ed90*/  MOV R2, RZ ;  /* 0x000000ff00027202 */ /* 0x000fe40000000f00 */
        /* <DEDUP_REMOVED lines=28> */
.L_x_3276:
[----:B------:R-:W-:-:S05]  /*1ef60*/  LOP3.LUT R17, RZ, R2, RZ, 0x33, !PT ;  /* 0x00000002ff117212 */ /* 0x000fca00078e33ff */
[----:B------:R-:W-:Y:S01]  /*1ef70*/  IMAD.IADD R17, R6, 0x1, R17 ;  /* 0x0000000106117824 */ /* 0x000fe200078e0211 */
[----:B------:R-:W-:Y:S06]  /*1ef80*/  BRA `(.L_x_3277) ;  /* 0x00000000000c7947 */ /* 0x000fec0003800000 */
.L_x_3272:
[----:B------:R-:W-:Y:S02]  /*1ef90*/  IMAD.MOV.U32 R17, RZ, RZ, RZ ;  /* 0x000000ffff117224 */ /* 0x000fe400078e00ff */
[----:B------:R-:W-:Y:S02]  /*1efa0*/  IMAD.U32 R16, RZ, RZ, UR6 ;  /* 0x00000006ff107e24 */ /* 0x000fe4000f8e00ff */
[----:B------:R-:W-:-:S07]  /*1efb0*/  IMAD.MOV.U32 R18, RZ, RZ, RZ ;  /* 0x000000ffff127224 */ /* 0x000fce00078e00ff */
.L_x_3277:
[----:B------:R-:W-:-:S13]  /*1efc0*/  ISETP.NE.AND P0, PT, R0, RZ, PT ;  /* 0x000000ff0000720c */ /* 0x000fda0003f05270 */
[----:B------:R-:W0:Y:S01]  /*1efd0*/  @!P0 S2R R3, SR_CgaCtaId ;  /* 0x0000000000038919 */ /* 0x000e220000008800 */
[----:B------:R-:W-:-:S04]  /*1efe0*/  @!P0 MOV R0, 0x400 ;  /* 0x0000040000008802 */ /* 0x000fc80000000f00 */
[----:B0-----:R-:W-:-:S05]  /*1eff0*/  @!P0 LEA R0, R3, R0, 0x18 ;  /* 0x0000000003008211 */ /* 0x001fca00078ec0ff */
[----:B------:R2:W-:Y:S01]  /*1f000*/  @!P0 STS.128 [R0+0x228d0], R16 ;  /* 0x0228d01000008388 */ /* 0x0005e20000000c00 */
[----:B------:R-:W-:Y:S06]  /*1f010*/  BAR.ARV 0x5, 0x180 ;  /* 0x0146000000007b1d */ /* 0x000fec0000002000 */
.L_x_3270:
        /* <DEDUP_REMOVED lines=18> */
[C---:B0-----:R-:W-:Y:S01]  /*1f140*/  IMAD.SHL.U32 R2, R14.reuse, 0x80, RZ ;  /* 0x000000800e027824 */ /* 0x041fe200078e00ff */
[C---:B------:R-:W-:Y:S01]  /*1f150*/  SHF.L.U32 R5, R14.reuse, 0x5, RZ ;  /* 0x000000050e057819 */ /* 0x040fe200000006ff */
        /* <DEDUP_REMOVED lines=15> */
[----:B-1----:R-:W-:-:S05]  /*1f250*/  IMAD.U32 R4, RZ, RZ, UR4 ;  /* 0x00000004ff047e24 */ /* 0x002fca000f8e00ff */
        /* <DEDUP_REMOVED lines=23> */
.L_x_3390:
[----:B--2---:R-:W0:Y:S02]  /*1f3d0*/  LDC.64 R2, c[0x0][0xc88] ;  /* 0x00032200ff027b82 */ /* 0x004e240000000a00 */
[----:B0-----:R-:W-:-:S05]  /*1f3e0*/  IMAD.WIDE R2, R19, 0x4, R2 ;  /* 0x0000000413027825 */ /* 0x001fca00078e0202 */
[----:B-1----:R-:W1:Y:S01]  /*1f3f0*/  LDG.E R23, desc[UR60][R2.64] ;  /* 0x0000003c02177981 */ /* 0x002e62000c1e1900 */
[----:B------:R-:W-:Y:S05]  /*1f400*/  YIELD ;  /* 0x0000000000007946 */ /* 0x000fea0003800000 */
[----:B------:R-:W-:Y:S01]  /*1f410*/  ULDC.64 UR4, c[0x0][0xa28] ;  /* 0x00028a0000047ab9 */ /* 0x000fe20000000a00 */
[----:B------:R-:W-:Y:S01]  /*1f420*/  MOV R37, RZ ;  /* 0x000000ff00257202 */ /* 0x000fe20000000f00 */
[----:B------:R-:W-:Y:S01]  /*1f430*/  ULDC.64 UR6, c[0x0][0xa10] ;  /* 0x0002840000067ab9 */ /* 0x000fe20000000a00 */
[----:B------:R-:W-:Y:S01]  /*1f440*/  ISETP.NE.U32.AND P0, PT, RZ, UR4, PT ;  /* 0x00000004ff007c0c */ /* 0x000fe2000bf05070 */
[----:B------:R-:W-:Y:S01]  /*1f450*/  IMAD.MOV.U32 R28, RZ, RZ, RZ ;  /* 0x000000ffff1c7224 */ /* 0x000fe200078e00ff */
[----:B------:R-:W-:-:S02]  /*1f460*/  ULDC.64 UR8, c[0x0][0xa18] ;  /* 0x0002860000087ab9 */ /* 0x000fc40000000a00 */
[----:B------:R-:W-:Y:S02]  /*1f470*/  ISETP.NE.AND.EX P0, PT, RZ, UR5, PT, P0 ;  /* 0x00000005ff007c0c */ /* 0x000fe4000bf05300 */
[----:B-1----:R-:W-:-:S11]  /*1f480*/  SHF.R.S32.HI R0, RZ, 0x1f, R23 ;  /* 0x0000001fff007819 */ /* 0x002fd60000011417 */
[C---:B------:R-:W-:Y:S01]  /*1f490*/  @P0 LEA R2, P1, R23.reuse, UR4, 0x2 ;  /* 0x0000000417020c11 */ /* 0x040fe2000f8210ff */
[C---:B------:R-:W-:Y:S01]  /*1f4a0*/  IMAD.SHL.U32 R24, R23.reuse, 0x4, RZ ;  /* 0x0000000417187824 */ /* 0x040fe200078e00ff */
[C-C-:B------:R-:W-:Y:S01]  /*1f4b0*/  SHF.L.U64.HI R25, R23.reuse, 0x2, R0.reuse ;  /* 0x0000000217197819 */ /* 0x140fe20000010200 */
[----:B------:R0:W-:Y:S01]  /*1f4c0*/  STL [R1+0x30], R0 ;  /* 0x0000300001007387 */ /* 0x0001e20000100800 */
[----:B------:R-:W-:Y:S01]  /*1f4d0*/  @P0 LEA.HI.X R3, R23, UR5, R0, 0x2, P1 ;  /* 0x0000000517030c11 */ /* 0x000fe200088f1400 */
[----:B------:R-:W-:Y:S01]  /*1f4e0*/  ULDC.64 UR4, c[0x0][0xa00] ;  /* 0x0002800000047ab9 */ /* 0x000fe20000000a00 */
[----:B------:R-:W-:-:S03]  /*1f4f0*/  ISETP.NE.U32.AND P1, PT, RZ, UR6, PT ;  /* 0x00000006ff007c0c */ /* 0x000fc6000bf25070 */
[----:B------:R1:W5:Y:S01]  /*1f500*/  @P0 LDG.E R37, desc[UR60][R2.64] ;  /* 0x0000003c02250981 */ /* 0x000362000c1e1900 */
[----:B------:R-:W-:Y:S02]  /*1f510*/  ISETP.NE.U32.AND P0, PT, RZ, UR4, PT ;  /* 0x00000004ff007c0c */ /* 0x000fe4000bf05070 */
[----:B------:R-:W-:Y:S01]  /*1f520*/  ISETP.NE.AND.EX P1, PT, RZ, UR7, PT, P1 ;  /* 0x00000007ff007c0c */ /* 0x000fe2000bf25310 */
[----:B0-----:R-:W-:Y:S01]  /*1f530*/  IMAD.MOV.U32 R0, RZ, RZ, RZ ;  /* 0x000000ffff007224 */ /* 0x001fe200078e00ff */
[----:B------:R-:W-:Y:S02]  /*1f540*/  ISETP.NE.AND.EX P0, PT, RZ, UR5, PT, P0 ;  /* 0x00000005ff007c0c */ /* 0x000fe4000bf05300 */
[C---:B------:R-:W-:Y:S02]  /*1f550*/  IADD3 R4, P4, R24.reuse, UR6, RZ ;  /* 0x0000000618047c10 */ /* 0x040fe4000ff9e0ff */
[----:B------:R-:W-:Y:S02]  /*1f560*/  ISETP.NE.U32.AND P2, PT, RZ, UR8, PT ;  /* 0x00000008ff007c0c */ /* 0x000fe4000bf45070 */
[----:B-1----:R-:W-:-:S02]  /*1f570*/  IADD3 R2, P3, R24, UR4, RZ ;  /* 0x0000000418027c10 */ /* 0x002fc4000ff7e0ff */
[C---:B------:R-:W-:Y:S02]  /*1f580*/  IADD3.X R5, R25.reuse, UR7, RZ, P4, !PT ;  /* 0x0000000719057c10 */ /* 0x040fe4000a7fe4ff */
[----:B------:R-:W-:Y:S02]  /*1f590*/  IADD3.X R3, R25, UR5, RZ, P3, !PT ;  /* 0x0000000519037c10 */ /* 0x000fe40009ffe4ff */
[----:B------:R-:W-:Y:S01]  /*1f5a0*/  ISETP.NE.AND.EX P2, PT, RZ, UR9, PT, P2 ;  /* 0x00000009ff007c0c */ /* 0x000fe2000bf45320 */
[----:B------:R-:W5:Y:S04]  /*1f5b0*/  @P1 LDG.E R0, desc[UR60][R4.64] ;  /* 0x0000003c04001981 */ /* 0x000f68000c1e1900 */
[----:B------:R-:W5:Y:S01]  /*1f5c0*/  @P0 LDG.E R28, desc[UR60][R2.64] ;  /* 0x0000003c021c0981 */ /* 0x000f62000c1e1900 */
[----:B------:R-:W-:-:S02]  /*1f5d0*/  ULDC UR4, c[0x0][0x288] ;  /* 0x0000a20000047ab9 */ /* 0x000fc40000000800 */
[----:B------:R-:W-:Y:S01]  /*1f5e0*/  IMAD.U32 R31, RZ, RZ, UR4 ;  /* 0x00000004ff1f7e24 */ /* 0x000fe2000f8e00ff */
[----:B------:R-:W-:Y:S02]  /*1f5f0*/  ULDC.64 UR4, c[0x0][0x418] ;  /* 0x0001060000047ab9 */ /* 0x000fe40000000a00 */
[----:B------:R-:W-:-:S03]  /*1f600*/  UISETP.NE.U32.AND UP0, UPT, UR4, URZ, UPT ;  /* 0x0000003f0400728c */ /* 0x000fc6000bf05070 */
[----:B------:R-:W-:Y:S01]  /*1f610*/  ULDC UR4, c[0x0][0x424] ;  /* 0x0001090000047ab9 */ /* 0x000fe20000000800 */
[----:B------:R-:W-:Y:S01]  /*1f620*/  UISETP.NE.AND.EX UP0, UPT, UR5, URZ, UPT, UP0 ;  /* 0x0000003f0500728c */ /* 0x000fe2000bf05300 */
[----:B------:R-:W-:Y:S02]  /*1f630*/  @P2 IADD3 R6, P3, R24, UR8, RZ ;  /* 0x0000000818062c10 */ /* 0x000fe4000ff7e0ff */
[----:B------:R-:W-:Y:S01]  /*1f640*/  ULDC UR5, c[0x0][0x2f0] ;  /* 0x0000bc0000057ab9 */ /* 0x000fe20000000800 */
[----:B------:R-:W-:Y:S01]  /*1f650*/  USEL UR4, UR4, 0x1, UP0 ;  /* 0x0000000104047887 */ /* 0x000fe20008000000 */
[----:B------:R-:W-:-:S03]  /*1f660*/  @P2 IADD3.X R7, R25, UR9, RZ, P3, !PT ;  /* 0x0000000919072c10 */ /* 0x000fc60009ffe4ff */
[----:B------:R-:W-:Y:S02]  /*1f670*/  UIMAD UR4, UR4, UR5, URZ ;  /* 0x00000005040472a4 */ /* 0x000fe4000f8e023f */
[----:B------:R0:W5:Y:S01]  /*1f680*/  @P2 LDG.E R31, desc[UR60][R6.64] ;  /* 0x0000003c061f2981 */ /* 0x000162000c1e1900 */
[----:B------:R-:W-:-:S03]  /*1f690*/  ULDC UR5, c[0x0][0x348] ;  /* 0x0000d20000057ab9 */ /* 0x000fc60000000800 */
[----:B------:R-:W-:Y:S02]  /*1f6a0*/  IMAD.U32 R10, RZ, RZ, UR4 ;  /* 0x00000004ff0a7e24 */ /* 0x000fe4000f8e00ff */
[----:B0-----:R-:W-:Y:S01]  /*1f6b0*/  IMAD.U32 R6, RZ, RZ, UR5 ;  /* 0x00000005ff067e24 */ /* 0x001fe2000f8e00ff */
[----:B------:R-:W-:Y:S06]  /*1f6c0*/  @P2 BRA `(.L_x_3279) ;  /* 0x0000000000102947 */ /* 0x000fec0003800000 */
[----:B------:R-:W-:Y:S05]  /*1f6d0*/  @!P0 BRA `(.L_x_3279) ;  /* 0x00000000000c8947 */ /* 0x000fea0003800000 */
[----:B-----5:R-:W2:Y:S04]  /*1f6e0*/  LDG.E R31, desc[UR60][R2.64] ;  /* 0x0000003c021f7981 */ /* 0x020ea8000c1e1900 */
[----:B------:R-:W2:Y:S02]  /*1f6f0*/  LDG.E R2, desc[UR60][R2.64+0x4] ;  /* 0x0000043c02027981 */ /* 0x000ea4000c1e1900 */
[----:B--2---:R-:W-:-:S07]  /*1f700*/  IMAD.IADD R31, R2, 0x1, -R31 ;  /* 0x00000001021f7824 */ /* 0x004fce00078e0a1f */
.L_x_3279:
[----:B------:R-:W-:Y:S01]  /*1f710*/  ULDC.64 UR4, c[0x0][0xa20] ;  /* 0x0002880000047ab9 */ /* 0x000fe20000000a00 */
[C---:B------:R-:W-:Y:S01]  /*1f720*/  LOP3.LUT R9, R18.reuse, 0xff000000, RZ, 0xc0, !PT ;  /* 0xff00000012097812 */ /* 0x040fe200078ec0ff */
[----:B------:R-:W-:Y:S01]  /*1f730*/  IMAD.MOV.U32 R34, RZ, RZ, R23 ;  /* 0x000000ffff227224 */ /* 0x000fe200078e0017 */
[----:B------:R-:W-:Y:S02]  /*1f740*/  ISETP.NE.U32.AND P0, PT, RZ, UR4, PT ;  /* 0x00000004ff007c0c */ /* 0x000fe4000bf05070 */
[----:B------:R-:W-:Y:S02]  /*1f750*/  SHF.R.U32.HI R9, RZ, 0x8, R9 ;  /* 0x00000008ff097819 */ /* 0x000fe40000011609 */
[----:B------:R-:W-:Y:S02]  /*1f760*/  ISETP.NE.AND.EX P0, PT, RZ, UR5, PT, P0 ;  /* 0x00000005ff007c0c */ /* 0x000fe4000bf05300 */
[C---:B------:R-:W-:Y:S02]  /*1f770*/  LOP3.LUT R2, R18.reuse, 0xff0000, RZ, 0xc0, !PT ;  /* 0x00ff000012027812 */ /* 0x040fe400078ec0ff */
[----:B------:R-:W-:-:S02]  /*1f780*/  LOP3.LUT R18, R18, 0xffff, RZ, 0xc0, !PT ;  /* 0x0000ffff12127812 */ /* 0x000fc400078ec0ff */
[----:B------:R-:W-:-:S07]  /*1f790*/  LEA.HI R9, R2, R9, RZ, 0x10 ;  /* 0x0000000902097211 */ /* 0x000fce00078f80ff */
[----:B------:R-:W-:Y:S05]  /*1f7a0*/  @!P0 BRA `(.L_x_3280) ;  /* 0x0000000000108947 */ /* 0x000fea0003800000 */
[----:B------:R-:W-:-:S04]  /*1f7b0*/  IADD3 R2, P0, R24, UR4, RZ ;  /* 0x0000000418027c10 */ /* 0x000fc8000ff1e0ff */
[----:B------:R-:W-:-:S05]  /*1f7c0*/  IADD3.X R3, R25, UR5, RZ, P0, !PT ;  /* 0x0000000519037c10 */ /* 0x000fca00087fe4ff */
[----:B------:R0:W5:Y:S01]  /*1f7d0*/  LDG.E R10, desc[UR60][R2.64] ;  /* 0x0000003c020a7981 */ /* 0x000162000c1e1900 */
[----:B------:R-:W-:Y:S05]  /*1f7e0*/  BRA `(.L_x_3281) ;  /* 0x0000000000247947 */ /* 0x000fea0003800000 */
.L_x_3280:
        /* <DEDUP_REMOVED lines=9> */
.L_x_3281:
[----:B0-----:R-:W2:Y:S01]  /*1f880*/  @P1 LDG.E R2, desc[UR60][R4.64] ;  /* 0x0000003c04021981 */ /* 0x001ea2000c1e1900 */
[----:B------:R-:W0:Y:S03]  /*1f890*/  LDC R3, c[0x0][0x448] ;  /* 0x00011200ff037b82 */ /* 0x000e260000000800 */
[----:B------:R1:W2:Y:S01]  /*1f8a0*/  @P1 LDG.E R5, desc[UR60][R4.64+0x4] ;  /* 0x0000043c04051981 */ /* 0x0002a2000c1e1900 */
[----:B-----5:R-:W-:Y:S01]  /*1f8b0*/  IADD3 R10, -R37, R10, RZ ;  /* 0x0000000a250a7210 */ /* 0x020fe20007ffe1ff */
[----:B------:R-:W-:Y:S01]  /*1f8c0*/  BSSY B0, `(.L_x_3282) ;  /* 0x0000036000007945 */ /* 0x000fe20003800000 */
[----:B0-----:R-:W-:-:S13]  /*1f8d0*/  ISETP.NE.AND P0, PT, R3, 0x1, PT ;  /* 0x000000010300780c */ /* 0x001fda0003f05270 */
[----:B-1----:R-:W0:Y:S08]  /*1f8e0*/  @P0 LDC R4, c[0x0][0x44c] ;  /* 0x00011300ff040b82 */ /* 0x002e300000000800 */
[----:B------:R-:W1:Y:S01]  /*1f8f0*/  @P0 LDC R3, c[0x0][0x450] ;  /* 0x00011400ff030b82 */ /* 0x000e620000000800 */
[----:B--2---:R-:W-:Y:S01]  /*1f900*/  @P1 IMAD.IADD R6, R5, 0x1, -R2 ;  /* 0x0000000105061824 */ /* 0x004fe200078e0a02 */
[----:B------:R-:W-:Y:S01]  /*1f910*/  SHF.R.U32.HI R5, RZ, 0x10, R9 ;  /* 0x00000010ff057819 */ /* 0x000fe20000011609 */
[----:B------:R-:W-:-:S02]  /*1f920*/  IMAD.SHL.U32 R2, R17, 0x80, RZ ;  /* 0x0000008011027824 */ /* 0x000fc400078e00ff */
[----:B------:R-:W-:Y:S02]  /*1f930*/  IMAD.IADD R26, R10, 0x1, R6 ;  /* 0x000000010a1a7824 */ /* 0x000fe400078e0206 */
[----:B------:R-:W-:Y:S02]  /*1f940*/  VIADD R2, R2, 0x7f ;  /* 0x0000007f02027836 */ /* 0x000fe40000000000 */
[C---:B------:R-:W-:Y:S01]  /*1f950*/  VIADD R7, R26.reuse, 0x9f ;  /* 0x0000009f1a077836 */ /* 0x040fe20000000000 */
[----:B------:R-:W-:Y:S01]  /*1f960*/  IADD3 R8, R26, 0xa0, -R31 ;  /* 0x000000a01a087810 */ /* 0x000fe20007ffe81f */
[----:B0-----:R-:W-:-:S04]  /*1f970*/  @P0 IMAD.HI.U32 R4, R2, R4, RZ ;  /* 0x0000000402040227 */ /* 0x001fc800078e00ff */
[----:B------:R-:W-:Y:S01]  /*1f980*/  IMAD.HI R7, R7, 0x66666667, RZ ;  /* 0x6666666707077827 */ /* 0x000fe200078e02ff */
[----:B-1----:R-:W-:Y:S02]  /*1f990*/  @P0 SHF.R.U32.HI R2, RZ, R3, R4 ;  /* 0x00000003ff020219 */ /* 0x002fe40000011604 */
[----:B------:R-:W-:Y:S02]  /*1f9a0*/  LOP3.LUT R4, R9, 0xff, RZ, 0xc0, !PT ;  /* 0x000000ff09047812 */ /* 0x000fe400078ec0ff */
[----:B------:R-:W-:Y:S01]  /*1f9b0*/  SHF.R.U32.HI R3, RZ, 0x1f, R7 ;  /* 0x0000001fff037819 */ /* 0x000fe20000011607 */
[----:B------:R-:W-:-:S03]  /*1f9c0*/  IMAD.IADD R2, R8, 0x1, R2 ;  /* 0x0000000108027824 */ /* 0x000fc600078e0202 */
[----:B------:R-:W-:Y:S01]  /*1f9d0*/  LEA.HI.SX32 R7, R7, R3, 0x1a ;  /* 0x0000000307077211 */ /* 0x000fe200078fd2ff */
[----:B------:R-:W-:-:S05]  /*1f9e0*/  IMAD.HI R2, R2, 0x66666667, RZ ;  /* 0x6666666702027827 */ /* 0x000fca00078e02ff */
[----:B------:R-:W-:-:S04]  /*1f9f0*/  SHF.R.U32.HI R3, RZ, 0x1f, R2 ;  /* 0x0000001fff037819 */ /* 0x000fc80000011602 */
[----:B------:R-:W-:Y:S01]  /*1fa00*/  LEA.HI.SX32 R3, R2, R3, 0x1a ;  /* 0x0000000302037211 */ /* 0x000fe200078fd2ff */
[----:B------:R-:W-:-:S03]  /*1fa10*/  IMAD.MOV.U32 R2, RZ, RZ, RZ ;  /* 0x000000ffff027224 */ /* 0x000fc600078e00ff */
[----:B------:R-:W-:-:S04]  /*1fa20*/  VIMNMX R11, R7, R3, PT ;  /* 0x00000003070b7248 */ /* 0x000fc80003fe0100 */
[----:B------:R-:W-:-:S13]  /*1fa30*/  ISETP.GE.AND P0, PT, R11, 0x1, PT ;  /* 0x000000010b00780c */ /* 0x000fda0003f06270 */
[----:B------:R-:W-:Y:S05]  /*1fa40*/  @!P0 BRA `(.L_x_3283) ;  /* 0x0000000000748947 */ /* 0x000fea0003800000 */
        /* <DEDUP_REMOVED lines=17> */
[----:B------:R-:W-:-:S04]  /*1fb60*/  IMAD.MOV R2, RZ, RZ, -R2 ;  /* 0x000000ffff027224 */ /* 0x000fc800078e0a02 */
        /* <DEDUP_REMOVED lines=8> */
[----:B------:R-:W-:-:S05]  /*1fbf0*/  @P0 VIADD R2, R2, 0x1 ;  /* 0x0000000102020836 */ /* 0x000fca0000000000 */
[----:B------:R-:W-:Y:S02]  /*1fc00*/  @!P3 IADD3 R2, -R2, RZ, RZ ;  /* 0x000000ff0202b210 */ /* 0x000fe40007ffe1ff */
[----:B------:R-:W-:-:S07]  /*1fc10*/  @!P2 LOP3.LUT R2, RZ, R9, RZ, 0x33, !PT ;  /* 0x00000009ff02a212 */ /* 0x000fce00078e33ff */
.L_x_3283:
[----:B------:R-:W-:Y:S05]  /*1fc20*/  BSYNC B0 ;  /* 0x0000000000007941 */ /* 0x000fea0003800000 */
.L_x_3282:
        /* <DEDUP_REMOVED lines=25> */
.L_x_3577:
[----:B-1----:R-:W-:Y:S02]  /*1fdc0*/  ISETP.NE.AND P0, PT, R14, RZ, PT ;  /* 0x000000ff0e00720c */ /* 0x002fe40003f05270 */
[----:B------:R-:W-:-:S11]  /*1fdd0*/  PLOP3.LUT P6, PT, PT, PT, PT, 0x8, 0x0 ;  /* 0x000000000000781c */ /* 0x000fd60003fce170 */
[----:B------:R-:W-:Y:S05]  /*1fde0*/  @P0 BRA `(.L_x_3287) ;  /* 0x00000000000c0947 */ /* 0x000fea0003800000 */
[----:B------:R-:W-:-:S03]  /*1fdf0*/  UMOV UR4, 0xffffffff ;  /* 0xffffffff00047882 */ /* 0x000fc60000000000 */
[----:B------:R-:W-:Y:S05]  /*1fe00*/  BRA.DIV UR4, `(.L_x_3288) ;  /* 0x000000ae046c7947 */ /* 0x000fea000b800000 */
[----:B------:R-:W-:-:S13]  /*1fe10*/  ELECT P6, URZ, PT ;  /* 0x00000000003f782f */ /* 0x000fda00038c0000 */
.L_x_3287:
        /* <DEDUP_REMOVED lines=9> */
.L_x_3580:
[----:B------:R-:W-:Y:S05]  /*1feb0*/  BSYNC B1 ;  /* 0x0000000000017941 */ /* 0x000fea0003800000 */
.L_x_3289:
        /* <DEDUP_REMOVED lines=10> */
.L_x_3581:
[----:B------:R-:W-:Y:S05]  /*1ff60*/  BSYNC B2 ;  /* 0x0000000000027941 */ /* 0x000fea0003800000 */
.L_x_3293:
        /* <DEDUP_REMOVED lines=9> */
.L_x_3296:
[----:B------:R-:W-:Y:S05]  /*20000*/  BSYNC B2 ;  /* 0x0000000000027941 */ /* 0x000fea0003800000 */
.L_x_3295:
        /* <DEDUP_REMOVED lines=12> */
.L_x_3297:
        /* <DEDUP_REMOVED lines=13> */
.L_x_3582:
[----:B------:R-:W-:Y:S05]  /*201a0*/  BSYNC B2 ;  /* 0x0000000000027941 */ /* 0x000fea0003800000 */
.L_x_3298:
[----:B------:R-:W-:Y:S01]  /*201b0*/  BSSY B2, `(.L_x_3300) ;  /* 0x000000b000027945 */ /* 0x000fe20003800000 */
[----:B------:R-:W-:Y:S02]  /*201c0*/  IMAD.MOV.U32 R20, RZ, RZ, 0x0 ;  /* 0x00000000ff147424 */ /* 0x000fe400078e00ff */
[----:B------:R-:W-:Y:S01]  /*201d0*/  IMAD.MOV.U32 R21, RZ, RZ, 0x12f00000 ;  /* 0x12f00000ff157424 */ /* 0x000fe200078e00ff */
[----:B------:R-:W-:Y:S06]  /*201e0*/  @P1 BRA `(.L_x_3301) ;  /* 0x00000000001c1947 */ /* 0x000fec0003800000 */
[----:B------:R-:W2:Y:S01]  /*201f0*/  S2R R13, SR_TID.X ;  /* 0x00000000000d7919 */ /* 0x000ea20000002100 */
[----:B01----:R-:W-:-:S04]  /*20200*/  MOV R10, 0x5000 ;  /* 0x00005000000a7802 */ /* 0x003fc80000000f00 */
[----:B------:R3:W-:Y:S01]  /*20210*/  SYNCS.ARRIVE.TRANS64 RZ, [R9+URZ+0x228b0], R10 ;  /* 0x0228b00a09ff79a7 */ /* 0x0007e2000800003f */
[----:B--2---:R-:W-:-:S04]  /*20220*/  LOP3.LUT R13, R13, 0x1f, RZ, 0xc0, !PT ;  /* 0x0000001f0d0d7812 */ /* 0x004fc800078ec0ff */
[----:B------:R-:W-:-:S13]  /*20230*/  ISETP.NE.AND P0, PT, R13, RZ, PT ;  /* 0x000000ff0d00720c */ /* 0x000fda0003f05270 */
[----:B---3--:R-:W-:Y:S05]  /*20240*/  @!P0 BRA `(.L_x_3301) ;  /* 0x0000000000048947 */ /* 0x008fea0003800000 */
[----:B------:R-:W-:Y:S01]  /*20250*/  BPT.TRAP 0x1 ;  /* 0x000000040000795c */ /* 0x000fe20000300000 */
.L_x_3301:
[----:B------:R-:W-:Y:S05]  /*20260*/  BSYNC B2 ;  /* 0x0000000000027941 */ /* 0x000fea0003800000 */
.L_x_3300:
        /* <DEDUP_REMOVED lines=8> */
.L_x_3302:
        /* <DEDUP_REMOVED lines=10> */
.L_x_3292:
[----:B------:R-:W-:Y:S05]  /*20390*/  BSYNC B1 ;  /* 0x0000000000017941 */ /* 0x000fea0003800000 */
.L_x_3291:
        /* <DEDUP_REMOVED lines=9> */
.L_x_3315:
        /* <DEDUP_REMOVED lines=11> */
.L_x_3583:
[----:B------:R-:W-:Y:S05]  /*204e0*/  BSYNC B2 ;  /* 0x0000000000027941 */ /* 0x000fea0003800000 */
.L_x_3305:
        /* <DEDUP_REMOVED lines=9> */
.L_x_3308:
[----:B------:R-:W-:Y:S05]  /*20580*/  BSYNC B2 ;  /* 0x0000000000027941 */ /* 0x000fea0003800000 */
.L_x_3307:
        /* <DEDUP_REMOVED lines=11> */
.L_x_3309:
        /* <DEDUP_REMOVED lines=13> */
.L_x_3584:
[----:B------:R-:W-:Y:S05]  /*20710*/  BSYNC B2 ;  /* 0x0000000000027941 */ /* 0x000fea0003800000 */
.L_x_3310:
        /* <DEDUP_REMOVED lines=11> */
.L_x_3313:
[----:B------:R-:W-:Y:S05]  /*207d0*/  BSYNC B2 ;  /* 0x0000000000027941 */ /* 0x000fea0003800000 */
.L_x_3312:
[----:B------:R-:W-:Y:S01]  /*207e0*/  R2UR UR10, R15 ;  /* 0x000000000f0a72ca */ /* 0x000fe200000e0000 */
[----:B------:R-:W-:Y:S01]  /*207f0*/  UIADD3 UR4, UP0, UR38, 0x670, URZ ;  /* 0x0000067026047890 */ /* 0x000fe2000ff1e03f */
[----:B------:R-:W-:Y:S01]  /*20800*/  R2UR UR6, R20 ;  /* 0x00000000140672ca */ /* 0x000fe200000e0000 */
[----:B01----:R-:W-:Y:S01]  /*20810*/  VIADD R9, R9, 0x228b0 ;  /* 0x000228b009097836 */ /* 0x003fe20000000000 */
[----:B------:R-:W-:Y:S01]  /*20820*/  R2UR UR7, R21 ;  /* 0x00000000150772ca */ /* 0x000fe200000e0000 */
[----:B------:R-:W-:Y:S01]  /*20830*/  UIADD3.X UR5, URZ, UR39, URZ, UP0, !UPT ;  /* 0x000000273f057290 */ /* 0x000fe200087fe43f */
[----:B------:R-:W-:Y:S02]  /*20840*/  PLOP3.LUT P1, PT, PT, PT, PT, 0x80, 0x0 ;  /* 0x000000000000781c */ /* 0x000fe40003f2f070 */
[----:B------:R-:W-:-:S11]  /*20850*/  IADD3 R11, R11, 0xa400, RZ ;  /* 0x0000a4000b0b7810 */ /* 0x000fd60007ffe0ff */
.L_x_3314:
        /* <DEDUP_REMOVED lines=10> */
.L_x_3304:
[----:B------:R-:W-:Y:S05]  /*20900*/  BSYNC B1 ;  /* 0x0000000000017941 */ /* 0x000fea0003800000 */
.L_x_3303:
[----:B------:R-:W-:Y:S01]  /*20910*/  ISETP.GT.AND P2, PT, R3, R6, PT ;  /* 0x000000060300720c */ /* 0x000fe20003f44270 */
[----:B------:R-:W-:Y:S02]  /*20920*/  VIADD R33, R33, 0x1 ;  /* 0x0000000121217836 */ /* 0x000fe40000000000 */
[----:B------:R-:W-:-:S03]  /*20930*/  VIADD R3, R3, 0xffffffff ;  /* 0xffffffff03037836 */ /* 0x000fc60000000000 */
[----:B------:R-:W-:-:S04]  /*20940*/  ISETP.NE.AND P1, PT, R33, 0x2, PT ;  /* 0x000000022100780c */ /* 0x000fc80003f25270 */
[----:B------:R-:W-:Y:S02]  /*20950*/  SEL R9, RZ, 0x1, P1 ;  /* 0x00000001ff097807 */ /* 0x000fe40000800000 */
[----:B------:R-:W-:Y:S02]  /*20960*/  SEL R33, R33, RZ, P1 ;  /* 0x000000ff21217207 */ /* 0x000fe40000800000 */
[----:B------:R-:W-:Y:S01]  /*20970*/  LOP3.LUT R36, R36, R9, RZ, 0x3c, !PT ;  /* 0x0000000924247212 */ /* 0x000fe200078e3cff */
[----:B------:R-:W-:Y:S06]  /*20980*/  @P2 BRA `(.L_x_3315) ;  /* 0xfffffff800a82947 */ /* 0x000fec000383ffff */
.L_x_3285:
[----:B------:R-:W-:Y:S05]  /*20990*/  BSYNC B0 ;  /* 0x0000000000007941 */ /* 0x000fea0003800000 */
.L_x_3284:
[----:B------:R-:W0:Y:S01]  /*209a0*/  LDC R0, c[0x0][0x448] ;  /* 0x00011200ff007b82 */ /* 0x000e220000000800 */
[----:B------:R-:W-:Y:S01]  /*209b0*/  LEA R2, R17, 0x7f, 0x7 ;  /* 0x0000007f11027811 */ /* 0x000fe200078e38ff */
[----:B------:R-:W-:Y:S06]  /*209c0*/  @!P0 WARPSYNC.ALL ;  /* 0x0000000000008948 */ /* 0x000fec0003800000 */
[----:B------:R-:W-:Y:S01]  /*209d0*/  @!P0 BAR.SYNC.DEFER_BLOCKING 0xc, 0x180 ;  /* 0x0306000000008b1d */ /* 0x000fe20000010000 */
[----:B------:R-:W-:Y:S01]  /*209e0*/  ISETP.NE.AND P2, PT, R5, RZ, PT ;  /* 0x000000ff0500720c */ /* 0x000fe20003f45270 */
[----:B------:R-:W-:-:S04]  /*209f0*/  IMAD.MOV.U32 R27, RZ, RZ, RZ ;  /* 0x000000ffff1b7224 */ /* 0x000fc800078e00ff */
[----:B------:R-:W-:Y:S08]  /*20a00*/  BSSY B0, `(.L_x_3316) ;  /* 0x0000028000007945 */ /* 0x000ff00003800000 */
[----:B------:R-:W1:Y:S01]  /*20a10*/  @!P2 LDC R5, c[0x0][0x9f0] ;  /* 0x00027c00ff05ab82 */ /* 0x000e620000000800 */
[----:B0-----:R-:W-:-:S13]  /*20a20*/  ISETP.NE.AND P1, PT, R0, 0x1, PT ;  /* 0x000000010000780c */ /* 0x001fda0003f25270 */
[----:B------:R-:W0:Y:S08]  /*20a30*/  @P1 LDC R3, c[0x0][0x44c] ;  /* 0x00011300ff031b82 */ /* 0x000e300000000800 */
[----:B------:R-:W2:Y:S01]  /*20a40*/  @P1 LDC R0, c[0x0][0x450] ;  /* 0x00011400ff001b82 */ /* 0x000ea20000000800 */
[----:B0-----:R-:W-:-:S05]  /*20a50*/  @P1 IMAD.HI.U32 R3, R2, R3, RZ ;  /* 0x0000000302031227 */ /* 0x001fca00078e00ff */
[----:B--2---:R-:W-:-:S05]  /*20a60*/  @P1 SHF.R.U32.HI R2, RZ, R0, R3 ;  /* 0x00000000ff021219 */ /* 0x004fca0000011603 */
[----:B------:R-:W-:-:S04]  /*20a70*/  IMAD.IADD R0, R8, 0x1, R2 ;  /* 0x0000000108007824 */ /* 0x000fc800078e0202 */
[----:B------:R-:W-:-:S05]  /*20a80*/  IMAD.HI R0, R0, 0x66666667, RZ ;  /* 0x6666666700007827 */ /* 0x000fca00078e02ff */
[----:B------:R-:W-:-:S04]  /*20a90*/  SHF.R.U32.HI R2, RZ, 0x1f, R0 ;  /* 0x0000001fff027819 */ /* 0x000fc80000011600 */
[----:B------:R-:W-:-:S04]  /*20aa0*/  LEA.HI.SX32 R2, R0, R2, 0x1a ;  /* 0x0000000200027211 */ /* 0x000fc800078fd2ff */
[----:B------:R-:W-:-:S04]  /*20ab0*/  VIMNMX R7, R7, R2, PT ;  /* 0x0000000207077248 */ /* 0x000fc80003fe0100 */
[----:B------:R-:W-:-:S13]  /*20ac0*/  ISETP.GE.AND P1, PT, R7, 0x1, PT ;  /* 0x000000010700780c */ /* 0x000fda0003f26270 */
[----:B-1----:R-:W-:Y:S05]  /*20ad0*/  @!P1 BRA `(.L_x_3317) ;  /* 0x0000000000689947 */ /* 0x002fea0003800000 */
[-C--:B------:R-:W-:Y:S02]  /*20ae0*/  IABS R0, R5.reuse ;  /* 0x0000000500007213 */ /* 0x080fe40000000000 */
[----:B------:R-:W-:Y:S02]  /*20af0*/  IABS R8, R5 ;  /* 0x0000000500087213 */ /* 0x000fe40000000000 */
        /* <DEDUP_REMOVED lines=22> */
[----:B------:R-:W-:-:S05]  /*20c60*/  @!P1 LOP3.LUT R6, RZ, R5, RZ, 0x33, !PT ;  /* 0x00000005ff069212 */ /* 0x000fca00078e33ff */
[----:B------:R-:W-:-:S07]  /*20c70*/  IMAD.MOV.U32 R27, RZ, RZ, R6 ;  /* 0x000000ffff1b7224 */ /* 0x000fce00078e0006 */
.L_x_3317:
[----:B------:R-:W-:Y:S05]  /*20c80*/  BSYNC B0 ;  /* 0x0000000000007941 */ /* 0x000fea0003800000 */
.L_x_3316:
        /* <DEDUP_REMOVED lines=22> */
.L_x_3318:
        /* <DEDUP_REMOVED lines=20> */
.L_x_3321:
[----:B------:R-:W-:Y:S05]  /*20f30*/  BSYNC B6 ;  /* 0x0000000000067941 */ /* 0x000fea0003800000 */
.L_x_3320:
[----:B------:R-:W2:Y:S01]  /*20f40*/  LDL.LU R32, [R1] ;  /* 0x0000000001207983 */ /* 0x000ea20000300800 */
[----:B------:R-:W-:Y:S01]  /*20f50*/  VIADD R0, R22, 0xa400 ;  /* 0x0000a40016007836 */ /* 0x000fe20000000000 */
[----:B------:R-:W-:Y:S04]  /*20f60*/  BSSY B6, `(.L_x_3322) ;  /* 0x0000016000067945 */ /* 0x000fe80003800000 */
[----:B------:R-:W-:Y:S02]  /*20f70*/  LOP3.LUT P0, RZ, R0, 0x3ff, RZ, 0xc0, !PT ;  /* 0x000003ff00ff7812 */ /* 0x000fe4000780c0ff */
[----:B--2---:R-:W-:-:S11]  /*20f80*/  LOP3.LUT R32, R32, 0xfffffffe, RZ, 0xc0, !PT ;  /* 0xfffffffe20207812 */ /* 0x004fd600078ec0ff */
[----:B------:R-:W-:-:S05]  /*20f90*/  @P0 LOP3.LUT R32, R32, 0x1, RZ, 0xfc, !PT ;  /* 0x0000000120200812 */ /* 0x000fca00078efcff */
[----:B------:R0:W-:Y:S01]  /*20fa0*/  STL [R1], R32 ;  /* 0x0000002001007387 */ /* 0x0001e20000100800 */
[----:B------:R-:W-:Y:S05]  /*20fb0*/  @!P0 BRA `(.L_x_3323) ;  /* 0x0000000000408947 */ /* 0x000fea0003800000 */
[----:B------:R-:W-:Y:S01]  /*20fc0*/  MOV R2, 0x0 ;  /* 0x0000000000027802 */ /* 0x000fe20000000f00 */
[----:B------:R-:W-:Y:S01]  /*20fd0*/  ULDC.64 UR6, c[0x4][0x98] ;  /* 0x0100260000067ab9 */ /* 0x000fe20000000a00 */
[----:B------:R-:W-:Y:S01]  /*20fe0*/  ULDC.64 UR8, c[0x4][0xa0] ;  /* 0x0100280000087ab9 */ /* 0x000fe20000000a00 */
[----:B------:R-:W-:Y:S01]  /*20ff0*/  ULDC.64 UR4, c[0x4][0x10] ;  /* 0x0100040000047ab9 */ /* 0x000fe20000000a00 */
[----:B------:R-:W-:Y:S01]  /*21000*/  MOV R4, UR6 ;  /* 0x0000000600047c02 */ /* 0x000fe20008000f00 */
[----:B------:R-:W-:Y:S01]  /*21010*/  IMAD.U32 R5, RZ, RZ, UR7 ;  /* 0x00000007ff057e24 */ /* 0x000fe2000f8e00ff */
[----:B------:R-:W1:Y:S01]  /*21020*/  LDC.64 R2, c[0x4][R2] ;  /* 0x0100000002027b82 */ /* 0x000e620000000a00 */
        /* <DEDUP_REMOVED lines=8> */
[----:B01----:R-:W-:Y:S05]  /*210b0*/  CALL.ABS.NOINC R2 ;  /* 0x0000000002007343 */ /* 0x003fea0003c00000 */
.L_x_3323:
[----:B------:R-:W-:Y:S05]  /*210c0*/  BSYNC B6 ;  /* 0x0000000000067941 */ /* 0x000fea0003800000 */
.L_x_3322:
        /* <DEDUP_REMOVED lines=20> */
.L_x_3325:
[----:B------:R-:W-:Y:S05]  /*21210*/  BSYNC B6 ;  /* 0x0000000000067941 */ /* 0x000fea0003800000 */
.L_x_3324:
        /* <DEDUP_REMOVED lines=8> */
[----:B------:R-:W-:Y:S01]  /*212a0*/  MOV R12, 0x1 ;  /* 0x00000001000c7802 */ /* 0x000fe20000000f00 */
[----:B------:R-:W1:Y:S01]  /*212b0*/  LDC.64 R2, c[0x4][R2] ;  /* 0x0100000002027b82 */ /* 0x000e620000000a00 */
        /* <DEDUP_REMOVED lines=8> */
[----:B01----:R-:W-:Y:S05]  /*21340*/  CALL.ABS.NOINC R2 ;  /* 0x0000000002007343 */ /* 0x003fea0003c00000 */
.L_x_3327:
[----:B------:R-:W-:Y:S05]  /*21350*/  BSYNC B6 ;  /* 0x0000000000067941 */ /* 0x000fea0003800000 */
.L_x_3326:
[----:B------:R-:W-:Y:S01]  /*21360*/  ULDC.64 UR4, c[0x0][0x9f8] ;  /* 0x00027e0000047ab9 */ /* 0x000fe20000000a00 */
[----:B------:R-:W1:Y:S01]  /*21370*/  S2R R2, SR_TID.X ;  /* 0x0000000000027919 */ /* 0x000e620000002100 */
[----:B------:R-:W-:Y:S01]  /*21380*/  ISETP.NE.U32.AND P0, PT, RZ, UR4, PT ;  /* 0x00000004ff007c0c */ /* 0x000fe2000bf05070 */
[----:B------:R-:W2:Y:S03]  /*21390*/  LDC R9, c[0x0][0x430] ;  /* 0x00010c00ff097b82 */ /* 0x000ea60000000800 */
[----:B------:R-:W-:-:S13]  /*213a0*/  ISETP.NE.AND.EX P0, PT, RZ, UR5, PT, P0 ;  /* 0x00000005ff007c0c */ /* 0x000fda000bf05300 */
[----:B------:R-:W-:-:S04]  /*213b0*/  @P0 IADD3 R24, P1, R24, UR4, RZ ;  /* 0x0000000418180c10 */ /* 0x000fc8000ff3e0ff */
[----:B------:R-:W-:-:S05]  /*213c0*/  @P0 IADD3.X R25, R25, UR5, RZ, P1, !PT ;  /* 0x0000000519190c10 */ /* 0x000fca0008ffe4ff */
[----:B------:R-:W3:Y:S01]  /*213d0*/  @P0 LDG.E R34, desc[UR60][R24.64] ;  /* 0x0000003c18220981 */ /* 0x000ee2000c1e1900 */
[C---:B-1----:R-:W-:Y:S01]  /*213e0*/  LOP3.LUT R20, R2.reuse, 0x7f, RZ, 0xc0, !PT ;  /* 0x0000007f02147812 */ /* 0x042fe200078ec0ff */
[----:B------:R-:W-:Y:S02]  /*213f0*/  IMAD.SHL.U32 R2, R2, 0x10, RZ ;  /* 0x0000001002027824 */ /* 0x000fe400078e00ff */
[----:B------:R-:W-:Y:S01]  /*21400*/  IMAD.MOV.U32 R0, RZ, RZ, 0xa0 ;  /* 0x000000a0ff007424 */ /* 0x000fe200078e00ff */
[----:B------:R-:W-:Y:S02]  /*21410*/  SHF.R.U32.HI R20, RZ, 0x3, R20 ;  /* 0x00000003ff147819 */ /* 0x000fe40000011614 */
[----:B--2---:R-:W-:Y:S01]  /*21420*/  ISETP.NE.AND P2, PT, R9, 0x1, PT ;  /* 0x000000010900780c */ /* 0x004fe20003f45270 */
[----:B------:R-:W-:Y:S01]  /*21430*/  IMAD R0, R27, R0, -0xa0 ;  /* 0xffffff601b007424 */ /* 0x000fe200078e0200 */
[----:B------:R-:W-:-:S05]  /*21440*/  LOP3.LUT R2, R20, 0x70, R2, 0xf8, !PT ;  /* 0x0000007014027812 */ /* 0x000fca00078ef802 */
[----:B------:R-:W-:-:S05]  /*21450*/  IMAD.IADD R7, R2, 0x1, R0 ;  /* 0x0000000102077824 */ /* 0x000fca00078e0200 */
[C---:B------:R-:W-:Y:S01]  /*21460*/  ISETP.GE.AND P0, PT, R7.reuse, R26, PT ;  /* 0x0000001a0700720c */ /* 0x040fe20003f06270 */
[----:B------:R-:W1:Y:S08]  /*21470*/  @P2 LDC R5, c[0x0][0x434] ;  /* 0x00010d00ff052b82 */ /* 0x000e700000000800 */
[----:B------:R-:W2:Y:S08]  /*21480*/  @P2 LDC R4, c[0x0][0x438] ;  /* 0x00010e00ff042b82 */ /* 0x000eb00000000800 */
[----:B------:R-:W4:Y:S01]  /*21490*/  @!P0 LDC.64 R2, c[0x0][0x428] ;  /* 0x00010a00ff028b82 */ /* 0x000f220000000a00 */
[----:B------:R-:W-:Y:S01]  /*214a0*/  IMAD.IADD R7, R7, 0x1, R37 ;  /* 0x0000000107077824 */ /* 0x000fe200078e0225 */
[----:B------:R-:W0:Y:S03]  /*214b0*/  S2R R20, SR_TID.X ;  /* 0x0000000000147919 */ /* 0x000e260000002100 */
[----:B-1----:R-:W-:-:S04]  /*214c0*/  @P2 IMAD.HI.U32 R5, R7, R5, RZ ;  /* 0x0000000507052227 */ /* 0x002fc800078e00ff */
[----:B------:R-:W-:Y:S01]  /*214d0*/  IMAD.MOV.U32 R8, RZ, RZ, R7 ;  /* 0x000000ffff087224 */ /* 0x000fe200078e0007 */
[----:B--2---:R-:W-:-:S04]  /*214e0*/  @P2 SHF.R.U32.HI R8, RZ, R4, R5 ;  /* 0x00000004ff082219 */ /* 0x004fc80000011605 */
[--C-:B------:R-:W-:Y:S01]  /*214f0*/  @!P0 SHF.R.S32.HI R5, RZ, 0x1f, R8.reuse ;  /* 0x0000001fff058819 */ /* 0x100fe20000011408 */
[----:B------:R-:W-:Y:S01]  /*21500*/  @!P0 IMAD.MOV.U32 R4, RZ, RZ, R8 ;  /* 0x000000ffff048224 */ /* 0x000fe200078e0008 */
[C---:B0-----:R-:W-:Y:S01]  /*21510*/  LOP3.LUT R21, R20.reuse, 0x7f, RZ, 0xc0, !PT ;  /* 0x0000007f14157812 */ /* 0x041fe200078ec0ff */
[----:B------:R-:W-:-:S03]  /*21520*/  IMAD.SHL.U32 R20, R20, 0x10, RZ ;  /* 0x0000001014147824 */ /* 0x000fc600078e00ff */
[----:B------:R-:W-:-:S04]  /*21530*/  SHF.R.U32.HI R21, RZ, 0x3, R21 ;  /* 0x00000003ff157819 */ /* 0x000fc80000011615 */
[----:B------:R-:W-:-:S04]  /*21540*/  LOP3.LUT R20, R21, 0x70, R20, 0xf8, !PT ;  /* 0x0000007015147812 */ /* 0x000fc800078ef814 */
[----:B------:R-:W-:Y:S02]  /*21550*/  LOP3.LUT R20, R20, 0x80, RZ, 0xfc, !PT ;  /* 0x0000008014147812 */ /* 0x000fe400078efcff */
[----:B------:R-:W-:-:S04]  /*21560*/  LOP3.LUT R32, R32, 0xfffffffb, RZ, 0xc0, !PT ;  /* 0xfffffffb20207812 */ /* 0x000fc800078ec0ff */
[----:B------:R-:W-:Y:S01]  /*21570*/  LOP3.LUT R32, R32, 0xfffffffd, RZ, 0xc0, !PT ;  /* 0xfffffffd20207812 */ /* 0x000fe200078ec0ff */
[----:B------:R-:W-:Y:S01]  /*21580*/  UMOV UR4, 0xffffffff ;  /* 0xffffffff00047882 */ /* 0x000fe20000000000 */
[----:B---3--:R-:W-:Y:S01]  /*21590*/  SHF.R.S32.HI R12, RZ, 0x1f, R34 ;  /* 0x0000001fff0c7819 */ /* 0x008fe20000011422 */
[----:B----4-:R-:W-:-:S04]  /*215a0*/  @!P0 IMAD.WIDE.U32 R4, R34, R2, R4 ;  /* 0x0000000222048225 */ /* 0x010fc800078e0004 */
[----:B------:R-:W-:-:S04]  /*215b0*/  @!P0 IMAD R6, R12, R2, RZ ;  /* 0x000000020c068224 */ /* 0x000fc800078e02ff */
[----:B------:R-:W-:Y:S02]  /*215c0*/  @!P0 IMAD R6, R34, R3, R6 ;  /* 0x0000000322068224 */ /* 0x000fe400078e0206 */
[----:B------:R-:W0:Y:S02]  /*215d0*/  @!P0 LDC.64 R2, c[0x0][0x418] ;  /* 0x00010600ff028b82 */ /* 0x000e240000000a00 */
[----:B------:R-:W-:-:S06]  /*215e0*/  @!P0 IMAD.IADD R6, R5, 0x1, R6 ;  /* 0x0000000105068824 */ /* 0x000fcc00078e0206 */
[----:B------:R-:W1:Y:S01]  /*215f0*/  @P2 LDC R5, c[0x0][0x434] ;  /* 0x00010d00ff052b82 */ /* 0x000e620000000800 */
[----:B0-----:R-:W-:-:S04]  /*21600*/  @!P0 LEA R2, P1, R4, R2, 0x2 ;  /* 0x0000000204028211 */ /* 0x001fc800078210ff */
[----:B------:R-:W-:Y:S01]  /*21610*/  @!P0 LEA.HI.X R3, R4, R3, R6, 0x2, P1 ;  /* 0x0000000304038211 */ /* 0x000fe200008f1406 */
[----:B------:R-:W-:Y:S02]  /*21620*/  IMAD.MOV.U32 R6, RZ, RZ, RZ ;  /* 0x000000ffff067224 */ /* 0x000fe400078e00ff */
[----:B------:R-:W0:Y:S04]  /*21630*/  @P2 LDC R4, c[0x0][0x438] ;  /* 0x00010e00ff042b82 */ /* 0x000e280000000800 */
[----:B------:R2:W5:Y:S02]  /*21640*/  @!P0 LDG.E R6, desc[UR60][R2.64] ;  /* 0x0000003c02068981 */ /* 0x000564000c1e1900 */
[----:B--2---:R-:W-:-:S05]  /*21650*/  IMAD.IADD R2, R20, 0x1, R0 ;  /* 0x0000000114027824 */ /* 0x004fca00078e0200 */
[----:B------:R-:W-:-:S04]  /*21660*/  ISETP.GE.AND P0, PT, R2, R26, PT ;  /* 0x0000001a0200720c */ /* 0x000fc80003f06270 */
[----:B------:R-:W-:Y:S01]  /*21670*/  ISETP.GT.U32.OR P0, PT, R20, 0x9f, P0 ;  /* 0x0000009f1400780c */ /* 0x000fe20000704470 */
[----:B------:R-:W-:Y:S02]  /*21680*/  IMAD.IADD R0, R2, 0x1, R37 ;  /* 0x0000000102007824 */ /* 0x000fe400078e0225 */
[----:B------:R-:W-:-:S04]  /*21690*/  IMAD.MOV R2, RZ, RZ, -R8 ;  /* 0x000000ffff027224 */ /* 0x000fc800078e0a08 */
[----:B------:R-:W-:Y:S02]  /*216a0*/  IMAD R7, R9, R2, R7 ;  /* 0x0000000209077224 */ /* 0x000fe400078e0207 */
[----:B-1----:R-:W-:-:S04]  /*216b0*/  @P2 IMAD.HI.U32 R5, R0, R5, RZ ;  /* 0x0000000500052227 */ /* 0x002fc800078e00ff */
[----:B------:R-:W1:Y:S01]  /*216c0*/  @!P0 LDC.64 R2, c[0x0][0x428] ;  /* 0x00010a00ff028b82 */ /* 0x000e620000000a00 */
[----:B------:R-:W-:Y:S02]  /*216d0*/  MOV R10, R0 ;  /* 0x00000000000a7202 */ /* 0x000fe40000000f00 */
[----:B0-----:R-:W-:-:S05]  /*216e0*/  @P2 SHF.R.U32.HI R10, RZ, R4, R5 ;  /* 0x00000004ff0a2219 */ /* 0x001fca0000011605 */
[----:B------:R-:W0:Y:S01]  /*216f0*/  @!P0 LDC.64 R4, c[0x0][0x418] ;  /* 0x00010600ff048b82 */ /* 0x000e220000000a00 */
[--C-:B------:R-:W-:Y:S01]  /*21700*/  @!P0 SHF.R.S32.HI R11, RZ, 0x1f, R10.reuse ;  /* 0x0000001fff0b8819 */ /* 0x100fe2000001140a */
[--C-:B------:R-:W-:Y:S02]  /*21710*/  IMAD.MOV R8, RZ, RZ, -R10.reuse ;  /* 0x000000ffff087224 */ /* 0x100fe400078e0a0a */
[----:B-1----:R-:W-:-:S04]  /*21720*/  @!P0 IMAD.WIDE.U32 R10, R34, R2, R10 ;  /* 0x00000002220a8225 */ /* 0x002fc800078e000a */
[----:B------:R-:W-:-:S04]  /*21730*/  @!P0 IMAD R2, R12, R2, RZ ;  /* 0x000000020c028224 */ /* 0x000fc800078e02ff */
[----:B------:R-:W-:Y:S01]  /*21740*/  @!P0 IMAD R3, R34, R3, R2 ;  /* 0x0000000322038224 */ /* 0x000fe200078e0202 */
[----:B0-----:R-:W-:-:S03]  /*21750*/  @!P0 LEA R2, P1, R10, R4, 0x2 ;  /* 0x000000040a028211 */ /* 0x001fc600078210ff */
[----:B------:R-:W-:-:S05]  /*21760*/  @!P0 IMAD.IADD R3, R3, 0x1, R11 ;  /* 0x0000000103038824 */ /* 0x000fca00078e020b */
[----:B------:R-:W-:Y:S01]  /*21770*/  @!P0 LEA.HI.X R3, R10, R5, R3, 0x2, P1 ;  /* 0x000000050a038211 */ /* 0x000fe200008f1403 */
[----:B------:R-:W-:Y:S02]  /*21780*/  IMAD.MOV.U32 R5, RZ, RZ, RZ ;  /* 0x000000ffff057224 */ /* 0x000fe400078e00ff */
[----:B------:R-:W-:Y:S02]  /*21790*/  IMAD R8, R9, R8, R0 ;  /* 0x0000000809087224 */ /* 0x000fe400078e0200 */
[----:B------:R-:W-:Y:S02]  /*217a0*/  IMAD.U32 R0, RZ, RZ, UR40 ;  /* 0x00000028ff007e24 */ /* 0x000fe4000f8e00ff */
[----:B------:R0:W5:Y:S01]  /*217b0*/  @!P0 LDG.E R5, desc[UR60][R2.64] ;  /* 0x0000003c02058981 */ /* 0x000162000c1e1900 */
[----:B------:R-:W-:Y:S02]  /*217c0*/  ISETP.GT.U32.AND P0, PT, R20, 0x9f, PT ;  /* 0x0000009f1400780c */ /* 0x000fe40003f04070 */
[----:B------:R-:W-:Y:S01]  /*217d0*/  ISETP.NE.AND P3, PT, R0, 0x3, PT ;  /* 0x000000030000780c */ /* 0x000fe20003f65270 */
[----:B------:R0:W-:Y:S10]  /*217e0*/  STL [R1+0x4], R12 ;  /* 0x0000040c01007387 */ /* 0x0001f40000100800 */
[----:B------:R-:W-:-:S04]  /*217f0*/  @P0 LOP3.LUT R32, R32, 0x2, RZ, 0xfc, !PT ;  /* 0x0000000220200812 */ /* 0x000fc800078efcff */
[----:B------:R-:W-:-:S05]  /*21800*/  @P3 LOP3.LUT R32, R32, 0x4, RZ, 0xfc, !PT ;  /* 0x0000000420203812 */ /* 0x000fca00078efcff */
[----:B------:R0:W-:Y:S01]  /*21810*/  STL [R1], R32 ;  /* 0x0000002001007387 */ /* 0x0001e20000100800 */
[----:B------:R-:W-:Y:S05]  /*21820*/  BRA.DIV UR4, `(.L_x_3328) ;  /* 0x0000009604687947 */ /* 0x000fea000b800000 */
.L_x_3587:
[----:B------:R-:W-:Y:S01]  /*21830*/  VIADD R9, R27, 0xffffffff ;  /* 0xffffffff1b097836 */ /* 0x000fe20000000000 */
[----:B------:R-:W-:Y:S06]  /*21840*/  @!P3 BRA `(.L_x_3329) ;  /* 0x000000000004b947 */ /* 0x000fec0003800000 */
[----:B------:R-:W-:Y:S01]  /*21850*/  BPT.TRAP 0x1 ;  /* 0x000000040000795c */ /* 0x000fe20000300000 */
.L_x_3329:
[----:B------:R-:W-:Y:S01]  /*21860*/  IMAD R4, R30, 0x8, R22 ;  /* 0x000000081e047824 */ /* 0x000fe200078e0216 */
[----:B------:R-:W-:Y:S01]  /*21870*/  SHF.L.U32 R0, R35, 0x1f, RZ ;  /* 0x0000001f23007819 */ /* 0x000fe200000006ff */
[----:B------:R-:W-:Y:S01]  /*21880*/  BSSY B0, `(.L_x_3330) ;  /* 0x0000005000007945 */ /* 0x000fe20003800000 */
[----:B0-----:R-:W-:Y:S02]  /*21890*/  SHF.R.S32.HI R32, RZ, 0x1f, R7 ;  /* 0x0000001fff207819 */ /* 0x001fe40000011407 */
[----:B------:R-:W0:Y:S01]  /*218a0*/  SYNCS.PHASECHK.TRANS64.TRYWAIT P0, [R4+URZ+0x22880], R0 ;  /* 0x02288000040075a7 */ /* 0x000e22000800017f */
[----:B------:R1:W-:Y:S02]  /*218b0*/  STL [R1+0x28], R0 ;  /* 0x0000280001007387 */ /* 0x0003e40000100800 */
[----:B01----:R-:W-:Y:S05]  /*218c0*/  @!P0 BRA `(.L_x_3331) ;  /* 0x0000009400748947 */ /* 0x003fea0003800000 */
.L_x_3588:
[----:B------:R-:W-:Y:S05]  /*218d0*/  BSYNC B0 ;  /* 0x0000000000007941 */ /* 0x000fea0003800000 */
.L_x_3330:
[----:B------:R-:W2:Y:S01]  /*218e0*/  LDL.LU R15, [R1] ;  /* 0x00000000010f7983 */ /* 0x000ea20000300800 */
[----:B-----5:R-:W-:Y:S01]  /*218f0*/  SHF.R.S32.HI R11, RZ, 0x1f, R6 ;  /* 0x0000001fff0b7819 */ /* 0x020fe20000011406 */
[----:B------:R-:W1:Y:S01]  /*21900*/  LDC R12, c[0x0][0x2f4] ;  /* 0x0000bd00ff0c7b82 */ /* 0x000e620000000800 */
[----:B------:R-:W-:Y:S01]  /*21910*/  ULDC.64 UR4, c[0x0][0x328] ;  /* 0x0000ca0000047ab9 */ /* 0x000fe20000000a00 */
[----:B------:R-:W-:Y:S01]  /*21920*/  ULDC.64 UR6, c[0x0][0x338] ;  /* 0x0000ce0000067ab9 */ /* 0x000fe20000000a00 */
[----:B0-----:R-:W-:Y:S01]  /*21930*/  IMAD R0, R32, UR4, RZ ;  /* 0x0000000420007c24 */ /* 0x001fe2000f8e02ff */
[----:B------:R0:W-:Y:S01]  /*21940*/  STL [R1+0x20], R11 ;  /* 0x0000200b01007387 */ /* 0x0001e20000100800 */
[----:B------:R-:W-:-:S03]  /*21950*/  IMAD.WIDE.U32 R2, R7, UR4, RZ ;  /* 0x0000000407027c25 */ /* 0x000fc6000f8e00ff */
[----:B------:R-:W3:Y:S01]  /*21960*/  LDL R14, [R1+0x10] ;  /* 0x00001000010e7983 */ /* 0x000ee20000100800 */
[----:B------:R-:W-:Y:S02]  /*21970*/  IMAD R0, R7, UR5, R0 ;  /* 0x0000000507007c24 */ /* 0x000fe4000f8e0200 */
[----:B------:R-:W-:Y:S02]  /*21980*/  IMAD R20, R9, -0xa0, R26 ;  /* 0xffffff6009147824 */ /* 0x000fe400078e021a */
[----:B------:R-:W-:Y:S02]  /*21990*/  IMAD.IADD R3, R3, 0x1, R0 ;  /* 0x0000000103037824 */ /* 0x000fe400078e0200 */
[----:B------:R-:W-:Y:S01]  /*219a0*/  IMAD R0, R11, UR6, RZ ;  /* 0x000000060b007c24 */ /* 0x000fe2000f8e02ff */
[CC--:B-1----:R-:W-:Y:S02]  /*219b0*/  ISETP.GE.AND P1, PT, R29.reuse, R12.reuse, PT ;  /* 0x0000000c1d00720c */ /* 0x0c2fe40003f26270 */
[----:B------:R-:W-:-:S02]  /*219c0*/  ISETP.GE.AND P0, PT, R29, R12, PT ;  /* 0x0000000c1d00720c */ /* 0x000fc40003f06270 */
[----:B------:R-:W1:Y:S01]  /*219d0*/  S2R R12, SR_TID.X ;  /* 0x00000000000c7919 */ /* 0x000e620000002100 */
[C---:B------:R-:W-:Y:S01]  /*219e0*/  IMAD R0, R6.reuse, UR7, R0 ;  /* 0x0000000706007c24 */ /* 0x040fe2000f8e0200 */
[----:B------:R-:W-:Y:S01]  /*219f0*/  SHF.R.S32.HI R26, RZ, 0x1f, R8 ;  /* 0x0000001fff1a7819 */ /* 0x000fe20000011408 */
[----:B------:R-:W-:-:S04]  /*21a00*/  IMAD.WIDE.U32 R2, R6, UR6, R2 ;  /* 0x0000000606027c25 */ /* 0x000fc8000f8e0002 */
[----:B0-----:R-:W-:Y:S02]  /*21a10*/  IMAD.IADD R11, R3, 0x1, R0 ;  /* 0x00000001030b7824 */ /* 0x001fe400078e0200 */
[----:B------:R-:W-:Y:S01]  /*21a20*/  IMAD R0, R26, UR4, RZ ;  /* 0x000000041a007c24 */ /* 0x000fe2000f8e02ff */
[----:B------:R-:W-:Y:S01]  /*21a30*/  SHF.R.S32.HI R9, RZ, 0x1f, R5 ;  /* 0x0000001fff097819 */ /* 0x000fe20000011405 */
[----:B------:R-:W-:Y:S01]  /*21a40*/  IMAD.MOV.U32 R10, RZ, RZ, R2 ;  /* 0x000000ffff0a7224 */ /* 0x000fe200078e0002 */
[----:B-1----:R-:W-:-:S04]  /*21a50*/  LOP3.LUT R12, R12, 0x7f, RZ, 0xc0, !PT ;  /* 0x0000007f0c0c7812 */ /* 0x002fc800078ec0ff */
[----:B------:R-:W-:-:S04]  /*21a60*/  SHF.R.U32.HI R21, RZ, 0x3, R12 ;  /* 0x00000003ff157819 */ /* 0x000fc8000001160c */
[----:B------:R-:W-:-:S04]  /*21a70*/  IADD3 R20, -R21, R20, RZ ;  /* 0x0000001415147210 */ /* 0x000fc80007ffe1ff */
[----:B------:R-:W-:Y:S01]  /*21a80*/  ISETP.GE.AND P2, PT, R20, 0x1, PT ;  /* 0x000000011400780c */ /* 0x000fe20003f46270 */
[C---:B------:R-:W-:Y:S02]  /*21a90*/  IMAD R0, R8.reuse, UR5, R0 ;  /* 0x0000000508007c24 */ /* 0x040fe4000f8e0200 */
[----:B------:R-:W-:Y:S01]  /*21aa0*/  IMAD.WIDE.U32 R2, R8, UR4, RZ ;  /* 0x0000000408027c25 */ /* 0x000fe2000f8e00ff */
[----:B------:R0:W-:Y:S01]  /*21ab0*/  STL [R1+0x24], R9 ;  /* 0x0000240901007387 */ /* 0x0001e20000100800 */
[----:B------:R-:W-:Y:S02]  /*21ac0*/  ULDC.64 UR4, c[0x0][0x330] ;  /* 0x0000cc0000047ab9 */ /* 0x000fe40000000a00 */
[----:B------:R-:W-:Y:S02]  /*21ad0*/  IMAD.IADD R3, R3, 0x1, R0 ;  /* 0x0000000103037824 */ /* 0x000fe400078e0200 */
[----:B------:R-:W-:Y:S02]  /*21ae0*/  IMAD R0, R9, UR6, RZ ;  /* 0x0000000609007c24 */ /* 0x000fe4000f8e02ff */
[----:B------:R-:W-:-:S04]  /*21af0*/  IMAD.WIDE.U32 R2, R5, UR6, R2 ;  /* 0x0000000605027c25 */ /* 0x000fc8000f8e0002 */
[----:B------:R-:W-:Y:S01]  /*21b00*/  IMAD R0, R5, UR7, R0 ;  /* 0x0000000705007c24 */ /* 0x000fe2000f8e0200 */
[----:B------:R-:W-:Y:S01]  /*21b10*/  ULDC.64 UR6, c[0x0][0x318] ;  /* 0x0000c60000067ab9 */ /* 0x000fe20000000a00 */
[----:B------:R-:W-:-:S04]  /*21b20*/  IMAD.WIDE.U32 R10, R18, UR4, R10 ;  /* 0x00000004120a7c25 */ /* 0x000fc8000f8e000a */
[----:B------:R-:W-:Y:S02]  /*21b30*/  IMAD.IADD R3, R3, 0x1, R0 ;  /* 0x0000000103037824 */ /* 0x000fe400078e0200 */
[C---:B------:R-:W-:Y:S02]  /*21b40*/  IMAD R0, R18.reuse, UR5, RZ ;  /* 0x0000000512007c24 */ /* 0x040fe4000f8e02ff */
[----:B------:R-:W-:Y:S01]  /*21b50*/  IMAD.WIDE.U32 R12, R18, UR4, R2 ;  /* 0x00000004120c7c25 */ /* 0x000fe2000f8e0002 */
[----:B------:R-:W-:Y:S01]  /*21b60*/  UMOV UR4, 0xffffffff ;  /* 0xffffffff00047882 */ /* 0x000fe20000000000 */
[----:B--2---:R-:W-:-:S04]  /*21b70*/  LOP3.LUT R15, R15, 0xfffffffe, RZ, 0xc0, !PT ;  /* 0xfffffffe0f0f7812 */ /* 0x004fc800078ec0ff */
[----:B------:R-:W-:-:S04]  /*21b80*/  @P1 LOP3.LUT R15, R15, 0x1, RZ, 0xfc, !PT ;  /* 0x000000010f0f1812 */ /* 0x000fc800078efcff */
[----:B------:R-:W-:-:S04]  /*21b90*/  LOP3.LUT R15, R15, 0xffffffbf, RZ, 0xc0, !PT ;  /* 0xffffffbf0f0f7812 */ /* 0x000fc800078ec0ff */
[----:B------:R-:W-:-:S05]  /*21ba0*/  @P2 LOP3.LUT R15, R15, 0x40, RZ, 0xfc, !PT ;  /* 0x000000400f0f2812 */ /* 0x000fca00078efcff */
[----:B------:R1:W-:Y:S01]  /*21bb0*/  STL [R1], R15 ;  /* 0x0000000f01007387 */ /* 0x0003e20000100800 */
[----:B------:R-:W-:-:S04]  /*21bc0*/  IADD3 R10, P1, R10, UR6, RZ ;  /* 0x000000060a0a7c10 */ /* 0x000fc8000ff3e0ff */
[----:B0-----:R-:W-:Y:S02]  /*21bd0*/  IADD3.X R9, R11, UR7, R0, P1, !PT ;  /* 0x000000070b097c10 */ /* 0x001fe40008ffe400 */
[----:B------:R-:W-:Y:S01]  /*21be0*/  IADD3 R3, P1, R12, UR6, RZ ;  /* 0x000000060c037c10 */ /* 0x000fe2000ff3e0ff */
[----:B---3--:R-:W-:-:S03]  /*21bf0*/  IMAD R21, R30, 0x5000, R14 ;  /* 0x000050001e157824 */ /* 0x008fc600078e020e */
[----:B------:R-:W-:Y:S01]  /*21c00*/  IADD3.X R2, R0, UR7, R13, P1, !PT ;  /* 0x0000000700027c10 */ /* 0x000fe20008ffe40d */
[----:B-1----:R-:W-:Y:S08]  /*21c10*/  BRA.DIV UR4, `(.L_x_3332) ;  /* 0x0000009204b87947 */ /* 0x002ff0000b800000 */
[----:B------:R-:W0:Y:S04]  /*21c20*/  SHFL.IDX PT, R12, R10, RZ, 0x181f ;  /* 0x00181fff0a0c7589 */ /* 0x000e2800000e0000 */
[----:B------:R-:W1:Y:S04]  /*21c30*/  SHFL.IDX PT, R0, R9, RZ, 0x181f ;  /* 0x00181fff09007589 */ /* 0x000e6800000e0000 */
[----:B------:R-:W2:Y:S01]  /*21c40*/  LDL.LU R14, [R1] ;  /* 0x00000000010e7983 */ /* 0x000ea20000300800 */
[C---:B------:R-:W-:Y:S02]  /*21c50*/  ISETP.GE.AND P2, PT, R20.reuse, 0x21, PT ;  /* 0x000000211400780c */ /* 0x040fe40003f46270 */
[----:B------:R-:W-:-:S02]  /*21c60*/  ISETP.GE.AND P3, PT, R20, 0x91, PT ;  /* 0x000000911400780c */ /* 0x000fc40003f66270 */
        /* <DEDUP_REMOVED lines=36> */
[----:B------:R-:W-:Y:S01]  /*21eb0*/  SHFL.IDX PT, R21, R9, 0x6, 0x181f ;  /* 0x00d81f0009157f89 */ /* 0x000fe200000e0000 */
[----:B--2---:R-:W-:-:S03]  /*21ec0*/  LOP3.LUT R14, R14, 0xffffffef, RZ, 0xc0, !PT ;  /* 0xffffffef0e0e7812 */ /* 0x004fc600078ec0ff */
        /* <DEDUP_REMOVED lines=18> */
[----:B------:R2:W3:-:S12]  /*21ff0*/  SHFL.IDX PT, R9, R2, 0x1, 0x181f ;  /* 0x00381f0002097f89 */ /* 0x0004d800000e0000 */
        /* <DEDUP_REMOVED lines=14> */
[----:B------:R-:W-:-:S05]  /*220e0*/  @P3 LOP3.LUT R14, R14, 0x100, RZ, 0xfc, !PT ;  /* 0x000001000e0e3812 */ /* 0x000fca00078efcff */
[----:B-1-3--:R2:W-:Y:S02]  /*220f0*/  STL [R1], R14 ;  /* 0x0000000e01007387 */ /* 0x00a5e40000100800 */
.L_x_3610:
[----:B------:R-:W-:Y:S02]  /*22100*/  ISETP.LT.OR P0, PT, R20, 0x91, P0 ;  /* 0x000000911400780c */ /* 0x000fe40000701670 */
[----:B--2---:R-:W-:-:S05]  /*22110*/  IADD3 R2, P3, R29, R3, RZ ;  /* 0x000000031d027210 */ /* 0x004fca0007f7e0ff */
[----:B------:R-:W-:-:S06]  /*22120*/  IMAD.X R3, RZ, RZ, R9, P3 ;  /* 0x000000ffff037224 */ /* 0x000fcc00018e0609 */
[----:B------:R-:W-:Y:S01]  /*22130*/  @!PT LDS RZ, [RZ] ;  /* 0x00000000fffff984 */ /* 0x000fe20000000800 */
[----:B------:R-:W-:Y:S01]  /*22140*/  @!PT LDS RZ, [RZ] ;  /* 0x00000000fffff984 */ /* 0x000fe20000000800 */
[----:B------:R-:W-:Y:S01]  /*22150*/  @!PT LDS RZ, [RZ] ;  /* 0x00000000fffff984 */ /* 0x000fe20000000800 */
[----:B------:R1:W-:Y:S01]  /*22160*/  LDGSTS.E.BYPASS.LTC128B.128 [R0+0xec00], desc[UR60][R2.64], !P0 ;  /* 0x0ec0000002007fae */ /* 0x0003e2000c101d7c */
[----:B------:R-:W-:Y:S01]  /*22170*/  PLOP3.LUT P0, PT, PT, PT, PT, 0x80, 0x0 ;  /* 0x000000000000781c */ /* 0x000fe20003f0f070 */
[----:B------:R-:W-:-:S12]  /*22180*/  NOP ;  /* 0x0000000000007918 */ /* 0x000fd80000000000 */
.L_x_3333:
[----:B------:R-:W-:Y:S02]  /*22190*/  PLOP3.LUT P3, PT, P3, P0, PT, 0xa2, 0x0 ;  /* 0x000000000000781c */ /* 0x000fe40001f61472 */
[----:B------:R-:W-:-:S08]  /*221a0*/  @P0 R2UR P3, UR4, R4 ;  /* 0x00000000040402ca */ /* 0x000fd00000060000 */
[----:B------:R-:W-:-:S05]  /*221b0*/  @P0 PLOP3.LUT P0, PT, P3, PT, PT, 0x80, 0x0 ;  /* 0x000000000000081c */ /* 0x000fca0001f0f070 */
[----:B------:R-:W-:Y:S01]  /*221c0*/  @!P3 SYNCS.ARRIVE.TRANS64.RED.A0T1 RZ, [UR4+0x22870], RZ ;  /* 0x022870ffffffb9a7 */ /* 0x000fe20008200404 */
[----:B------:R-:W-:Y:S07]  /*221d0*/  @!P3 ARRIVES.LDGSTSBAR.64.TRANSCNT [UR4+0x22870] ;  /* 0x02287000ff00b9b0 */ /* 0x000fee0008000a84 */
[----:B------:R-:W-:Y:S05]  /*221e0*/  @P0 BRA.U.ANY `(.L_x_3333) ;  /* 0xfffffffd00e80947 */ /* 0x000fea000393ffff */
[----:B------:R-:W-:Y:S01]  /*221f0*/  NOP ;  /* 0x0000000000007918 */ /* 0x000fe20000000000 */
[----:B-1----:R-:W2:Y:S02]  /*22200*/  LDL R2, [R1] ;  /* 0x0000000001027983 */ /* 0x002ea40000100800 */
[----:B--2---:R-:W-:-:S13]  /*22210*/  LOP3.LUT P6, RZ, R2, 0x4, RZ, 0xc0, !PT ;  /* 0x0000000402ff7812 */ /* 0x004fda00078cc0ff */
[----:B------:R-:W-:Y:S05]  /*22220*/  @!P6 BRA `(.L_x_3334) ;  /* 0x000000000004e947 */ /* 0x000fea0003800000 */
[----:B------:R-:W-:Y:S01]  /*22230*/  BPT.TRAP 0x1 ;  /* 0x000000040000795c */ /* 0x000fe20000300000 */
.L_x_3334:
[----:B------:R1:W-:Y:S01]  /*22240*/  SYNCS.ARRIVE.TRANS64.A1T0 RZ, [R4+URZ+0x22870], RZ ;  /* 0x022870ff04ff79a7 */ /* 0x0003e2000810003f */
[----:B------:R-:W-:Y:S05]  /*22250*/  @!P6 BRA `(.L_x_3335) ;  /* 0x000000000004e947 */ /* 0x000fea0003800000 */
[----:B------:R-:W-:Y:S01]  /*22260*/  BPT.TRAP 0x1 ;  /* 0x000000040000795c */ /* 0x000fe20000300000 */
.L_x_3335:
[----:B------:R-:W2:Y:S01]  /*22270*/  LDL R2, [R1+0x28] ;  /* 0x0000280001027983 */ /* 0x000ea20000100800 */
[----:B------:R-:W-:Y:S01]  /*22280*/  BSSY B0, `(.L_x_3336) ;  /* 0x0000003000007945 */ /* 0x000fe20003800000 */
[----:B--2---:R-:W2:Y:S03]  /*22290*/  SYNCS.PHASECHK.TRANS64.TRYWAIT P0, [R4+URZ+0x22840], R2 ;  /* 0x02284002040075a7 */ /* 0x004ea6000800017f */
[----:B--2---:R-:W-:Y:S05]  /*222a0*/  @!P0 BRA `(.L_x_3337) ;  /* 0x0000009800408947 */ /* 0x004fea0003800000 */
.L_x_3611:
[----:B------:R-:W-:Y:S05]  /*222b0*/  BSYNC B0 ;  /* 0x0000000000007941 */ /* 0x000fea0003800000 */
.L_x_3336:
[----:B------:R-:W3:Y:S01]  /*222c0*/  LDL.LU R11, [R1+0x20] ;  /* 0x00002000010b7983 */ /* 0x000ee20000300800 */
[----:B------:R-:W-:Y:S01]  /*222d0*/  ULDC.64 UR4, c[0x0][0x300] ;  /* 0x0000c00000047ab9 */ /* 0x000fe20000000a00 */
[----:B------:R-:W-:Y:S02]  /*222e0*/  ULDC.64 UR6, c[0x0][0x310] ;  /* 0x0000c40000067ab9 */ /* 0x000fe40000000a00 */
[----:B------:R-:W4:Y:S01]  /*222f0*/  LDL.LU R10, [R1+0x24] ;  /* 0x00002400010a7983 */ /* 0x000f220000300800 */
[----:B------:R-:W-:Y:S02]  /*22300*/  IMAD R9, R32, UR4, RZ ;  /* 0x0000000420097c24 */ /* 0x000fe4000f8e02ff */
[C---:B--2---:R-:W-:Y:S01]  /*22310*/  IMAD.WIDE.U32 R2, R7.reuse, UR4, RZ ;  /* 0x0000000407027c25 */ /* 0x044fe2000f8e00ff */
[----:B------:R2:W5:Y:S03]  /*22320*/  LDL R20, [R1] ;  /* 0x0000000001147983 */ /* 0x0005660000100800 */
[----:B------:R-:W-:-:S04]  /*22330*/  IMAD R9, R7, UR5, R9 ;  /* 0x0000000507097c24 */ /* 0x000fc8000f8e0209 */
[----:B------:R-:W-:Y:S02]  /*22340*/  IMAD.IADD R3, R3, 0x1, R9 ;  /* 0x0000000103037824 */ /* 0x000fe400078e0209 */
[----:B------:R-:W-:Y:S02]  /*22350*/  IMAD R9, R26, UR4, RZ ;  /* 0x000000041a097c24 */ /* 0x000fe4000f8e02ff */
[----:B------:R-:W-:-:S04]  /*22360*/  IMAD.WIDE.U32 R2, R6, UR6, R2 ;  /* 0x0000000606027c25 */ /* 0x000fc8000f8e0002 */
[----:B------:R-:W-:Y:S02]  /*22370*/  IMAD R9, R8, UR5, R9 ;  /* 0x0000000508097c24 */ /* 0x000fe4000f8e0209 */
[----:B---3--:R-:W-:Y:S02]  /*22380*/  IMAD R7, R11, UR6, RZ ;  /* 0x000000060b077c24 */ /* 0x008fe4000f8e02ff */
[----:B------:R-:W3:Y:S02]  /*22390*/  LDC R11, c[0x0][0x2f4] ;  /* 0x0000bd00ff0b7b82 */ /* 0x000ee40000000800 */
[----:B------:R-:W-:Y:S02]  /*223a0*/  IMAD R7, R6, UR7, R7 ;  /* 0x0000000706077c24 */ /* 0x000fe4000f8e0207 */
[----:B------:R-:W-:Y:S02]  /*223b0*/  IMAD.MOV.U32 R6, RZ, RZ, R2 ;  /* 0x000000ffff067224 */ /* 0x000fe400078e0002 */
[----:B----4-:R-:W-:Y:S01]  /*223c0*/  IMAD R10, R10, UR6, RZ ;  /* 0x000000060a0a7c24 */ /* 0x010fe2000f8e02ff */
[----:B------:R-:W-:Y:S01]  /*223d0*/  IADD3 R7, R3, R7, RZ ;  /* 0x0000000703077210 */ /* 0x000fe20007ffe0ff */
[----:B------:R-:W-:Y:S01]  /*223e0*/  IMAD.WIDE.U32 R2, R8, UR4, RZ ;  /* 0x0000000408027c25 */ /* 0x000fe2000f8e00ff */
[----:B------:R-:W-:-:S03]  /*223f0*/  ULDC.64 UR4, c[0x0][0x308] ;  /* 0x0000c20000047ab9 */ /* 0x000fc60000000a00 */
        /* <DEDUP_REMOVED lines=8> */
[----:B------:R-:W-:-:S03]  /*22480*/  IMAD.WIDE.U32 R2, R18, UR4, R2 ;  /* 0x0000000412027c25 */ /* 0x000fc6000f8e0002 */
[----:B------:R-:W-:Y:S02]  /*22490*/  IADD3.X R7, R7, UR7, R9, P0, !PT ;  /* 0x0000000707077c10 */ /* 0x000fe400087fe409 */
[----:B------:R-:W-:Y:S01]  /*224a0*/  IADD3 R5, P0, R2, UR6, RZ ;  /* 0x0000000602057c10 */ /* 0x000fe2000ff1e0ff */
[----:B------:R-:W-:-:S03]  /*224b0*/  UMOV UR4, 0xffffffff ;  /* 0xffffffff00047882 */ /* 0x000fc60000000000 */
[----:B------:R-:W-:Y:S02]  /*224c0*/  IADD3.X R6, R9, UR7, R3, P0, !PT ;  /* 0x0000000709067c10 */ /* 0x000fe400087fe403 */
[----:B---3--:R-:W-:Y:S01]  /*224d0*/  ISETP.GE.AND P3, PT, R29, R11, PT ;  /* 0x0000000b1d00720c */ /* 0x008fe20003f66270 */
[----:B--2---:R-:W-:-:S12]  /*224e0*/  BRA.DIV UR4, `(.L_x_3338) ;  /* 0x0000009604c87947 */ /* 0x004fd8000b800000 */
[----:B------:R-:W2:Y:S01]  /*224f0*/  SHFL.IDX PT, R3, R8, RZ, 0x181f ;  /* 0x00181fff08037589 */ /* 0x000ea200000e0000 */
[----:B-----5:R-:W-:-:S03]  /*22500*/  LOP3.LUT R20, R20, 0xffffefff, RZ, 0xc0, !PT ;  /* 0xffffefff14147812 */ /* 0x020fc600078ec0ff */
[----:B------:R-:W3:Y:S01]  /*22510*/  SHFL.IDX PT, R2, R7, RZ, 0x181f ;  /* 0x00181fff07027589 */ /* 0x000ee200000e0000 */
[----:B------:R-:W-:-:S04]  /*22520*/  @P4 LOP3.LUT R20, R20, 0x1000, RZ, 0xfc, !PT ;  /* 0x0000100014144812 */ /* 0x000fc800078efcff */
[C---:B------:R-:W-:Y:S02]  /*22530*/  LOP3.LUT P4, RZ, R20.reuse, 0x40, RZ, 0xc0, !PT ;  /* 0x0000004014ff7812 */ /* 0x040fe4000788c0ff */
[----:B------:R-:W-:-:S04]  /*22540*/  LOP3.LUT R20, R20, 0xfffff7ff, RZ, 0xc0, !PT ;  /* 0xfffff7ff14147812 */ /* 0x000fc800078ec0ff */
[----:B------:R-:W-:-:S04]  /*22550*/  @P1 LOP3.LUT R20, R20, 0x800, RZ, 0xfc, !PT ;  /* 0x0000080014141812 */ /* 0x000fc800078efcff */
[C---:B------:R-:W-:Y:S02]  /*22560*/  LOP3.LUT P1, RZ, R20.reuse, 0x10, RZ, 0xc0, !PT ;  /* 0x0000001014ff7812 */ /* 0x040fe4000782c0ff */
[----:B------:R-:W-:Y:S02]  /*22570*/  LOP3.LUT R20, R20, 0xfffffbff, RZ, 0xc0, !PT ;  /* 0xfffffbff14147812 */ /* 0x000fe400078ec0ff */
[----:B--2---:R-:W-:Y:S02]  /*22580*/  @P4 IADD3 R3, P0, R29, R3, RZ ;  /* 0x000000031d034210 */ /* 0x004fe40007f1e0ff */
[----:B------:R-:W-:-:S03]  /*22590*/  @P2 LOP3.LUT R20, R20, 0x400, RZ, 0xfc, !PT ;  /* 0x0000040014142812 */ /* 0x000fc600078efcff */
[----:B---3--:R-:W-:Y:S01]  /*225a0*/  @P4 IMAD.X R2, RZ, RZ, R2, P0 ;  /* 0x000000ffff024224 */ /* 0x008fe200000e0602 */
[C---:B------:R-:W-:Y:S01]  /*225b0*/  LOP3.LUT P2, RZ, R20.reuse, 0x8, RZ, 0xc0, !PT ;  /* 0x0000000814ff7812 */ /* 0x040fe2000784c0ff */
[----:B------:R-:W-:Y:S01]  /*225c0*/  STL [R1], R20 ;  /* 0x0000001401007387 */ /* 0x000fe20000100800 */
[----:B------:R-:W-:Y:S02]  /*225d0*/  LOP3.LUT P6, RZ, R20, 0x80, RZ, 0xc0, !PT ;  /* 0x0000008014ff7812 */ /* 0x000fe400078cc0ff */
[----:B------:R-:W-:-:S04]  /*225e0*/  @P4 LOP3.LUT R3, R3, R2, RZ, 0x3c, !PT ;  /* 0x0000000203034212 */ /* 0x000fc800078e3cff */
[----:B------:R-:W-:-:S04]  /*225f0*/  @P4 LOP3.LUT R2, R3, R2, RZ, 0x3c, !PT ;  /* 0x0000000203024212 */ /* 0x000fc800078e3cff */
[----:B------:R-:W-:-:S05]  /*22600*/  @P4 LOP3.LUT R3, R3, R2, RZ, 0x3c, !PT ;  /* 0x0000000203034212 */ /* 0x000fca00078e3cff */
[----:B------:R-:W-:Y:S01]  /*22610*/  @!PT LDS RZ, [RZ] ;  /* 0x00000000fffff984 */ /* 0x000fe20000000800 */
[----:B------:R2:W-:Y:S01]  /*22620*/  @P4 LDGSTS.E.BYPASS.LTC128B.128 [R0+0x18400], desc[UR60][R2.64], !P3 ;  /* 0x1840000002004fae */ /* 0x0005e2000d901d7c */
[----:B------:R-:W-:-:S03]  /*22630*/  LOP3.LUT P4, RZ, R20, 0x1000, RZ, 0xc0, !PT ;  /* 0x0000100014ff7812 */ /* 0x000fc6000788c0ff */
[----:B--2---:R-:W2:Y:S04]  /*22640*/  SHFL.IDX PT, R3, R8, 0x1, 0x181f ;  /* 0x00381f0008037f89 */ /* 0x004ea800000e0000 */
[----:B------:R-:W3:Y:S01]  /*22650*/  SHFL.IDX PT, R2, R7, 0x1, 0x181f ;  /* 0x00381f0007027f89 */ /* 0x000ee200000e0000 */
[----:B--2---:R-:W-:-:S05]  /*22660*/  @P1 IADD3 R3, P0, R29, R3, RZ ;  /* 0x000000031d031210 */ /* 0x004fca0007f1e0ff */
[----:B---3--:R-:W-:-:S05]  /*22670*/  @P1 IMAD.X R2, RZ, RZ, R2, P0 ;  /* 0x000000ffff021224 */ /* 0x008fca00000e0602 */
[----:B------:R-:W-:-:S04]  /*22680*/  @P1 LOP3.LUT R3, R3, R2, RZ, 0x3c, !PT ;  /* 0x0000000203031212 */ /* 0x000fc800078e3cff */
[----:B------:R-:W-:-:S04]  /*22690*/  @P1 LOP3.LUT R2, R3, R2, RZ, 0x3c, !PT ;  /* 0x0000000203021212 */ /* 0x000fc800078e3cff */
[----:B------:R-:W-:-:S05]  /*226a0*/  @P1 LOP3.LUT R3, R3, R2, RZ, 0x3c, !PT ;  /* 0x0000000203031212 */ /* 0x000fca00078e3cff */
        /* <DEDUP_REMOVED lines=21> */
[----:B------:R-:W3:Y:S06]  /*22800*/  SHFL.IDX PT, R2, R7, 0x4, 0x181f ;  /* 0x00981f0007027f89 */ /* 0x000eec00000e0000 */
[----:B--2---:R-:W-:-:S05]  /*22810*/  @P5 IADD3 R3, P0, R29, R3, RZ ;  /* 0x000000031d035210 */ /* 0x004fca0007f1e0ff */
[----:B---3--:R-:W-:-:S05]  /*22820*/  @P5 IMAD.X R2, RZ, RZ, R2, P0 ;  /* 0x000000ffff025224 */ /* 0x008fca00000e0602 */
[----:B------:R-:W-:-:S04]  /*22830*/  @P5 LOP3.LUT R3, R3, R2, RZ, 0x3c, !PT ;  /* 0x0000000203035212 */ /* 0x000fc800078e3cff */
[----:B------:R-:W-:-:S04]  /*22840*/  @P5 LOP3.LUT R2, R3, R2, RZ, 0x3c, !PT ;  /* 0x0000000203025212 */ /* 0x000fc800078e3cff */
[----:B------:R-:W-:-:S05]  /*22850*/  @P5 LOP3.LUT R3, R3, R2, RZ, 0x3c, !PT ;  /* 0x0000000203035212 */ /* 0x000fca00078e3cff */
[----:B------:R2:W-:Y:S04]  /*22860*/  @P5 LDGSTS.E.BYPASS.LTC128B.128 [R0+0x1a400], desc[UR60][R2.64], !P3 ;  /* 0x1a40000002005fae */ /* 0x0005e8000d901d7c */
[----:B--2---:R-:W2:Y:S04]  /*22870*/  SHFL.IDX PT, R3, R8, 0x5, 0x181f ;  /* 0x00b81f0008037f89 */ /* 0x004ea800000e0000 */
[----:B------:R-:W3:Y:S01]  /*22880*/  SHFL.IDX PT, R2, R7, 0x5, 0x181f ;  /* 0x00b81f0007027f89 */ /* 0x000ee200000e0000 */
[----:B--2---:R-:W-:-:S05]  /*22890*/  @P6 IADD3 R3, P0, R29, R3, RZ ;  /* 0x000000031d036210 */ /* 0x004fca0007f1e0ff */
[----:B---3--:R-:W-:-:S05]  /*228a0*/  @P6 IMAD.X R2, RZ, RZ, R2, P0 ;  /* 0x000000ffff026224 */ /* 0x008fca00000e0602 */
[----:B------:R-:W-:-:S04]  /*228b0*/  @P6 LOP3.LUT R3, R3, R2, RZ, 0x3c, !PT ;  /* 0x0000000203036212 */ /* 0x000fc800078e3cff */
[----:B------:R-:W-:-:S04]  /*228c0*/  @P6 LOP3.LUT R2, R3, R2, RZ, 0x3c, !PT ;  /* 0x0000000203026212 */ /* 0x000fc800078e3cff */
[----:B------:R-:W-:-:S05]  /*228d0*/  @P6 LOP3.LUT R3, R3, R2, RZ, 0x3c, !PT ;  /* 0x0000000203036212 */ /* 0x000fca00078e3cff */
[----:B------:R2:W-:Y:S04]  /*228e0*/  @P6 LDGSTS.E.BYPASS.LTC128B.128 [R0+0x1ac00], desc[UR60][R2.64], !P3 ;  /* 0x1ac0000002006fae */ /* 0x0005e8000d901d7c */
[----:B--2---:R-:W2:Y:S04]  /*228f0*/  SHFL.IDX PT, R3, R8, 0x6, 0x181f ;  /* 0x00d81f0008037f89 */ /* 0x004ea800000e0000 */
[----:B------:R-:W3:Y:S04]  /*22900*/  SHFL.IDX PT, R2, R7, 0x6, 0x181f ;  /* 0x00d81f0007027f89 */ /* 0x000ee800000e0000 */
[----:B------:R-:W-:Y:S01]  /*22910*/  SHFL.IDX PT, R7, R7, 0x7, 0x181f ;  /* 0x00f81f0007077f89 */ /* 0x000fe200000e0000 */
[----:B--2---:R-:W-:-:S05]  /*22920*/  @P4 IADD3 R3, P0, R29, R3, RZ ;  /* 0x000000031d034210 */ /* 0x004fca0007f1e0ff */
[----:B---3--:R-:W-:-:S05]  /*22930*/  @P4 IMAD.X R2, RZ, RZ, R2, P0 ;  /* 0x000000ffff024224 */ /* 0x008fca00000e0602 */
[----:B------:R-:W-:-:S04]  /*22940*/  @P4 LOP3.LUT R3, R3, R2, RZ, 0x3c, !PT ;  /* 0x0000000203034212 */ /* 0x000fc800078e3cff */
[----:B------:R-:W-:-:S04]  /*22950*/  @P4 LOP3.LUT R2, R3, R2, RZ, 0x3c, !PT ;  /* 0x0000000203024212 */ /* 0x000fc800078e3cff */
[----:B------:R-:W-:-:S05]  /*22960*/  @P4 LOP3.LUT R3, R3, R2, RZ, 0x3c, !PT ;  /* 0x0000000203034212 */ /* 0x000fca00078e3cff */
[----:B------:R2:W-:Y:S04]  /*22970*/  @P4 LDGSTS.E.BYPASS.LTC128B.128 [R0+0x1b400], desc[UR60][R2.64], !P3 ;  /* 0x1b40000002004fae */ /* 0x0005e8000d901d7c */
[----:B--2---:R-:W2:Y:S04]  /*22980*/  SHFL.IDX PT, R2, R8, 0x7, 0x181f ;  /* 0x00f81f0008027f89 */ /* 0x004ea800000e0000 */
[----:B------:R-:W3:Y:S04]  /*22990*/  SHFL.IDX PT, R8, R5, RZ, 0x181f ;  /* 0x00181fff05087589 */ /* 0x000ee800000e0000 */
[----:B------:R-:W-:Y:S01]  /*229a0*/  SHFL.IDX PT, R5, R5, 0x1, 0x181f ;  /* 0x00381f0005057f89 */ /* 0x000fe200000e0000 */
[----:B--2---:R-:W-:-:S05]  /*229b0*/  @P1 IADD3 R2, P0, R29, R2, RZ ;  /* 0x000000021d021210 */ /* 0x004fca0007f1e0ff */
[----:B------:R-:W-:Y:S02]  /*229c0*/  @P1 IMAD.X R3, RZ, RZ, R7, P0 ;  /* 0x000000ffff031224 */ /* 0x000fe400000e0607 */
[----:B------:R-:W2:Y:S04]  /*229d0*/  SHFL.IDX PT, R7, R6, RZ, 0x181f ;  /* 0x00181fff06077589 */ /* 0x000ea800000e0000 */
[----:B------:R3:W-:Y:S04]  /*229e0*/  @P1 LDGSTS.E.BYPASS.LTC128B.128 [R0+0x1bc00], desc[UR60][R2.64], !P3 ;  /* 0x1bc0000002001fae */ /* 0x0007e8000d901d7c */
[----:B------:R-:W4:Y:S01]  /*229f0*/  SHFL.IDX PT, R6, R6, 0x1, 0x181f ;  /* 0x00381f0006067f89 */ /* 0x000f2200000e0000 */
[----:B---3--:R-:W-:-:S05]  /*22a00*/  @P2 IADD3 R2, P0, R29, R8, RZ ;  /* 0x000000081d022210 */ /* 0x008fca0007f1e0ff */
[----:B--2---:R-:W-:-:S05]  /*22a10*/  @P2 IMAD.X R3, RZ, RZ, R7, P0 ;  /* 0x000000ffff032224 */ /* 0x004fca00000e0607 */
[----:B------:R2:W-:Y:S03]  /*22a20*/  @P2 LDGSTS.E.BYPASS.LTC128B.128 [R0+0x1c400], desc[UR60][R2.64], !P3 ;  /* 0x1c40000002002fae */ /* 0x0005e6000d901d7c */
.L_x_3633:
[----:B------:R-:W-:-:S13]  /*22a30*/  LOP3.LUT P1, RZ, R20, 0x100, RZ, 0xc0, !PT ;  /* 0x0000010014ff7812 */ /* 0x000fda000782c0ff */
[----:B--2---:R-:W-:-:S04]  /*22a40*/  @P1 IADD3 R2, P0, R29, R5, RZ ;  /* 0x000000051d021210 */ /* 0x004fc80007f1e0ff */
[----:B----4-:R-:W-:Y:S02]  /*22a50*/  @P1 IADD3.X R3, RZ, R6, RZ, P0, !PT ;  /* 0x00000006ff031210 */ /* 0x010fe400007fe4ff */
[----:B------:R-:W-:-:S03]  /*22a60*/  PLOP3.LUT P0, PT, PT, PT, PT, 0x80, 0x0 ;  /* 0x000000000000781c */ /* 0x000fc60003f0f070 */
[----:B------:R-:W-:Y:S01]  /*22a70*/  @!PT LDS RZ, [RZ] ;  /* 0x00000000fffff984 */ /* 0x000fe20000000800 */
[----:B------:R-:W-:Y:S01]  /*22a80*/  @!PT LDS RZ, [RZ] ;  /* 0x00000000fffff984 */ /* 0x000fe20000000800 */
[----:B------:R-:W-:Y:S01]  /*22a90*/  @!PT LDS RZ, [RZ] ;  /* 0x00000000fffff984 */ /* 0x000fe20000000800 */
[----:B------:R2:W-:Y:S01]  /*22aa0*/  @P1 LDGSTS.E.BYPASS.LTC128B.128 [R0+0x1cc00], desc[UR60][R2.64], !P3 ;  /* 0x1cc0000002001fae */ /* 0x0005e2000d901d7c */
[----:B------:R-:W-:-:S09]  /*22ab0*/  NOP ;  /* 0x0000000000007918 */ /* 0x000fd20000000000 */
.L_x_3339:
[----:B------:R-:W-:Y:S02]  /*22ac0*/  PLOP3.LUT P1, PT, P1, P0, PT, 0xa2, 0x0 ;  /* 0x000000000000781c */ /* 0x000fe40000f21472 */
[----:B------:R-:W-:-:S08]  /*22ad0*/  @P0 R2UR P1, UR4, R4 ;  /* 0x00000000040402ca */ /* 0x000fd00000020000 */
[----:B------:R-:W-:-:S05]  /*22ae0*/  @P0 PLOP3.LUT P0, PT, P1, PT, PT, 0x80, 0x0 ;  /* 0x000000000000081c */ /* 0x000fca0000f0f070 */
[----:B------:R-:W-:Y:S01]  /*22af0*/  @!P1 SYNCS.ARRIVE.TRANS64.RED.A0T1 RZ, [UR4+0x22830], RZ ;  /* 0x022830ffffff99a7 */ /* 0x000fe20008200404 */
[----:B------:R-:W-:Y:S07]  /*22b00*/  @!P1 ARRIVES.LDGSTSBAR.64.TRANSCNT [UR4+0x22830] ;  /* 0x02283000ff0099b0 */ /* 0x000fee0008000a84 */
[----:B------:R-:W-:Y:S05]  /*22b10*/  @P0 BRA.U.ANY `(.L_x_3339) ;  /* 0xfffffffd00e80947 */ /* 0x000fea000393ffff */
[----:B------:R-:W-:Y:S01]  /*22b20*/  NOP ;  /* 0x0000000000007918 */ /* 0x000fe20000000000 */
[----:B--2---:R-:W2:Y:S02]  /*22b30*/  LDL R0, [R1] ;  /* 0x0000000001007983 */ /* 0x004ea40000100800 */
[----:B--2---:R-:W-:-:S13]  /*22b40*/  LOP3.LUT P2, RZ, R0, 0x4, RZ, 0xc0, !PT ;  /* 0x0000000400ff7812 */ /* 0x004fda000784c0ff */
[----:B------:R-:W-:Y:S05]  /*22b50*/  @!P2 BRA `(.L_x_3340) ;  /* 0x000000000004a947 */ /* 0x000fea0003800000 */
[----:B------:R-:W-:Y:S01]  /*22b60*/  BPT.TRAP 0x1 ;  /* 0x000000040000795c */ /* 0x000fe20000300000 */
.L_x_3340:
[----:B------:R2:W5:Y:S01]  /*22b70*/  LDL.LU R5, [R1+0x30] ;  /* 0x0000300001057983 */ /* 0x0005620000300800 */
        /* <DEDUP_REMOVED lines=22> */
[----:B-12---:R-:W-:Y:S02]  /*22ce0*/  IMAD.U32 R4, RZ, RZ, UR4 ;  /* 0x00000004ff047e24 */ /* 0x006fe4000f8e00ff */
[----:B------:R-:W1:Y:S01]  /*22cf0*/  LDC.64 R2, c[0x4][R2] ;  /* 0x0100000002027b82 */ /* 0x000e620000000a00 */
        /* <DEDUP_REMOVED lines=8> */
[----:B0-----:R-:W-:-:S07]  /*22d80*/  LEPC R20, `(.L_x_3342) ;  /* 0x000000001014794e */ /* 0x001fce0000000000 */
[----:B-1----:R-:W-:Y:S05]  /*22d90*/  CALL.ABS.NOINC R2 ;  /* 0x0000000002007343 */ /* 0x002fea0003c00000 */
.L_x_3342:
[----:B------:R-:W-:Y:S05]  /*22da0*/  BSYNC B6 ;  /* 0x0000000000067941 */ /* 0x000fea0003800000 */
.L_x_3341:
[----:B------:R3:W5:Y:S01]  /*22db0*/  LDL R8, [R1+0x2c] ;  /* 0x00002c0001087983 */ /* 0x0007620000100800 */
[----:B------:R-:W4:Y:S01]  /*22dc0*/  LDC R6, c[0x0][0x448] ;  /* 0x00011200ff067b82 */ /* 0x000f220000000800 */
[----:B------:R-:W-:Y:S01]  /*22dd0*/  MOV R3, R26 ;  /* 0x0000001a00037202 */ /* 0x000fe20000000f00 */
[----:B------:R-:W-:Y:S01]  /*22de0*/  IMAD.MOV.U32 R2, RZ, RZ, R24 ;  /* 0x000000ffff027224 */ /* 0x000fe200078e0018 */
[----:B------:R-:W0:Y:S01]  /*22df0*/  S2R R20, SR_TID.X ;  /* 0x0000000000147919 */ /* 0x000e220000002100 */
[----:B------:R-:W-:Y:S01]  /*22e00*/  ULDC.64 UR4, c[0x0][0x2d8] ;  /* 0x0000b60000047ab9 */ /* 0x000fe20000000a00 */
[----:B------:R-:W-:Y:S01]  /*22e10*/  ULDC.64 UR6, c[0x0][0x280] ;  /* 0x0000a00000067ab9 */ /* 0x000fe20000000a00 */
[----:B------:R-:W-:-:S04]  /*22e20*/  IMAD.WIDE.U32 R2, R18, UR4, R2 ;  /* 0x0000000412027c25 */ /* 0x000fc8000f8e0002 */
[----:B------:R-:W-:Y:S01]  /*22e30*/  IMAD R3, R18, UR5, R3 ;  /* 0x0000000512037c24 */ /* 0x000fe2000f8e0203 */
[----:B------:R-:W-:Y:S02]  /*22e40*/  ULDC.64 UR4, c[0x0][0x2e0] ;  /* 0x0000b80000047ab9 */ /* 0x000fe40000000a00 */
[----:B------:R-:W-:Y:S02]  /*22e50*/  IMAD R0, R28, UR4, RZ ;  /* 0x000000041c007c24 */ /* 0x000fe4000f8e02ff */
[----:B------:R-:W-:-:S04]  /*22e60*/  IMAD.WIDE.U32 R2, R23, UR4, R2 ;  /* 0x0000000417027c25 */ /* 0x000fc8000f8e0002 */
[----:B------:R-:W-:Y:S01]  /*22e70*/  IMAD R0, R23, UR5, R0 ;  /* 0x0000000517007c24 */ /* 0x000fe2000f8e0200 */
[----:B------:R-:W-:-:S03]  /*22e80*/  ULDC.64 UR4, c[0x0][0x2d0] ;  /* 0x0000b40000047ab9 */ /* 0x000fc60000000a00 */
[----:B------:R-:W-:Y:S01]  /*22e90*/  IMAD.IADD R3, R3, 0x1, R0 ;  /* 0x0000000103037824 */ /* 0x000fe200078e0200 */
[----:B----4-:R-:W-:Y:S02]  /*22ea0*/  ISETP.NE.AND P0, PT, R6, 0x1, PT ;  /* 0x000000010600780c */ /* 0x010fe40003f05270 */
[C---:B0-----:R-:W-:Y:S01]  /*22eb0*/  LOP3.LUT R21, R20.reuse, 0x7f, RZ, 0xc0, !PT ;  /* 0x0000007f14157812 */ /* 0x041fe200078ec0ff */
[----:B------:R-:W-:-:S10]  /*22ec0*/  IMAD.SHL.U32 R20, R20, 0x10, RZ ;  /* 0x0000001014147824 */ /* 0x000fd400078e00ff */
[----:B------:R-:W0:Y:S01]  /*22ed0*/  @P0 LDC R7, c[0x0][0x44c] ;  /* 0x00011300ff070b82 */ /* 0x000e220000000800 */
[----:B------:R-:W-:-:S04]  /*22ee0*/  SHF.R.U32.HI R21, RZ, 0x3, R21 ;  /* 0x00000003ff157819 */ /* 0x000fc80000011615 */
[----:B------:R-:W-:-:S03]  /*22ef0*/  LOP3.LUT R20, R21, 0x70, R20, 0xf8, !PT ;  /* 0x0000007015147812 */ /* 0x000fc600078ef814 */
[----:B------:R-:W4:Y:S02]  /*22f00*/  @P0 LDC R0, c[0x0][0x450] ;  /* 0x00011400ff000b82 */ /* 0x000f240000000800 */
[----:B------:R-:W-:-:S04]  /*22f10*/  IMAD R5, R17, 0x80, R20 ;  /* 0x0000008011057824 */ /* 0x000fc800078e0214 */
[----:B-12---:R-:W-:Y:S01]  /*22f20*/  IMAD.MOV.U32 R4, RZ, RZ, R5 ;  /* 0x000000ffff047224 */ /* 0x006fe200078e0005 */
[----:B------:R-:W1:Y:S01]  /*22f30*/  S2R R20, SR_TID.X ;  /* 0x0000000000147919 */ /* 0x000e620000002100 */
[----:B0-----:R-:W-:-:S05]  /*22f40*/  @P0 IMAD.HI.U32 R7, R5, R7, RZ ;  /* 0x0000000705070227 */ /* 0x001fca00078e00ff */
        /* <DEDUP_REMOVED lines=17> */
[----:B-1----:R-:W-:Y:S02]  /*23060*/  LOP3.LUT R20, R20, 0x7f, RZ, 0xc0, !PT ;  /* 0x0000007f14147812 */ /* 0x002fe400078ec0ff */
[----:B------:R-:W-:Y:S02]  /*23070*/  IADD3.X R4, R3, UR7, R5, P1, !PT ;  /* 0x0000000703047c10 */ /* 0x000fe40008ffe405 */
[----:B------:R-:W-:Y:S01]  /*23080*/  SHF.R.U32.HI R9, RZ, 0x3, R20 ;  /* 0x00000003ff097819 */ /* 0x000fe20000011614 */
[----:B---3--:R-:W-:Y:S06]  /*23090*/  BRA.DIV UR4, `(.L_x_3343) ;  /* 0x0000009604f47947 */ /* 0x008fec000b800000 */
[----:B------:R-:W0:Y:S01]  /*230a0*/  SHFL.IDX PT, R14, R0, RZ, 0x181f ;  /* 0x00181fff000e7589 */ /* 0x000e2200000e0000 */
[----:B------:R-:W-:Y:S02]  /*230b0*/  IMAD R31, R31, R6, RZ ;  /* 0x000000061f1f7224 */ /* 0x000fe400078e02ff */
[----:B------:R-:W-:Y:S01]  /*230c0*/  IMAD R17, R17, 0x80, R9 ;  /* 0x0000008011117824 */ /* 0x000fe200078e0209 */
        /* <DEDUP_REMOVED lines=10> */
[----:B0-----:R-:W-:Y:S02]  /*23170*/  @!P3 IMAD.X R6, RZ, RZ, R2, P1 ;  /* 0x000000ffff06b224 */ /* 0x001fe400008e0602 */
[----:B------:R-:W-:Y:S02]  /*23180*/  @!P2 IMAD.MOV.U32 R2, RZ, RZ, R3 ;  /* 0x000000ffff02a224 */ /* 0x000fe400078e0003 */
[----:B------:R-:W-:-:S05]  /*23190*/  @!P2 IMAD.MOV.U32 R3, RZ, RZ, R7 ;  /* 0x000000ffff03a224 */ /* 0x000fca00078e0007 */
[----:B-----5:R0:W-:Y:S02]  /*231a0*/  @!P2 LDGSTS.E.BYPASS.LTC128B.128 [R8+0x14400], desc[UR60][R2.64], !P0 ;  /* 0x144000000208afae */ /* 0x0201e4000c101d7c */
[----:B0-----:R-:W-:Y:S01]  /*231b0*/  @!P3 MOV R2, R5 ;  /* 0x000000050002b202 */ /* 0x001fe20000000f00 */
[----:B------:R-:W-:Y:S02]  /*231c0*/  @!P3 IMAD.MOV.U32 R3, RZ, RZ, R6 ;  /* 0x000000ffff03b224 */ /* 0x000fe400078e0006 */
[----:B------:R-:W-:-:S03]  /*231d0*/  VIADD R6, R17, 0x20 ;  /* 0x0000002011067836 */ /* 0x000fc60000000000 */
[----:B------:R0:W-:Y:S02]  /*231e0*/  @!P3 LDGSTS.E.BYPASS.LTC128B.128 [R8+0x14c00], desc[UR60][R2.64], !P0 ;  /* 0x14c000000208bfae */ /* 0x0001e4000c101d7c */
[----:B------:R-:W-:Y:S01]  /*231f0*/  ISETP.GE.AND P1, PT, R6, R31, PT ;  /* 0x0000001f0600720c */ /* 0x000fe20003f26270 */
[----:B------:R-:W-:Y:S01]  /*23200*/  VIADD R6, R17, 0x30 ;  /* 0x0000003011067836 */ /* 0x000fe20000000000 */
[----:B0-----:R-:W0:Y:S11]  /*23210*/  SHFL.IDX PT, R2, R4, 0x2, 0x181f ;  /* 0x00581f0004027f89 */ /* 0x001e3600000e0000 */
[----:B------:R-:W-:-:S05]  /*23220*/  @!P1 IADD3 R14, P2, R29, R14, RZ ;  /* 0x0000000e1d0e9210 */ /* 0x000fca0007f5e0ff */
[----:B0-----:R-:W-:Y:S02]  /*23230*/  @!P1 IMAD.X R5, RZ, RZ, R2, P2 ;  /* 0x000000ffff059224 */ /* 0x001fe400010e0602 */
[----:B------:R-:W-:Y:S02]  /*23240*/  @!P1 IMAD.MOV.U32 R2, RZ, RZ, R14 ;  /* 0x000000ffff029224 */ /* 0x000fe400078e000e */
[----:B------:R-:W-:Y:S01]  /*23250*/  @!P1 IMAD.MOV.U32 R3, RZ, RZ, R5 ;  /* 0x000000ffff039224 */ /* 0x000fe200078e0005 */
[----:B------:R-:W0:Y:S04]  /*23260*/  SHFL.IDX PT, R14, R0, 0x3, 0x181f ;  /* 0x00781f00000e7f89 */ /* 0x000e2800000e0000 */
[----:B------:R1:W-:Y:S01]  /*23270*/  @!P1 LDGSTS.E.BYPASS.LTC128B.128 [R8+0x15400], desc[UR60][R2.64], !P0 ;  /* 0x1540000002089fae */ /* 0x0003e2000c101d7c */
[----:B------:R-:W-:Y:S01]  /*23280*/  ISETP.GE.AND P1, PT, R6, R31, PT ;  /* 0x0000001f0600720c */ /* 0x000fe20003f26270 */
[----:B------:R-:W-:-:S02]  /*23290*/  VIADD R6, R17, 0x40 ;  /* 0x0000004011067836 */ /* 0x000fc40000000000 */
        /* <DEDUP_REMOVED lines=19> */
[----:B------:R-:W-:Y:S01]  /*233d0*/  @!P1 IMAD.MOV.U32 R2, RZ, RZ, R14 ;  /* 0x000000ffff029224 */ /* 0x000fe200078e000e */
[----:B------:R-:W-:Y:S01]  /*233e0*/  ISETP.GE.AND P2, PT, R6, R31, PT ;  /* 0x0000001f0600720c */ /* 0x000fe20003f46270 */
[----:B------:R-:W0:Y:S04]  /*233f0*/  SHFL.IDX PT, R14, R0, 0x6, 0x181f ;  /* 0x00d81f00000e7f89 */ /* 0x000e2800000e0000 */
[----:B------:R1:W-:Y:S04]  /*23400*/  @!P1 LDGSTS.E.BYPASS.LTC128B.128 [R8+0x16c00], desc[UR60][R2.64], !P0 ;  /* 0x16c0000002089fae */ /* 0x0003e8000c101d7c */
[----:B-1----:R-:W1:Y:S04]  /*23410*/  SHFL.IDX PT, R2, R4, 0x6, 0x181f ;  /* 0x00d81f0004027f89 */ /* 0x002e6800000e0000 */
[----:B------:R-:W2:Y:S01]  /*23420*/  SHFL.IDX PT, R4, R4, 0x7, 0x181f ;  /* 0x00f81f0004047f89 */ /* 0x000ea200000e0000 */
[----:B0-----:R-:W-:-:S05]  /*23430*/  @!P2 IADD3 R14, P1, R29, R14, RZ ;  /* 0x0000000e1d0ea210 */ /* 0x001fca0007f3e0ff */
[----:B-1----:R-:W-:Y:S02]  /*23440*/  @!P2 IMAD.X R3, RZ, RZ, R2, P1 ;  /* 0x000000ffff03a224 */ /* 0x002fe400008e0602 */
[----:B------:R-:W-:Y:S02]  /*23450*/  @!P2 IMAD.MOV.U32 R2, RZ, RZ, R14 ;  /* 0x000000ffff02a224 */ /* 0x000fe400078e000e */
[----:B------:R0:W1:Y:S04]  /*23460*/  SHFL.IDX PT, R14, R0, 0x7, 0x181f ;  /* 0x00f81f00000e7f89 */ /* 0x00006800000e0000 */
[----:B--2---:R0:W-:Y:S02]  /*23470*/  @!P2 LDGSTS.E.BYPASS.LTC128B.128 [R8+0x17400], desc[UR60][R2.64], !P0 ;  /* 0x174000000208afae */ /* 0x0041e4000c101d7c */
.L_x_3650:
        /* <DEDUP_REMOVED lines=10> */
.L_x_3344:
        /* <DEDUP_REMOVED lines=21> */
.L_x_3651:
[----:B------:R-:W-:Y:S05]  /*23670*/  BSYNC B0 ;  /* 0x0000000000007941 */ /* 0x000fea0003800000 */
.L_x_3345:
[----:B------:R-:W-:Y:S05]  /*23680*/  @!P1 BRA `(.L_x_3347) ;  /* 0x0000001800209947 */ /* 0x000fea0003800000 */
[----:B------:R-:W-:Y:S02]  /*23690*/  IMAD.MOV.U32 R21, RZ, RZ, R30 ;  /* 0x000000ffff157224 */ /* 0x000fe400078e001e */
[----:B------:R-:W-:-:S07]  /*236a0*/  IMAD.MOV.U32 R23, RZ, RZ, R35 ;  /* 0x000000ffff177224 */ /* 0x000fce00078e0023 */
.L_x_3367:
[----:B------:R-:W2:Y:S01]  /*236b0*/  LDL R2, [R1] ;  /* 0x0000000001027983 */ /* 0x000ea20000100800 */
[----:B-1----:R-:W1:Y:S03]  /*236c0*/  LDC R7, c[0x0][0x430] ;  /* 0x00010c00ff077b82 */ /* 0x002e660000000800 */
[----:B0-----:R-:W3:Y:S01]  /*236d0*/  LDL R11, [R1+0x4] ;  /* 0x00000400010b7983 */ /* 0x001ee20000100800 */
[----:B------:R-:W4:Y:S01]  /*236e0*/  S2R R0, SR_TID.X ;  /* 0x0000000000007919 */ /* 0x000f220000002100 */
[----:B------:R-:W4:Y:S02]  /*236f0*/  S2R R8, SR_TID.X ;  /* 0x0000000000087919 */ /* 0x000f240000002100 */
[----:B------:R-:W3:Y:S01]  /*23700*/  LDL R12, [R1+0x8] ;  /* 0x00000800010c7983 */ /* 0x000ee20000100800 */
[----:B-1----:R-:W-:-:S13]  /*23710*/  ISETP.NE.AND P0, PT, R7, 0x1, PT ;  /* 0x000000010700780c */ /* 0x002fda0003f05270 */
[----:B0-----:R-:W0:Y:S01]  /*23720*/  @P0 LDC R3, c[0x0][0x434] ;  /* 0x00010d00ff030b82 */ /* 0x001e220000000800 */
[----:B----4-:R-:W-:-:S07]  /*23730*/  LOP3.LUT R0, R0, 0x7f, RZ, 0xc0, !PT ;  /* 0x0000007f00007812 */ /* 0x010fce00078ec0ff */
[----:B------:R-:W1:Y:S01]  /*23740*/  @P0 LDC R4, c[0x0][0x438] ;  /* 0x00010e00ff040b82 */ /* 0x000e620000000800 */
[----:B------:R-:W-:Y:S01]  /*23750*/  SHF.R.U32.HI R0, RZ, 0x3, R0 ;  /* 0x00000003ff007819 */ /* 0x000fe20000011600 */
[----:B------:R-:W-:Y:S01]  /*23760*/  IMAD.SHL.U32 R10, R8, 0x10, RZ ;  /* 0x00000010080a7824 */ /* 0x000fe200078e00ff */
[----:B------:R-:W-:Y:S05]  /*23770*/  YIELD ;  /* 0x0000000000007946 */ /* 0x000fea0003800000 */
[----:B------:R-:W-:Y:S01]  /*23780*/  ULDC.64 UR4, c[0x0][0x428] ;  /* 0x00010a0000047ab9 */ /* 0x000fe20000000a00 */
[----:B------:R-:W-:Y:S01]  /*23790*/  ULDC.64 UR6, c[0x0][0x418] ;  /* 0x0001060000067ab9 */ /* 0x000fe20000000a00 */
[----:B--2---:R-:W-:-:S02]  /*237a0*/  LOP3.LUT P2, RZ, R2, 0x4, RZ, 0xc0, !PT ;  /* 0x0000000402ff7812 */ /* 0x004fc4000784c0ff */
[----:B------:R-:W2:Y:S02]  /*237b0*/  S2R R2, SR_TID.X ;  /* 0x0000000000027919 */ /* 0x000ea40000002100 */
[C---:B--2---:R-:W-:Y:S01]  /*237c0*/  IMAD.SHL.U32 R5, R2.reuse, 0x10, RZ ;  /* 0x0000001002057824 */ /* 0x044fe200078e00ff */
[----:B------:R-:W-:-:S04]  /*237d0*/  LOP3.LUT R2, R2, 0x7f, RZ, 0xc0, !PT ;  /* 0x0000007f02027812 */ /* 0x000fc800078ec0ff */
[----:B------:R-:W-:Y:S01]  /*237e0*/  LOP3.LUT R5, R0, 0x70, R5, 0xf8, !PT ;  /* 0x0000007000057812 */ /* 0x000fe200078ef805 */
[----:B------:R-:W-:-:S05]  /*237f0*/  IMAD R0, R31, 0xa0, R37 ;  /* 0x000000a01f007824 */ /* 0x000fca00078e0225 */
[----:B------:R-:W-:Y:S02]  /*23800*/  IADD3 R6, R5, R0, RZ ;  /* 0x0000000005067210 */ /* 0x000fe40007ffe0ff */
        /* <DEDUP_REMOVED lines=14> */
[----:B------:R-:W-:Y:S02]  /*238f0*/  IMAD.MOV R3, RZ, RZ, -R4 ;  /* 0x000000ffff037224 */ /* 0x000fe400078e0a04 */
[----:B---3--:R-:W-:Y:S02]  /*23900*/  IMAD R5, R11, UR4, RZ ;  /* 0x000000040b057c24 */ /* 0x008fe4000f8e02ff */
[----:B------:R-:W-:Y:S01]  /*23910*/  IMAD R7, R7, R3, R0 ;  /* 0x0000000307077224 */ /* 0x000fe200078e0200 */
[--C-:B------:R-:W-:Y:S01]  /*23920*/  SHF.R.S32.HI R3, RZ, 0x1f, R2.reuse ;  /* 0x0000001fff037819 */ /* 0x100fe20000011402 */
[C---:B------:R-:W-:Y:S02]  /*23930*/  IMAD R0, R34.reuse, UR5, R5 ;  /* 0x0000000522007c24 */ /* 0x040fe4000f8e0205 */
[----:B------:R-:W-:Y:S01]  /*23940*/  IMAD.WIDE.U32 R2, R34, UR4, R2 ;  /* 0x0000000422027c25 */ /* 0x000fe2000f8e0002 */
[----:B------:R-:W-:-:S03]  /*23950*/  ISETP.GT.U32.AND P1, PT, R10, 0x9f, PT ;  /* 0x0000009f0a00780c */ /* 0x000fc60003f24070 */
[----:B------:R-:W-:Y:S01]  /*23960*/  IMAD.IADD R3, R0, 0x1, R3 ;  /* 0x0000000100037824 */ /* 0x000fe200078e0203 */
[----:B------:R-:W-:-:S04]  /*23970*/  LEA R10, P0, R2, UR6, 0x2 ;  /* 0x00000006020a7c11 */ /* 0x000fc8000f8010ff */
[----:B------:R-:W-:-:S05]  /*23980*/  LEA.HI.X R11, R2, UR7, R3, 0x2, P0 ;  /* 0x00000007020b7c11 */ /* 0x000fca00080f1403 */
[----:B------:R-:W2:Y:S01]  /*23990*/  LDG.E R10, desc[UR60][R10.64] ;  /* 0x0000003c0a0a7981 */ /* 0x000ea2000c1e1900 */
[--C-:B------:R-:W-:Y:S01]  /*239a0*/  @!P1 SHF.R.S32.HI R3, RZ, 0x1f, R4.reuse ;  /* 0x0000001fff039819 */ /* 0x100fe20000011404 */
[----:B------:R-:W-:-:S04]  /*239b0*/  @!P1 IMAD.MOV.U32 R2, RZ, RZ, R4 ;  /* 0x000000ffff029224 */ /* 0x000fc800078e0004 */
        /* <DEDUP_REMOVED lines=16> */
.L_x_3348:
[----:B------:R-:W-:Y:S01]  /*23ac0*/  LEA R0, R30, R22, 0x3 ;  /* 0x000000161e007211 */ /* 0x000fe200078e18ff */
[----:B------:R-:W-:Y:S01]  /*23ad0*/  BSSY B0, `(.L_x_3349) ;  /* 0x0000005000007945 */ /* 0x000fe20003800000 */
[----:B------:R-:W-:Y:S02]  /*23ae0*/  SHF.L.U32 R28, R35, 0x1f, RZ ;  /* 0x0000001f231c7819 */ /* 0x000fe400000006ff */
[----:B------:R-:W-:Y:S02]  /*23af0*/  SHF.R.S32.HI R24, RZ, 0x1f, R9 ;  /* 0x0000001fff187819 */ /* 0x000fe40000011409 */
[----:B------:R-:W0:Y:S02]  /*23b00*/  SYNCS.PHASECHK.TRANS64.TRYWAIT P0, [R0+URZ+0x22880], R28 ;  /* 0x0228801c000075a7 */ /* 0x000e24000800017f */
[----:B0-----:R-:W-:Y:S05]  /*23b10*/  @!P0 BRA `(.L_x_3350) ;  /* 0x0000009400c48947 */ /* 0x001fea0003800000 */
.L_x_3652:
[----:B------:R-:W-:Y:S05]  /*23b20*/  BSYNC B0 ;  /* 0x0000000000007941 */ /* 0x000fea0003800000 */
.L_x_3349:
        /* <DEDUP_REMOVED lines=84> */
.L_x_3674:
        /* <DEDUP_REMOVED lines=8> */
.L_x_3352:
        /* <DEDUP_REMOVED lines=11> */
.L_x_3353:
[----:B------:R2:W-:Y:S01]  /*241a0*/  SYNCS.ARRIVE.TRANS64.A1T0 RZ, [R0+URZ+0x22870], RZ ;  /* 0x022870ff00ff79a7 */ /* 0x0005e2000810003f */
[----:B------:R-:W-:Y:S05]  /*241b0*/  @!P3 BRA `(.L_x_3354) ;  /* 0x000000000004b947 */ /* 0x000fea0003800000 */
[----:B------:R-:W-:Y:S01]  /*241c0*/  BPT.TRAP 0x1 ;  /* 0x000000040000795c */ /* 0x000fe20000300000 */
.L_x_3354:
[----:B------:R-:W3:Y:S01]  /*241d0*/  SYNCS.PHASECHK.TRANS64.TRYWAIT P0, [R0+URZ+0x22840], R28 ;  /* 0x0228401c000075a7 */ /* 0x000ee2000800017f */
[----:B------:R-:W-:Y:S04]  /*241e0*/  BSSY B0, `(.L_x_3355) ;  /* 0x0000002000007945 */ /* 0x000fe80003800000 */
[----:B---3--:R-:W-:Y:S05]  /*241f0*/  @!P0 BRA `(.L_x_3356) ;  /* 0x0000009800dc8947 */ /* 0x008fea0003800000 */
.L_x_3675:
[----:B------:R-:W-:Y:S05]  /*24200*/  BSYNC B0 ;  /* 0x0000000000007941 */ /* 0x000fea0003800000 */
.L_x_3355:
[----:B------:R-:W-:Y:S01]  /*24210*/  ULDC.64 UR4, c[0x0][0x300] ;  /* 0x0000c00000047ab9 */ /* 0x000fe20000000a00 */
[----:B------:R-:W-:Y:S01]  /*24220*/  ULDC.64 UR6, c[0x0][0x310] ;  /* 0x0000c40000067ab9 */ /* 0x000fe20000000a00 */
[----:B------:R-:W-:Y:S01]  /*24230*/  IMAD R4, R24, UR4, RZ ;  /* 0x0000000418047c24 */ /* 0x000fe2000f8e02ff */
[----:B------:R-:W4:Y:S01]  /*24240*/  LDC R11, c[0x0][0x2f4] ;  /* 0x0000bd00ff0b7b82 */ /* 0x000f220000000800 */
        /* <DEDUP_REMOVED lines=10> */
[----:B----4-:R-:W-:Y:S01]  /*242f0*/  ISETP.GE.AND P2, PT, R29, R11, PT ;  /* 0x0000000b1d00720c */ /* 0x010fe20003f46270 */
        /* <DEDUP_REMOVED lines=17> */
[----:B------:R-:W4:Y:S04]  /*24410*/  SHFL.IDX PT, R2, R4, RZ, 0x181f ;  /* 0x00181fff04027589 */ /* 0x000f2800000e0000 */
[----:B------:R-:W5:Y:S04]  /*24420*/  SHFL.IDX PT, R3, R5, RZ, 0x181f ;  /* 0x00181fff05037589 */ /* 0x000f6800000e0000 */
[----:B------:R-:W0:Y:S04]  /*24430*/  SHFL.IDX PT, R10, R4, 0x1, 0x181f ;  /* 0x00381f00040a7f89 */ /* 0x000e2800000e0000 */
[----:B------:R-:W1:Y:S04]  /*24440*/  SHFL.IDX PT, R9, R5, 0x1, 0x181f ;  /* 0x00381f0005097f89 */ /* 0x000e6800000e0000 */
[----:B------:R-:W-:Y:S01]  /*24450*/  SHFL.IDX PT, R14, R7, 0x1, 0x181f ;  /* 0x00381f00070e7f89 */ /* 0x000fe200000e0000 */
[----:B----4-:R-:W-:-:S05]  /*24460*/  IADD3 R2, P0, R29, R2, RZ ;  /* 0x000000021d027210 */ /* 0x010fca0007f1e0ff */
        /* <DEDUP_REMOVED lines=41> */
.L_x_3697:
        /* <DEDUP_REMOVED lines=8> */
.L_x_3358:
[----:B------:R-:W-:Y:S02]  /*24780*/  PLOP3.LUT P2, PT, P2, P0, PT, 0xa2, 0x0 ;  /* 0x000000000000781c */ /* 0x000fe40001741472 */
[----:B------:R-:W-:-:S08]  /*24790*/  @P0 R2UR P2, UR4, R0 ;  /* 0x00000000000402ca */ /* 0x000fd00000040000 */
[----:B------:R-:W-:-:S05]  /*247a0*/  @P0 PLOP3.LUT P0, PT, P2, PT, PT, 0x80, 0x0 ;  /* 0x000000000000081c */ /* 0x000fca000170f070 */
[----:B------:R-:W-:Y:S01]  /*247b0*/  @!P2 SYNCS.ARRIVE.TRANS64.RED.A0T1 RZ, [UR4+0x22830], RZ ;  /* 0x022830ffffffa9a7 */ /* 0x000fe20008200404 */
[----:B------:R-:W-:Y:S07]  /*247c0*/  @!P2 ARRIVES.LDGSTSBAR.64.TRANSCNT [UR4+0x22830] ;  /* 0x02283000ff00a9b0 */ /* 0x000fee0008000a84 */
[----:B------:R-:W-:Y:S05]  /*247d0*/  @P0 BRA.U.ANY `(.L_x_3358) ;  /* 0xfffffffd00e80947 */ /* 0x000fea000393ffff */
[----:B------:R-:W-:Y:S01]  /*247e0*/  NOP ;  /* 0x0000000000007918 */ /* 0x000fe20000000000 */
[----:B0-----:R-:W4:Y:S02]  /*247f0*/  LDL R2, [R1] ;  /* 0x0000000001027983 */ /* 0x001f240000100800 */
[----:B----4-:R-:W-:-:S13]  /*24800*/  LOP3.LUT P3, RZ, R2, 0x4, RZ, 0xc0, !PT ;  /* 0x0000000402ff7812 */ /* 0x010fda000786c0ff */
[----:B------:R-:W-:Y:S05]  /*24810*/  @!P3 BRA `(.L_x_3359) ;  /* 0x000000000004b947 */ /* 0x000fea0003800000 */
[----:B------:R-:W-:Y:S01]  /*24820*/  BPT.TRAP 0x1 ;  /* 0x000000040000795c */ /* 0x000fe20000300000 */
.L_x_3359:
[----:B------:R2:W-:Y:S02]  /*24830*/  SYNCS.ARRIVE.TRANS64.A1T0 RZ, [R0+URZ+0x22830], RZ ;  /* 0x022830ff00ff79a7 */ /* 0x0005e4000810003f */
[----:B--23--:R-:W-:-:S05]  /*24840*/  IMAD.U32 R0, RZ, RZ, UR36 ;  /* 0x00000024ff007e24 */ /* 0x00cfca000f8e00ff */
[----:B------:R-:W-:-:S13]  /*24850*/  ISETP.NE.AND P0, PT, R0, 0x3, PT ;  /* 0x000000030000780c */ /* 0x000fda0003f05270 */
[----:B------:R-:W-:Y:S05]  /*24860*/  @!P0 BRA `(.L_x_3360) ;  /* 0x0000000000048947 */ /* 0x000fea0003800000 */
[----:B------:R-:W-:Y:S01]  /*24870*/  BPT.TRAP 0x1 ;  /* 0x000000040000795c */ /* 0x000fe20000300000 */
.L_x_3360:
[----:B------:R-:W-:Y:S01]  /*24880*/  LOP3.LUT R0, R23, 0x1, RZ, 0x3c, !PT ;  /* 0x0000000117007812 */ /* 0x000fe200078e3cff */
[----:B------:R-:W-:Y:S01]  /*24890*/  IMAD R3, R21, 0x8, R22 ;  /* 0x0000000815037824 */ /* 0x000fe200078e0216 */
[----:B------:R-:W-:Y:S02]  /*248a0*/  BSSY B0, `(.L_x_3361) ;  /* 0x0000004000007945 */ /* 0x000fe40003800000 */
[----:B------:R-:W-:-:S04]  /*248b0*/  SHF.L.U32 R0, R0, 0x1f, RZ ;  /* 0x0000001f00007819 */ /* 0x000fc800000006ff */
[----:B------:R-:W0:Y:S02]  /*248c0*/  SYNCS.PHASECHK.TRANS64.TRYWAIT P2, [R3+URZ+0x22870], R0 ;  /* 0x02287000030075a7 */ /* 0x000e24000804017f */
[----:B0-----:R-:W-:Y:S05]  /*248d0*/  @!P2 BRA `(.L_x_3362) ;  /* 0x0000009c00e4a947 */ /* 0x001fea0003800000 */
.L_x_3698:
[----:B------:R-:W-:Y:S05]  /*248e0*/  BSYNC B0 ;  /* 0x0000000000007941 */ /* 0x000fea0003800000 */
.L_x_3361:
[----:B------:R-:W2:Y:S02]  /*248f0*/  LDL R2, [R1] ;  /* 0x0000000001027983 */ /* 0x000ea40000100800 */
[----:B--2---:R-:W-:-:S13]  /*24900*/  LOP3.LUT P2, RZ, R2, 0x4, RZ, 0xc0, !PT ;  /* 0x0000000402ff7812 */ /* 0x004fda000784c0ff */
[----:B------:R-:W-:Y:S05]  /*24910*/  @!P2 BRA `(.L_x_3363) ;  /* 0x000000000004a947 */ /* 0x000fea0003800000 */
[----:B------:R-:W-:Y:S01]  /*24920*/  BPT.TRAP 0x1 ;  /* 0x000000040000795c */ /* 0x000fe20000300000 */
.L_x_3363:
[----:B0-----:R-:W-:Y:S01]  /*24930*/  SHF.L.U32 R0, R23, 0x1f, RZ ;  /* 0x0000001f17007819 */ /* 0x001fe200000006ff */
[----:B------:R-:W-:-:S03]  /*24940*/  IMAD R12, R21, 0x5000, RZ ;  /* 0x00005000150c7824 */ /* 0x000fc600078e02ff */
[----:B------:R-:W0:Y:S02]  /*24950*/  SYNCS.PHASECHK.TRANS64.TRYWAIT P2, [R3+URZ+0x22860], R0 ;  /* 0x02286000030075a7 */ /* 0x000e24000804017f */
[----:B0-----:R-:W-:Y:S05]  /*24960*/  @!P2 BRA `(.L_x_3364) ;  /* 0x0000009c00d4a947 */ /* 0x001fea0003800000 */
.L_x_3699:
[----:B------:R-:W2:Y:S04]  /*24970*/  LDL R5, [R1] ;  /* 0x0000000001057983 */ /* 0x000ea80000100800 */
[----:B------:R-:W3:Y:S04]  /*24980*/  LDL R4, [R1+0x18] ;  /* 0x0000180001047983 */ /* 0x000ee80000100800 */
[----:B------:R-:W4:Y:S04]  /*24990*/  LDL R2, [R1+0x1c] ;  /* 0x00001c0001027983 */ /* 0x000f280000100800 */
[----:B------:R-:W5:Y:S01]  /*249a0*/  LDL R13, [R1+0x14] ;  /* 0x00001400010d7983 */ /* 0x000f620000100800 */
[----:B------:R-:W-:Y:S05]  /*249b0*/  WARPSYNC.ALL ;  /* 0x0000000000007948 */ /* 0x000fea0003800000 */
[----:B--2---:R-:W-:-:S02]  /*249c0*/  LOP3.LUT P2, RZ, R5, 0x4, RZ, 0xc0, !PT ;  /* 0x0000000405ff7812 */ /* 0x004fc4000784c0ff */
[----:B---3--:R-:W-:-:S05]  /*249d0*/  LOP3.LUT R5, R12, R4, RZ, 0xfc, !PT ;  /* 0x000000040c057212 */ /* 0x008fca00078efcff */
[----:B0-----:R-:W-:Y:S01]  /*249e0*/  IMAD.IADD R0, R22, 0x1, R5 ;  /* 0x0000000116007824 */ /* 0x001fe200078e0205 */
[----:B-----5:R-:W-:-:S03]  /*249f0*/  LOP3.LUT R17, R12, R13, RZ, 0xfc, !PT ;  /* 0x0000000d0c117212 */ /* 0x020fc600078efcff */
[----:B----4-:R-:W-:Y:S01]  /*24a00*/  IMAD.IADD R2, R2, 0x1, R0 ;  /* 0x0000000102027824 */ /* 0x010fe200078e0200 */
        /* <DEDUP_REMOVED lines=69> */
.L_x_3365:
[----:B-1----:R1:W-:Y:S01]  /*24e60*/  SYNCS.ARRIVE.TRANS64.A1T0 RZ, [R3+URZ+0x22850], RZ ;  /* 0x022850ff03ff79a7 */ /* 0x0023e2000810003f */
[----:B------:R-:W-:Y:S06]  /*24e70*/  BAR.SYNC.DEFER_BLOCKING 0x2, 0x80 ;  /* 0x0082000000007b1d */ /* 0x000fec0000010000 */
[----:B------:R-:W-:Y:S05]  /*24e80*/  @!P0 BRA `(.L_x_3366) ;  /* 0x0000000000048947 */ /* 0x000fea0003800000 */
[----:B------:R-:W-:Y:S01]  /*24e90*/  BPT.TRAP 0x1 ;  /* 0x000000040000795c */ /* 0x000fe20000300000 */
.L_x_3366:
[----:B------:R-:W2:Y:S01]  /*24ea0*/  LDL R0, [R1+0xc] ;  /* 0x00000c0001007983 */ /* 0x000ea20000100800 */
[----:B-1----:R-:W-:Y:S01]  /*24eb0*/  VIADD R3, R3, 0x22880 ;  /* 0x0002288003037836 */ /* 0x002fe20000000000 */
[----:B------:R-:W-:Y:S01]  /*24ec0*/  MOV R23, R35 ;  /* 0x0000002300177202 */ /* 0x000fe20000000f00 */
[----:B------:R-:W-:-:S03]  /*24ed0*/  IMAD.MOV.U32 R21, RZ, RZ, R30 ;  /* 0x000000ffff157224 */ /* 0x000fc600078e001e */
[----:B--2---:R-:W-:-:S04]  /*24ee0*/  PRMT R3, R0, 0x654, R3 ;  /* 0x0000065400037816 */ /* 0x004fc80000000003 */
[----:B------:R1:W-:Y:S01]  /*24ef0*/  SYNCS.ARRIVE.TRANS64.RED.A1T0 RZ, [R3+URZ], RZ ;  /* 0x000000ff03ff79a7 */ /* 0x0003e2000810043f */
[----:B------:R-:W-:Y:S05]  /*24f00*/  @P1 BRA `(.L_x_3367) ;  /* 0xffffffe400e81947 */ /* 0x000fea000383ffff */
.L_x_3347:
[----:B------:R-:W2:Y:S01]  /*24f10*/  S2R R0, SR_TID.X ;  /* 0x0000000000007919 */ /* 0x000ea20000002100 */
[----:B------:R-:W-:Y:S01]  /*24f20*/  BSSY B0, `(.L_x_3368) ;  /* 0x0000012000007945 */ /* 0x000fe20003800000 */
[----:B--2---:R-:W-:Y:S01]  /*24f30*/  LOP3.LUT R2, R0, 0x7f, RZ, 0xc0, !PT ;  /* 0x0000007f00027812 */ /* 0x004fe200078ec0ff */
[----:B------:R-:W-:-:S03]  /*24f40*/  IMAD.U32 R0, RZ, RZ, UR36 ;  /* 0x00000024ff007e24 */ /* 0x000fc6000f8e00ff */
[----:B------:R-:W-:Y:S02]  /*24f50*/  ISETP.NE.AND P1, PT, R2, RZ, PT ;  /* 0x000000ff0200720c */ /* 0x000fe40003f25270 */
[----:B------:R-:W-:-:S11]  /*24f60*/  ISETP.NE.AND P0, PT, R0, 0x3, PT ;  /* 0x000000030000780c */ /* 0x000fd60003f05270 */
[----:B------:R-:W-:Y:S05]  /*24f70*/  @P1 BRA `(.L_x_3369) ;  /* 0x0000000000301947 */ /* 0x000fea0003800000 */
[----:B------:R-:W2:Y:S01]  /*24f80*/  S2R R5, SR_LANEID ;  /* 0x0000000000057919 */ /* 0x000ea20000000000 */
[----:B------:R-:W-:Y:S01]  /*24f90*/  VOTEU.ANY UR4, UPT, PT ;  /* 0x0000000000047886 */ /* 0x000fe200038e0100 */
[----:B01----:R-:W0:Y:S01]  /*24fa0*/  LDC.64 R2, c[0x0][0xc60] ;  /* 0x00031800ff027b82 */ /* 0x003e220000000a00 */
[----:B------:R-:W2:Y:S02]  /*24fb0*/  FLO.U32 R0, UR4 ;  /* 0x0000000400007d00 */ /* 0x000ea400080e0000 */
[----:B--2---:R-:W-:-:S06]  /*24fc0*/  ISETP.EQ.U32.AND P1, PT, R0, R5, PT ;  /* 0x000000050000720c */ /* 0x004fcc0003f22070 */
[----:B------:R-:W0:Y:S07]  /*24fd0*/  POPC R5, UR4 ;  /* 0x0000000400057d09 */ /* 0x000e2e0008000000 */
[----:B0-----:R-:W2:Y:S01]  /*24fe0*/  @P1 ATOMG.E.ADD.STRONG.GPU PT, R3, desc[UR60][R2.64], R5 ;  /* 0x00000005020319a8 */ /* 0x001ea200081ee1fc */
[----:B------:R-:W0:Y:S02]  /*24ff0*/  S2R R4, SR_LTMASK ;  /* 0x0000000000047919 */ /* 0x000e240000003900 */
[----:B0-----:R-:W-:-:S04]  /*25000*/  LOP3.LUT R4, R4, UR4, RZ, 0xc0, !PT ;  /* 0x0000000404047c12 */ /* 0x001fc8000f8ec0ff */
[----:B------:R-:W0:Y:S01]  /*25010*/  POPC R7, R4 ;  /* 0x0000000400077309 */ /* 0x000e220000000000 */
[----:B--2---:R-:W0:Y:S02]  /*25020*/  SHFL.IDX PT, R0, R3, R0, 0x1f ;  /* 0x00001f0003007589 */ /* 0x004e2400000e0000 */
[----:B0-----:R-:W-:-:S07]  /*25030*/  IADD3 R16, R0, UR37, R7 ;  /* 0x0000002500107c10 */ /* 0x001fce000fffe007 */
.L_x_3369:
[----:B------:R-:W-:Y:S05]  /*25040*/  BSYNC B0 ;  /* 0x0000000000007941 */ /* 0x000fea0003800000 */
.L_x_3368:
[----:B------:R-:W-:Y:S05]  /*25050*/  @!P0 BRA `(.L_x_3370) ;  /* 0x0000000000048947 */ /* 0x000fea0003800000 */
[----:B------:R-:W-:Y:S01]  /*25060*/  BPT.TRAP 0x1 ;  /* 0x000000040000795c */ /* 0x000fe20000300000 */
.L_x_3370:
[----:B------:R-:W-:Y:S01]  /*25070*/  LOP3.LUT R0, R35, 0x1, RZ, 0x3c, !PT ;  /* 0x0000000123007812 */ /* 0x000fe200078e3cff */
[----:B0-----:R-:W-:Y:S01]  /*25080*/  IMAD R17, R30, 0x8, R22 ;  /* 0x000000081e117824 */ /* 0x001fe200078e0216 */
[----:B------:R-:W-:Y:S02]  /*25090*/  BSSY B0, `(.L_x_3371) ;  /* 0x0000004000007945 */ /* 0x000fe40003800000 */
[----:B------:R-:W-:-:S04]  /*250a0*/  SHF.L.U32 R0, R0, 0x1f, RZ ;  /* 0x0000001f00007819 */ /* 0x000fc800000006ff */
[----:B------:R-:W0:Y:S02]  /*250b0*/  SYNCS.PHASECHK.TRANS64.TRYWAIT P1, [R17+URZ+0x22870], R0 ;  /* 0x02287000110075a7 */ /* 0x000e24000802017f */
[----:B0-----:R-:W-:Y:S05]  /*250c0*/  @!P1 BRA `(.L_x_3372) ;  /* 0x0000009800109947 */ /* 0x001fea0003800000 */
.L_x_3700:
[----:B------:R-:W-:Y:S05]  /*250d0*/  BSYNC B0 ;  /* 0x0000000000007941 */ /* 0x000fea0003800000 */
.L_x_3371:
[----:B------:R-:W2:Y:S02]  /*250e0*/  LDL R2, [R1] ;  /* 0x0000000001027983 */ /* 0x000ea40000100800 */
[----:B--2---:R-:W-:-:S13]  /*250f0*/  LOP3.LUT P1, RZ, R2, 0x4, RZ, 0xc0, !PT ;  /* 0x0000000402ff7812 */ /* 0x004fda000782c0ff */
[----:B------:R-:W-:Y:S05]  /*25100*/  @!P1 BRA `(.L_x_3373) ;  /* 0x0000000000049947 */ /* 0x000fea0003800000 */
[----:B------:R-:W-:Y:S01]  /*25110*/  BPT.TRAP 0x1 ;  /* 0x000000040000795c */ /* 0x000fe20000300000 */
.L_x_3373:
[----:B0-----:R-:W-:-:S04]  /*25120*/  SHF.L.U32 R0, R35, 0x1f, RZ ;  /* 0x0000001f23007819 */ /* 0x001fc800000006ff */
[----:B------:R-:W0:Y:S02]  /*25130*/  SYNCS.PHASECHK.TRANS64.TRYWAIT P1, [R17+URZ+0x22860], R0 ;  /* 0x02286000110075a7 */ /* 0x000e24000802017f */
[----:B0-----:R-:W-:Y:S05]  /*25140*/  @!P1 BRA `(.L_x_3374) ;  /* 0x0000009800049947 */ /* 0x001fea0003800000 */
.L_x_3701:
[----:B-1----:R-:W2:Y:S04]  /*25150*/  LDL R3, [R1] ;  /* 0x0000000001037983 */ /* 0x002ea80000100800 */
[----:B------:R-:W3:Y:S04]  /*25160*/  LDL R2, [R1+0x18] ;  /* 0x0000180001027983 */ /* 0x000ee80000100800 */
[----:B------:R-:W4:Y:S04]  /*25170*/  LDL R4, [R1+0x1c] ;  /* 0x00001c0001047983 */ /* 0x000f280000100800 */
[----:B------:R-:W5:Y:S01]  /*25180*/  LDL R14, [R1+0x14] ;  /* 0x00001400010e7983 */ /* 0x000f620000100800 */
[----:B0-----:R-:W-:Y:S01]  /*25190*/  IMAD R0, R30, 0x5000, RZ ;  /* 0x000050001e007824 */ /* 0x001fe200078e02ff */
[----:B------:R-:W-:Y:S05]  /*251a0*/  WARPSYNC.ALL ;  /* 0x0000000000007948 */ /* 0x000fea0003800000 */
[----:B--2---:R-:W-:-:S02]  /*251b0*/  LOP3.LUT P1, RZ, R3, 0x4, RZ, 0xc0, !PT ;  /* 0x0000000403ff7812 */ /* 0x004fc4000782c0ff */
[----:B---3--:R-:W-:-:S05]  /*251c0*/  LOP3.LUT R3, R0, R2, RZ, 0xfc, !PT ;  /* 0x0000000200037212 */ /* 0x008fca00078efcff */
[----:B------:R-:W-:-:S04]  /*251d0*/  IMAD.IADD R2, R22, 0x1, R3 ;  /* 0x0000000116027824 */ /* 0x000fc800078e0203 */
[----:B----4-:R-:W-:Y:S01]  /*251e0*/  IMAD.IADD R3, R4, 0x1, R2 ;  /* 0x0000000104037824 */ /* 0x010fe200078e0202 */
[----:B------:R-:W0:Y:S04]  /*251f0*/  LDSM.16.MT88.4 R8, [R2+0xa400] ;  /* 0x00a400000208783b */ /* 0x000e280000004200 */
[----:B------:R-:W1:Y:S01]  /*25200*/  LDSM.16.MT88.4 R4, [R3+0xa400] ;  /* 0x00a400000304783b */ /* 0x000e620000004200 */
[C-C-:B0-----:R-:W-:Y:S02]  /*25210*/  PRMT R12, R8.reuse, 0x6420, R9.reuse ;  /* 0x00006420080c7816 */ /* 0x141fe40000000009 */
[----:B------:R-:W-:Y:S02]  /*25220*/  PRMT R13, R8, 0x7531, R9 ;  /* 0x00007531080d7816 */ /* 0x000fe40000000009 */
[----:B-----5:R-:W-:-:S02]  /*25230*/  LOP3.LUT R9, R0, R14, RZ, 0xfc, !PT ;  /* 0x0000000e00097212 */ /* 0x020fc400078efcff */
[C-C-:B------:R-:W-:Y:S02]  /*25240*/  PRMT R14, R10.reuse, 0x6420, R11.reuse ;  /* 0x000064200a0e7816 */ /* 0x140fe4000000000b */
[----:B------:R-:W-:Y:S01]  /*25250*/  PRMT R15, R10, 0x7531, R11 ;  /* 0x000075310a0f7816 */ /* 0x000fe2000000000b */
[----:B------:R-:W-:Y:S01]  /*25260*/  IMAD.IADD R0, R22, 0x1, R9 ;  /* 0x0000000116007824 */ /* 0x000fe200078e0209 */
[C-C-:B-1----:R-:W-:Y:S02]  /*25270*/  PRMT R8, R4.reuse, 0x6420, R5.reuse ;  /* 0x0000642004087816 */ /* 0x142fe40000000005 */
[----:B------:R-:W-:Y:S02]  /*25280*/  PRMT R9, R4, 0x7531, R5 ;  /* 0x0000753104097816 */ /* 0x000fe40000000005 */
[C-C-:B------:R-:W-:Y:S01]  /*25290*/  PRMT R10, R6.reuse, 0x6420, R7.reuse ;  /* 0x00006420060a7816 */ /* 0x140fe20000000007 */
[----:B------:R-:W-:Y:S01]  /*252a0*/  STSM.16.M88.4 [R0+0x400], R12 ;  /* 0x0004000c00007844 */ /* 0x000fe20000000200 */
        /* <DEDUP_REMOVED lines=58> */
.L_x_3375:
[----:B-1----:R1:W-:Y:S01]  /*25650*/  SYNCS.ARRIVE.TRANS64.A1T0 RZ, [R17+URZ+0x22850], RZ ;  /* 0x022850ff11ff79a7 */ /* 0x0023e2000810003f */
[----:B------:R-:W-:Y:S06]  /*25660*/  BAR.SYNC.DEFER_BLOCKING 0x2, 0x80 ;  /* 0x0082000000007b1d */ /* 0x000fec0000010000 */
[----:B------:R-:W-:Y:S05]  /*25670*/  @!P0 BRA `(.L_x_3376) ;  /* 0x0000000000048947 */ /* 0x000fea0003800000 */
[----:B------:R-:W-:Y:S01]  /*25680*/  BPT.TRAP 0x1 ;  /* 0x000000040000795c */ /* 0x000fe20000300000 */
.L_x_3376:
        /* <DEDUP_REMOVED lines=9> */
.L_x_3319:
[----:B------:R-:W2:Y:S02]  /*25720*/  LDL R0, [R1] ;  /* 0x0000000001007983 */ /* 0x000ea40000100800 */
[----:B--2---:R-:W-:-:S13]  /*25730*/  LOP3.LUT P0, RZ, R0, 0x200, RZ, 0xc0, !PT ;  /* 0x0000020000ff7812 */ /* 0x004fda000780c0ff */
        /* <DEDUP_REMOVED lines=11> */
.L_x_3377:
        /* <DEDUP_REMOVED lines=14> */
[----:B------:R-:W-:Y:S01]  /*258d0*/  IMAD.MOV.U32 R5, RZ, RZ, RZ ;  /* 0x000000ffff057224 */ /* 0x000fe200078e00ff */
[C---:B------:R-:W-:Y:S01]  /*258e0*/  ISETP.GE.U32.AND P2, PT, R8.reuse, 0x2, PT ;  /* 0x000000020800780c */ /* 0x040fe20003f46070 */
[----:B0-----:R-:W-:Y:S01]  /*258f0*/  IMAD.MOV.U32 R17, RZ, RZ, RZ ;  /* 0x000000ffff117224 */ /* 0x001fe200078e00ff */
[C---:B------:R-:W-:Y:S01]  /*25900*/  ISETP.GE.U32.AND P3, PT, R8.reuse, 0x4, PT ;  /* 0x000000040800780c */ /* 0x040fe20003f66070 */
[----:B------:R-:W-:Y:S01]  /*25910*/  SHFL.IDX PT, R0, R16, RZ, 0x1f ;  /* 0x00001fff10007589 */ /* 0x000fe200000e0000 */
[C---:B------:R-:W-:Y:S02]  /*25920*/  ISETP.GE.U32.AND P4, PT, R8.reuse, 0x8, PT ;  /* 0x000000080800780c */ /* 0x040fe40003f86070 */
[----:B------:R-:W-:Y:S01]  /*25930*/  ISETP.GE.U32.AND P5, PT, R8, 0x10, PT ;  /* 0x000000100800780c */ /* 0x000fe20003fa6070 */
[----:B------:R0:W-:Y:S02]  /*25940*/  SHFL.IDX PT, R6, R16, 0x1, 0x1f ;  /* 0x00201f0010067f89 */ /* 0x0001e400000e0000 */
[----:B0-----:R-:W-:-:S02]  /*25950*/  IMAD.MOV.U32 R16, RZ, RZ, RZ ;  /* 0x000000ffff107224 */ /* 0x001fc400078e00ff */
[----:B---3--:R-:W-:Y:S01]  /*25960*/  @!P1 IMAD.MOV.U32 R17, RZ, RZ, R7 ;  /* 0x000000ffff119224 */ /* 0x008fe200078e0007 */
[----:B--2---:R-:W-:Y:S02]  /*25970*/  @!P1 MOV R5, R4 ;  /* 0x0000000400059202 */ /* 0x004fe40000000f00 */
        /* <DEDUP_REMOVED lines=18> */
.L_x_3711:
[----:B------:R-:W-:Y:S02]  /*25aa0*/  ULDC UR4, c[0x0][0xc38] ;  /* 0x00030e0000047ab9 */ /* 0x000fe40000000800 */
[----:B------:R-:W-:-:S04]  /*25ab0*/  IMAD.U32 R4, RZ, RZ, UR4 ;  /* 0x00000004ff047e24 */ /* 0x000fc8000f8e00ff */
[----:B-1----:R-:W-:-:S04]  /*25ac0*/  IMAD R7, R14, R4, RZ ;  /* 0x000000040e077224 */ /* 0x002fc800078e02ff */
[----:B------:R-:W-:-:S05]  /*25ad0*/  IMAD.IADD R6, R6, 0x1, R7 ;  /* 0x0000000106067824 */ /* 0x000fca00078e0207 */
[----:B------:R-:W-:-:S13]  /*25ae0*/  ISETP.GT.AND P6, PT, R6, R0, PT ;  /* 0x000000000600720c */ /* 0x000fda0003fc4270 */
[----:B------:R-:W-:Y:S05]  /*25af0*/  @P6 BRA `(.L_x_3380) ;  /* 0x0000000000a46947 */ /* 0x000fea0003800000 */
.L_x_3383:
[----:B------:R-:W1:Y:S01]  /*25b00*/  LDC R2, c[0x0][0xc3c] ;  /* 0x00030f00ff027b82 */ /* 0x000e620000000800 */
[----:B------:R-:W-:-:S05]  /*25b10*/  VIADD R19, R19, 0x1f ;  /* 0x0000001f13137836 */ /* 0x000fca0000000000 */
[----:B-1----:R-:W-:-:S13]  /*25b20*/  ISETP.GE.AND P6, PT, R19, R2, PT ;  /* 0x000000021300720c */ /* 0x002fda0003fc6270 */
[----:B------:R-:W-:Y:S05]  /*25b30*/  @P6 BRA `(.L_x_3381) ;  /* 0x0000000800bc6947 */ /* 0x000fea0003800000 */
[----:B0-----:R-:W0:Y:S01]  /*25b40*/  S2R R3, SR_TID.X ;  /* 0x0000000000037919 */ /* 0x001e220000002100 */
        /* <DEDUP_REMOVED lines=30> */
.L_x_3719:
[----:B------:R-:W-:Y:S02]  /*25d30*/  ULDC UR4, c[0x0][0xc38] ;  /* 0x00030e0000047ab9 */ /* 0x000fe40000000800 */
[----:B------:R-:W-:-:S04]  /*25d40*/  IMAD.U32 R4, RZ, RZ, UR4 ;  /* 0x00000004ff047e24 */ /* 0x000fc8000f8e00ff */
[----:B-1----:R-:W-:-:S04]  /*25d50*/  IMAD R7, R14, R4, RZ ;  /* 0x000000040e077224 */ /* 0x002fc800078e02ff */
[----:B------:R-:W-:-:S05]  /*25d60*/  IMAD.IADD R6, R7, 0x1, R6 ;  /* 0x0000000107067824 */ /* 0x000fca00078e0206 */
[----:B------:R-:W-:-:S13]  /*25d70*/  ISETP.GT.AND P6, PT, R6, R0, PT ;  /* 0x000000000600720c */ /* 0x000fda0003fc4270 */
[----:B------:R-:W-:Y:S05]  /*25d80*/  @!P6 BRA `(.L_x_3383) ;  /* 0xfffffffc005ce947 */ /* 0x000fea000383ffff */
.L_x_3380:
        /* <DEDUP_REMOVED lines=10> */
.L_x_3724:
[----:B------:R-:W-:-:S13]  /*25e30*/  ISETP.NE.AND P0, PT, R2, RZ, PT ;  /* 0x000000ff0200720c */ /* 0x000fda0003f05270 */
[----:B------:R-:W-:Y:S05]  /*25e40*/  @!P0 BRA `(.L_x_3385) ;  /* 0x0000000000108947 */ /* 0x000fea0003800000 */
[----:B------:R-:W-:Y:S01]  /*25e50*/  UMOV UR4, 0xffffffff ;  /* 0xffffffff00047882 */ /* 0x000fe20000000000 */
[----:B-1----:R-:W-:Y:S02]  /*25e60*/  VIADD R12, R12, 0xffffffff ;  /* 0xffffffff0c0c7836 */ /* 0x002fe40000000000 */
[----:B------:R-:W-:Y:S05]  /*25e70*/  BRA.DIV UR4, `(.L_x_3386) ;  /* 0x0000009604187947 */ /* 0x000fea000b800000 */
[----:B------:R4:W1:Y:S02]  /*25e80*/  SHFL.IDX PT, R16, R3, R12, 0x1f ;  /* 0x00001f0c03107589 */ /* 0x00086400000e0000 */
.L_x_3385:
[----:B---3--:R-:W-:Y:S01]  /*25e90*/  ISETP.NE.AND P0, PT, R5, 0x1, PT ;  /* 0x000000010500780c */ /* 0x008fe20003f05270 */
[----:B-1----:R-:W-:-:S04]  /*25ea0*/  IMAD R16, R16, R4, R7 ;  /* 0x0000000410107224 */ /* 0x002fc800078e0207 */
[----:B------:R-:W-:-:S08]  /*25eb0*/  IMAD.IADD R0, R0, 0x1, -R16 ;  /* 0x0000000100007824 */ /* 0x000fd000078e0a10 */
[----:B------:R-:W-:Y:S05]  /*25ec0*/  @!P0 BRA `(.L_x_3387) ;  /* 0x0000000000dc8947 */ /* 0x000fea0003800000 */
[----:B--2---:R-:W-:Y:S02]  /*25ed0*/  IABS R4, R17 ;  /* 0x0000001100047213 */ /* 0x004fe40000000000 */
[----:B------:R-:W-:Y:S02]  /*25ee0*/  IABS R6, R5 ;  /* 0x0000000500067213 */ /* 0x000fe40000000000 */
[----:B------:R-:W1:Y:S08]  /*25ef0*/  I2F.RP R7, R4 ;  /* 0x0000000400077306 */ /* 0x000e700000209400 */
[----:B------:R-:W2:Y:S08]  /*25f00*/  I2F.RP R8, R6 ;  /* 0x0000000600087306 */ /* 0x000eb00000209400 */
[----:B-1----:R-:W1:Y:S08]  /*25f10*/  MUFU.RCP R7, R7 ;  /* 0x0000000700077308 */ /* 0x002e700000001000 */
[----:B--2---:R-:W-:Y:S01]  /*25f20*/  MUFU.RCP R8, R8 ;  /* 0x0000000800087308 */ /* 0x004fe20000001000 */
[----:B-1----:R-:W-:Y:S01]  /*25f30*/  VIADD R2, R7, 0xffffffe ;  /* 0x0ffffffe07027836 */ /* 0x002fe20000000000 */
[----:B------:R-:W-:-:S06]  /*25f40*/  IABS R7, R17 ;  /* 0x0000001100077213 */ /* 0x000fcc0000000000 */
[----:B0---4-:R0:W1:Y:S02]  /*25f50*/  F2I.FTZ.U32.TRUNC.NTZ R3, R2 ;  /* 0x0000000200037305 */ /* 0x011064000021f000 */
[----:B0-----:R-:W-:Y:S01]  /*25f60*/  MOV R2, RZ ;  /* 0x000000ff00027202 */ /* 0x001fe20000000f00 */
        /* <DEDUP_REMOVED lines=37> */
[----:B------:R-:W-:-:S05]  /*261c0*/  @P0 VIADD R4, R4, 0x1 ;  /* 0x0000000104040836 */ /* 0x000fca0000000000 */
[----:B------:R-:W-:Y:S02]  /*261d0*/  @!P2 IADD3 R4, -R4, RZ, RZ ;  /* 0x000000ff0404a210 */ /* 0x000fe40007ffe1ff */
[----:B------:R-:W-:-:S05]  /*261e0*/  @!P1 LOP3.LUT R4, RZ, R5, RZ, 0x33, !PT ;  /* 0x00000005ff049212 */ /* 0x000fca00078e33ff */
[--C-:B------:R-:W-:Y:S02]  /*261f0*/  IMAD.MOV R2, RZ, RZ, -R4.reuse ;  /* 0x000000ffff027224 */ /* 0x100fe400078e0a04 */
[C---:B------:R-:W-:Y:S02]  /*26200*/  IMAD R4, R5.reuse, 0x1000000, R4 ;  /* 0x0100000005047824 */ /* 0x040fe400078e0204 */
[----:B------:R-:W-:-:S04]  /*26210*/  IMAD R5, R5, R2, R7 ;  /* 0x0000000205057224 */ /* 0x000fc800078e0207 */
[----:B------:R-:W-:Y:S01]  /*26220*/  IMAD R18, R5, 0x10000, R4 ;  /* 0x0001000005127824 */ /* 0x000fe200078e0204 */
[----:B------:R-:W-:Y:S06]  /*26230*/  BRA `(.L_x_3388) ;  /* 0x0000000000f07947 */ /* 0x000fec0003800000 */
.L_x_3387:
[----:B0---4-:R-:W0:Y:S02]  /*26240*/  LDC.64 R2, c[0x0][0xc90] ;  /* 0x00032400ff027b82 */ /* 0x011e240000000a00 */
[----:B0-----:R-:W-:-:S05]  /*26250*/  IMAD.WIDE R2, R19, 0x4, R2 ;  /* 0x0000000413027825 */ /* 0x001fca00078e0202 */
[----:B------:R0:W2:Y:S02]  /*26260*/  LDG.E R6, desc[UR60][R2.64] ;  /* 0x0000003c02067981 */ /* 0x0000a4000c1e1900 */
[----:B0-----:R-:W-:Y:S02]  /*26270*/  IMAD.MOV.U32 R2, RZ, RZ, RZ ;  /* 0x000000ffff027224 */ /* 0x001fe400078e00ff */
[----:B--2---:R-:W-:-:S05]  /*26280*/  IMAD R5, R17, R6, RZ ;  /* 0x0000000611057224 */ /* 0x004fca00078e02ff */
[----:B------:R-:W-:-:S04]  /*26290*/  IABS R7, R5 ;  /* 0x0000000500077213 */ /* 0x000fc80000000000 */
        /* <DEDUP_REMOVED lines=23> */
[----:B------:R-:W-:-:S03]  /*26410*/  IMAD.MOV R9, RZ, RZ, -R9 ;  /* 0x000000ffff097224 */ /* 0x000fc600078e0a09 */
[----:B------:R-:W-:Y:S01]  /*26420*/  IADD3 R3, -R7, RZ, RZ ;  /* 0x000000ff07037210 */ /* 0x000fe20007ffe1ff */
        /* <DEDUP_REMOVED lines=29> */
.L_x_3388:
[----:B------:R-:W-:-:S05]  /*26600*/  LOP3.LUT R0, RZ, R3, RZ, 0x33, !PT ;  /* 0x00000003ff007212 */ /* 0x000fca00078e33ff */
[----:B------:R-:W-:Y:S01]  /*26610*/  IMAD.IADD R17, R17, 0x1, R0 ;  /* 0x0000000111117824 */ /* 0x000fe200078e0200 */
[----:B------:R-:W-:Y:S06]  /*26620*/  BRA `(.L_x_3389) ;  /* 0x00000000001c7947 */ /* 0x000fec0003800000 */
.L_x_3381:
[----:B------:R-:W-:Y:S01]  /*26630*/  UMOV UR4, URZ ;  /* 0x0000003f00047c82 */ /* 0x000fe20008000000 */
[----:B------:R-:W-:Y:S01]  /*26640*/  UMOV UR5, URZ ;  /* 0x0000003f00057c82 */ /* 0x000fe20008000000 */
[----:B------:R-:W-:Y:S01]  /*26650*/  ULDC UR6, c[0x0][0xc3c] ;  /* 0x00030f0000067ab9 */ /* 0x000fe20000000800 */
[----:B------:R-:W-:Y:S01]  /*26660*/  IMAD.MOV.U32 R16, RZ, RZ, R0 ;  /* 0x000000ffff107224 */ /* 0x000fe200078e0000 */
[----:B------:R-:W-:Y:S01]  /*26670*/  MOV R17, UR4 ;  /* 0x0000000400117c02 */ /* 0x000fe20008000f00 */
[----:B------:R-:W-:Y:S02]  /*26680*/  IMAD.U32 R18, RZ, RZ, UR5 ;  /* 0x00000005ff127e24 */ /* 0x000fe4000f8e00ff */
[----:B------:R-:W-:-:S07]  /*26690*/  IMAD.U32 R19, RZ, RZ, UR6 ;  /* 0x00000006ff137e24 */ /* 0x000fce000f8e00ff */
.L_x_3389:
[----:B------:R2:W3:Y:S01]  /*266a0*/  LDL R2, [R1+0xc] ;  /* 0x00000c0001027983 */ /* 0x0004e20000100800 */
[----:B------:R-:W1:Y:S01]  /*266b0*/  S2R R0, SR_TID.X ;  /* 0x0000000000007919 */ /* 0x000e620000002100 */
[----:B------:R-:W-:Y:S05]  /*266c0*/  WARPSYNC.ALL ;  /* 0x0000000000007948 */ /* 0x000fea0003800000 */
[----:B-1----:R-:W-:Y:S01]  /*266d0*/  LOP3.LUT R0, R0, 0x1f, RZ, 0xc0, !PT ;  /* 0x0000001f00007812 */ /* 0x002fe200078ec0ff */
[----:B------:R-:W-:Y:S03]  /*266e0*/  BAR.SYNC.DEFER_BLOCKING 0x4, 0x180 ;  /* 0x0106000000007b1d */ /* 0x000fe60000010000 */
[----:B------:R-:W-:-:S13]  /*266f0*/  ISETP.NE.AND P0, PT, R0, RZ, PT ;  /* 0x000000ff0000720c */ /* 0x000fda0003f05270 */
[----:B------:R-:W-:Y:S01]  /*26700*/  @!P0 MOV R0, 0x400 ;  /* 0x0000040000008802 */ /* 0x000fe20000000f00 */
[----:B---3--:R-:W1:Y:S03]  /*26710*/  @!P0 S2R R2, SR_CgaCtaId ;  /* 0x0000000000028919 */ /* 0x008e660000008800 */
[----:B-1----:R-:W-:Y:S01]  /*26720*/  @!P0 LEA R22, R2, R0, 0x18 ;  /* 0x0000000002168211 */ /* 0x002fe200078ec0ff */
[----:B------:R2:W-:Y:S04]  /*26730*/  @!P0 STL [R1+0xc], R2 ;  /* 0x00000c0201008387 */ /* 0x0005e80000100800 */
[----:B------:R2:W-:Y:S01]  /*26740*/  @!P0 STS.128 [R22+0x228d0], R16 ;  /* 0x0228d01016008388 */ /* 0x0005e20000000c00 */
[----:B------:R-:W-:Y:S06]  /*26750*/  BAR.ARV 0x5, 0x180 ;  /* 0x0146000000007b1d */ /* 0x000fec0000002000 */
.L_x_3378:
[----:B------:R-:W-:Y:S02]  /*26760*/  ULDC UR4, c[0x0][0xc3c] ;  /* 0x00030f0000047ab9 */ /* 0x000fe40000000800 */
[----:B0-----:R-:W-:-:S13]  /*26770*/  ISETP.GE.AND P0, PT, R19, UR4, PT ;  /* 0x0000000413007c0c */ /* 0x001fda000bf06270 */
[----:B------:R-:W-:Y:S05]  /*26780*/  @!P0 BRA `(.L_x_3390) ;  /* 0xffffff8c00108947 */ /* 0x000fea000383ffff */
[----:B------:R-:W-:Y:S05]  /*26790*/  BSYNC B7 ;  /* 0x0000000000077941 */ /* 0x000fea0003800000 */
.L_x_3278:
[----:B-12---:R-:W2:Y:S01]  /*267a0*/  LDL.LU R0, [R1+0x34] ;  /* 0x0000340001007983 */ /* 0x006ea20000300800 */
[----:B------:R-:W-:Y:S01]  /*267b0*/  BSSY B0, `(.L_x_3391) ;  /* 0x000000b000007945 */ /* 0x000fe20003800000 */
[----:B------:R-:W1:Y:S01]  /*267c0*/  S2R R5, SR_CgaCtaId ;  /* 0x0000000000057919 */ /* 0x000e620000008800 */
[----:B--2---:R-:W-:-:S05]  /*267d0*/  VIADD R0, R0, 0x1 ;  /* 0x0000000100007836 */ /* 0x004fca0000000000 */
[----:B0-----:R-:W-:-:S04]  /*267e0*/  LEA.HI R2, R0, R0, RZ, 0x1 ;  /* 0x0000000000027211 */ /* 0x001fc800078f08ff */
[----:B------:R-:W-:Y:S02]  /*267f0*/  LOP3.LUT R3, R2, 0xfffffffe, RZ, 0xc0, !PT ;  /* 0xfffffffe02037812 */ /* 0x000fe400078ec0ff */
[----:B------:R-:W-:-:S03]  /*26800*/  MOV R2, 0x400 ;  /* 0x0000040000027802 */ /* 0x000fc60000000f00 */
[----:B------:R-:W-:Y:S01]  /*26810*/  IMAD.IADD R0, R0, 0x1, -R3 ;  /* 0x0000000100007824 */ /* 0x000fe200078e0a03 */
[----:B-1----:R-:W-:-:S04]  /*26820*/  LEA R5, R5, R2, 0x18 ;  /* 0x0000000205057211 */ /* 0x002fc800078ec0ff */
[----:B------:R-:W-:-:S04]  /*26830*/  SHF.L.U32 R0, R0, 0x1f, RZ ;  /* 0x0000001f00007819 */ /* 0x000fc800000006ff */
[----:B------:R-:W0:Y:S02]  /*26840*/  SYNCS.PHASECHK.TRANS64.TRYWAIT P0, [R5+URZ+0x22820], R0 ;  /* 0x02282000050075a7 */ /* 0x000e24000800017f */
[----:B0-----:R-:W-:Y:S05]  /*26850*/  @!P0 BRA `(.L_x_3392) ;  /* 0x0000008800c88947 */ /* 0x001fea0003800000 */
.L_x_3727:
[----:B------:R-:W-:Y:S05]  /*26860*/  BSYNC B0 ;  /* 0x0000000000007941 */ /* 0x000fea0003800000 */
.L_x_3391:
[----:B------:R-:W-:-:S03]  /*26870*/  UMOV UR4, 0xffffffff ;  /* 0xffffffff00047882 */ /* 0x000fc60000000000 */
[----:B------:R-:W-:Y:S05]  /*26880*/  BRA.DIV UR4, `(.L_x_3393) ;  /* 0x0000008a04d07947 */ /* 0x000fea000b800000 */
[----:B0-----:R-:W0:Y:S02]  /*26890*/  S2R R0, SR_TID.X ;  /* 0x0000000000007919 */ /* 0x001e240000002100 */
[----:B0-----:R-:W-:-:S04]  /*268a0*/  SHF.R.U32.HI R0, RZ, 0x5, R0 ;  /* 0x00000005ff007819 */ /* 0x001fc80000011600 */
[----:B------:R-:W-:-:S05]  /*268b0*/  LOP3.LUT R0, R0, 0x3, RZ, 0xc0, !PT ;  /* 0x0000000300007812 */ /* 0x000fca00078ec0ff */
[----:B------:R0:W1:Y:S02]  /*268c0*/  SHFL.IDX PT, R14, R0, RZ, 0x1f ;  /* 0x00001fff000e7589 */ /* 0x00006400000e0000 */
.L_x_3730:
[----:B-1----:R-:W-:-:S13]  /*268d0*/  ISETP.NE.AND P0, PT, R14, RZ, PT ;  /* 0x000000ff0e00720c */ /* 0x002fda0003f05270 */
[----:B------:R-:W-:Y:S05]  /*268e0*/  @P0 BRA `(.L_x_3076) ;  /* 0x0000000000b00947 */ /* 0x000fea0003800000 */
[----:B------:R-:W-:-:S03]  /*268f0*/  UMOV UR4, 0xffffffff ;  /* 0xffffffff00047882 */ /* 0x000fc60000000000 */
[----:B------:R-:W-:Y:S05]  /*26900*/  BRA.DIV UR4, `(.L_x_3394) ;  /* 0x0000008a04e47947 */ /* 0x000fea000b800000 */
[----:B------:R-:W-:-:S13]  /*26910*/  ELECT P6, URZ, PT ;  /* 0x00000000003f782f */ /* 0x000fda00038c0000 */
.L_x_3733:
        /* <DEDUP_REMOVED lines=8> */
.L_x_3395:
[C---:B------:R-:W-:Y:S01]  /*269a0*/  IMAD R3, R30.reuse, 0x8, R5 ;  /* 0x000000081e037824 */ /* 0x040fe200078e0205 */
[----:B------:R-:W-:Y:S01]  /*269b0*/  SHF.L.U32 R2, R35, 0x1f, RZ ;  /* 0x0000001f23027819 */ /* 0x000fe200000006ff */
[----:B------:R-:W-:-:S03]  /*269c0*/  VIADD R30, R30, 0x1 ;  /* 0x000000011e1e7836 */ /* 0x000fc60000000000 */
[----:B------:R-:W0:Y:S02]  /*269d0*/  SYNCS.PHASECHK.TRANS64.TRYWAIT P1, [R3+URZ+0x22840], R2 ;  /* 0x02284002030075a7 */ /* 0x000e24000802017f */
[----:B------:R-:W-:-:S04]  /*269e0*/  ISETP.NE.AND P2, PT, R30, 0x2, PT ;  /* 0x000000021e00780c */ /* 0x000fc80003f45270 */
[----:B------:R-:W-:Y:S01]  /*269f0*/  SEL R0, RZ, 0x1, P2 ;  /* 0x00000001ff007807 */ /* 0x000fe20001000000 */
[----:B0-----:R-:W-:Y:S08]  /*26a00*/  @!P1 BRA `(.L_x_3396) ;  /* 0x0000008800c49947 */ /* 0x001ff00003800000 */
.L_x_3734:
[----:B------:R-:W-:Y:S02]  /*26a10*/  SEL R30, R30, RZ, P2 ;  /* 0x000000ff1e1e7207 */ /* 0x000fe40001000000 */
[----:B------:R-:W-:Y:S01]  /*26a20*/  LOP3.LUT R0, R35, R0, RZ, 0x3c, !PT ;  /* 0x0000000023007212 */ /* 0x000fe200078e3cff */
[----:B------:R-:W-:Y:S06]  /*26a30*/  @!P0 BRA `(.L_x_3397) ;  /* 0x0000000000048947 */ /* 0x000fec0003800000 */
[----:B------:R-:W-:Y:S01]  /*26a40*/  BPT.TRAP 0x1 ;  /* 0x000000040000795c */ /* 0x000fe20000300000 */
.L_x_3397:
[----:B------:R-:W-:Y:S01]  /*26a50*/  IMAD R5, R30, 0x8, R5 ;  /* 0x000000081e057824 */ /* 0x000fe200078e0205 */
[----:B------:R-:W-:-:S04]  /*26a60*/  SHF.L.U32 R0, R0, 0x1f, RZ ;  /* 0x0000001f00007819 */ /* 0x000fc800000006ff */
[----:B------:R-:W1:Y:S02]  /*26a70*/  SYNCS.PHASECHK.TRANS64.TRYWAIT P1, [R5+URZ+0x22840], R0 ;  /* 0x02284000050075a7 */ /* 0x000e64000802017f */
[----:B-1----:R-:W-:Y:S05]  /*26a80*/  @!P1 BRA `(.L_x_3398) ;  /* 0x0000008800b89947 */ /* 0x002fea0003800000 */
.L_x_3735:
[----:B------:R-:W-:Y:S05]  /*26a90*/  @!P0 BRA `(.L_x_3399) ;  /* 0x0000000000048947 */ /* 0x000fea0003800000 */
[----:B------:R-:W-:Y:S01]  /*26aa0*/  BPT.TRAP 0x1 ;  /* 0x000000040000795c */ /* 0x000fe20000300000 */
.L_x_3399:
[----:B------:R-:W2:Y:S02]  /*26ab0*/  SYNCS.PHASECHK.TRANS64.TRYWAIT P1, [R3+URZ+0x22860], R2 ;  /* 0x02286002030075a7 */ /* 0x000ea4000802017f */
[----:B--2---:R-:W-:Y:S05]  /*26ac0*/  @!P1 BRA `(.L_x_3400) ;  /* 0x0000008800bc9947 */ /* 0x004fea0003800000 */
.L_x_3736:
[----:B------:R-:W-:Y:S05]  /*26ad0*/  @!P0 BRA `(.L_x_3401) ;  /* 0x0000000000048947 */ /* 0x000fea0003800000 */
[----:B------:R-:W-:Y:S01]  /*26ae0*/  BPT.TRAP 0x1 ;  /* 0x000000040000795c */ /* 0x000fe20000300000 */
.L_x_3401:
[----:B------:R-:W3:Y:S02]  /*26af0*/  SYNCS.PHASECHK.TRANS64.TRYWAIT P1, [R5+URZ+0x22860], R0 ;  /* 0x02286000050075a7 */ /* 0x000ee4000802017f */
[----:B---3--:R-:W-:Y:S05]  /*26b00*/  @!P1 BRA `(.L_x_3402) ;  /* 0x0000008800c09947 */ /* 0x008fea0003800000 */
.L_x_3737:
[----:B------:R-:W-:Y:S05]  /*26b10*/  @!P0 BRA `(.L_x_3403) ;  /* 0x0000000000048947 */ /* 0x000fea0003800000 */
[----:B------:R-:W-:Y:S01]  /*26b20*/  BPT.TRAP 0x1 ;  /* 0x000000040000795c */ /* 0x000fe20000300000 */
.L_x_3403:
[----:B------:R-:W4:Y:S02]  /*26b30*/  SYNCS.PHASECHK.TRANS64.TRYWAIT P1, [R3+URZ+0x22880], R2 ;  /* 0x02288002030075a7 */ /* 0x000f24000802017f */
[----:B----4-:R-:W-:Y:S05]  /*26b40*/  @!P1 BRA `(.L_x_3404) ;  /* 0x0000008800c49947 */ /* 0x010fea0003800000 */
.L_x_3738:
[----:B------:R-:W-:Y:S05]  /*26b50*/  @!P0 BRA `(.L_x_3405) ;  /* 0x0000000000048947 */ /* 0x000fea0003800000 */
[----:B------:R-:W-:Y:S01]  /*26b60*/  BPT.TRAP 0x1 ;  /* 0x000000040000795c */ /* 0x000fe20000300000 */
.L_x_3405:
[----:B------:R0:W0:Y:S02]  /*26b70*/  SYNCS.PHASECHK.TRANS64.TRYWAIT P0, [R5+URZ+0x22880], R0 ;  /* 0x02288000050075a7 */ /* 0x000024000800017f */
[----:B0-----:R-:W-:Y:S05]  /*26b80*/  @!P0 NANOSLEEP.SYNCS 0x989680 ;  /* 0x009896800000895d */ /* 0x001fea0003900000 */
[----:B------:R-:W0:Y:S02]  /*26b90*/  @!P0 SYNCS.PHASECHK.TRANS64 P0, [R5+URZ+0x22880], R0 ;  /* 0x02288000050085a7 */ /* 0x000e24000800007f */
[----:B0-----:R-:W-:Y:S05]  /*26ba0*/  @!P0 BRA `(.L_x_3405) ;  /* 0xfffffffc00f08947 */ /* 0x001fea000383ffff */
.L_x_3076:
[----:B------:R-:W-:Y:S05]  /*26bb0*/  BSYNC B8 ;  /* 0x0000000000087941 */ /* 0x000fea0003800000 */
.L_x_3073:
[----:B------:R-:W-:Y:S05]  /*26bc0*/  EXIT ;  /* 0x000000000000794d */ /* 0x000fea0003800000 */
.L_x_3098:
[----:B0-----:R0:W1:Y:S02]  /*26bd0*/  SYNCS.PHASECHK.TRANS64.TRYWAIT P6, [R86+URZ+0x22890], R98 ;  /* 0x02289062560075a7 */ /* 0x00106400080c017f */
[----:B-1----:R-:W-:Y:S05]  /*26be0*/  @!P6 NANOSLEEP.SYNCS 0x989680 ;  /* 0x009896800000e95d */ /* 0x002fea0003900000 */
[----:B------:R-:W1:Y:S02]  /*26bf0*/  @!P6 SYNCS.PHASECHK.TRANS64 P6, [R86+URZ+0x22890], R98 ;  /* 0x022890625600e5a7 */ /* 0x000e6400080c007f */
[----:B-1----:R-:W-:Y:S05]  /*26c00*/  @!P6 BRA `(.L_x_3098) ;  /* 0xfffffffc00f0e947 */ /* 0x002fea000383ffff */
[----:B------:R-:W-:Y:S05]  /*26c10*/  BRA `(.L_x_3406) ;  /* 0xfffffdc000dc7947 */ /* 0x000fea000383ffff */
.L_x_3099:
        /* <DEDUP_REMOVED lines=8> */
.L_x_3408:
[----:B------:R-:W-:Y:S05]  /*26ca0*/  BSYNC B1 ;  /* 0x0000000000017941 */ /* 0x000fea0003800000 */
.L_x_3407:
        /* <DEDUP_REMOVED lines=8> */
.L_x_3409:
[----:B------:R-:W-:Y:S05]  /*26d30*/  BRA `(.L_x_3410) ;  /* 0xfffffdc000a87947 */ /* 0x000fea000383ffff */
.L_x_3108:
        /* <DEDUP_REMOVED lines=8> */
.L_x_3412:
[----:B------:R-:W-:Y:S05]  /*26dc0*/  BSYNC B1 ;  /* 0x0000000000017941 */ /* 0x000fea0003800000 */
.L_x_3411:
        /* <DEDUP_REMOVED lines=8> */
.L_x_3413:
[----:B------:R-:W-:Y:S05]  /*26e50*/  BRA `(.L_x_3414) ;  /* 0xfffffdd000087947 */ /* 0x000fea000383ffff */
.L_x_3117:
        /* <DEDUP_REMOVED lines=8> */
.L_x_3416:
[----:B------:R-:W-:Y:S05]  /*26ee0*/  BSYNC B1 ;  /* 0x0000000000017941 */ /* 0x000fea0003800000 */
.L_x_3415:
        /* <DEDUP_REMOVED lines=8> */
.L_x_3417:
[----:B------:R-:W-:Y:S05]  /*26f70*/  BRA `(.L_x_3418) ;  /* 0xfffffddc00687947 */ /* 0x000fea000383ffff */
.L_x_3127:
[----:B-1----:R1:W2:Y:S02]  /*26f80*/  SYNCS.PHASECHK.TRANS64.TRYWAIT P3, [R86+URZ+0x22890], R98 ;  /* 0x02289062560075a7 */ /* 0x0022a4000806017f */
[----:B--2---:R-:W-:Y:S05]  /*26f90*/  @!P3 NANOSLEEP.SYNCS 0x989680 ;  /* 0x009896800000b95d */ /* 0x004fea0003900000 */
[----:B------:R-:W2:Y:S02]  /*26fa0*/  @!P3 SYNCS.PHASECHK.TRANS64 P3, [R86+URZ+0x22890], R98 ;  /* 0x022890625600b5a7 */ /* 0x000ea4000806007f */
[----:B--2---:R-:W-:Y:S05]  /*26fb0*/  @!P3 BRA `(.L_x_3127) ;  /* 0xfffffffc00f0b947 */ /* 0x004fea000383ffff */
[----:B------:R-:W-:Y:S05]  /*26fc0*/  BRA `(.L_x_3419) ;  /* 0xfffffdf000247947 */ /* 0x000fea000383ffff */
.L_x_3128:
[----:B------:R-:W-:Y:S01]  /*26fd0*/  BSSY B1, `(.L_x_3420) ;  /* 0x0000008000017945 */ /* 0x000fe20003800000 */
[----:B------:R-:W-:Y:S01]  /*26fe0*/  IMAD.MOV.U32 R13, RZ, RZ, R101 ;  /* 0x000000ffff0d7224 */ /* 0x000fe200078e0065 */
[----:B------:R-:W-:Y:S01]  /*26ff0*/  MOV R15, 0xffffffff ;  /* 0xffffffff000f7802 */ /* 0x000fe20000000f00 */
[----:B------:R-:W-:Y:S02]  /*27000*/  IMAD.MOV.U32 R12, RZ, RZ, RZ ;  /* 0x000000ffff0c7224 */ /* 0x000fe400078e00ff */
[----:B------:R-:W-:-:S07]  /*27010*/  IMAD.MOV.U32 R11, RZ, RZ, 0x1c1f ;  /* 0x00001c1fff0b7424 */ /* 0x000fce00078e00ff */
[----:B-1----:R-:W-:Y:S05]  /*27020*/  WARPSYNC.COLLECTIVE R15, `(.L_x_3421) ;  /* 0x000000000f087348 */ /* 0x002fea0003c00000 */
[----:B------:R0:W2:Y:S02]  /*27030*/  SHFL.IDX P6, R14, R13, R12, R11 ;  /* 0x0000000c0d0e7389 */ /* 0x0000a400000c000b */
[----:B012---:R-:W-:Y:S01]  /*27040*/  ENDCOLLECTIVE ;  /* 0x000000000000791b */ /* 0x007fe20003800000 */
.L_x_3421:
[----:B------:R-:W-:Y:S05]  /*27050*/  BSYNC B1 ;  /* 0x0000000000017941 */ /* 0x000fea0003800000 */
.L_x_3420:
        /* <DEDUP_REMOVED lines=8> */
.L_x_3422:
[----:B------:R-:W-:Y:S01]  /*270e0*/  IMAD.MOV.U32 R105, RZ, RZ, R14 ;  /* 0x000000ffff697224 */ /* 0x000fe200078e000e */
[----:B------:R-:W-:Y:S06]  /*270f0*/  BRA `(.L_x_3423) ;  /* 0xfffffdec00f07947 */ /* 0x000fec000383ffff */
.L_x_3133:
        /* <DEDUP_REMOVED lines=8> */
.L_x_3425:
[----:B------:R-:W-:Y:S05]  /*27180*/  BSYNC B1 ;  /* 0x0000000000017941 */ /* 0x000fea0003800000 */
.L_x_3424:
        /* <DEDUP_REMOVED lines=8> */
.L_x_3426:
[----:B------:R-:W-:Y:S05]  /*27210*/  BRA `(.L_x_3427) ;  /* 0xfffffdfc00607947 */ /* 0x000fea000383ffff */
.L_x_3138:
        /* <DEDUP_REMOVED lines=8> */
.L_x_3429:
[----:B------:R-:W-:Y:S05]  /*272a0*/  BSYNC B1 ;  /* 0x0000000000017941 */ /* 0x000fea0003800000 */
.L_x_3428:
        /* <DEDUP_REMOVED lines=8> */
.L_x_3430:
[----:B------:R-:W-:Y:S05]  /*27330*/  BRA `(.L_x_3431) ;  /* 0xfffffe0800f07947 */ /* 0x000fea000383ffff */
.L_x_3143:
[----:B0-----:R0:W1:Y:S02]  /*27340*/  SYNCS.PHASECHK.TRANS64.TRYWAIT P2, [R86+URZ+0x22890], R98 ;  /* 0x02289062560075a7 */ /* 0x001064000804017f */
[----:B-1----:R-:W-:Y:S05]  /*27350*/  @!P2 NANOSLEEP.SYNCS 0x989680 ;  /* 0x009896800000a95d */ /* 0x002fea0003900000 */
[----:B------:R-:W1:Y:S02]  /*27360*/  @!P2 SYNCS.PHASECHK.TRANS64 P2, [R86+URZ+0x22890], R98 ;  /* 0x022890625600a5a7 */ /* 0x000e64000804007f */
[----:B-1----:R-:W-:Y:S05]  /*27370*/  @!P2 BRA `(.L_x_3143) ;  /* 0xfffffffc00f0a947 */ /* 0x002fea000383ffff */
[----:B------:R-:W-:Y:S05]  /*27380*/  BRA `(.L_x_3432) ;  /* 0xfffffe1800d07947 */ /* 0x000fea000383ffff */
.L_x_3144:
[----:B------:R-:W-:Y:S01]  /*27390*/  BSSY B1, `(.L_x_3433) ;  /* 0x0000008000017945 */ /* 0x000fe20003800000 */
[----:B------:R-:W-:Y:S01]  /*273a0*/  IMAD.MOV.U32 R13, RZ, RZ, R29 ;  /* 0x000000ffff0d7224 */ /* 0x000fe200078e001d */
[----:B------:R-:W-:Y:S01]  /*273b0*/  MOV R12, RZ ;  /* 0x000000ff000c7202 */ /* 0x000fe20000000f00 */
[----:B------:R-:W-:Y:S02]  /*273c0*/  IMAD.MOV.U32 R11, RZ, RZ, 0x1c1f ;  /* 0x00001c1fff0b7424 */ /* 0x000fe400078e00ff */
[----:B------:R-:W-:-:S07]  /*273d0*/  IMAD.MOV.U32 R15, RZ, RZ, -0x1 ;  /* 0xffffffffff0f7424 */ /* 0x000fce00078e00ff */
[----:B0-----:R-:W-:Y:S05]  /*273e0*/  WARPSYNC.COLLECTIVE R15, `(.L_x_3434) ;  /* 0x000000000f087348 */ /* 0x001fea0003c00000 */
[----:B------:R1:W2:Y:S02]  /*273f0*/  SHFL.IDX P6, R14, R13, R12, R11 ;  /* 0x0000000c0d0e7389 */ /* 0x0002a400000c000b */
[----:B012---:R-:W-:Y:S01]  /*27400*/  ENDCOLLECTIVE ;  /* 0x000000000000791b */ /* 0x007fe20003800000 */
.L_x_3434:
[----:B------:R-:W-:Y:S05]  /*27410*/  BSYNC B1 ;  /* 0x0000000000017941 */ /* 0x000fea0003800000 */
.L_x_3433:
        /* <DEDUP_REMOVED lines=8> */
.L_x_3435:
[----:B------:R-:W-:Y:S05]  /*274a0*/  BRA `(.L_x_3436) ;  /* 0xfffffe1800f07947 */ /* 0x000fea000383ffff */
.L_x_3147:
        /* <DEDUP_REMOVED lines=8> */
.L_x_3438:
[----:B------:R-:W-:Y:S05]  /*27530*/  BSYNC B1 ;  /* 0x0000000000017941 */ /* 0x000fea0003800000 */
.L_x_3437:
        /* <DEDUP_REMOVED lines=8> */
.L_x_3439:
[----:B------:R-:W-:Y:S05]  /*275c0*/  BRA `(.L_x_3440) ;  /* 0xfffffe1800f07947 */ /* 0x000fea000383ffff */
.L_x_3150:
        /* <DEDUP_REMOVED lines=8> */
.L_x_3442:
[----:B------:R-:W-:Y:S05]  /*27650*/  BSYNC B1 ;  /* 0x0000000000017941 */ /* 0x000fea0003800000 */
.L_x_3441:
        /* <DEDUP_REMOVED lines=8> */
.L_x_3443:
[----:B------:R-:W-:Y:S05]  /*276e0*/  BRA `(.L_x_3444) ;  /* 0xfffffe1800f47947 */ /* 0x000fea000383ffff */
.L_x_3154:
[----:B------:R0:W0:Y:S02]  /*276f0*/  SYNCS.PHASECHK.TRANS64.TRYWAIT P3, [R86+URZ+0x228b0], R98 ;  /* 0x0228b062560075a7 */ /* 0x000024000806017f */
[----:B0-----:R-:W-:Y:S05]  /*27700*/  @!P3 NANOSLEEP.SYNCS 0x989680 ;  /* 0x009896800000b95d */ /* 0x001fea0003900000 */
[----:B------:R-:W0:Y:S02]  /*27710*/  @!P3 SYNCS.PHASECHK.TRANS64 P3, [R86+URZ+0x228b0], R98 ;  /* 0x0228b0625600b5a7 */ /* 0x000e24000806007f */
[----:B0-----:R-:W-:Y:S05]  /*27720*/  @!P3 BRA `(.L_x_3154) ;  /* 0xfffffffc00f0b947 */ /* 0x001fea000383ffff */
[----:B------:R-:W-:Y:S05]  /*27730*/  BRA `(.L_x_3445) ;  /* 0xfffffe1c00687947 */ /* 0x000fea000383ffff */
.L_x_3166:
[----:B------:R-:W0:Y:S01]  /*27740*/  S2R R3, SR_TID.X ;  /* 0x0000000000037919 */ /* 0x000e220000002100 */
[----:B------:R-:W-:Y:S01]  /*27750*/  BSSY B0, `(.L_x_3446) ;  /* 0x000000c000007945 */ /* 0x000fe20003800000 */
[----:B------:R-:W-:Y:S02]  /*27760*/  IMAD.MOV.U32 R12, RZ, RZ, RZ ;  /* 0x000000ffff0c7224 */ /* 0x000fe400078e00ff */
[----:B------:R-:W-:Y:S02]  /*27770*/  IMAD.MOV.U32 R11, RZ, RZ, 0x1f ;  /* 0x0000001fff0b7424 */ /* 0x000fe400078e00ff */
[----:B------:R-:W-:Y:S01]  /*27780*/  IMAD.MOV.U32 R15, RZ, RZ, -0x1 ;  /* 0xffffffffff0f7424 */ /* 0x000fe200078e00ff */
[----:B0-----:R-:W-:-:S04]  /*27790*/  IADD3 R4, R3, -0x80, RZ ;  /* 0xffffff8003047810 */ /* 0x001fc80007ffe0ff */
[----:B------:R-:W-:-:S04]  /*277a0*/  SHF.R.S32.HI R3, RZ, 0x1f, R4 ;  /* 0x0000001fff037819 */ /* 0x000fc80000011404 */
[----:B------:R-:W-:-:S04]  /*277b0*/  LEA.HI R3, R3, R4, RZ, 0x7 ;  /* 0x0000000403037211 */ /* 0x000fc800078f38ff */
[----:B------:R-:W-:-:S05]  /*277c0*/  SHF.R.S32.HI R3, RZ, 0x7, R3 ;  /* 0x00000007ff037819 */ /* 0x000fca0000011403 */
[----:B------:R-:W-:-:S07]  /*277d0*/  IMAD.MOV.U32 R13, RZ, RZ, R3 ;  /* 0x000000ffff0d7224 */ /* 0x000fce00078e0003 */
[----:B-----5:R-:W-:Y:S05]  /*277e0*/  WARPSYNC.COLLECTIVE R15, `(.L_x_3447) ;  /* 0x000000000f087348 */ /* 0x020fea0003c00000 */
[----:B------:R0:W1:Y:S02]  /*277f0*/  SHFL.IDX P6, R14, R13, R12, R11 ;  /* 0x0000000c0d0e7389 */ /* 0x00006400000c000b */
[----:B01---5:R-:W-:Y:S01]  /*27800*/  ENDCOLLECTIVE ;  /* 0x000000000000791b */ /* 0x023fe20003800000 */
.L_x_3447:
[----:B------:R-:W-:Y:S05]  /*27810*/  BSYNC B0 ;  /* 0x0000000000007941 */ /* 0x000fea0003800000 */
.L_x_3446:
[----:B------:R-:W-:Y:S01]  /*27820*/  IMAD.MOV.U32 R196, RZ, RZ, R14 ;  /* 0x000000ffffc47224 */ /* 0x000fe200078e000e */
[----:B------:R-:W-:Y:S06]  /*27830*/  BRA `(.L_x_3448) ;  /* 0xfffffe2800bc7947 */ /* 0x000fec000383ffff */
.L_x_3178:
        /* <DEDUP_REMOVED lines=8> */
.L_x_3450:
[----:B------:R-:W-:Y:S05]  /*278c0*/  BSYNC B1 ;  /* 0x0000000000017941 */ /* 0x000fea0003800000 */
.L_x_3449:
[----:B------:R-:W-:Y:S01]  /*278d0*/  IMAD.MOV.U32 R13, RZ, RZ, R5 ;  /* 0x000000ffff0d7224 */ /* 0x000fe200078e0005 */
[----:B------:R-:W-:Y:S01]  /*278e0*/  MOV R11, 0x1c1f ;  /* 0x00001c1f000b7802 */ /* 0x000fe20000000f00 */
[----:B------:R-:W-:Y:S02]  /*278f0*/  IMAD.MOV.U32 R12, RZ, RZ, RZ ;  /* 0x000000ffff0c7224 */ /* 0x000fe400078e00ff */
[----:B------:R-:W-:Y:S02]  /*27900*/  IMAD.MOV.U32 R15, RZ, RZ, -0x1 ;  /* 0xffffffffff0f7424 */ /* 0x000fe400078e00ff */
[----:B------:R-:W-:-:S07]  /*27910*/  IMAD.MOV.U32 R0, RZ, RZ, R14 ;  /* 0x000000ffff007224 */ /* 0x000fce00078e000e */
[----:B------:R-:W-:Y:S05]  /*27920*/  WARPSYNC.COLLECTIVE R15, `(.L_x_3451) ;  /* 0x000000000f087348 */ /* 0x000fea0003c00000 */
[----:B------:R0:W1:Y:S02]  /*27930*/  SHFL.IDX P6, R14, R13, R12, R11 ;  /* 0x0000000c0d0e7389 */ /* 0x00006400000c000b */
[----:B01----:R-:W-:Y:S01]  /*27940*/  ENDCOLLECTIVE ;  /* 0x000000000000791b */ /* 0x003fe20003800000 */
.L_x_3451:
[----:B------:R-:W-:Y:S02]  /*27950*/  IMAD.MOV.U32 R13, RZ, RZ, R8 ;  /* 0x000000ffff0d7224 */ /* 0x000fe400078e0008 */
[----:B------:R-:W-:-:S07]  /*27960*/  IMAD.MOV.U32 R3, RZ, RZ, R14 ;  /* 0x000000ffff037224 */ /* 0x000fce00078e000e */
[----:B------:R-:W-:Y:S05]  /*27970*/  WARPSYNC.COLLECTIVE R15, `(.L_x_3452) ;  /* 0x000000000f087348 */ /* 0x000fea0003c00000 */
[----:B------:R0:W1:Y:S02]  /*27980*/  SHFL.IDX P6, R14, R13, R12, R11 ;  /* 0x0000000c0d0e7389 */ /* 0x00006400000c000b */
[----:B01----:R-:W-:Y:S01]  /*27990*/  ENDCOLLECTIVE ;  /* 0x000000000000791b */ /* 0x003fe20003800000 */
.L_x_3452:
[----:B------:R-:W-:Y:S02]  /*279a0*/  IMAD.MOV.U32 R13, RZ, RZ, R7 ;  /* 0x000000ffff0d7224 */ /* 0x000fe400078e0007 */
[----:B------:R-:W-:-:S07]  /*279b0*/  IMAD.MOV.U32 R4, RZ, RZ, R14 ;  /* 0x000000ffff047224 */ /* 0x000fce00078e000e */
[----:B------:R-:W-:Y:S05]  /*279c0*/  WARPSYNC.COLLECTIVE R15, `(.L_x_3453) ;  /* 0x000000000f087348 */ /* 0x000fea0003c00000 */
[----:B------:R0:W1:Y:S02]  /*279d0*/  SHFL.IDX P6, R14, R13, R12, R11 ;  /* 0x0000000c0d0e7389 */ /* 0x00006400000c000b */
[----:B01----:R-:W-:Y:S01]  /*279e0*/  ENDCOLLECTIVE ;  /* 0x000000000000791b */ /* 0x003fe20003800000 */
.L_x_3453:
[----:B------:R-:W-:Y:S05]  /*279f0*/  BRA `(.L_x_3454) ;  /* 0xfffffe3000387947 */ /* 0x000fea000383ffff */
.L_x_3181:
        /* <DEDUP_REMOVED lines=8> */
.L_x_3456:
[----:B------:R-:W-:Y:S05]  /*27a80*/  BSYNC B1 ;  /* 0x0000000000017941 */ /* 0x000fea0003800000 */
.L_x_3455:
        /* <DEDUP_REMOVED lines=8> */
.L_x_3457:
[----:B------:R-:W-:Y:S02]  /*27b10*/  IMAD.MOV.U32 R13, RZ, RZ, R8 ;  /* 0x000000ffff0d7224 */ /* 0x000fe400078e0008 */
[----:B------:R-:W-:-:S07]  /*27b20*/  IMAD.MOV.U32 R3, RZ, RZ, R14 ;  /* 0x000000ffff037224 */ /* 0x000fce00078e000e */
[----:B------:R-:W-:Y:S05]  /*27b30*/  WARPSYNC.COLLECTIVE R15, `(.L_x_3458) ;  /* 0x000000000f087348 */ /* 0x000fea0003c00000 */
[----:B------:R0:W1:Y:S02]  /*27b40*/  SHFL.IDX P6, R14, R13, R12, R11 ;  /* 0x0000000c0d0e7389 */ /* 0x00006400000c000b */
[----:B01----:R-:W-:Y:S01]  /*27b50*/  ENDCOLLECTIVE ;  /* 0x000000000000791b */ /* 0x003fe20003800000 */
.L_x_3458:
[----:B------:R-:W-:Y:S02]  /*27b60*/  IMAD.MOV.U32 R13, RZ, RZ, R7 ;  /* 0x000000ffff0d7224 */ /* 0x000fe400078e0007 */
[----:B------:R-:W-:-:S07]  /*27b70*/  IMAD.MOV.U32 R4, RZ, RZ, R14 ;  /* 0x000000ffff047224 */ /* 0x000fce00078e000e */
[----:B------:R-:W-:Y:S05]  /*27b80*/  WARPSYNC.COLLECTIVE R15, `(.L_x_3459) ;  /* 0x000000000f087348 */ /* 0x000fea0003c00000 */
[----:B------:R0:W1:Y:S02]  /*27b90*/  SHFL.IDX P6, R14, R13, R12, R11 ;  /* 0x0000000c0d0e7389 */ /* 0x00006400000c000b */
[----:B01----:R-:W-:Y:S01]  /*27ba0*/  ENDCOLLECTIVE ;  /* 0x000000000000791b */ /* 0x003fe20003800000 */
.L_x_3459:
[----:B------:R-:W-:Y:S05]  /*27bb0*/  BRA `(.L_x_3460) ;  /* 0xfffffe3000587947 */ /* 0x000fea000383ffff */
.L_x_3185:
[----:B0-----:R0:W1:Y:S02]  /*27bc0*/  SYNCS.PHASECHK.TRANS64.TRYWAIT P0, [R18+URZ+0x22800], R5 ;  /* 0x02280005120075a7 */ /* 0x001064000800017f */
[----:B-1----:R-:W-:Y:S05]  /*27bd0*/  @!P0 NANOSLEEP.SYNCS 0x989680 ;  /* 0x009896800000895d */ /* 0x002fea0003900000 */
[----:B------:R-:W1:Y:S02]  /*27be0*/  @!P0 SYNCS.PHASECHK.TRANS64 P0, [R18+URZ+0x22800], R5 ;  /* 0x02280005120085a7 */ /* 0x000e64000800007f */
[----:B-1----:R-:W-:Y:S05]  /*27bf0*/  @!P0 BRA `(.L_x_3185) ;  /* 0xfffffffc00f08947 */ /* 0x002fea000383ffff */
[----:B------:R-:W-:Y:S05]  /*27c00*/  BRA `(.L_x_3461) ;  /* 0xfffffe3400087947 */ /* 0x000fea000383ffff */
.L_x_3193:
        /* <DEDUP_REMOVED lines=9> */
.L_x_3463:
[----:B------:R-:W-:Y:S05]  /*27ca0*/  BSYNC B1 ;  /* 0x0000000000017941 */ /* 0x000fea0003800000 */
.L_x_3462:
[----:B------:R-:W-:Y:S01]  /*27cb0*/  IMAD.MOV.U32 R13, RZ, RZ, R35 ;  /* 0x000000ffff0d7224 */ /* 0x000fe200078e0023 */
[----:B------:R-:W-:Y:S01]  /*27cc0*/  MOV R11, 0x1c1f ;  /* 0x00001c1f000b7802 */ /* 0x000fe20000000f00 */
[----:B------:R-:W-:Y:S01]  /*27cd0*/  IMAD.MOV.U32 R12, RZ, RZ, RZ ;  /* 0x000000ffff0c7224 */ /* 0x000fe200078e00ff */
[----:B------:R-:W-:Y:S01]  /*27ce0*/  ISETP.GE.AND P0, PT, R16, R39, PT ;  /* 0x000000271000720c */ /* 0x000fe20003f06270 */
[----:B------:R-:W-:Y:S02]  /*27cf0*/  IMAD.MOV.U32 R15, RZ, RZ, -0x1 ;  /* 0xffffffffff0f7424 */ /* 0x000fe400078e00ff */
[----:B------:R-:W-:Y:S02]  /*27d00*/  IMAD.MOV.U32 R3, RZ, RZ, R14 ;  /* 0x000000ffff037224 */ /* 0x000fe400078e000e */
[----:B------:R-:W-:-:S08]  /*27d10*/  IMAD R34, R198, R21, RZ ;  /* 0x00000015c6227224 */ /* 0x000fd000078e02ff */
[----:B------:R-:W-:Y:S05]  /*27d20*/  WARPSYNC.COLLECTIVE R15, `(.L_x_3464) ;  /* 0x000000000f087348 */ /* 0x000fea0003c00000 */
[----:B------:R0:W1:Y:S02]  /*27d30*/  SHFL.IDX P6, R14, R13, R12, R11 ;  /* 0x0000000c0d0e7389 */ /* 0x00006400000c000b */
[----:B01----:R-:W-:Y:S01]  /*27d40*/  ENDCOLLECTIVE ;  /* 0x000000000000791b */ /* 0x003fe20003800000 */
.L_x_3464:
[----:B------:R-:W-:Y:S01]  /*27d50*/  ISETP.GE.OR P1, PT, R41, R34, P0 ;  /* 0x000000222900720c */ /* 0x000fe20000726670 */
[----:B------:R-:W-:Y:S02]  /*27d60*/  IMAD.MOV.U32 R13, RZ, RZ, R37 ;  /* 0x000000ffff0d7224 */ /* 0x000fe400078e0025 */
[----:B------:R-:W-:-:S10]  /*27d70*/  IMAD.MOV.U32 R5, RZ, RZ, R14 ;  /* 0x000000ffff057224 */ /* 0x000fd400078e000e */
[----:B------:R-:W-:Y:S05]  /*27d80*/  WARPSYNC.COLLECTIVE R15, `(.L_x_3465) ;  /* 0x000000000f087348 */ /* 0x000fea0003c00000 */
[----:B------:R0:W1:Y:S02]  /*27d90*/  SHFL.IDX P6, R14, R13, R12, R11 ;  /* 0x0000000c0d0e7389 */ /* 0x00006400000c000b */
[----:B01----:R-:W-:Y:S01]  /*27da0*/  ENDCOLLECTIVE ;  /* 0x000000000000791b */ /* 0x003fe20003800000 */
.L_x_3465:
        /* <DEDUP_REMOVED lines=8> */
.L_x_3466:
        /* <DEDUP_REMOVED lines=15> */
.L_x_3467:
[----:B------:R-:W-:Y:S01]  /*27f20*/  IMAD.MOV.U32 R13, RZ, RZ, R35 ;  /* 0x000000ffff0d7224 */ /* 0x000fe200078e0023 */
[----:B------:R-:W-:-:S07]  /*27f30*/  MOV R3, R14 ;  /* 0x0000000e00037202 */ /* 0x000fce0000000f00 */
[----:B------:R-:W-:Y:S05]  /*27f40*/  WARPSYNC.COLLECTIVE R15, `(.L_x_3468) ;  /* 0x000000000f087348 */ /* 0x000fea0003c00000 */
[----:B------:R0:W1:Y:S02]  /*27f50*/  SHFL.IDX P6, R14, R13, R12, R11 ;  /* 0x0000000c0d0e7389 */ /* 0x00006400000c000b */
[----:B01----:R-:W-:Y:S01]  /*27f60*/  ENDCOLLECTIVE ;  /* 0x000000000000791b */ /* 0x003fe20003800000 */
.L_x_3468:
[----:B------:R-:W-:Y:S02]  /*27f70*/  IMAD.MOV.U32 R13, RZ, RZ, R37 ;  /* 0x000000ffff0d7224 */ /* 0x000fe400078e0025 */
[----:B------:R-:W-:-:S07]  /*27f80*/  IMAD.MOV.U32 R35, RZ, RZ, R14 ;  /* 0x000000ffff237224 */ /* 0x000fce00078e000e */
[----:B------:R-:W-:Y:S05]  /*27f90*/  WARPSYNC.COLLECTIVE R15, `(.L_x_3469) ;  /* 0x000000000f087348 */ /* 0x000fea0003c00000 */
[----:B------:R0:W1:Y:S02]  /*27fa0*/  SHFL.IDX P6, R14, R13, R12, R11 ;  /* 0x0000000c0d0e7389 */ /* 0x00006400000c000b */
[----:B01----:R-:W-:Y:S01]  /*27fb0*/  ENDCOLLECTIVE ;  /* 0x000000000000791b */ /* 0x003fe20003800000 */
.L_x_3469:
[----:B------:R-:W-:Y:S02]  /*27fc0*/  IMAD.MOV.U32 R13, RZ, RZ, R9 ;  /* 0x000000ffff0d7224 */ /* 0x000fe400078e0009 */
[----:B------:R-:W-:-:S07]  /*27fd0*/  IMAD.MOV.U32 R37, RZ, RZ, R14 ;  /* 0x000000ffff257224 */ /* 0x000fce00078e000e */
[----:B------:R-:W-:Y:S05]  /*27fe0*/  WARPSYNC.COLLECTIVE R15, `(.L_x_3470) ;  /* 0x000000000f087348 */ /* 0x000fea0003c00000 */
[----:B------:R0:W1:Y:S02]  /*27ff0*/  SHFL.IDX P6, R14, R13, R12, R11 ;  /* 0x0000000c0d0e7389 */ /* 0x00006400000c000b */
[----:B01----:R-:W-:Y:S01]  /*28000*/  ENDCOLLECTIVE ;  /* 0x000000000000791b */ /* 0x003fe20003800000 */
.L_x_3470:
[----:B------:R-:W-:Y:S02]  /*28010*/  @!P1 IMAD.MOV.U32 R32, RZ, RZ, R4 ;  /* 0x000000ffff209224 */ /* 0x000fe400078e0004 */
[----:B------:R-:W-:Y:S01]  /*28020*/  @!P1 IMAD.MOV.U32 R33, RZ, RZ, R5 ;  /* 0x000000ffff219224 */ /* 0x000fe200078e0005 */
[----:B------:R-:W-:Y:S01]  /*28030*/  CS2R R4, SRZ ;  /* 0x0000000000047805 */ /* 0x000fe2000001ff00 */
[----:B------:R-:W-:Y:S02]  /*28040*/  @!P1 IMAD.MOV.U32 R30, RZ, RZ, R6 ;  /* 0x000000ffff1e9224 */ /* 0x000fe400078e0006 */
[----:B------:R-:W-:Y:S01]  /*28050*/  @!P1 IMAD.MOV.U32 R31, RZ, RZ, R7 ;  /* 0x000000ffff1f9224 */ /* 0x000fe200078e0007 */
[----:B------:R-:W-:Y:S01]  /*28060*/  @!P1 MOV R21, R27 ;  /* 0x0000001b00159202 */ /* 0x000fe20000000f00 */
[----:B------:R-:W-:Y:S02]  /*28070*/  @!P1 IMAD.MOV.U32 R28, RZ, RZ, R24 ;  /* 0x000000ffff1c9224 */ /* 0x000fe400078e0018 */
[----:B------:R-:W-:-:S02]  /*28080*/  @!P1 IMAD.MOV.U32 R29, RZ, RZ, R25 ;  /* 0x000000ffff1d9224 */ /* 0x000fc400078e0019 */
[----:B------:R-:W-:Y:S01]  /*28090*/  @!P1 IMAD.MOV.U32 R20, RZ, RZ, R26 ;  /* 0x000000ffff149224 */ /* 0x000fe200078e001a */
[----:B------:R-:W-:Y:S06]  /*280a0*/  BRA `(.L_x_3471) ;  /* 0xfffffe5000cc7947 */ /* 0x000fec000383ffff */
.L_x_3197:
[----:B0-----:R0:W1:Y:S02]  /*280b0*/  SYNCS.PHASECHK.TRANS64.TRYWAIT P1, [R18+URZ+0x22800], R3 ;  /* 0x02280003120075a7 */ /* 0x001064000802017f */
[----:B-1----:R-:W-:Y:S05]  /*280c0*/  @!P1 NANOSLEEP.SYNCS 0x989680 ;  /* 0x009896800000995d */ /* 0x002fea0003900000 */
[----:B------:R-:W1:Y:S02]  /*280d0*/  @!P1 SYNCS.PHASECHK.TRANS64 P1, [R18+URZ+0x22800], R3 ;  /* 0x02280003120095a7 */ /* 0x000e64000802007f */
[----:B-1----:R-:W-:Y:S05]  /*280e0*/  @!P1 BRA `(.L_x_3197) ;  /* 0xfffffffc00f09947 */ /* 0x002fea000383ffff */
[----:B------:R-:W-:Y:S05]  /*280f0*/  BRA `(.L_x_3472) ;  /* 0xfffffe5400387947 */ /* 0x000fea000383ffff */
.L_x_3203:
[----:B-1----:R1:W2:Y:S02]  /*28100*/  SYNCS.PHASECHK.TRANS64.TRYWAIT P1, [R0+URZ+0x22830], R5 ;  /* 0x02283005000075a7 */ /* 0x0022a4000802017f */
[----:B--2---:R-:W-:Y:S05]  /*28110*/  @!P1 NANOSLEEP.SYNCS 0x989680 ;  /* 0x009896800000995d */ /* 0x004fea0003900000 */
[----:B------:R-:W2:Y:S02]  /*28120*/  @!P1 SYNCS.PHASECHK.TRANS64 P1, [R0+URZ+0x22830], R5 ;  /* 0x02283005000095a7 */ /* 0x000ea4000802007f */
[----:B--2---:R-:W-:Y:S05]  /*28130*/  @!P1 BRA `(.L_x_3203) ;  /* 0xfffffffc00f09947 */ /* 0x004fea000383ffff */
[----:B------:R-:W-:Y:S05]  /*28140*/  BRA `(.L_x_3202) ;  /* 0xfffffe7400687947 */ /* 0x000fea000383ffff */
.L_x_3210:
[----:B-1----:R1:W2:Y:S02]  /*28150*/  SYNCS.PHASECHK.TRANS64.TRYWAIT P2, [R3+URZ+0x22830], R14 ;  /* 0x0228300e030075a7 */ /* 0x0022a4000804017f */
[----:B--2---:R-:W-:Y:S05]  /*28160*/  @!P2 NANOSLEEP.SYNCS 0x989680 ;  /* 0x009896800000a95d */ /* 0x004fea0003900000 */
[----:B------:R-:W2:Y:S02]  /*28170*/  @!P2 SYNCS.PHASECHK.TRANS64 P2, [R3+URZ+0x22830], R14 ;  /* 0x0228300e0300a5a7 */ /* 0x000ea4000804007f */
[----:B--2---:R-:W-:Y:S05]  /*28180*/  @!P2 BRA `(.L_x_3210) ;  /* 0xfffffffc00f0a947 */ /* 0x004fea000383ffff */
[----:B------:R-:W-:Y:S05]  /*28190*/  BRA `(.L_x_3209) ;  /* 0xfffffea800887947 */ /* 0x000fea000383ffff */
.L_x_3214:
[----:B-1----:R1:W2:Y:S02]  /*281a0*/  SYNCS.PHASECHK.TRANS64.TRYWAIT P1, [R14+URZ+0x22850], R3 ;  /* 0x022850030e0075a7 */ /* 0x0022a4000802017f */
[----:B--2---:R-:W-:Y:S05]  /*281b0*/  @!P1 NANOSLEEP.SYNCS 0x989680 ;  /* 0x009896800000995d */ /* 0x004fea0003900000 */
[----:B------:R-:W2:Y:S02]  /*281c0*/  @!P1 SYNCS.PHASECHK.TRANS64 P1, [R14+URZ+0x22850], R3 ;  /* 0x022850030e0095a7 */ /* 0x000ea4000802007f */
[----:B--2---:R-:W-:Y:S05]  /*281d0*/  @!P1 BRA `(.L_x_3214) ;  /* 0xfffffffc00f09947 */ /* 0x004fea000383ffff */
[----:B------:R-:W-:Y:S05]  /*281e0*/  BRA `(.L_x_3211) ;  /* 0xfffffeb400ac7947 */ /* 0x000fea000383ffff */
.L_x_3223:
[----:B-1----:R1:W2:Y:S02]  /*281f0*/  SYNCS.PHASECHK.TRANS64.TRYWAIT P1, [R3+URZ+0x22830], R14 ;  /* 0x0228300e030075a7 */ /* 0x0022a4000802017f */
[----:B--2---:R-:W-:Y:S05]  /*28200*/  @!P1 NANOSLEEP.SYNCS 0x989680 ;  /* 0x009896800000995d */ /* 0x004fea0003900000 */
[----:B------:R-:W2:Y:S02]  /*28210*/  @!P1 SYNCS.PHASECHK.TRANS64 P1, [R3+URZ+0x22830], R14 ;  /* 0x0228300e030095a7 */ /* 0x000ea4000802007f */
[----:B--2---:R-:W-:Y:S05]  /*28220*/  @!P1 BRA `(.L_x_3223) ;  /* 0xfffffffc00f09947 */ /* 0x004fea000383ffff */
[----:B------:R-:W-:Y:S05]  /*28230*/  BRA `(.L_x_3222) ;  /* 0xfffffee000dc7947 */ /* 0x000fea000383ffff */
.L_x_3227:
[----:B-1----:R1:W2:Y:S02]  /*28240*/  SYNCS.PHASECHK.TRANS64.TRYWAIT P1, [R14+URZ+0x22850], R3 ;  /* 0x022850030e0075a7 */ /* 0x0022a4000802017f */
[----:B--2---:R-:W-:Y:S05]  /*28250*/  @!P1 NANOSLEEP.SYNCS 0x989680 ;  /* 0x009896800000995d */ /* 0x004fea0003900000 */
[----:B------:R-:W2:Y:S02]  /*28260*/  @!P1 SYNCS.PHASECHK.TRANS64 P1, [R14+URZ+0x22850], R3 ;  /* 0x022850030e0095a7 */ /* 0x000ea4000802007f */
[----:B--2---:R-:W-:Y:S05]  /*28270*/  @!P1 BRA `(.L_x_3227) ;  /* 0xfffffffc00f09947 */ /* 0x004fea000383ffff */
[----:B------:R-:W-:Y:S05]  /*28280*/  BRA `(.L_x_3224) ;  /* 0xfffffeec00f47947 */ /* 0x000fea000383ffff */
.L_x_3234:
[----:B-1----:R1:W2:Y:S02]  /*28290*/  SYNCS.PHASECHK.TRANS64.TRYWAIT P1, [R15+URZ+0x22850], R4 ;  /* 0x022850040f0075a7 */ /* 0x0022a4000802017f */
[----:B--2---:R-:W-:Y:S05]  /*282a0*/  @!P1 NANOSLEEP.SYNCS 0x989680 ;  /* 0x009896800000995d */ /* 0x004fea0003900000 */
[----:B------:R-:W2:Y:S02]  /*282b0*/  @!P1 SYNCS.PHASECHK.TRANS64 P1, [R15+URZ+0x22850], R4 ;  /* 0x022850040f0095a7 */ /* 0x000ea4000802007f */
[----:B--2---:R-:W-:Y:S05]  /*282c0*/  @!P1 BRA `(.L_x_3234) ;  /* 0xfffffffc00f09947 */ /* 0x004fea000383ffff */
[----:B------:R-:W-:Y:S05]  /*282d0*/  BRA `(.L_x_3233) ;  /* 0xffffff1000107947 */ /* 0x000fea000383ffff */
.L_x_3238:
[----:B------:R-:W-:Y:S01]  /*282e0*/  SEL R86, R12, R91, P0 ;  /* 0x0000005b0c567207 */ /* 0x000fe20000000000 */
[----:B------:R-:W-:Y:S01]  /*282f0*/  IMAD.MOV.U32 R11, RZ, RZ, 0x1c1f ;  /* 0x00001c1fff0b7424 */ /* 0x000fe200078e00ff */
[----:B------:R-:W-:Y:S01]  /*28300*/  SEL R83, R91, R12, P0 ;  /* 0x0000000c5b537207 */ /* 0x000fe20000000000 */
[----:B-----5:R-:W-:Y:S01]  /*28310*/  IMAD.MOV.U32 R12, RZ, RZ, R9 ;  /* 0x000000ffff0c7224 */ /* 0x020fe200078e0009 */
[----:B------:R-:W-:Y:S01]  /*28320*/  SEL R80, R20, R99, P0 ;  /* 0x0000006314507207 */ /* 0x000fe20000000000 */
[----:B------:R-:W-:Y:S01]  /*28330*/  IMAD.MOV.U32 R15, RZ, RZ, -0x1 ;  /* 0xffffffffff0f7424 */ /* 0x000fe200078e00ff */
[----:B------:R-:W-:Y:S02]  /*28340*/  SEL R51, R99, R20, P0 ;  /* 0x0000001463337207 */ /* 0x000fe40000000000 */
[----:B------:R-:W-:-:S07]  /*28350*/  SEL R20, R44, R53, P0 ;  /* 0x000000352c147207 */ /* 0x000fce0000000000 */
[----:B-1----:R-:W-:Y:S05]  /*28360*/  WARPSYNC.COLLECTIVE R15, `(.L_x_3473) ;  /* 0x000000000f087348 */ /* 0x002fea0003c00000 */
[----:B------:R0:W2:Y:S02]  /*28370*/  SHFL.IDX P6, R14, R13, R12, R11 ;  /* 0x0000000c0d0e7389 */ /* 0x0000a400000c000b */
[----:B012---:R-:W-:Y:S01]  /*28380*/  ENDCOLLECTIVE ;  /* 0x000000000000791b */ /* 0x007fe20003800000 */
.L_x_3473:
[----:B------:R-:W-:Y:S02]  /*28390*/  SEL R67, R53, R44, P0 ;  /* 0x0000002c35437207 */ /* 0x000fe40000000000 */
[----:B------:R-:W-:Y:S02]  /*283a0*/  SEL R44, R111, R98, P0 ;  /* 0x000000626f2c7207 */ /* 0x000fe40000000000 */
[----:B------:R-:W-:Y:S02]  /*283b0*/  SEL R111, R98, R111, P0 ;  /* 0x0000006f626f7207 */ /* 0x000fe40000000000 */
[----:B------:R-:W-:Y:S02]  /*283c0*/  LOP3.LUT R10, R9, 0x2, RZ, 0x3c, !PT ;  /* 0x00000002090a7812 */ /* 0x000fe400078e3cff */
        /* <DEDUP_REMOVED lines=14> */
.L_x_3474:
        /* <DEDUP_REMOVED lines=19> */
.L_x_3475:
        /* <DEDUP_REMOVED lines=18> */
.L_x_3476:
        /* <DEDUP_REMOVED lines=18> */
.L_x_3477:
        /* <DEDUP_REMOVED lines=14> */
.L_x_3478:
[----:B------:R-:W-:Y:S02]  /*28900*/  IMAD.MOV.U32 R13, RZ, RZ, R41 ;  /* 0x000000ffff0d7224 */ /* 0x000fe400078e0029 */
[----:B------:R-:W-:Y:S02]  /*28910*/  IMAD.MOV.U32 R12, RZ, RZ, R10 ;  /* 0x000000ffff0c7224 */ /* 0x000fe400078e000a */
[----:B------:R-:W-:-:S07]  /*28920*/  IMAD.MOV.U32 R80, RZ, RZ, R14 ;  /* 0x000000ffff507224 */ /* 0x000fce00078e000e */
[----:B------:R-:W-:Y:S05]  /*28930*/  WARPSYNC.COLLECTIVE R15, `(.L_x_3479) ;  /* 0x000000000f087348 */ /* 0x000fea0003c00000 */
[----:B------:R0:W1:Y:S02]  /*28940*/  SHFL.IDX P6, R14, R13, R12, R11 ;  /* 0x0000000c0d0e7389 */ /* 0x00006400000c000b */
[----:B01----:R-:W-:Y:S01]  /*28950*/  ENDCOLLECTIVE ;  /* 0x000000000000791b */ /* 0x003fe20003800000 */
.L_x_3479:
[----:B------:R-:W-:Y:S02]  /*28960*/  IMAD.MOV.U32 R13, RZ, RZ, R51 ;  /* 0x000000ffff0d7224 */ /* 0x000fe400078e0033 */
[----:B------:R-:W-:-:S07]  /*28970*/  IMAD.MOV.U32 R41, RZ, RZ, R14 ;  /* 0x000000ffff297224 */ /* 0x000fce00078e000e */
[----:B------:R-:W-:Y:S05]  /*28980*/  WARPSYNC.COLLECTIVE R15, `(.L_x_3480) ;  /* 0x000000000f087348 */ /* 0x000fea0003c00000 */
[----:B------:R0:W1:Y:S02]  /*28990*/  SHFL.IDX P6, R14, R13, R12, R11 ;  /* 0x0000000c0d0e7389 */ /* 0x00006400000c000b */
[----:B01----:R-:W-:Y:S01]  /*289a0*/  ENDCOLLECTIVE ;  /* 0x000000000000791b */ /* 0x003fe20003800000 */
.L_x_3480:
[----:B------:R-:W-:Y:S02]  /*289b0*/  IMAD.MOV.U32 R13, RZ, RZ, R0 ;  /* 0x000000ffff0d7224 */ /* 0x000fe400078e0000 */
[----:B------:R-:W-:Y:S02]  /*289c0*/  IMAD.MOV.U32 R12, RZ, RZ, R9 ;  /* 0x000000ffff0c7224 */ /* 0x000fe400078e0009 */
[----:B------:R-:W-:-:S07]  /*289d0*/  IMAD.MOV.U32 R51, RZ, RZ, R14 ;  /* 0x000000ffff337224 */ /* 0x000fce00078e000e */
[----:B------:R-:W-:Y:S05]  /*289e0*/  WARPSYNC.COLLECTIVE R15, `(.L_x_3481) ;  /* 0x000000000f087348 */ /* 0x000fea0003c00000 */
[----:B------:R0:W1:Y:S02]  /*289f0*/  SHFL.IDX P6, R14, R13, R12, R11 ;  /* 0x0000000c0d0e7389 */ /* 0x00006400000c000b */
[----:B01----:R-:W-:Y:S01]  /*28a00*/  ENDCOLLECTIVE ;  /* 0x000000000000791b */ /* 0x003fe20003800000 */
.L_x_3481:
[----:B------:R-:W-:Y:S02]  /*28a10*/  SEL R79, R80, R51, P0 ;  /* 0x00000033504f7207 */ /* 0x000fe40000000000 */
[----:B------:R-:W-:Y:S01]  /*28a20*/  SEL R80, R51, R80, P0 ;  /* 0x0000005033507207 */ /* 0x000fe20000000000 */
[----:B------:R-:W-:Y:S02]  /*28a30*/  IMAD.MOV.U32 R13, RZ, RZ, R2 ;  /* 0x000000ffff0d7224 */ /* 0x000fe400078e0002 */
[----:B------:R-:W-:-:S07]  /*28a40*/  IMAD.MOV.U32 R0, RZ, RZ, R14 ;  /* 0x000000ffff007224 */ /* 0x000fce00078e000e */
[----:B------:R-:W-:Y:S05]  /*28a50*/  WARPSYNC.COLLECTIVE R15, `(.L_x_3482) ;  /* 0x000000000f087348 */ /* 0x000fea0003c00000 */
[----:B------:R0:W1:Y:S02]  /*28a60*/  SHFL.IDX P6, R14, R13, R12, R11 ;  /* 0x0000000c0d0e7389 */ /* 0x00006400000c000b */
[----:B01----:R-:W-:Y:S01]  /*28a70*/  ENDCOLLECTIVE ;  /* 0x000000000000791b */ /* 0x003fe20003800000 */
.L_x_3482:
[----:B------:R-:W-:Y:S02]  /*28a80*/  IMAD.MOV.U32 R13, RZ, RZ, R47 ;  /* 0x000000ffff0d7224 */ /* 0x000fe400078e002f */
[----:B------:R-:W-:Y:S01]  /*28a90*/  IMAD.MOV.U32 R12, RZ, RZ, R10 ;  /* 0x000000ffff0c7224 */ /* 0x000fe200078e000a */
[----:B------:R-:W-:-:S07]  /*28aa0*/  MOV R3, R14 ;  /* 0x0000000e00037202 */ /* 0x000fce0000000f00 */
[----:B------:R-:W-:Y:S05]  /*28ab0*/  WARPSYNC.COLLECTIVE R15, `(.L_x_3483) ;  /* 0x000000000f087348 */ /* 0x000fea0003c00000 */
[----:B------:R0:W1:Y:S02]  /*28ac0*/  SHFL.IDX P6, R14, R13, R12, R11 ;  /* 0x0000000c0d0e7389 */ /* 0x00006400000c000b */
[----:B01----:R-:W-:Y:S01]  /*28ad0*/  ENDCOLLECTIVE ;  /* 0x000000000000791b */ /* 0x003fe20003800000 */
.L_x_3483:
[----:B------:R-:W-:Y:S01]  /*28ae0*/  IMAD.MOV.U32 R13, RZ, RZ, R77 ;  /* 0x000000ffff0d7224 */ /* 0x000fe200078e004d */
[----:B------:R-:W-:Y:S02]  /*28af0*/  SEL R77, R78, R41, P0 ;  /* 0x000000294e4d7207 */ /* 0x000fe40000000000 */
[----:B------:R-:W-:Y:S01]  /*28b00*/  SEL R78, R41, R78, P0 ;  /* 0x0000004e294e7207 */ /* 0x000fe20000000000 */
[----:B------:R-:W-:-:S07]  /*28b10*/  IMAD.MOV.U32 R47, RZ, RZ, R14 ;  /* 0x000000ffff2f7224 */ /* 0x000fce00078e000e */
[----:B------:R-:W-:Y:S05]  /*28b20*/  WARPSYNC.COLLECTIVE R15, `(.L_x_3484) ;  /* 0x000000000f087348 */ /* 0x000fea0003c00000 */
[----:B------:R0:W1:Y:S02]  /*28b30*/  SHFL.IDX P6, R14, R13, R12, R11 ;  /* 0x0000000c0d0e7389 */ /* 0x00006400000c000b */
[----:B01----:R-:W-:Y:S01]  /*28b40*/  ENDCOLLECTIVE ;  /* 0x000000000000791b */ /* 0x003fe20003800000 */
.L_x_3484:
        /* <DEDUP_REMOVED lines=8> */
.L_x_3485:
[----:B------:R-:W-:Y:S02]  /*28bd0*/  SEL R2, R3, R4, P0 ;  /* 0x0000000403027207 */ /* 0x000fe40000000000 */
[----:B------:R-:W-:Y:S01]  /*28be0*/  SEL R3, R4, R3, P0 ;  /* 0x0000000304037207 */ /* 0x000fe20000000000 */
[----:B------:R-:W-:Y:S02]  /*28bf0*/  IMAD.MOV.U32 R13, RZ, RZ, R40 ;  /* 0x000000ffff0d7224 */ /* 0x000fe400078e0028 */
[----:B------:R-:W-:-:S07]  /*28c00*/  IMAD.MOV.U32 R20, RZ, RZ, R14 ;  /* 0x000000ffff147224 */ /* 0x000fce00078e000e */
[----:B------:R-:W-:Y:S05]  /*28c10*/  WARPSYNC.COLLECTIVE R15, `(.L_x_3486) ;  /* 0x000000000f087348 */ /* 0x000fea0003c00000 */
[----:B------:R0:W1:Y:S02]  /*28c20*/  SHFL.IDX P6, R14, R13, R12, R11 ;  /* 0x0000000c0d0e7389 */ /* 0x00006400000c000b */
[----:B01----:R-:W-:Y:S01]  /*28c30*/  ENDCOLLECTIVE ;  /* 0x000000000000791b */ /* 0x003fe20003800000 */
.L_x_3486:
[----:B------:R-:W-:Y:S02]  /*28c40*/  IMAD.MOV.U32 R13, RZ, RZ, R67 ;  /* 0x000000ffff0d7224 */ /* 0x000fe400078e0043 */
[----:B------:R-:W-:Y:S02]  /*28c50*/  IMAD.MOV.U32 R12, RZ, RZ, R10 ;  /* 0x000000ffff0c7224 */ /* 0x000fe400078e000a */
[----:B------:R-:W-:-:S07]  /*28c60*/  IMAD.MOV.U32 R40, RZ, RZ, R14 ;  /* 0x000000ffff287224 */ /* 0x000fce00078e000e */
[----:B------:R-:W-:Y:S05]  /*28c70*/  WARPSYNC.COLLECTIVE R15, `(.L_x_3487) ;  /* 0x000000000f087348 */ /* 0x000fea0003c00000 */
[----:B------:R0:W1:Y:S02]  /*28c80*/  SHFL.IDX P6, R14, R13, R12, R11 ;  /* 0x0000000c0d0e7389 */ /* 0x00006400000c000b */
[----:B01----:R-:W-:Y:S01]  /*28c90*/  ENDCOLLECTIVE ;  /* 0x000000000000791b */ /* 0x003fe20003800000 */
.L_x_3487:
[----:B------:R-:W-:Y:S01]  /*28ca0*/  IMAD.MOV.U32 R13, RZ, RZ, R119 ;  /* 0x000000ffff0d7224 */ /* 0x000fe200078e0077 */
[----:B------:R-:W-:-:S07]  /*28cb0*/  MOV R67, R14 ;  /* 0x0000000e00437202 */ /* 0x000fce0000000f00 */
[----:B------:R-:W-:Y:S05]  /*28cc0*/  WARPSYNC.COLLECTIVE R15, `(.L_x_3488) ;  /* 0x000000000f087348 */ /* 0x000fea0003c00000 */
[----:B------:R0:W1:Y:S02]  /*28cd0*/  SHFL.IDX P6, R14, R13, R12, R11 ;  /* 0x0000000c0d0e7389 */ /* 0x00006400000c000b */
[----:B01----:R-:W-:Y:S01]  /*28ce0*/  ENDCOLLECTIVE ;  /* 0x000000000000791b */ /* 0x003fe20003800000 */
.L_x_3488:
        /* <DEDUP_REMOVED lines=8> */
.L_x_3489:
[----:B------:R-:W-:Y:S02]  /*28d70*/  SEL R21, R40, R119, P0 ;  /* 0x0000007728157207 */ /* 0x000fe40000000000 */
[----:B------:R-:W-:Y:S01]  /*28d80*/  SEL R40, R119, R40, P0 ;  /* 0x0000002877287207 */ /* 0x000fe20000000000 */
[----:B------:R-:W-:Y:S02]  /*28d90*/  IMAD.MOV.U32 R13, RZ, RZ, R44 ;  /* 0x000000ffff0d7224 */ /* 0x000fe400078e002c */
[----:B------:R-:W-:-:S07]  /*28da0*/  IMAD.MOV.U32 R42, RZ, RZ, R14 ;  /* 0x000000ffff2a7224 */ /* 0x000fce00078e000e */
[----:B------:R-:W-:Y:S05]  /*28db0*/  WARPSYNC.COLLECTIVE R15, `(.L_x_3490) ;  /* 0x000000000f087348 */ /* 0x000fea0003c00000 */
[----:B------:R0:W1:Y:S02]  /*28dc0*/  SHFL.IDX P6, R14, R13, R12, R11 ;  /* 0x0000000c0d0e7389 */ /* 0x00006400000c000b */
[----:B01----:R-:W-:Y:S01]  /*28dd0*/  ENDCOLLECTIVE ;  /* 0x000000000000791b */ /* 0x003fe20003800000 */
.L_x_3490:
[----:B------:R-:W-:Y:S02]  /*28de0*/  IMAD.MOV.U32 R13, RZ, RZ, R121 ;  /* 0x000000ffff0d7224 */ /* 0x000fe400078e0079 */
[----:B------:R-:W-:Y:S02]  /*28df0*/  IMAD.MOV.U32 R12, RZ, RZ, R10 ;  /* 0x000000ffff0c7224 */ /* 0x000fe400078e000a */
[----:B------:R-:W-:-:S07]  /*28e00*/  IMAD.MOV.U32 R44, RZ, RZ, R14 ;  /* 0x000000ffff2c7224 */ /* 0x000fce00078e000e */
[----:B------:R-:W-:Y:S05]  /*28e10*/  WARPSYNC.COLLECTIVE R15, `(.L_x_3491) ;  /* 0x000000000f087348 */ /* 0x000fea0003c00000 */
[----:B------:R0:W1:Y:S02]  /*28e20*/  SHFL.IDX P6, R14, R13, R12, R11 ;  /* 0x0000000c0d0e7389 */ /* 0x00006400000c000b */
[----:B01----:R-:W-:Y:S01]  /*28e30*/  ENDCOLLECTIVE ;  /* 0x000000000000791b */ /* 0x003fe20003800000 */
.L_x_3491:
[----:B------:R-:W-:Y:S02]  /*28e40*/  IMAD.MOV.U32 R13, RZ, RZ, R111 ;  /* 0x000000ffff0d7224 */ /* 0x000fe400078e006f */
[----:B------:R-:W-:-:S07]  /*28e50*/  IMAD.MOV.U32 R121, RZ, RZ, R14 ;  /* 0x000000ffff797224 */ /* 0x000fce00078e000e */
[----:B------:R-:W-:Y:S05]  /*28e60*/  WARPSYNC.COLLECTIVE R15, `(.L_x_3492) ;  /* 0x000000000f087348 */ /* 0x000fea0003c00000 */
[----:B------:R0:W1:Y:S02]  /*28e70*/  SHFL.IDX P6, R14, R13, R12, R11 ;  /* 0x0000000c0d0e7389 */ /* 0x00006400000c000b */
[----:B01----:R-:W-:Y:S01]  /*28e80*/  ENDCOLLECTIVE ;  /* 0x000000000000791b */ /* 0x003fe20003800000 */
.L_x_3492:
        /* <DEDUP_REMOVED lines=8> */
.L_x_3493:
[----:B------:R-:W-:Y:S02]  /*28f10*/  IMAD.MOV.U32 R13, RZ, RZ, R48 ;  /* 0x000000ffff0d7224 */ /* 0x000fe400078e0030 */
[----:B------:R-:W-:-:S07]  /*28f20*/  IMAD.MOV.U32 R46, RZ, RZ, R14 ;  /* 0x000000ffff2e7224 */ /* 0x000fce00078e000e */
[----:B------:R-:W-:Y:S05]  /*28f30*/  WARPSYNC.COLLECTIVE R15, `(.L_x_3494) ;  /* 0x000000000f087348 */ /* 0x000fea0003c00000 */
[----:B------:R0:W1:Y:S02]  /*28f40*/  SHFL.IDX P6, R14, R13, R12, R11 ;  /* 0x0000000c0d0e7389 */ /* 0x00006400000c000b */
[----:B01----:R-:W-:Y:S01]  /*28f50*/  ENDCOLLECTIVE ;  /* 0x000000000000791b */ /* 0x003fe20003800000 */
.L_x_3494:
[----:B------:R-:W-:Y:S02]  /*28f60*/  IMAD.MOV.U32 R13, RZ, RZ, R113 ;  /* 0x000000ffff0d7224 */ /* 0x000fe400078e0071 */
[----:B------:R-:W-:Y:S02]  /*28f70*/  IMAD.MOV.U32 R12, RZ, RZ, R10 ;  /* 0x000000ffff0c7224 */ /* 0x000fe400078e000a */
[----:B------:R-:W-:-:S07]  /*28f80*/  IMAD.MOV.U32 R48, RZ, RZ, R14 ;  /* 0x000000ffff307224 */ /* 0x000fce00078e000e */
[----:B------:R-:W-:Y:S05]  /*28f90*/  WARPSYNC.COLLECTIVE R15, `(.L_x_3495) ;  /* 0x000000000f087348 */ /* 0x000fea0003c00000 */
[----:B------:R0:W1:Y:S02]  /*28fa0*/  SHFL.IDX P6, R14, R13, R12, R11 ;  /* 0x0000000c0d0e7389 */ /* 0x00006400000c000b */
[----:B01----:R-:W-:Y:S01]  /*28fb0*/  ENDCOLLECTIVE ;  /* 0x000000000000791b */ /* 0x003fe20003800000 */
.L_x_3495:
[----:B------:R-:W-:Y:S02]  /*28fc0*/  IMAD.MOV.U32 R13, RZ, RZ, R101 ;  /* 0x000000ffff0d7224 */ /* 0x000fe400078e0065 */
[----:B------:R-:W-:-:S07]  /*28fd0*/  IMAD.MOV.U32 R113, RZ, RZ, R14 ;  /* 0x000000ffff717224 */ /* 0x000fce00078e000e */
[----:B------:R-:W-:Y:S05]  /*28fe0*/  WARPSYNC.COLLECTIVE R15, `(.L_x_3496) ;  /* 0x000000000f087348 */ /* 0x000fea0003c00000 */
[----:B------:R0:W1:Y:S02]  /*28ff0*/  SHFL.IDX P6, R14, R13, R12, R11 ;  /* 0x0000000c0d0e7389 */ /* 0x00006400000c000b */
[----:B01----:R-:W-:Y:S01]  /*29000*/  ENDCOLLECTIVE ;  /* 0x000000000000791b */ /* 0x003fe20003800000 */
.L_x_3496:
[----:B------:R-:W-:Y:S02]  /*29010*/  IMAD.MOV.U32 R13, RZ, RZ, R50 ;  /* 0x000000ffff0d7224 */ /* 0x000fe400078e0032 */
[----:B------:R-:W-:Y:S02]  /*29020*/  IMAD.MOV.U32 R12, RZ, RZ, R9 ;  /* 0x000000ffff0c7224 */ /* 0x000fe400078e0009 */
[----:B------:R-:W-:-:S07]  /*29030*/  IMAD.MOV.U32 R101, RZ, RZ, R14 ;  /* 0x000000ffff657224 */ /* 0x000fce00078e000e */
[----:B------:R-:W-:Y:S05]  /*29040*/  WARPSYNC.COLLECTIVE R15, `(.L_x_3497) ;  /* 0x000000000f087348 */ /* 0x000fea0003c00000 */
[----:B------:R0:W1:Y:S02]  /*29050*/  SHFL.IDX P6, R14, R13, R12, R11 ;  /* 0x0000000c0d0e7389 */ /* 0x00006400000c000b */
[----:B01----:R-:W-:Y:S01]  /*29060*/  ENDCOLLECTIVE ;  /* 0x000000000000791b */ /* 0x003fe20003800000 */
.L_x_3497:
[----:B------:R-:W-:Y:S02]  /*29070*/  SEL R47, R48, R101, P0 ;  /* 0x00000065302f7207 */ /* 0x000fe40000000000 */
[----:B------:R-:W-:Y:S01]  /*29080*/  SEL R48, R101, R48, P0 ;  /* 0x0000003065307207 */ /* 0x000fe20000000000 */
[----:B------:R-:W-:Y:S01]  /*29090*/  IMAD.MOV.U32 R101, RZ, RZ, RZ ;  /* 0x000000ffff657224 */ /* 0x000fe200078e00ff */
[----:B------:R-:W-:Y:S01]  /*290a0*/  MOV R13, R82 ;  /* 0x00000052000d7202 */ /* 0x000fe20000000f00 */
[----:B------:R-:W-:-:S07]  /*290b0*/  IMAD.MOV.U32 R50, RZ, RZ, R14 ;  /* 0x000000ffff327224 */ /* 0x000fce00078e000e */
[----:B------:R-:W-:Y:S05]  /*290c0*/  WARPSYNC.COLLECTIVE R15, `(.L_x_3498) ;  /* 0x000000000f087348 */ /* 0x000fea0003c00000 */
[----:B------:R0:W1:Y:S02]  /*290d0*/  SHFL.IDX P6, R14, R13, R12, R11 ;  /* 0x0000000c0d0e7389 */ /* 0x00006400000c000b */
[----:B01----:R-:W-:Y:S01]  /*290e0*/  ENDCOLLECTIVE ;  /* 0x000000000000791b */ /* 0x003fe20003800000 */
.L_x_3498:
[----:B------:R-:W-:Y:S02]  /*290f0*/  IMAD.MOV.U32 R13, RZ, RZ, R115 ;  /* 0x000000ffff0d7224 */ /* 0x000fe400078e0073 */
[----:B------:R-:W-:Y:S02]  /*29100*/  IMAD.MOV.U32 R12, RZ, RZ, R10 ;  /* 0x000000ffff0c7224 */ /* 0x000fe400078e000a */
[----:B------:R-:W-:-:S07]  /*29110*/  IMAD.MOV.U32 R82, RZ, RZ, R14 ;  /* 0x000000ffff527224 */ /* 0x000fce00078e000e */
[----:B------:R-:W-:Y:S05]  /*29120*/  WARPSYNC.COLLECTIVE R15, `(.L_x_3499) ;  /* 0x000000000f087348 */ /* 0x000fea0003c00000 */
[----:B------:R0:W1:Y:S02]  /*29130*/  SHFL.IDX P6, R14, R13, R12, R11 ;  /* 0x0000000c0d0e7389 */ /* 0x00006400000c000b */
[----:B01----:R-:W-:Y:S01]  /*29140*/  ENDCOLLECTIVE ;  /* 0x000000000000791b */ /* 0x003fe20003800000 */
.L_x_3499:
[----:B------:R-:W-:Y:S02]  /*29150*/  IMAD.MOV.U32 R13, RZ, RZ, R87 ;  /* 0x000000ffff0d7224 */ /* 0x000fe400078e0057 */
[----:B------:R-:W-:-:S07]  /*29160*/  IMAD.MOV.U32 R115, RZ, RZ, R14 ;  /* 0x000000ffff737224 */ /* 0x000fce00078e000e */
[----:B------:R-:W-:Y:S05]  /*29170*/  WARPSYNC.COLLECTIVE R15, `(.L_x_3500) ;  /* 0x000000000f087348 */ /* 0x000fea0003c00000 */
[----:B------:R0:W1:Y:S02]  /*29180*/  SHFL.IDX P6, R14, R13, R12, R11 ;  /* 0x0000000c0d0e7389 */ /* 0x00006400000c000b */
[----:B01----:R-:W-:Y:S01]  /*29190*/  ENDCOLLECTIVE ;  /* 0x000000000000791b */ /* 0x003fe20003800000 */
.L_x_3500:
        /* <DEDUP_REMOVED lines=8> */
.L_x_3501:
[----:B------:R-:W-:Y:S02]  /*29220*/  SEL R51, R82, R87, P0 ;  /* 0x0000005752337207 */ /* 0x000fe40000000000 */
[----:B------:R-:W-:Y:S01]  /*29230*/  SEL R82, R87, R82, P0 ;  /* 0x0000005257527207 */ /* 0x000fe20000000000 */
[----:B------:R-:W-:Y:S02]  /*29240*/  IMAD.MOV.U32 R13, RZ, RZ, R86 ;  /* 0x000000ffff0d7224 */ /* 0x000fe400078e0056 */
[----:B------:R-:W-:-:S07]  /*29250*/  IMAD.MOV.U32 R84, RZ, RZ, R14 ;  /* 0x000000ffff547224 */ /* 0x000fce00078e000e */
[----:B------:R-:W-:Y:S05]  /*29260*/  WARPSYNC.COLLECTIVE R15, `(.L_x_3502) ;  /* 0x000000000f087348 */ /* 0x000fea0003c00000 */
[----:B------:R0:W1:Y:S02]  /*29270*/  SHFL.IDX P6, R14, R13, R12, R11 ;  /* 0x0000000c0d0e7389 */ /* 0x00006400000c000b */
[----:B01----:R-:W-:Y:S01]  /*29280*/  ENDCOLLECTIVE ;  /* 0x000000000000791b */ /* 0x003fe20003800000 */
.L_x_3502:
[----:B------:R-:W-:Y:S01]  /*29290*/  IMAD.MOV.U32 R13, RZ, RZ, R117 ;  /* 0x000000ffff0d7224 */ /* 0x000fe200078e0075 */
[----:B------:R-:W-:Y:S01]  /*292a0*/  MOV R12, R10 ;  /* 0x0000000a000c7202 */ /* 0x000fe20000000f00 */
[----:B------:R-:W-:-:S07]  /*292b0*/  IMAD.MOV.U32 R86, RZ, RZ, R14 ;  /* 0x000000ffff567224 */ /* 0x000fce00078e000e */
[----:B------:R-:W-:Y:S05]  /*292c0*/  WARPSYNC.COLLECTIVE R15, `(.L_x_3503) ;  /* 0x000000000f087348 */ /* 0x000fea0003c00000 */
[----:B------:R0:W1:Y:S02]  /*292d0*/  SHFL.IDX P6, R14, R13, R12, R11 ;  /* 0x0000000c0d0e7389 */ /* 0x00006400000c000b */
[----:B01----:R-:W-:Y:S01]  /*292e0*/  ENDCOLLECTIVE ;  /* 0x000000000000791b */ /* 0x003fe20003800000 */
.L_x_3503:
[----:B------:R-:W-:Y:S02]  /*292f0*/  IMAD.MOV.U32 R13, RZ, RZ, R83 ;  /* 0x000000ffff0d7224 */ /* 0x000fe400078e0053 */
[----:B------:R-:W-:-:S07]  /*29300*/  IMAD.MOV.U32 R117, RZ, RZ, R14 ;  /* 0x000000ffff757224 */ /* 0x000fce00078e000e */
[----:B------:R-:W-:Y:S05]  /*29310*/  WARPSYNC.COLLECTIVE R15, `(.L_x_3504) ;  /* 0x000000000f087348 */ /* 0x000fea0003c00000 */
[----:B------:R0:W1:Y:S02]  /*29320*/  SHFL.IDX P6, R14, R13, R12, R11 ;  /* 0x0000000c0d0e7389 */ /* 0x00006400000c000b */
[----:B01----:R-:W-:Y:S01]  /*29330*/  ENDCOLLECTIVE ;  /* 0x000000000000791b */ /* 0x003fe20003800000 */
.L_x_3504:
        /* <DEDUP_REMOVED lines=8> */
.L_x_3505:
[----:B------:R-:W-:Y:S02]  /*293c0*/  IMAD.MOV.U32 R13, RZ, RZ, R54 ;  /* 0x000000ffff0d7224 */ /* 0x000fe400078e0036 */
[----:B------:R-:W-:-:S07]  /*293d0*/  IMAD.MOV.U32 R90, RZ, RZ, R14 ;  /* 0x000000ffff5a7224 */ /* 0x000fce00078e000e */
[----:B------:R-:W-:Y:S05]  /*293e0*/  WARPSYNC.COLLECTIVE R15, `(.L_x_3506) ;  /* 0x000000000f087348 */ /* 0x000fea0003c00000 */
[----:B------:R0:W1:Y:S02]  /*293f0*/  SHFL.IDX P6, R14, R13, R12, R11 ;  /* 0x0000000c0d0e7389 */ /* 0x00006400000c000b */
[----:B01----:R-:W-:Y:S01]  /*29400*/  ENDCOLLECTIVE ;  /* 0x000000000000791b */ /* 0x003fe20003800000 */
.L_x_3506:
        /* <DEDUP_REMOVED lines=8> */
.L_x_3507:
[----:B------:R-:W-:Y:S01]  /*29490*/  IMAD.MOV.U32 R13, RZ, RZ, R45 ;  /* 0x000000ffff0d7224 */ /* 0x000fe200078e002d */
[----:B------:R-:W-:Y:S02]  /*294a0*/  SEL R45, R46, R113, P0 ;  /* 0x000000712e2d7207 */ /* 0x000fe40000000000 */
[----:B------:R-:W-:Y:S01]  /*294b0*/  SEL R46, R113, R46, P0 ;  /* 0x0000002e712e7207 */ /* 0x000fe20000000000 */
[----:B------:R-:W-:-:S07]  /*294c0*/  IMAD.MOV.U32 R125, RZ, RZ, R14 ;  /* 0x000000ffff7d7224 */ /* 0x000fce00078e000e */
[----:B------:R-:W-:Y:S05]  /*294d0*/  WARPSYNC.COLLECTIVE R15, `(.L_x_3508) ;  /* 0x000000000f087348 */ /* 0x000fea0003c00000 */
[----:B------:R0:W1:Y:S02]  /*294e0*/  SHFL.IDX P6, R14, R13, R12, R11 ;  /* 0x0000000c0d0e7389 */ /* 0x00006400000c000b */
[----:B01----:R-:W-:Y:S01]  /*294f0*/  ENDCOLLECTIVE ;  /* 0x000000000000791b */ /* 0x003fe20003800000 */
.L_x_3508:
[----:B------:R-:W-:Y:S02]  /*29500*/  SEL R87, R90, R125, P0 ;  /* 0x0000007d5a577207 */ /* 0x000fe40000000000 */
[----:B------:R-:W-:Y:S01]  /*29510*/  SEL R90, R125, R90, P0 ;  /* 0x0000005a7d5a7207 */ /* 0x000fe20000000000 */
[----:B------:R-:W-:Y:S02]  /*29520*/  IMAD.MOV.U32 R13, RZ, RZ, R60 ;  /* 0x000000ffff0d7224 */ /* 0x000fe400078e003c */
[----:B------:R-:W-:Y:S01]  /*29530*/  IMAD.MOV.U32 R12, RZ, RZ, R9 ;  /* 0x000000ffff0c7224 */ /* 0x000fe200078e0009 */
[----:B------:R-:W-:-:S07]  /*29540*/  MOV R127, R14 ;  /* 0x0000000e007f7202 */ /* 0x000fce0000000f00 */
[----:B------:R-:W-:Y:S05]  /*29550*/  WARPSYNC.COLLECTIVE R15, `(.L_x_3509) ;  /* 0x000000000f087348 */ /* 0x000fea0003c00000 */
[----:B------:R0:W1:Y:S02]  /*29560*/  SHFL.IDX P6, R14, R13, R12, R11 ;  /* 0x0000000c0d0e7389 */ /* 0x00006400000c000b */
[----:B01----:R-:W-:Y:S01]  /*29570*/  ENDCOLLECTIVE ;  /* 0x000000000000791b */ /* 0x003fe20003800000 */
.L_x_3509:
[----:B------:R-:W-:Y:S02]  /*29580*/  IMAD.MOV.U32 R13, RZ, RZ, R58 ;  /* 0x000000ffff0d7224 */ /* 0x000fe400078e003a */
[----:B------:R-:W-:-:S07]  /*29590*/  IMAD.MOV.U32 R60, RZ, RZ, R14 ;  /* 0x000000ffff3c7224 */ /* 0x000fce00078e000e */
[----:B------:R-:W-:Y:S05]  /*295a0*/  WARPSYNC.COLLECTIVE R15, `(.L_x_3510) ;  /* 0x000000000f087348 */ /* 0x000fea0003c00000 */
[----:B------:R0:W1:Y:S02]  /*295b0*/  SHFL.IDX P6, R14, R13, R12, R11 ;  /* 0x0000000c0d0e7389 */ /* 0x00006400000c000b */
[----:B01----:R-:W-:Y:S01]  /*295c0*/  ENDCOLLECTIVE ;  /* 0x000000000000791b */ /* 0x003fe20003800000 */
.L_x_3510:
        /* <DEDUP_REMOVED lines=8> */
.L_x_3511:
[----:B------:R-:W-:Y:S02]  /*29650*/  IMAD.MOV.U32 R13, RZ, RZ, R61 ;  /* 0x000000ffff0d7224 */ /* 0x000fe400078e003d */
[----:B------:R-:W-:-:S07]  /*29660*/  IMAD.MOV.U32 R129, RZ, RZ, R14 ;  /* 0x000000ffff817224 */ /* 0x000fce00078e000e */
[----:B------:R-:W-:Y:S05]  /*29670*/  WARPSYNC.COLLECTIVE R15, `(.L_x_3512) ;  /* 0x000000000f087348 */ /* 0x000fea0003c00000 */
[----:B------:R0:W1:Y:S02]  /*29680*/  SHFL.IDX P6, R14, R13, R12, R11 ;  /* 0x0000000c0d0e7389 */ /* 0x00006400000c000b */
[----:B01----:R-:W-:Y:S01]  /*29690*/  ENDCOLLECTIVE ;  /* 0x000000000000791b */ /* 0x003fe20003800000 */
.L_x_3512:
[----:B------:R-:W-:Y:S02]  /*296a0*/  IMAD.MOV.U32 R13, RZ, RZ, R64 ;  /* 0x000000ffff0d7224 */ /* 0x000fe400078e0040 */
[----:B------:R-:W-:Y:S02]  /*296b0*/  IMAD.MOV.U32 R12, RZ, RZ, R9 ;  /* 0x000000ffff0c7224 */ /* 0x000fe400078e0009 */
[----:B------:R-:W-:-:S07]  /*296c0*/  IMAD.MOV.U32 R61, RZ, RZ, R14 ;  /* 0x000000ffff3d7224 */ /* 0x000fce00078e000e */
[----:B------:R-:W-:Y:S05]  /*296d0*/  WARPSYNC.COLLECTIVE R15, `(.L_x_3513) ;  /* 0x000000000f087348 */ /* 0x000fea0003c00000 */
[----:B------:R0:W1:Y:S02]  /*296e0*/  SHFL.IDX P6, R14, R13, R12, R11 ;  /* 0x0000000c0d0e7389 */ /* 0x00006400000c000b */
[----:B01----:R-:W-:Y:S01]  /*296f0*/  ENDCOLLECTIVE ;  /* 0x000000000000791b */ /* 0x003fe20003800000 */
.L_x_3513:
[----:B------:R-:W-:Y:S01]  /*29700*/  SEL R56, R58, R61, P0 ;  /* 0x0000003d3a387207 */ /* 0x000fe20000000000 */
[----:B------:R-:W-:Y:S01]  /*29710*/  IMAD.MOV.U32 R13, RZ, RZ, R52 ;  /* 0x000000ffff0d7224 */ /* 0x000fe200078e0034 */
[----:B------:R-:W-:Y:S02]  /*29720*/  SEL R52, R54, R127, P0 ;  /* 0x0000007f36347207 */ /* 0x000fe40000000000 */
[----:B------:R-:W-:-:S07]  /*29730*/  MOV R64, R14 ;  /* 0x0000000e00407202 */ /* 0x000fce0000000f00 */
[----:B------:R-:W-:Y:S05]  /*29740*/  WARPSYNC.COLLECTIVE R15, `(.L_x_3514) ;  /* 0x000000000f087348 */ /* 0x000fea0003c00000 */
[----:B------:R0:W1:Y:S02]  /*29750*/  SHFL.IDX P6, R14, R13, R12, R11 ;  /* 0x0000000c0d0e7389 */ /* 0x00006400000c000b */
[----:B01----:R-:W-:Y:S01]  /*29760*/  ENDCOLLECTIVE ;  /* 0x000000000000791b */ /* 0x003fe20003800000 */
.L_x_3514:
[----:B------:R-:W-:Y:S01]  /*29770*/  IMAD.MOV.U32 R13, RZ, RZ, R55 ;  /* 0x000000ffff0d7224 */ /* 0x000fe200078e0037 */
[----:B------:R-:W-:Y:S01]  /*29780*/  SEL R55, R129, R60, P0 ;  /* 0x0000003c81377207 */ /* 0x000fe20000000000 */
[----:B------:R-:W-:Y:S02]  /*29790*/  IMAD.MOV.U32 R12, RZ, RZ, R10 ;  /* 0x000000ffff0c7224 */ /* 0x000fe400078e000a */
[----:B------:R-:W-:-:S07]  /*297a0*/  IMAD.MOV.U32 R65, RZ, RZ, R14 ;  /* 0x000000ffff417224 */ /* 0x000fce00078e000e */
[----:B------:R-:W-:Y:S05]  /*297b0*/  WARPSYNC.COLLECTIVE R15, `(.L_x_3515) ;  /* 0x000000000f087348 */ /* 0x000fea0003c00000 */
[----:B------:R0:W1:Y:S02]  /*297c0*/  SHFL.IDX P6, R14, R13, R12, R11 ;  /* 0x0000000c0d0e7389 */ /* 0x00006400000c000b */
[----:B01----:R-:W-:Y:S01]  /*297d0*/  ENDCOLLECTIVE ;  /* 0x000000000000791b */ /* 0x003fe20003800000 */
.L_x_3515:
[----:B------:R-:W-:Y:S01]  /*297e0*/  IMAD.MOV.U32 R13, RZ, RZ, R53 ;  /* 0x000000ffff0d7224 */ /* 0x000fe200078e0035 */
[----:B------:R-:W-:Y:S02]  /*297f0*/  SEL R53, R127, R54, P0 ;  /* 0x000000367f357207 */ /* 0x000fe40000000000 */
[----:B------:R-:W-:Y:S01]  /*29800*/  SEL R54, R60, R129, P0 ;  /* 0x000000813c367207 */ /* 0x000fe20000000000 */
[----:B------:R-:W-:-:S07]  /*29810*/  IMAD.MOV.U32 R131, RZ, RZ, R14 ;  /* 0x000000ffff837224 */ /* 0x000fce00078e000e */
[----:B------:R-:W-:Y:S05]  /*29820*/  WARPSYNC.COLLECTIVE R15, `(.L_x_3516) ;  /* 0x000000000f087348 */ /* 0x000fea0003c00000 */
[----:B------:R0:W1:Y:S02]  /*29830*/  SHFL.IDX P6, R14, R13, R12, R11 ;  /* 0x0000000c0d0e7389 */ /* 0x00006400000c000b */
[----:B01----:R-:W-:Y:S01]  /*29840*/  ENDCOLLECTIVE ;  /* 0x000000000000791b */ /* 0x003fe20003800000 */
.L_x_3516:
[----:B------:R-:W-:Y:S02]  /*29850*/  IMAD.MOV.U32 R13, RZ, RZ, R36 ;  /* 0x000000ffff0d7224 */ /* 0x000fe400078e0024 */
[----:B------:R-:W-:Y:S02]  /*29860*/  IMAD.MOV.U32 R12, RZ, RZ, R9 ;  /* 0x000000ffff0c7224 */ /* 0x000fe400078e0009 */
[----:B------:R-:W-:-:S07]  /*29870*/  IMAD.MOV.U32 R68, RZ, RZ, R14 ;  /* 0x000000ffff447224 */ /* 0x000fce00078e000e */
[----:B------:R-:W-:Y:S05]  /*29880*/  WARPSYNC.COLLECTIVE R15, `(.L_x_3517) ;  /* 0x000000000f087348 */ /* 0x000fea0003c00000 */
[----:B------:R0:W1:Y:S02]  /*29890*/  SHFL.IDX P6, R14, R13, R12, R11 ;  /* 0x0000000c0d0e7389 */ /* 0x00006400000c000b */
[----:B01----:R-:W-:Y:S01]  /*298a0*/  ENDCOLLECTIVE ;  /* 0x000000000000791b */ /* 0x003fe20003800000 */
.L_x_3517:
[----:B------:R-:W-:Y:S01]  /*298b0*/  SEL R60, R65, R68, P0 ;  /* 0x00000044413c7207 */ /* 0x000fe20000000000 */
[----:B------:R-:W-:Y:S02]  /*298c0*/  IMAD.MOV.U32 R13, RZ, RZ, R38 ;  /* 0x000000ffff0d7224 */ /* 0x000fe400078e0026 */
[----:B------:R-:W-:-:S07]  /*298d0*/  IMAD.MOV.U32 R69, RZ, RZ, R14 ;  /* 0x000000ffff457224 */ /* 0x000fce00078e000e */
[----:B------:R-:W-:Y:S05]  /*298e0*/  WARPSYNC.COLLECTIVE R15, `(.L_x_3518) ;  /* 0x000000000f087348 */ /* 0x000fea0003c00000 */
[----:B------:R0:W1:Y:S02]  /*298f0*/  SHFL.IDX P6, R14, R13, R12, R11 ;  /* 0x0000000c0d0e7389 */ /* 0x00006400000c000b */
[----:B01----:R-:W-:Y:S01]  /*29900*/  ENDCOLLECTIVE ;  /* 0x000000000000791b */ /* 0x003fe20003800000 */
.L_x_3518:
[----:B------:R-:W-:Y:S01]  /*29910*/  MOV R13, R57 ;  /* 0x00000039000d7202 */ /* 0x000fe20000000f00 */
        /* <DEDUP_REMOVED lines=8> */
.L_x_3519:
[----:B------:R-:W-:Y:S01]  /*299a0*/  IMAD.MOV.U32 R13, RZ, RZ, R59 ;  /* 0x000000ffff0d7224 */ /* 0x000fe200078e003b */
[----:B------:R-:W-:Y:S01]  /*299b0*/  SEL R59, R131, R64, P0 ;  /* 0x00000040833b7207 */ /* 0x000fe20000000000 */
[----:B------:R-:W-:-:S07]  /*299c0*/  IMAD.MOV.U32 R36, RZ, RZ, R14 ;  /* 0x000000ffff247224 */ /* 0x000fce00078e000e */
[----:B------:R-:W-:Y:S05]  /*299d0*/  WARPSYNC.COLLECTIVE R15, `(.L_x_3520) ;  /* 0x000000000f087348 */ /* 0x000fea0003c00000 */
[----:B------:R0:W1:Y:S02]  /*299e0*/  SHFL.IDX P6, R14, R13, R12, R11 ;  /* 0x0000000c0d0e7389 */ /* 0x00006400000c000b */
[----:B01----:R-:W-:Y:S01]  /*299f0*/  ENDCOLLECTIVE ;  /* 0x000000000000791b */ /* 0x003fe20003800000 */
.L_x_3520:
        /* <DEDUP_REMOVED lines=8> */
.L_x_3521:
[----:B------:R-:W-:Y:S02]  /*29a80*/  SEL R70, R71, R38, P0 ;  /* 0x0000002647467207 */ /* 0x000fe40000000000 */
[----:B------:R-:W-:Y:S01]  /*29a90*/  SEL R71, R38, R71, P0 ;  /* 0x0000004726477207 */ /* 0x000fe20000000000 */
[----:B------:R-:W-:Y:S02]  /*29aa0*/  IMAD.MOV.U32 R13, RZ, RZ, R34 ;  /* 0x000000ffff0d7224 */ /* 0x000fe400078e0022 */
[----:B------:R-:W-:-:S07]  /*29ab0*/  IMAD.MOV.U32 R73, RZ, RZ, R14 ;  /* 0x000000ffff497224 */ /* 0x000fce00078e000e */
[----:B------:R-:W-:Y:S05]  /*29ac0*/  WARPSYNC.COLLECTIVE R15, `(.L_x_3522) ;  /* 0x000000000f087348 */ /* 0x000fea0003c00000 */
[----:B------:R0:W1:Y:S02]  /*29ad0*/  SHFL.IDX P6, R14, R13, R12, R11 ;  /* 0x0000000c0d0e7389 */ /* 0x00006400000c000b */
[----:B01----:R-:W-:Y:S01]  /*29ae0*/  ENDCOLLECTIVE ;  /* 0x000000000000791b */ /* 0x003fe20003800000 */
.L_x_3522:
[----:B------:R-:W-:Y:S02]  /*29af0*/  IMAD.MOV.U32 R13, RZ, RZ, R37 ;  /* 0x000000ffff0d7224 */ /* 0x000fe400078e0025 */
[----:B------:R-:W-:Y:S02]  /*29b00*/  IMAD.MOV.U32 R12, RZ, RZ, R10 ;  /* 0x000000ffff0c7224 */ /* 0x000fe400078e000a */
[----:B------:R-:W-:-:S07]  /*29b10*/  IMAD.MOV.U32 R75, RZ, RZ, R14 ;  /* 0x000000ffff4b7224 */ /* 0x000fce00078e000e */
[----:B------:R-:W-:Y:S05]  /*29b20*/  WARPSYNC.COLLECTIVE R15, `(.L_x_3523) ;  /* 0x000000000f087348 */ /* 0x000fea0003c00000 */
[----:B------:R0:W1:Y:S02]  /*29b30*/  SHFL.IDX P6, R14, R13, R12, R11 ;  /* 0x0000000c0d0e7389 */ /* 0x00006400000c000b */
[----:B01----:R-:W-:Y:S01]  /*29b40*/  ENDCOLLECTIVE ;  /* 0x000000000000791b */ /* 0x003fe20003800000 */
.L_x_3523:
[----:B------:R-:W-:Y:S01]  /*29b50*/  MOV R13, R39 ;  /* 0x00000027000d7202 */ /* 0x000fe20000000f00 */
[----:B------:R-:W-:-:S07]  /*29b60*/  IMAD.MOV.U32 R32, RZ, RZ, R14 ;  /* 0x000000ffff207224 */ /* 0x000fce00078e000e */
[----:B------:R-:W-:Y:S05]  /*29b70*/  WARPSYNC.COLLECTIVE R15, `(.L_x_3524) ;  /* 0x000000000f087348 */ /* 0x000fea0003c00000 */
[----:B------:R0:W1:Y:S02]  /*29b80*/  SHFL.IDX P6, R14, R13, R12, R11 ;  /* 0x0000000c0d0e7389 */ /* 0x00006400000c000b */
[----:B01----:R-:W-:Y:S01]  /*29b90*/  ENDCOLLECTIVE ;  /* 0x000000000000791b */ /* 0x003fe20003800000 */
.L_x_3524:
        /* <DEDUP_REMOVED lines=8> */
.L_x_3525:
[----:B------:R-:W-:Y:S02]  /*29c20*/  SEL R74, R75, R34, P0 ;  /* 0x000000224b4a7207 */ /* 0x000fe40000000000 */
[----:B------:R-:W-:Y:S01]  /*29c30*/  SEL R75, R34, R75, P0 ;  /* 0x0000004b224b7207 */ /* 0x000fe20000000000 */
[----:B------:R-:W-:Y:S02]  /*29c40*/  IMAD.MOV.U32 R13, RZ, RZ, R30 ;  /* 0x000000ffff0d7224 */ /* 0x000fe400078e001e */
[----:B------:R-:W-:-:S07]  /*29c50*/  IMAD.MOV.U32 R91, RZ, RZ, R14 ;  /* 0x000000ffff5b7224 */ /* 0x000fce00078e000e */
[----:B------:R-:W-:Y:S05]  /*29c60*/  WARPSYNC.COLLECTIVE R15, `(.L_x_3526) ;  /* 0x000000000f087348 */ /* 0x000fea0003c00000 */
[----:B------:R0:W1:Y:S02]  /*29c70*/  SHFL.IDX P6, R14, R13, R12, R11 ;  /* 0x0000000c0d0e7389 */ /* 0x00006400000c000b */
[----:B01----:R-:W-:Y:S01]  /*29c80*/  ENDCOLLECTIVE ;  /* 0x000000000000791b */ /* 0x003fe20003800000 */
.L_x_3526:
[----:B------:R-:W-:Y:S02]  /*29c90*/  IMAD.MOV.U32 R13, RZ, RZ, R33 ;  /* 0x000000ffff0d7224 */ /* 0x000fe400078e0021 */
[----:B------:R-:W-:Y:S02]  /*29ca0*/  IMAD.MOV.U32 R12, RZ, RZ, R10 ;  /* 0x000000ffff0c7224 */ /* 0x000fe400078e000a */
[----:B------:R-:W-:-:S07]  /*29cb0*/  IMAD.MOV.U32 R93, RZ, RZ, R14 ;  /* 0x000000ffff5d7224 */ /* 0x000fce00078e000e */
[----:B------:R-:W-:Y:S05]  /*29cc0*/  WARPSYNC.COLLECTIVE R15, `(.L_x_3527) ;  /* 0x000000000f087348 */ /* 0x000fea0003c00000 */
[----:B------:R0:W1:Y:S02]  /*29cd0*/  SHFL.IDX P6, R14, R13, R12, R11 ;  /* 0x0000000c0d0e7389 */ /* 0x00006400000c000b */
[----:B01----:R-:W-:Y:S01]  /*29ce0*/  ENDCOLLECTIVE ;  /* 0x000000000000791b */ /* 0x003fe20003800000 */
.L_x_3527:
[----:B------:R-:W-:Y:S02]  /*29cf0*/  IMAD.MOV.U32 R13, RZ, RZ, R35 ;  /* 0x000000ffff0d7224 */ /* 0x000fe400078e0023 */
[----:B------:R-:W-:-:S07]  /*29d00*/  IMAD.MOV.U32 R28, RZ, RZ, R14 ;  /* 0x000000ffff1c7224 */ /* 0x000fce00078e000e */
[----:B------:R-:W-:Y:S05]  /*29d10*/  WARPSYNC.COLLECTIVE R15, `(.L_x_3528) ;  /* 0x000000000f087348 */ /* 0x000fea0003c00000 */
[----:B------:R0:W1:Y:S02]  /*29d20*/  SHFL.IDX P6, R14, R13, R12, R11 ;  /* 0x0000000c0d0e7389 */ /* 0x00006400000c000b */
[----:B01----:R-:W-:Y:S01]  /*29d30*/  ENDCOLLECTIVE ;  /* 0x000000000000791b */ /* 0x003fe20003800000 */
.L_x_3528:
        /* <DEDUP_REMOVED lines=8> */
.L_x_3529:
[----:B------:R-:W-:Y:S02]  /*29dc0*/  SEL R92, R93, R30, P0 ;  /* 0x0000001e5d5c7207 */ /* 0x000fe40000000000 */
[----:B------:R-:W-:Y:S01]  /*29dd0*/  SEL R93, R30, R93, P0 ;  /* 0x0000005d1e5d7207 */ /* 0x000fe20000000000 */
[----:B------:R-:W-:Y:S02]  /*29de0*/  IMAD.MOV.U32 R13, RZ, RZ, R26 ;  /* 0x000000ffff0d7224 */ /* 0x000fe400078e001a */
[----:B------:R-:W-:-:S07]  /*29df0*/  IMAD.MOV.U32 R95, RZ, RZ, R14 ;  /* 0x000000ffff5f7224 */ /* 0x000fce00078e000e */
[----:B------:R-:W-:Y:S05]  /*29e00*/  WARPSYNC.COLLECTIVE R15, `(.L_x_3530) ;  /* 0x000000000f087348 */ /* 0x000fea0003c00000 */
[----:B------:R0:W1:Y:S02]  /*29e10*/  SHFL.IDX P6, R14, R13, R12, R11 ;  /* 0x0000000c0d0e7389 */ /* 0x00006400000c000b */
[----:B01----:R-:W-:Y:S01]  /*29e20*/  ENDCOLLECTIVE ;  /* 0x000000000000791b */ /* 0x003fe20003800000 */
.L_x_3530:
[----:B------:R-:W-:Y:S02]  /*29e30*/  IMAD.MOV.U32 R13, RZ, RZ, R31 ;  /* 0x000000ffff0d7224 */ /* 0x000fe400078e001f */
[----:B------:R-:W-:Y:S02]  /*29e40*/  IMAD.MOV.U32 R12, RZ, RZ, R10 ;  /* 0x000000ffff0c7224 */ /* 0x000fe400078e000a */
[----:B------:R-:W-:-:S07]  /*29e50*/  IMAD.MOV.U32 R97, RZ, RZ, R14 ;  /* 0x000000ffff617224 */ /* 0x000fce00078e000e */
[----:B------:R-:W-:Y:S05]  /*29e60*/  WARPSYNC.COLLECTIVE R15, `(.L_x_3531) ;  /* 0x000000000f087348 */ /* 0x000fea0003c00000 */
[----:B------:R0:W1:Y:S02]  /*29e70*/  SHFL.IDX P6, R14, R13, R12, R11 ;  /* 0x0000000c0d0e7389 */ /* 0x00006400000c000b */
[----:B01----:R-:W-:Y:S01]  /*29e80*/  ENDCOLLECTIVE ;  /* 0x000000000000791b */ /* 0x003fe20003800000 */
.L_x_3531:
[----:B------:R-:W-:Y:S02]  /*29e90*/  IMAD.MOV.U32 R13, RZ, RZ, R29 ;  /* 0x000000ffff0d7224 */ /* 0x000fe400078e001d */
[----:B------:R-:W-:-:S07]  /*29ea0*/  IMAD.MOV.U32 R24, RZ, RZ, R14 ;  /* 0x000000ffff187224 */ /* 0x000fce00078e000e */
[----:B------:R-:W-:Y:S05]  /*29eb0*/  WARPSYNC.COLLECTIVE R15, `(.L_x_3532) ;  /* 0x000000000f087348 */ /* 0x000fea0003c00000 */
[----:B------:R0:W1:Y:S02]  /*29ec0*/  SHFL.IDX P6, R14, R13, R12, R11 ;  /* 0x0000000c0d0e7389 */ /* 0x00006400000c000b */
[----:B01----:R-:W-:Y:S01]  /*29ed0*/  ENDCOLLECTIVE ;  /* 0x000000000000791b */ /* 0x003fe20003800000 */
.L_x_3532:
        /* <DEDUP_REMOVED lines=8> */
.L_x_3533:
[----:B------:R-:W-:Y:S02]  /*29f60*/  SEL R96, R97, R26, P0 ;  /* 0x0000001a61607207 */ /* 0x000fe40000000000 */
[----:B------:R-:W-:Y:S01]  /*29f70*/  SEL R97, R26, R97, P0 ;  /* 0x000000611a617207 */ /* 0x000fe20000000000 */
[----:B------:R-:W-:Y:S02]  /*29f80*/  IMAD.MOV.U32 R13, RZ, RZ, R66 ;  /* 0x000000ffff0d7224 */ /* 0x000fe400078e0042 */
[----:B------:R-:W-:-:S07]  /*29f90*/  IMAD.MOV.U32 R8, RZ, RZ, R14 ;  /* 0x000000ffff087224 */ /* 0x000fce00078e000e */
[----:B------:R-:W-:Y:S05]  /*29fa0*/  WARPSYNC.COLLECTIVE R15, `(.L_x_3534) ;  /* 0x000000000f087348 */ /* 0x000fea0003c00000 */
[----:B------:R0:W1:Y:S02]  /*29fb0*/  SHFL.IDX P6, R14, R13, R12, R11 ;  /* 0x0000000c0d0e7389 */ /* 0x00006400000c000b */
[----:B01----:R-:W-:Y:S01]  /*29fc0*/  ENDCOLLECTIVE ;  /* 0x000000000000791b */ /* 0x003fe20003800000 */
.L_x_3534:
[----:B------:R-:W-:Y:S02]  /*29fd0*/  IMAD.MOV.U32 R13, RZ, RZ, R27 ;  /* 0x000000ffff0d7224 */ /* 0x000fe400078e001b */
[----:B------:R-:W-:Y:S01]  /*29fe0*/  IMAD.MOV.U32 R12, RZ, RZ, R10 ;  /* 0x000000ffff0c7224 */ /* 0x000fe200078e000a */
[----:B------:R-:W-:-:S07]  /*29ff0*/  MOV R66, R14 ;  /* 0x0000000e00427202 */ /* 0x000fce0000000f00 */
[----:B------:R-:W-:Y:S05]  /*2a000*/  WARPSYNC.COLLECTIVE R15, `(.L_x_3535) ;  /* 0x000000000f087348 */ /* 0x000fea0003c00000 */
[----:B------:R0:W1:Y:S02]  /*2a010*/  SHFL.IDX P6, R14, R13, R12, R11 ;  /* 0x0000000c0d0e7389 */ /* 0x00006400000c000b */
[----:B01----:R-:W-:Y:S01]  /*2a020*/  ENDCOLLECTIVE ;  /* 0x000000000000791b */ /* 0x003fe20003800000 */
.L_x_3535:
[----:B------:R-:W-:Y:S02]  /*2a030*/  IMAD.MOV.U32 R13, RZ, RZ, R25 ;  /* 0x000000ffff0d7224 */ /* 0x000fe400078e0019 */
[----:B------:R-:W-:-:S07]  /*2a040*/  IMAD.MOV.U32 R27, RZ, RZ, R14 ;  /* 0x000000ffff1b7224 */ /* 0x000fce00078e000e */
[----:B------:R-:W-:Y:S05]  /*2a050*/  WARPSYNC.COLLECTIVE R15, `(.L_x_3536) ;  /* 0x000000000f087348 */ /* 0x000fea0003c00000 */
[----:B------:R0:W1:Y:S02]  /*2a060*/  SHFL.IDX P6, R14, R13, R12, R11 ;  /* 0x0000000c0d0e7389 */ /* 0x00006400000c000b */
[----:B01----:R-:W-:Y:S01]  /*2a070*/  ENDCOLLECTIVE ;  /* 0x000000000000791b */ /* 0x003fe20003800000 */
.L_x_3536:
[----:B------:R-:W-:Y:S05]  /*2a080*/  BRA `(.L_x_3537) ;  /* 0xffffff0c005c7947 */ /* 0x000fea000383ffff */
.L_x_3241:
[----:B------:R-:W-:Y:S02]  /*2a090*/  IMAD.MOV.U32 R13, RZ, RZ, R3 ;  /* 0x000000ffff0d7224 */ /* 0x000fe400078e0003 */
[----:B------:R-:W-:Y:S02]  /*2a0a0*/  IMAD.MOV.U32 R12, RZ, RZ, RZ ;  /* 0x000000ffff0c7224 */ /* 0x000fe400078e00ff */
[----:B------:R-:W-:Y:S02]  /*2a0b0*/  IMAD.MOV.U32 R11, RZ, RZ, 0x181f ;  /* 0x0000181fff0b7424 */ /* 0x000fe400078e00ff */
[----:B------:R-:W-:-:S07]  /*2a0c0*/  IMAD.MOV.U32 R15, RZ, RZ, -0x1 ;  /* 0xffffffffff0f7424 */ /* 0x000fce00078e00ff */
[----:B-----5:R-:W-:Y:S05]  /*2a0d0*/  WARPSYNC.COLLECTIVE R15, `(.L_x_3538) ;  /* 0x000000000f087348 */ /* 0x020fea0003c00000 */
[----:B------:R0:W1:Y:S02]  /*2a0e0*/  SHFL.IDX P6, R14, R13, R12, R11 ;  /* 0x0000000c0d0e7389 */ /* 0x00006400000c000b */
[----:B01---5:R-:W-:Y:S01]  /*2a0f0*/  ENDCOLLECTIVE ;  /* 0x000000000000791b */ /* 0x023fe20003800000 */
.L_x_3538:
[----:B------:R-:W-:Y:S02]  /*2a100*/  IMAD.MOV.U32 R13, RZ, RZ, R2 ;  /* 0x000000ffff0d7224 */ /* 0x000fe400078e0002 */
[----:B------:R-:W-:-:S07]  /*2a110*/  IMAD.MOV.U32 R0, RZ, RZ, R14 ;  /* 0x000000ffff007224 */ /* 0x000fce00078e000e */
[----:B------:R-:W-:Y:S05]  /*2a120*/  WARPSYNC.COLLECTIVE R15, `(.L_x_3539) ;  /* 0x000000000f087348 */ /* 0x000fea0003c00000 */
[----:B------:R0:W1:Y:S02]  /*2a130*/  SHFL.IDX P6, R14, R13, R12, R11 ;  /* 0x0000000c0d0e7389 */ /* 0x00006400000c000b */
[----:B01----:R-:W-:Y:S01]  /*2a140*/  ENDCOLLECTIVE ;  /* 0x000000000000791b */ /* 0x003fe20003800000 */
.L_x_3539:
[----:B------:R-:W-:Y:S05]  /*2a150*/  BRA `(.L_x_3540) ;  /* 0xffffff1800e07947 */ /* 0x000fea000383ffff */
.L_x_3244:
[----:B------:R-:W-:Y:S01]  /*2a160*/  BSSY B1, `(.L_x_3541) ;  /* 0x0000008000017945 */ /* 0x000fe20003800000 */
[----:B------:R-:W-:Y:S01]  /*2a170*/  IMAD.MOV.U32 R13, RZ, RZ, R3 ;  /* 0x000000ffff0d7224 */ /* 0x000fe200078e0003 */
[----:B------:R-:W-:Y:S01]  /*2a180*/  MOV R12, 0x1 ;  /* 0x00000001000c7802 */ /* 0x000fe20000000f00 */
[----:B------:R-:W-:Y:S02]  /*2a190*/  IMAD.MOV.U32 R11, RZ, RZ, 0x181f ;  /* 0x0000181fff0b7424 */ /* 0x000fe400078e00ff */
[----:B---3--:R-:W-:-:S07]  /*2a1a0*/  IMAD.MOV.U32 R15, RZ, RZ, -0x1 ;  /* 0xffffffffff0f7424 */ /* 0x008fce00078e00ff */
[----:B012--5:R-:W-:Y:S05]  /*2a1b0*/  WARPSYNC.COLLECTIVE R15, `(.L_x_3542) ;  /* 0x000000000f087348 */ /* 0x027fea0003c00000 */
[----:B--2---:R2:W3:Y:S02]  /*2a1c0*/  SHFL.IDX P6, R14, R13, R12, R11 ;  /* 0x0000000c0d0e7389 */ /* 0x0044e400000c000b */
[----:B0123-5:R-:W-:Y:S01]  /*2a1d0*/  ENDCOLLECTIVE ;  /* 0x000000000000791b */ /* 0x02ffe20003800000 */
.L_x_3542:
[----:B------:R-:W-:Y:S05]  /*2a1e0*/  BSYNC B1 ;  /* 0x0000000000017941 */ /* 0x000fea0003800000 */
.L_x_3541:
        /* <DEDUP_REMOVED lines=8> */
.L_x_3543:
[----:B------:R-:W-:Y:S05]  /*2a270*/  BRA `(.L_x_3544) ;  /* 0xffffff1800e87947 */ /* 0x000fea000383ffff */
.L_x_3247:
        /* <DEDUP_REMOVED lines=8> */
.L_x_3546:
[----:B------:R-:W-:Y:S05]  /*2a300*/  BSYNC B1 ;  /* 0x0000000000017941 */ /* 0x000fea0003800000 */
.L_x_3545:
        /* <DEDUP_REMOVED lines=8> */
.L_x_3547:
[----:B------:R-:W-:Y:S05]  /*2a390*/  BRA `(.L_x_3548) ;  /* 0xffffff1800f07947 */ /* 0x000fea000383ffff */
.L_x_3250:
        /* <DEDUP_REMOVED lines=8> */
.L_x_3550:
[----:B------:R-:W-:Y:S05]  /*2a420*/  BSYNC B1 ;  /* 0x0000000000017941 */ /* 0x000fea0003800000 */
.L_x_3549:
        /* <DEDUP_REMOVED lines=8> */
.L_x_3551:
[----:B------:R-:W-:Y:S05]  /*2a4b0*/  BRA `(.L_x_3552) ;  /* 0xffffff1800f87947 */ /* 0x000fea000383ffff */
.L_x_3252:
[----:B------:R-:W-:Y:S01]  /*2a4c0*/  MOV R13, R29 ;  /* 0x0000001d000d7202 */ /* 0x000fe20000000f00 */
[----:B------:R-:W-:Y:S02]  /*2a4d0*/  IMAD.MOV.U32 R12, RZ, RZ, RZ ;  /* 0x000000ffff0c7224 */ /* 0x000fe400078e00ff */
[----:B0-----:R-:W-:Y:S02]  /*2a4e0*/  IMAD.MOV.U32 R11, RZ, RZ, 0x1c1f ;  /* 0x00001c1fff0b7424 */ /* 0x001fe400078e00ff */
[----:B------:R-:W-:-:S07]  /*2a4f0*/  IMAD.MOV.U32 R15, RZ, RZ, -0x1 ;  /* 0xffffffffff0f7424 */ /* 0x000fce00078e00ff */
[----:B------:R-:W-:Y:S05]  /*2a500*/  WARPSYNC.COLLECTIVE R15, `(.L_x_3553) ;  /* 0x000000000f087348 */ /* 0x000fea0003c00000 */
[----:B------:R0:W1:Y:S02]  /*2a510*/  SHFL.IDX P6, R14, R13, R12, R11 ;  /* 0x0000000c0d0e7389 */ /* 0x00006400000c000b */
[----:B01----:R-:W-:Y:S01]  /*2a520*/  ENDCOLLECTIVE ;  /* 0x000000000000791b */ /* 0x003fe20003800000 */
.L_x_3553:
[----:B------:R-:W-:Y:S02]  /*2a530*/  IMAD.MOV.U32 R13, RZ, RZ, R28 ;  /* 0x000000ffff0d7224 */ /* 0x000fe400078e001c */
[----:B------:R-:W-:-:S07]  /*2a540*/  IMAD.MOV.U32 R24, RZ, RZ, R14 ;  /* 0x000000ffff187224 */ /* 0x000fce00078e000e */
[----:B------:R-:W-:Y:S05]  /*2a550*/  WARPSYNC.COLLECTIVE R15, `(.L_x_3554) ;  /* 0x000000000f087348 */ /* 0x000fea0003c00000 */
[----:B------:R0:W1:Y:S02]  /*2a560*/  SHFL.IDX P6, R14, R13, R12, R11 ;  /* 0x0000000c0d0e7389 */ /* 0x00006400000c000b */
[----:B01----:R-:W-:Y:S01]  /*2a570*/  ENDCOLLECTIVE ;  /* 0x000000000000791b */ /* 0x003fe20003800000 */
.L_x_3554:
[----:B------:R-:W-:Y:S01]  /*2a580*/  IMAD.MOV.U32 R25, RZ, RZ, R14 ;  /* 0x000000ffff197224 */ /* 0x000fe200078e000e */
[----:B------:R-:W-:Y:S06]  /*2a590*/  BRA `(.L_x_3555) ;  /* 0xffffff1c00e07947 */ /* 0x000fec000383ffff */
.L_x_3255:
[----:B------:R-:W-:Y:S01]  /*2a5a0*/  BSSY B1, `(.L_x_3556) ;  /* 0x0000008000017945 */ /* 0x000fe20003800000 */
[----:B----4-:R-:W-:Y:S02]  /*2a5b0*/  IMAD.MOV.U32 R13, RZ, RZ, R29 ;  /* 0x000000ffff0d7224 */ /* 0x010fe400078e001d */
[----:B------:R-:W-:Y:S02]  /*2a5c0*/  IMAD.MOV.U32 R12, RZ, RZ, 0x1 ;  /* 0x00000001ff0c7424 */ /* 0x000fe400078e00ff */
[----:B0-----:R-:W-:Y:S02]  /*2a5d0*/  IMAD.MOV.U32 R11, RZ, RZ, 0x1c1f ;  /* 0x00001c1fff0b7424 */ /* 0x001fe400078e00ff */
[----:B------:R-:W-:-:S07]  /*2a5e0*/  IMAD.MOV.U32 R15, RZ, RZ, -0x1 ;  /* 0xffffffffff0f7424 */ /* 0x000fce00078e00ff */
[----:B-123--:R-:W-:Y:S05]  /*2a5f0*/  WARPSYNC.COLLECTIVE R15, `(.L_x_3557) ;  /* 0x000000000f087348 */ /* 0x00efea0003c00000 */
[----:B------:R0:W4:Y:S02]  /*2a600*/  SHFL.IDX P6, R14, R13, R12, R11 ;  /* 0x0000000c0d0e7389 */ /* 0x00012400000c000b */
[----:B01234-:R-:W-:Y:S01]  /*2a610*/  ENDCOLLECTIVE ;  /* 0x000000000000791b */ /* 0x01ffe20003800000 */
.L_x_3557:
[----:B------:R-:W-:Y:S05]  /*2a620*/  BSYNC B1 ;  /* 0x0000000000017941 */ /* 0x000fea0003800000 */
.L_x_3556:
        /* <DEDUP_REMOVED lines=8> */
.L_x_3558:
[----:B------:R-:W-:Y:S05]  /*2a6b0*/  BRA `(.L_x_3559) ;  /* 0xffffff2400907947 */ /* 0x000fea000383ffff */
.L_x_3259:
[----:B------:R-:W-:Y:S02]  /*2a6c0*/  IMAD.MOV.U32 R13, RZ, RZ, R3 ;  /* 0x000000ffff0d7224 */ /* 0x000fe400078e0003 */
[----:B------:R-:W-:Y:S02]  /*2a6d0*/  IMAD.MOV.U32 R12, RZ, RZ, RZ ;  /* 0x000000ffff0c7224 */ /* 0x000fe400078e00ff */
[----:B------:R-:W-:Y:S02]  /*2a6e0*/  IMAD.MOV.U32 R11, RZ, RZ, 0x181f ;  /* 0x0000181fff0b7424 */ /* 0x000fe400078e00ff */
[----:B------:R-:W-:-:S07]  /*2a6f0*/  IMAD.MOV.U32 R15, RZ, RZ, -0x1 ;  /* 0xffffffffff0f7424 */ /* 0x000fce00078e00ff */
[----:B------:R-:W-:Y:S05]  /*2a700*/  WARPSYNC.COLLECTIVE R15, `(.L_x_3560) ;  /* 0x000000000f087348 */ /* 0x000fea0003c00000 */
[----:B------:R0:W1:Y:S02]  /*2a710*/  SHFL.IDX P6, R14, R13, R12, R11 ;  /* 0x0000000c0d0e7389 */ /* 0x00006400000c000b */
[----:B01----:R-:W-:Y:S01]  /*2a720*/  ENDCOLLECTIVE ;  /* 0x000000000000791b */ /* 0x003fe20003800000 */
.L_x_3560:
[----:B------:R-:W-:Y:S02]  /*2a730*/  IMAD.MOV.U32 R13, RZ, RZ, R2 ;  /* 0x000000ffff0d7224 */ /* 0x000fe400078e0002 */
[----:B------:R-:W-:-:S07]  /*2a740*/  IMAD.MOV.U32 R0, RZ, RZ, R14 ;  /* 0x000000ffff007224 */ /* 0x000fce00078e000e */
[----:B------:R-:W-:Y:S05]  /*2a750*/  WARPSYNC.COLLECTIVE R15, `(.L_x_3561) ;  /* 0x000000000f087348 */ /* 0x000fea0003c00000 */
[----:B------:R0:W1:Y:S02]  /*2a760*/  SHFL.IDX P6, R14, R13, R12, R11 ;  /* 0x0000000c0d0e7389 */ /* 0x00006400000c000b */
[----:B01----:R-:W-:Y:S01]  /*2a770*/  ENDCOLLECTIVE ;  /* 0x000000000000791b */ /* 0x003fe20003800000 */
.L_x_3561:
[----:B------:R-:W-:Y:S05]  /*2a780*/  BRA `(.L_x_3562) ;  /* 0xffffff3400187947 */ /* 0x000fea000383ffff */
.L_x_3262:
[----:B------:R-:W-:Y:S01]  /*2a790*/  BSSY B1, `(.L_x_3563) ;  /* 0x0000008000017945 */ /* 0x000fe20003800000 */
[----:B------:R-:W-:Y:S02]  /*2a7a0*/  IMAD.MOV.U32 R13, RZ, RZ, R3 ;  /* 0x000000ffff0d7224 */ /* 0x000fe400078e0003 */
[----:B------:R-:W-:Y:S02]  /*2a7b0*/  IMAD.MOV.U32 R12, RZ, RZ, 0x1 ;  /* 0x00000001ff0c7424 */ /* 0x000fe400078e00ff */
[----:B---3--:R-:W-:Y:S02]  /*2a7c0*/  IMAD.MOV.U32 R11, RZ, RZ, 0x181f ;  /* 0x0000181fff0b7424 */ /* 0x008fe400078e00ff */
[----:B------:R-:W-:-:S07]  /*2a7d0*/  IMAD.MOV.U32 R15, RZ, RZ, -0x1 ;  /* 0xffffffffff0f7424 */ /* 0x000fce00078e00ff */
[----:B012---:R-:W-:Y:S05]  /*2a7e0*/  WARPSYNC.COLLECTIVE R15, `(.L_x_3564) ;  /* 0x000000000f087348 */ /* 0x007fea0003c00000 */
[----:B--2---:R2:W3:Y:S02]  /*2a7f0*/  SHFL.IDX P6, R14, R13, R12, R11 ;  /* 0x0000000c0d0e7389 */ /* 0x0044e400000c000b */
[----:B0123--:R-:W-:Y:S01]  /*2a800*/  ENDCOLLECTIVE ;  /* 0x000000000000791b */ /* 0x00ffe20003800000 */
.L_x_3564:
[----:B------:R-:W-:Y:S05]  /*2a810*/  BSYNC B1 ;  /* 0x0000000000017941 */ /* 0x000fea0003800000 */
.L_x_3563:
[----:B------:R-:W-:Y:S01]  /*2a820*/  IMAD.MOV.U32 R13, RZ, RZ, R2 ;  /* 0x000000ffff0d7224 */ /* 0x000fe200078e0002 */
[----:B------:R-:W-:Y:S01]  /*2a830*/  MOV R0, R14 ;  /* 0x0000000e00007202 */ /* 0x000fe20000000f00 */
[----:B------:R-:W-:Y:S02]  /*2a840*/  IMAD.MOV.U32 R12, RZ, RZ, 0x1 ;  /* 0x00000001ff0c7424 */ /* 0x000fe400078e00ff */
[----:B------:R-:W-:Y:S02]  /*2a850*/  IMAD.MOV.U32 R11, RZ, RZ, 0x181f ;  /* 0x0000181fff0b7424 */ /* 0x000fe400078e00ff */
[----:B------:R-:W-:-:S07]  /*2a860*/  IMAD.MOV.U32 R15, RZ, RZ, -0x1 ;  /* 0xffffffffff0f7424 */ /* 0x000fce00078e00ff */
[----:B------:R-:W-:Y:S05]  /*2a870*/  WARPSYNC.COLLECTIVE R15, `(.L_x_3565) ;  /* 0x000000000f087348 */ /* 0x000fea0003c00000 */
[----:B------:R0:W1:Y:S02]  /*2a880*/  SHFL.IDX P6, R14, R13, R12, R11 ;  /* 0x0000000c0d0e7389 */ /* 0x00006400000c000b */
[----:B01----:R-:W-:Y:S01]  /*2a890*/  ENDCOLLECTIVE ;  /* 0x000000000000791b */ /* 0x003fe20003800000 */
.L_x_3565:
[----:B------:R-:W-:Y:S05]  /*2a8a0*/  BRA `(.L_x_3566) ;  /* 0xffffff3400247947 */ /* 0x000fea000383ffff */
.L_x_3265:
[----:B------:R-:W-:Y:S01]  /*2a8b0*/  BSSY B1, `(.L_x_3567) ;  /* 0x0000008000017945 */ /* 0x000fe20003800000 */
[----:B------:R-:W-:Y:S02]  /*2a8c0*/  IMAD.MOV.U32 R13, RZ, RZ, R3 ;  /* 0x000000ffff0d7224 */ /* 0x000fe400078e0003 */
[----:B------:R-:W-:Y:S02]  /*2a8d0*/  IMAD.MOV.U32 R12, RZ, RZ, 0x2 ;  /* 0x00000002ff0c7424 */ /* 0x000fe400078e00ff */
[----:B---3--:R-:W-:Y:S02]  /*2a8e0*/  IMAD.MOV.U32 R11, RZ, RZ, 0x181f ;  /* 0x0000181fff0b7424 */ /* 0x008fe400078e00ff */
[----:B------:R-:W-:-:S07]  /*2a8f0*/  IMAD.MOV.U32 R15, RZ, RZ, -0x1 ;  /* 0xffffffffff0f7424 */ /* 0x000fce00078e00ff */
[----:B012-4-:R-:W-:Y:S05]  /*2a900*/  WARPSYNC.COLLECTIVE R15, `(.L_x_3568) ;  /* 0x000000000f087348 */ /* 0x017fea0003c00000 */
[----:B--2---:R2:W3:Y:S02]  /*2a910*/  SHFL.IDX P6, R14, R13, R12, R11 ;  /* 0x0000000c0d0e7389 */ /* 0x0044e400000c000b */
[----:B01234-:R-:W-:Y:S01]  /*2a920*/  ENDCOLLECTIVE ;  /* 0x000000000000791b */ /* 0x01ffe20003800000 */
.L_x_3568:
[----:B------:R-:W-:Y:S05]  /*2a930*/  BSYNC B1 ;  /* 0x0000000000017941 */ /* 0x000fea0003800000 */
.L_x_3567:
        /* <DEDUP_REMOVED lines=8> */
.L_x_3569:
[----:B------:R-:W-:Y:S05]  /*2a9c0*/  BRA `(.L_x_3570) ;  /* 0xffffff34002c7947 */ /* 0x000fea000383ffff */
.L_x_3268:
        /* <DEDUP_REMOVED lines=8> */
.L_x_3572:
[----:B------:R-:W-:Y:S05]  /*2aa50*/  BSYNC B1 ;  /* 0x0000000000017941 */ /* 0x000fea0003800000 */
.L_x_3571:
        /* <DEDUP_REMOVED lines=8> */
.L_x_3573:
[----:B------:R-:W-:Y:S05]  /*2aae0*/  BRA `(.L_x_3574) ;  /* 0xffffff3400347947 */ /* 0x000fea000383ffff */
.L_x_3286:
[----:B------:R-:W0:Y:S01]  /*2aaf0*/  S2R R12, SR_TID.X ;  /* 0x00000000000c7919 */ /* 0x000e220000002100 */
[----:B------:R-:W-:Y:S01]  /*2ab00*/  BSSY B1, `(.L_x_3575) ;  /* 0x000000a000017945 */ /* 0x000fe20003800000 */
[----:B------:R-:W-:Y:S01]  /*2ab10*/  IMAD.MOV.U32 R11, RZ, RZ, 0x1f ;  /* 0x0000001fff0b7424 */ /* 0x000fe200078e00ff */
[----:B------:R-:W-:Y:S02]  /*2ab20*/  MOV R15, 0xffffffff ;  /* 0xffffffff000f7802 */ /* 0x000fe40000000f00 */
[----:B0-----:R-:W-:-:S04]  /*2ab30*/  SHF.R.U32.HI R12, RZ, 0x5, R12 ;  /* 0x00000005ff0c7819 */ /* 0x001fc8000001160c */
[----:B------:R-:W-:-:S05]  /*2ab40*/  LOP3.LUT R12, R12, 0x3, RZ, 0xc0, !PT ;  /* 0x000000030c0c7812 */ /* 0x000fca00078ec0ff */
[----:B------:R-:W-:Y:S02]  /*2ab50*/  IMAD.MOV.U32 R13, RZ, RZ, R12 ;  /* 0x000000ffff0d7224 */ /* 0x000fe400078e000c */
[----:B------:R-:W-:-:S07]  /*2ab60*/  IMAD.MOV.U32 R12, RZ, RZ, RZ ;  /* 0x000000ffff0c7224 */ /* 0x000fce00078e00ff */
[----:B------:R-:W-:Y:S05]  /*2ab70*/  WARPSYNC.COLLECTIVE R15, `(.L_x_3576) ;  /* 0x000000000f087348 */ /* 0x000fea0003c00000 */
[----:B------:R0:W1:Y:S02]  /*2ab80*/  SHFL.IDX P6, R14, R13, R12, R11 ;  /* 0x0000000c0d0e7389 */ /* 0x00006400000c000b */
[----:B01----:R-:W-:Y:S01]  /*2ab90*/  ENDCOLLECTIVE ;  /* 0x000000000000791b */ /* 0x003fe20003800000 */
.L_x_3576:
[----:B------:R-:W-:Y:S05]  /*2aba0*/  BSYNC B1 ;  /* 0x0000000000017941 */ /* 0x000fea0003800000 */
.L_x_3575:
[----:B------:R-:W-:Y:S05]  /*2abb0*/  BRA `(.L_x_3577) ;  /* 0xffffff5000807947 */ /* 0x000fea000383ffff */
.L_x_3288:
[----:B------:R-:W-:Y:S01]  /*2abc0*/  BSSY B1, `(.L_x_3578) ;  /* 0x0000006000017945 */ /* 0x000fe20003800000 */
[----:B------:R-:W-:-:S07]  /*2abd0*/  IMAD.MOV.U32 R15, RZ, RZ, -0x1 ;  /* 0xffffffffff0f7424 */ /* 0x000fce00078e00ff */
[----:B0-----:R-:W-:Y:S05]  /*2abe0*/  WARPSYNC.COLLECTIVE R15, `(.L_x_3579) ;  /* 0x000000000f0c7348 */ /* 0x001fea0003c00000 */
[----:B------:R-:W-:Y:S02]  /*2abf0*/  ELECT P6, UR62, PT ;  /* 0x00000000003e782f */ /* 0x000fe400038c0000 */
[----:B------:R-:W-:Y:S01]  /*2ac00*/  MOV R14, UR62 ;  /* 0x0000003e000e7c02 */ /* 0x000fe20008000f00 */
[----:B0-----:R-:W-:Y:S10]  /*2ac10*/  ENDCOLLECTIVE ;  /* 0x000000000000791b */ /* 0x001ff40003800000 */
.L_x_3579:
[----:B------:R-:W-:Y:S05]  /*2ac20*/  BSYNC B1 ;  /* 0x0000000000017941 */ /* 0x000fea0003800000 */
.L_x_3578:
[----:B------:R-:W-:Y:S05]  /*2ac30*/  BRA `(.L_x_3287) ;  /* 0xffffff5000787947 */ /* 0x000fea000383ffff */
.L_x_3290:
[----:B0-----:R0:W1:Y:S02]  /*2ac40*/  SYNCS.PHASECHK.TRANS64.TRYWAIT P0, [R22+URZ+0x22820], R9 ;  /* 0x02282009160075a7 */ /* 0x001064000800017f */
[----:B-1----:R-:W-:Y:S05]  /*2ac50*/  @!P0 NANOSLEEP.SYNCS 0x989680 ;  /* 0x009896800000895d */ /* 0x002fea0003900000 */
[----:B------:R-:W1:Y:S02]  /*2ac60*/  @!P0 SYNCS.PHASECHK.TRANS64 P0, [R22+URZ+0x22820], R9 ;  /* 0x02282009160085a7 */ /* 0x000e64000800007f */
[----:B-1----:R-:W-:Y:S05]  /*2ac70*/  @!P0 BRA `(.L_x_3290) ;  /* 0xfffffffc00f08947 */ /* 0x002fea000383ffff */
[----:B------:R-:W-:Y:S05]  /*2ac80*/  BRA `(.L_x_3580) ;  /* 0xffffff5000887947 */ /* 0x000fea000383ffff */
.L_x_3294:
[----:B0-----:R0:W1:Y:S02]  /*2ac90*/  SYNCS.PHASECHK.TRANS64.TRYWAIT P0, [R9+URZ+0x228a0], R10 ;  /* 0x0228a00a090075a7 */ /* 0x001064000800017f */
[----:B-1----:R-:W-:Y:S05]  /*2aca0*/  @!P0 NANOSLEEP.SYNCS 0x989680 ;  /* 0x009896800000895d */ /* 0x002fea0003900000 */
[----:B------:R-:W1:Y:S02]  /*2acb0*/  @!P0 SYNCS.PHASECHK.TRANS64 P0, [R9+URZ+0x228a0], R10 ;  /* 0x0228a00a090085a7 */ /* 0x000e64000800007f */
[----:B-1----:R-:W-:Y:S05]  /*2acc0*/  @!P0 BRA `(.L_x_3294) ;  /* 0xfffffffc00f08947 */ /* 0x002fea000383ffff */
[----:B------:R-:W-:Y:S05]  /*2acd0*/  BRA `(.L_x_3581) ;  /* 0xffffff5000a07947 */ /* 0x000fea000383ffff */
.L_x_3299:
[----:B-1----:R1:W2:Y:S02]  /*2ace0*/  SYNCS.PHASECHK.TRANS64.TRYWAIT P0, [R9+URZ+0x228c0], R10 ;  /* 0x0228c00a090075a7 */ /* 0x0022a4000800017f */
[----:B--2---:R-:W-:Y:S05]  /*2acf0*/  @!P0 NANOSLEEP.SYNCS 0x989680 ;  /* 0x009896800000895d */ /* 0x004fea0003900000 */
[----:B------:R-:W2:Y:S02]  /*2ad00*/  @!P0 SYNCS.PHASECHK.TRANS64 P0, [R9+URZ+0x228c0], R10 ;  /* 0x0228c00a090085a7 */ /* 0x000ea4000800007f */
[----:B--2---:R-:W-:Y:S05]  /*2ad10*/  @!P0 BRA `(.L_x_3299) ;  /* 0xfffffffc00f08947 */ /* 0x004fea000383ffff */
[----:B------:R-:W-:Y:S05]  /*2ad20*/  BRA `(.L_x_3582) ;  /* 0xffffff54001c7947 */ /* 0x000fea000383ffff */
.L_x_3306:
[----:B0-----:R0:W1:Y:S02]  /*2ad30*/  SYNCS.PHASECHK.TRANS64.TRYWAIT P1, [R9+URZ+0x228a0], R10 ;  /* 0x0228a00a090075a7 */ /* 0x001064000802017f */
[----:B-1----:R-:W-:Y:S05]  /*2ad40*/  @!P1 NANOSLEEP.SYNCS 0x989680 ;  /* 0x009896800000995d */ /* 0x002fea0003900000 */
[----:B------:R-:W1:Y:S02]  /*2ad50*/  @!P1 SYNCS.PHASECHK.TRANS64 P1, [R9+URZ+0x228a0], R10 ;  /* 0x0228a00a090095a7 */ /* 0x000e64000802007f */
[----:B-1----:R-:W-:Y:S05]  /*2ad60*/  @!P1 BRA `(.L_x_3306) ;  /* 0xfffffffc00f09947 */ /* 0x002fea000383ffff */
[----:B------:R-:W-:Y:S05]  /*2ad70*/  BRA `(.L_x_3583) ;  /* 0xffffff5400d87947 */ /* 0x000fea000383ffff */
.L_x_3311:
[----:B-1----:R1:W2:Y:S02]  /*2ad80*/  SYNCS.PHASECHK.TRANS64.TRYWAIT P1, [R9+URZ+0x228c0], R10 ;  /* 0x0228c00a090075a7 */ /* 0x0022a4000802017f */
[----:B--2---:R-:W-:Y:S05]  /*2ad90*/  @!P1 NANOSLEEP.SYNCS 0x989680 ;  /* 0x009896800000995d */ /* 0x004fea0003900000 */
[----:B------:R-:W2:Y:S02]  /*2ada0*/  @!P1 SYNCS.PHASECHK.TRANS64 P1, [R9+URZ+0x228c0], R10 ;  /* 0x0228c00a090095a7 */ /* 0x000ea4000802007f */
[----:B--2---:R-:W-:Y:S05]  /*2adb0*/  @!P1 BRA `(.L_x_3311) ;  /* 0xfffffffc00f09947 */ /* 0x004fea000383ffff */
[----:B------:R-:W-:Y:S05]  /*2adc0*/  BRA `(.L_x_3584) ;  /* 0xffffff5800507947 */ /* 0x000fea000383ffff */
.L_x_3328:
        /* <DEDUP_REMOVED lines=11> */
.L_x_3586:
[----:B------:R-:W-:Y:S05]  /*2ae80*/  BSYNC B0 ;  /* 0x0000000000007941 */ /* 0x000fea0003800000 */
.L_x_3585:
[----:B------:R-:W-:Y:S05]  /*2ae90*/  BRA `(.L_x_3587) ;  /* 0xffffff6800647947 */ /* 0x000fea000383ffff */
.L_x_3331:
[----:B0-----:R-:W2:Y:S02]  /*2aea0*/  LDL R0, [R1+0x28] ;  /* 0x0000280001007983 */ /* 0x001ea40000100800 */
[----:B--2---:R0:W1:Y:S02]  /*2aeb0*/  SYNCS.PHASECHK.TRANS64.TRYWAIT P0, [R4+URZ+0x22880], R0 ;  /* 0x02288000040075a7 */ /* 0x004064000800017f */
[----:B-1----:R-:W-:Y:S05]  /*2aec0*/  @!P0 NANOSLEEP.SYNCS 0x989680 ;  /* 0x009896800000895d */ /* 0x002fea0003900000 */
[----:B------:R-:W1:Y:S02]  /*2aed0*/  @!P0 SYNCS.PHASECHK.TRANS64 P0, [R4+URZ+0x22880], R0 ;  /* 0x02288000040085a7 */ /* 0x000e64000800007f */
[----:B-1----:R-:W-:Y:S05]  /*2aee0*/  @!P0 BRA `(.L_x_3331) ;  /* 0xfffffffc00ec8947 */ /* 0x002fea000383ffff */
[----:B------:R-:W-:Y:S05]  /*2aef0*/  BRA `(.L_x_3588) ;  /* 0xffffff6800747947 */ /* 0x000fea000383ffff */
.L_x_3332:
        /* <DEDUP_REMOVED lines=8> */
.L_x_3590:
[----:B------:R-:W-:Y:S05]  /*2af80*/  BSYNC B0 ;  /* 0x0000000000007941 */ /* 0x000fea0003800000 */
.L_x_3589:
        /* <DEDUP_REMOVED lines=8> */
.L_x_3591:
        /* <DEDUP_REMOVED lines=8> */
.L_x_3592:
        /* <DEDUP_REMOVED lines=11> */
.L_x_3593:
        /* <DEDUP_REMOVED lines=8> */
.L_x_3594:
        /* <DEDUP_REMOVED lines=10> */
.L_x_3595:
        /* <DEDUP_REMOVED lines=8> */
.L_x_3596:
        /* <DEDUP_REMOVED lines=10> */
.L_x_3597:
        /* <DEDUP_REMOVED lines=8> */
.L_x_3598:
        /* <DEDUP_REMOVED lines=10> */
.L_x_3599:
        /* <DEDUP_REMOVED lines=8> */
.L_x_3600:
        /* <DEDUP_REMOVED lines=10> */
.L_x_3601:
        /* <DEDUP_REMOVED lines=8> */
.L_x_3602:
        /* <DEDUP_REMOVED lines=10> */
.L_x_3603:
[----:B------:R-:W-:-:S04]  /*2b6e0*/  MOV R12, R14 ;  /* 0x0000000e000c7202 */ /* 0x000fc80000000f00 */
[----:B------:R-:W-:-:S05]  /*2b6f0*/  IADD3 R24, P1, R29, R12, RZ ;  /* 0x0000000c1d187210 */ /* 0x000fca0007f3e0ff */
[----:B------:R-:W-:Y:S02]  /*2b700*/  IMAD.X R25, RZ, RZ, R21, P1 ;  /* 0x000000ffff197224 */ /* 0x000fe400008e0615 */
[----:B------:R0:W5:Y:S01]  /*2b710*/  LDL.LU R21, [R1] ;  /* 0x0000000001157983 */ /* 0x0001620000300800 */
[----:B------:R-:W-:Y:S01]  /*2b720*/  IMAD.MOV.U32 R13, RZ, RZ, R9 ;  /* 0x000000ffff0d7224 */ /* 0x000fe200078e0009 */
[C---:B------:R-:W-:Y:S01]  /*2b730*/  ISETP.LT.OR P1, PT, R20.reuse, 0x61, P0 ;  /* 0x000000611400780c */ /* 0x040fe20000721670 */
[----:B------:R-:W-:Y:S01]  /*2b740*/  IMAD.MOV.U32 R12, RZ, RZ, 0x7 ;  /* 0x00000007ff0c7424 */ /* 0x000fe200078e00ff */
[C---:B------:R-:W-:Y:S02]  /*2b750*/  ISETP.GE.AND P2, PT, R20.reuse, 0x21, PT ;  /* 0x000000211400780c */ /* 0x040fe40003f46270 */
[----:B------:R-:W-:-:S13]  /*2b760*/  ISETP.GE.AND P3, PT, R20, 0x91, PT ;  /* 0x000000911400780c */ /* 0x000fda0003f66270 */
[----:B0----5:R-:W-:Y:S05]  /*2b770*/  WARPSYNC.COLLECTIVE R15, `(.L_x_3604) ;  /* 0x000000000f087348 */ /* 0x021fea0003c00000 */
[----:B------:R1:W2:Y:S02]  /*2b780*/  SHFL.IDX P6, R14, R13, R12, R11 ;  /* 0x0000000c0d0e7389 */ /* 0x0002a400000c000b */
[----:B012--5:R-:W-:Y:S01]  /*2b790*/  ENDCOLLECTIVE ;  /* 0x000000000000791b */ /* 0x027fe20003800000 */
.L_x_3604:
[C---:B------:R-:W-:Y:S02]  /*2b7a0*/  ISETP.GE.AND P5, PT, R20.reuse, 0x31, PT ;  /* 0x000000311400780c */ /* 0x040fe40003fa6270 */
[----:B------:R-:W-:Y:S01]  /*2b7b0*/  ISETP.GE.AND P4, PT, R20, 0x61, PT ;  /* 0x000000611400780c */ /* 0x000fe20003f86270 */
[----:B------:R-:W-:Y:S01]  /*2b7c0*/  @!PT LDS RZ, [RZ] ;  /* 0x00000000fffff984 */ /* 0x000fe20000000800 */
[----:B------:R-:W-:Y:S01]  /*2b7d0*/  @!PT LDS RZ, [RZ] ;  /* 0x00000000fffff984 */ /* 0x000fe20000000800 */
[----:B------:R-:W-:Y:S01]  /*2b7e0*/  @!PT LDS RZ, [RZ] ;  /* 0x00000000fffff984 */ /* 0x000fe20000000800 */
[----:B------:R0:W-:Y:S01]  /*2b7f0*/  LDGSTS.E.BYPASS.LTC128B.128 [R0+0xd400], desc[UR60][R24.64], !P1 ;  /* 0x0d40000018007fae */ /* 0x0001e2000c901d7c */
[----:B------:R-:W-:Y:S02]  /*2b800*/  IMAD.MOV.U32 R13, RZ, RZ, R10 ;  /* 0x000000ffff0d7224 */ /* 0x000fe400078e000a */
[----:B------:R-:W-:-:S09]  /*2b810*/  IMAD.MOV.U32 R9, RZ, RZ, R14 ;  /* 0x000000ffff097224 */ /* 0x000fd200078e000e */
[----:B0-----:R-:W-:Y:S05]  /*2b820*/  WARPSYNC.COLLECTIVE R15, `(.L_x_3605) ;  /* 0x000000000f087348 */ /* 0x001fea0003c00000 */
[----:B------:R1:W2:Y:S02]  /*2b830*/  SHFL.IDX P6, R14, R13, R12, R11 ;  /* 0x0000000c0d0e7389 */ /* 0x0002a400000c000b */
[----:B012---:R-:W-:Y:S01]  /*2b840*/  ENDCOLLECTIVE ;  /* 0x000000000000791b */ /* 0x007fe20003800000 */
.L_x_3605:
[----:B------:R-:W-:Y:S02]  /*2b850*/  IMAD.MOV.U32 R13, RZ, RZ, R2 ;  /* 0x000000ffff0d7224 */ /* 0x000fe400078e0002 */
[----:B------:R-:W-:Y:S02]  /*2b860*/  IMAD.MOV.U32 R12, RZ, RZ, RZ ;  /* 0x000000ffff0c7224 */ /* 0x000fe400078e00ff */
[----:B------:R-:W-:-:S07]  /*2b870*/  IMAD.MOV.U32 R10, RZ, RZ, R14 ;  /* 0x000000ffff0a7224 */ /* 0x000fce00078e000e */
[----:B------:R-:W-:Y:S05]  /*2b880*/  WARPSYNC.COLLECTIVE R15, `(.L_x_3606) ;  /* 0x000000000f087348 */ /* 0x000fea0003c00000 */
[----:B------:R0:W1:Y:S02]  /*2b890*/  SHFL.IDX P6, R14, R13, R12, R11 ;  /* 0x0000000c0d0e7389 */ /* 0x00006400000c000b */
[----:B01----:R-:W-:Y:S01]  /*2b8a0*/  ENDCOLLECTIVE ;  /* 0x000000000000791b */ /* 0x003fe20003800000 */
.L_x_3606:
        /* <DEDUP_REMOVED lines=12> */
.L_x_3607:
[----:B------:R-:W-:Y:S02]  /*2b970*/  IMAD.MOV.U32 R13, RZ, RZ, R2 ;  /* 0x000000ffff0d7224 */ /* 0x000fe400078e0002 */
[----:B------:R-:W-:Y:S02]  /*2b980*/  IMAD.MOV.U32 R12, RZ, RZ, 0x1 ;  /* 0x00000001ff0c7424 */ /* 0x000fe400078e00ff */
[----:B------:R-:W-:-:S07]  /*2b990*/  IMAD.MOV.U32 R10, RZ, RZ, R14 ;  /* 0x000000ffff0a7224 */ /* 0x000fce00078e000e */
[----:B------:R-:W-:Y:S05]  /*2b9a0*/  WARPSYNC.COLLECTIVE R15, `(.L_x_3608) ;  /* 0x000000000f087348 */ /* 0x000fea0003c00000 */
[----:B------:R0:W1:Y:S02]  /*2b9b0*/  SHFL.IDX P6, R14, R13, R12, R11 ;  /* 0x0000000c0d0e7389 */ /* 0x00006400000c000b */
[----:B01----:R-:W-:Y:S01]  /*2b9c0*/  ENDCOLLECTIVE ;  /* 0x000000000000791b */ /* 0x003fe20003800000 */
.L_x_3608:
[----:B------:R-:W-:-:S04]  /*2b9d0*/  IADD3 R24, P1, R29, R10, RZ ;  /* 0x0000000a1d187210 */ /* 0x000fc80007f3e0ff */
[----:B------:R-:W-:Y:S02]  /*2b9e0*/  IADD3.X R25, RZ, R9, RZ, P1, !PT ;  /* 0x00000009ff197210 */ /* 0x000fe40000ffe4ff */
        /* <DEDUP_REMOVED lines=11> */
.L_x_3609:
[----:B------:R-:W-:Y:S01]  /*2baa0*/  IMAD.MOV.U32 R3, RZ, RZ, R14 ;  /* 0x000000ffff037224 */ /* 0x000fe200078e000e */
        /* <DEDUP_REMOVED lines=14> */
[----:B------:R0:W-:Y:S01]  /*2bb90*/  STL [R1], R21 ;  /* 0x0000001501007387 */ /* 0x0001e20000100800 */
[----:B------:R-:W-:Y:S05]  /*2bba0*/  BRA `(.L_x_3610) ;  /* 0xffffff6400547947 */ /* 0x000fea000383ffff */
.L_x_3337:
[----:B--2---:R-:W2:Y:S02]  /*2bbb0*/  LDL R2, [R1+0x28] ;  /* 0x0000280001027983 */ /* 0x004ea40000100800 */
[----:B--2---:R2:W3:Y:S02]  /*2bbc0*/  SYNCS.PHASECHK.TRANS64.TRYWAIT P0, [R4+URZ+0x22840], R2 ;  /* 0x02284002040075a7 */ /* 0x0044e4000800017f */
[----:B---3--:R-:W-:Y:S05]  /*2bbd0*/  @!P0 NANOSLEEP.SYNCS 0x989680 ;  /* 0x009896800000895d */ /* 0x008fea0003900000 */
[----:B------:R-:W3:Y:S02]  /*2bbe0*/  @!P0 SYNCS.PHASECHK.TRANS64 P0, [R4+URZ+0x22840], R2 ;  /* 0x02284002040085a7 */ /* 0x000ee4000800007f */
[----:B---3--:R-:W-:Y:S05]  /*2bbf0*/  @!P0 BRA `(.L_x_3337) ;  /* 0xfffffffc00ec8947 */ /* 0x008fea000383ffff */
[----:B------:R-:W-:Y:S05]  /*2bc00*/  BRA `(.L_x_3611) ;  /* 0xffffff6400a87947 */ /* 0x000fea000383ffff */
.L_x_3338:
[----:B------:R-:W-:Y:S01]  /*2bc10*/  BSSY B0, `(.L_x_3612) ;  /* 0x0000008000007945 */ /* 0x000fe20003800000 */
[----:B------:R-:W-:Y:S02]  /*2bc20*/  IMAD.MOV.U32 R13, RZ, RZ, R7 ;  /* 0x000000ffff0d7224 */ /* 0x000fe400078e0007 */
[----:B------:R-:W-:Y:S02]  /*2bc30*/  IMAD.MOV.U32 R12, RZ, RZ, RZ ;  /* 0x000000ffff0c7224 */ /* 0x000fe400078e00ff */
[----:B------:R-:W-:Y:S02]  /*2bc40*/  IMAD.MOV.U32 R11, RZ, RZ, 0x181f ;  /* 0x0000181fff0b7424 */ /* 0x000fe400078e00ff */
[----:B------:R-:W-:-:S07]  /*2bc50*/  IMAD.MOV.U32 R15, RZ, RZ, -0x1 ;  /* 0xffffffffff0f7424 */ /* 0x000fce00078e00ff */
[----:B01---5:R-:W-:Y:S05]  /*2bc60*/  WARPSYNC.COLLECTIVE R15, `(.L_x_3613) ;  /* 0x000000000f087348 */ /* 0x023fea0003c00000 */
[----:B------:R2:W3:Y:S02]  /*2bc70*/  SHFL.IDX P6, R14, R13, R12, R11 ;  /* 0x0000000c0d0e7389 */ /* 0x0004e400000c000b */
[----:B0123-5:R-:W-:Y:S01]  /*2bc80*/  ENDCOLLECTIVE ;  /* 0x000000000000791b */ /* 0x02ffe20003800000 */
.L_x_3613:
[----:B------:R-:W-:Y:S05]  /*2bc90*/  BSYNC B0 ;  /* 0x0000000000007941 */ /* 0x000fea0003800000 */
.L_x_3612:
        /* <DEDUP_REMOVED lines=8> */
.L_x_3614:
        /* <DEDUP_REMOVED lines=16> */
.L_x_3615:
[----:B------:R-:W-:Y:S02]  /*2be20*/  IMAD.MOV.U32 R13, RZ, RZ, R8 ;  /* 0x000000ffff0d7224 */ /* 0x000fe400078e0008 */
[----:B------:R-:W-:-:S07]  /*2be30*/  IMAD.MOV.U32 R2, RZ, RZ, R14 ;  /* 0x000000ffff027224 */ /* 0x000fce00078e000e */
[----:B------:R-:W-:Y:S05]  /*2be40*/  WARPSYNC.COLLECTIVE R15, `(.L_x_3616) ;  /* 0x000000000f087348 */ /* 0x000fea0003c00000 */
[----:B------:R0:W1:Y:S02]  /*2be50*/  SHFL.IDX P6, R14, R13, R12, R11 ;  /* 0x0000000c0d0e7389 */ /* 0x00006400000c000b */
[----:B01----:R-:W-:Y:S01]  /*2be60*/  ENDCOLLECTIVE ;  /* 0x000000000000791b */ /* 0x003fe20003800000 */
.L_x_3616:
        /* <DEDUP_REMOVED lines=16> */
.L_x_3617:
[----:B------:R-:W-:Y:S01]  /*2bf70*/  MOV R13, R8 ;  /* 0x00000008000d7202 */ /* 0x000fe20000000f00 */
[----:B------:R-:W-:-:S07]  /*2bf80*/  IMAD.MOV.U32 R2, RZ, RZ, R14 ;  /* 0x000000ffff027224 */ /* 0x000fce00078e000e */
[----:B------:R-:W-:Y:S05]  /*2bf90*/  WARPSYNC.COLLECTIVE R15, `(.L_x_3618) ;  /* 0x000000000f087348 */ /* 0x000fea0003c00000 */
[----:B------:R0:W1:Y:S02]  /*2bfa0*/  SHFL.IDX P6, R14, R13, R12, R11 ;  /* 0x0000000c0d0e7389 */ /* 0x00006400000c000b */
[----:B01----:R-:W-:Y:S01]  /*2bfb0*/  ENDCOLLECTIVE ;  /* 0x000000000000791b */ /* 0x003fe20003800000 */
.L_x_3618:
        /* <DEDUP_REMOVED lines=16> */
.L_x_3619:
[----:B------:R-:W-:Y:S02]  /*2c0c0*/  IMAD.MOV.U32 R13, RZ, RZ, R8 ;  /* 0x000000ffff0d7224 */ /* 0x000fe400078e0008 */
[----:B------:R-:W-:-:S07]  /*2c0d0*/  IMAD.MOV.U32 R2, RZ, RZ, R14 ;  /* 0x000000ffff027224 */ /* 0x000fce00078e000e */
[----:B------:R-:W-:Y:S05]  /*2c0e0*/  WARPSYNC.COLLECTIVE R15, `(.L_x_3620) ;  /* 0x000000000f087348 */ /* 0x000fea0003c00000 */
[----:B------:R0:W1:Y:S02]  /*2c0f0*/  SHFL.IDX P6, R14, R13, R12, R11 ;  /* 0x0000000c0d0e7389 */ /* 0x00006400000c000b */
[----:B01----:R-:W-:Y:S01]  /*2c100*/  ENDCOLLECTIVE ;  /* 0x000000000000791b */ /* 0x003fe20003800000 */
.L_x_3620:
[----:B------:R-:W-:Y:S02]  /*2c110*/  IMAD.MOV.U32 R13, RZ, RZ, R7 ;  /* 0x000000ffff0d7224 */ /* 0x000fe400078e0007 */
[----:B------:R-:W-:Y:S02]  /*2c120*/  IMAD.MOV.U32 R12, RZ, RZ, 0x4 ;  /* 0x00000004ff0c7424 */ /* 0x000fe400078e00ff */
[----:B------:R-:W-:-:S07]  /*2c130*/  IMAD.MOV.U32 R3, RZ, RZ, R14 ;  /* 0x000000ffff037224 */ /* 0x000fce00078e000e */
[----:B------:R-:W-:Y:S05]  /*2c140*/  WARPSYNC.COLLECTIVE R15, `(.L_x_3621) ;  /* 0x000000000f087348 */ /* 0x000fea0003c00000 */
[----:B------:R0:W1:Y:S02]  /*2c150*/  SHFL.IDX P6, R14, R13, R12, R11 ;  /* 0x0000000c0d0e7389 */ /* 0x00006400000c000b */
[----:B01----:R-:W-:Y:S01]  /*2c160*/  ENDCOLLECTIVE ;  /* 0x000000000000791b */ /* 0x003fe20003800000 */
.L_x_3621:
        /* <DEDUP_REMOVED lines=15> */
.L_x_3622:
        /* <DEDUP_REMOVED lines=16> */
.L_x_3623:
[----:B------:R-:W-:Y:S02]  /*2c360*/  IMAD.MOV.U32 R13, RZ, RZ, R8 ;  /* 0x000000ffff0d7224 */ /* 0x000fe400078e0008 */
[----:B------:R-:W-:-:S07]  /*2c370*/  IMAD.MOV.U32 R2, RZ, RZ, R14 ;  /* 0x000000ffff027224 */ /* 0x000fce00078e000e */
[----:B------:R-:W-:Y:S05]  /*2c380*/  WARPSYNC.COLLECTIVE R15, `(.L_x_3624) ;  /* 0x000000000f087348 */ /* 0x000fea0003c00000 */
[----:B------:R0:W1:Y:S02]  /*2c390*/  SHFL.IDX P6, R14, R13, R12, R11 ;  /* 0x0000000c0d0e7389 */ /* 0x00006400000c000b */
[----:B01----:R-:W-:Y:S01]  /*2c3a0*/  ENDCOLLECTIVE ;  /* 0x000000000000791b */ /* 0x003fe20003800000 */
.L_x_3624:
[----:B------:R-:W-:Y:S02]  /*2c3b0*/  IMAD.MOV.U32 R13, RZ, RZ, R7 ;  /* 0x000000ffff0d7224 */ /* 0x000fe400078e0007 */
[----:B------:R-:W-:Y:S02]  /*2c3c0*/  IMAD.MOV.U32 R12, RZ, RZ, 0x6 ;  /* 0x00000006ff0c7424 */ /* 0x000fe400078e00ff */
[----:B------:R-:W-:-:S07]  /*2c3d0*/  IMAD.MOV.U32 R3, RZ, RZ, R14 ;  /* 0x000000ffff037224 */ /* 0x000fce00078e000e */
[----:B------:R-:W-:Y:S05]  /*2c3e0*/  WARPSYNC.COLLECTIVE R15, `(.L_x_3625) ;  /* 0x000000000f087348 */ /* 0x000fea0003c00000 */
[----:B------:R0:W1:Y:S02]  /*2c3f0*/  SHFL.IDX P6, R14, R13, R12, R11 ;  /* 0x0000000c0d0e7389 */ /* 0x00006400000c000b */
[----:B01----:R-:W-:Y:S01]  /*2c400*/  ENDCOLLECTIVE ;  /* 0x000000000000791b */ /* 0x003fe20003800000 */
.L_x_3625:
        /* <DEDUP_REMOVED lines=14> */
.L_x_3626:
[----:B------:R-:W-:Y:S02]  /*2c4f0*/  IMAD.MOV.U32 R13, RZ, RZ, R7 ;  /* 0x000000ffff0d7224 */ /* 0x000fe400078e0007 */
[----:B------:R-:W-:Y:S02]  /*2c500*/  IMAD.MOV.U32 R12, RZ, RZ, 0x7 ;  /* 0x00000007ff0c7424 */ /* 0x000fe400078e00ff */
[----:B------:R-:W-:-:S07]  /*2c510*/  IMAD.MOV.U32 R3, RZ, RZ, R14 ;  /* 0x000000ffff037224 */ /* 0x000fce00078e000e */
[----:B------:R-:W-:Y:S05]  /*2c520*/  WARPSYNC.COLLECTIVE R15, `(.L_x_3627) ;  /* 0x000000000f087348 */ /* 0x000fea0003c00000 */
[----:B------:R0:W1:Y:S02]  /*2c530*/  SHFL.IDX P6, R14, R13, R12, R11 ;  /* 0x0000000c0d0e7389 */ /* 0x00006400000c000b */
[----:B01----:R-:W-:Y:S01]  /*2c540*/  ENDCOLLECTIVE ;  /* 0x000000000000791b */ /* 0x003fe20003800000 */
.L_x_3627:
[----:B------:R-:W-:-:S04]  /*2c550*/  @P4 IADD3 R3, P0, R29, R3, RZ ;  /* 0x000000031d034210 */ /* 0x000fc80007f1e0ff */
[----:B------:R-:W-:-:S04]  /*2c560*/  @P4 IADD3.X R2, RZ, R2, RZ, P0, !PT ;  /* 0x00000002ff024210 */ /* 0x000fc800007fe4ff */
[----:B------:R-:W-:Y:S01]  /*2c570*/  @P4 LOP3.LUT R3, R3, R2, RZ, 0x3c, !PT ;  /* 0x0000000203034212 */ /* 0x000fe200078e3cff */
[----:B------:R-:W-:-:S03]  /*2c580*/  IMAD.MOV.U32 R13, RZ, RZ, R8 ;  /* 0x000000ffff0d7224 */ /* 0x000fc600078e0008 */
        /* <DEDUP_REMOVED lines=10> */
.L_x_3628:
[----:B------:R-:W-:Y:S02]  /*2c630*/  IMAD.MOV.U32 R13, RZ, RZ, R6 ;  /* 0x000000ffff0d7224 */ /* 0x000fe400078e0006 */
[----:B------:R-:W-:Y:S02]  /*2c640*/  IMAD.MOV.U32 R12, RZ, RZ, RZ ;  /* 0x000000ffff0c7224 */ /* 0x000fe400078e00ff */
[----:B------:R-:W-:-:S07]  /*2c650*/  IMAD.MOV.U32 R2, RZ, RZ, R14 ;  /* 0x000000ffff027224 */ /* 0x000fce00078e000e */
[----:B------:R-:W-:Y:S05]  /*2c660*/  WARPSYNC.COLLECTIVE R15, `(.L_x_3629) ;  /* 0x000000000f087348 */ /* 0x000fea0003c00000 */
[----:B------:R0:W1:Y:S02]  /*2c670*/  SHFL.IDX P6, R14, R13, R12, R11 ;  /* 0x0000000c0d0e7389 */ /* 0x00006400000c000b */
[----:B01----:R-:W-:Y:S01]  /*2c680*/  ENDCOLLECTIVE ;  /* 0x000000000000791b */ /* 0x003fe20003800000 */
.L_x_3629:
        /* <DEDUP_REMOVED lines=11> */
.L_x_3630:
[----:B------:R-:W-:Y:S01]  /*2c740*/  MOV R13, R6 ;  /* 0x00000006000d7202 */ /* 0x000fe20000000f00 */
[----:B------:R-:W-:Y:S02]  /*2c750*/  IMAD.MOV.U32 R12, RZ, RZ, 0x1 ;  /* 0x00000001ff0c7424 */ /* 0x000fe400078e00ff */
[----:B------:R-:W-:-:S07]  /*2c760*/  IMAD.MOV.U32 R8, RZ, RZ, R14 ;  /* 0x000000ffff087224 */ /* 0x000fce00078e000e */
[----:B------:R-:W-:Y:S05]  /*2c770*/  WARPSYNC.COLLECTIVE R15, `(.L_x_3631) ;  /* 0x000000000f087348 */ /* 0x000fea0003c00000 */
[----:B------:R0:W1:Y:S02]  /*2c780*/  SHFL.IDX P6, R14, R13, R12, R11 ;  /* 0x0000000c0d0e7389 */ /* 0x00006400000c000b */
[----:B01----:R-:W-:Y:S01]  /*2c790*/  ENDCOLLECTIVE ;  /* 0x000000000000791b */ /* 0x003fe20003800000 */
.L_x_3631:
        /* <DEDUP_REMOVED lines=11> */
.L_x_3632:
[----:B------:R-:W-:Y:S01]  /*2c850*/  IMAD.MOV.U32 R5, RZ, RZ, R14 ;  /* 0x000000ffff057224 */ /* 0x000fe200078e000e */
[----:B------:R-:W-:Y:S06]  /*2c860*/  BRA `(.L_x_3633) ;  /* 0xffffff6000707947 */ /* 0x000fec000383ffff */
.L_x_3343:
        /* <DEDUP_REMOVED lines=9> */
.L_x_3634:
[C---:B------:R-:W-:Y:S01]  /*2c900*/  VIADD R6, R17.reuse, 0x10 ;  /* 0x0000001011067836 */ /* 0x040fe20000000000 */
[----:B------:R-:W-:Y:S01]  /*2c910*/  ISETP.GE.AND P2, PT, R17, R31, PT ;  /* 0x0000001f1100720c */ /* 0x000fe20003f46270 */
[----:B------:R-:W-:Y:S02]  /*2c920*/  IMAD.MOV.U32 R13, RZ, RZ, R0 ;  /* 0x000000ffff0d7224 */ /* 0x000fe400078e0000 */
[----:B------:R-:W-:-:S10]  /*2c930*/  IMAD.MOV.U32 R2, RZ, RZ, R14 ;  /* 0x000000ffff027224 */ /* 0x000fd400078e000e */
[----:B------:R-:W-:Y:S05]  /*2c940*/  WARPSYNC.COLLECTIVE R15, `(.L_x_3635) ;  /* 0x000000000f087348 */ /* 0x000fea0003c00000 */
[----:B------:R0:W1:Y:S02]  /*2c950*/  SHFL.IDX P6, R14, R13, R12, R11 ;  /* 0x0000000c0d0e7389 */ /* 0x00006400000c000b */
[----:B01----:R-:W-:Y:S01]  /*2c960*/  ENDCOLLECTIVE ;  /* 0x000000000000791b */ /* 0x003fe20003800000 */
.L_x_3635:
[----:B------:R-:W-:Y:S02]  /*2c970*/  IMAD.MOV.U32 R13, RZ, RZ, R4 ;  /* 0x000000ffff0d7224 */ /* 0x000fe400078e0004 */
[----:B------:R-:W-:Y:S01]  /*2c980*/  IMAD.MOV.U32 R12, RZ, RZ, 0x1 ;  /* 0x00000001ff0c7424 */ /* 0x000fe200078e00ff */
[----:B------:R-:W-:-:S13]  /*2c990*/  @!P2 IADD3 R3, P1, R29, R14, RZ ;  /* 0x0000000e1d03a210 */ /* 0x000fda0007f3e0ff */
[----:B------:R-:W-:Y:S05]  /*2c9a0*/  WARPSYNC.COLLECTIVE R15, `(.L_x_3636) ;  /* 0x000000000f087348 */ /* 0x000fea0003c00000 */
[----:B------:R0:W1:Y:S02]  /*2c9b0*/  SHFL.IDX P6, R14, R13, R12, R11 ;  /* 0x0000000c0d0e7389 */ /* 0x00006400000c000b */
[----:B01----:R-:W-:Y:S01]  /*2c9c0*/  ENDCOLLECTIVE ;  /* 0x000000000000791b */ /* 0x003fe20003800000 */
.L_x_3636:
[----:B------:R-:W-:Y:S01]  /*2c9d0*/  @!P2 IMAD.X R7, RZ, RZ, R2, P1 ;  /* 0x000000ffff07a224 */ /* 0x000fe200008e0602 */
[----:B------:R-:W-:-:S03]  /*2c9e0*/  @!P2 MOV R2, R3 ;  /* 0x000000030002a202 */ /* 0x000fc60000000f00 */
        /* <DEDUP_REMOVED lines=11> */
.L_x_3637:
[----:B------:R-:W-:Y:S01]  /*2caa0*/  IMAD.MOV.U32 R13, RZ, RZ, R4 ;  /* 0x000000ffff0d7224 */ /* 0x000fe200078e0004 */
[----:B------:R-:W-:Y:S01]  /*2cab0*/  MOV R12, 0x2 ;  /* 0x00000002000c7802 */ /* 0x000fe20000000f00 */
[----:B------:R-:W-:-:S07]  /*2cac0*/  IMAD.MOV.U32 R5, RZ, RZ, R14 ;  /* 0x000000ffff057224 */ /* 0x000fce00078e000e */
[----:B------:R-:W-:Y:S05]  /*2cad0*/  WARPSYNC.COLLECTIVE R15, `(.L_x_3638) ;  /* 0x000000000f087348 */ /* 0x000fea0003c00000 */
[----:B------:R0:W1:Y:S02]  /*2cae0*/  SHFL.IDX P6, R14, R13, R12, R11 ;  /* 0x0000000c0d0e7389 */ /* 0x00006400000c000b */
[----:B01----:R-:W-:Y:S01]  /*2caf0*/  ENDCOLLECTIVE ;  /* 0x000000000000791b */ /* 0x003fe20003800000 */
.L_x_3638:
        /* <DEDUP_REMOVED lines=16> */
.L_x_3639:
        /* <DEDUP_REMOVED lines=8> */
.L_x_3640:
[----:B------:R-:W-:-:S05]  /*2cc80*/  @!P1 IMAD.MOV.U32 R3, RZ, RZ, R5 ;  /* 0x000000ffff039224 */ /* 0x000fca00078e0005 */
        /* <DEDUP_REMOVED lines=11> */
.L_x_3641:
        /* <DEDUP_REMOVED lines=8> */
.L_x_3642:
        /* <DEDUP_REMOVED lines=11> */
.L_x_3643:
        /* <DEDUP_REMOVED lines=8> */
.L_x_3644:
        /* <DEDUP_REMOVED lines=11> */
.L_x_3645:
[----:B------:R-:W-:Y:S02]  /*2cfa0*/  IMAD.MOV.U32 R13, RZ, RZ, R4 ;  /* 0x000000ffff0d7224 */ /* 0x000fe400078e0004 */
[----:B------:R-:W-:Y:S01]  /*2cfb0*/  IMAD.MOV.U32 R12, RZ, RZ, 0x6 ;  /* 0x00000006ff0c7424 */ /* 0x000fe200078e00ff */
[----:B------:R-:W-:-:S05]  /*2cfc0*/  @!P1 IADD3 R14, P2, R29, R14, RZ ;  /* 0x0000000e1d0e9210 */ /* 0x000fca0007f5e0ff */
[----:B------:R-:W-:Y:S01]  /*2cfd0*/  @!P1 IMAD.X R3, RZ, RZ, R2, P2 ;  /* 0x000000ffff039224 */ /* 0x000fe200010e0602 */
[----:B------:R-:W-:-:S07]  /*2cfe0*/  @!P1 MOV R2, R14 ;  /* 0x0000000e00029202 */ /* 0x000fce0000000f00 */
[----:B------:R-:W-:Y:S05]  /*2cff0*/  WARPSYNC.COLLECTIVE R15, `(.L_x_3646) ;  /* 0x000000000f087348 */ /* 0x000fea0003c00000 */
[----:B------:R0:W1:Y:S02]  /*2d000*/  SHFL.IDX P6, R14, R13, R12, R11 ;  /* 0x0000000c0d0e7389 */ /* 0x00006400000c000b */
[----:B01----:R-:W-:Y:S01]  /*2d010*/  ENDCOLLECTIVE ;  /* 0x000000000000791b */ /* 0x003fe20003800000 */
.L_x_3646:
[----:B------:R-:W-:Y:S01]  /*2d020*/  ISETP.GE.AND P2, PT, R6, R31, PT ;  /* 0x0000001f0600720c */ /* 0x000fe20003f46270 */
[----:B------:R-:W-:Y:S01]  /*2d030*/  @!PT LDS RZ, [RZ] ;  /* 0x00000000fffff984 */ /* 0x000fe20000000800 */
[----:B------:R-:W-:Y:S01]  /*2d040*/  @!PT LDS RZ, [RZ] ;  /* 0x00000000fffff984 */ /* 0x000fe20000000800 */
[----:B------:R-:W-:Y:S01]  /*2d050*/  @!PT LDS RZ, [RZ] ;  /* 0x00000000fffff984 */ /* 0x000fe20000000800 */
[----:B------:R0:W-:Y:S01]  /*2d060*/  @!P1 LDGSTS.E.BYPASS.LTC128B.128 [R8+0x16c00], desc[UR60][R2.64], !P0 ;  /* 0x16c0000002089fae */ /* 0x0001e2000c101d7c */
[----:B------:R-:W-:Y:S02]  /*2d070*/  IMAD.MOV.U32 R13, RZ, RZ, R0 ;  /* 0x000000ffff0d7224 */ /* 0x000fe400078e0000 */
[----:B0-----:R-:W-:-:S09]  /*2d080*/  IMAD.MOV.U32 R2, RZ, RZ, R14 ;  /* 0x000000ffff027224 */ /* 0x001fd200078e000e */
[----:B------:R-:W-:Y:S05]  /*2d090*/  WARPSYNC.COLLECTIVE R15, `(.L_x_3647) ;  /* 0x000000000f087348 */ /* 0x000fea0003c00000 */
[----:B------:R0:W1:Y:S02]  /*2d0a0*/  SHFL.IDX P6, R14, R13, R12, R11 ;  /* 0x0000000c0d0e7389 */ /* 0x00006400000c000b */
[----:B01----:R-:W-:Y:S01]  /*2d0b0*/  ENDCOLLECTIVE ;  /* 0x000000000000791b */ /* 0x003fe20003800000 */
.L_x_3647:
        /* <DEDUP_REMOVED lines=8> */
.L_x_3648:
        /* <DEDUP_REMOVED lines=9> */
.L_x_3649:
[----:B------:R-:W-:Y:S05]  /*2d1d0*/  BRA `(.L_x_3650) ;  /* 0xffffff6000a87947 */ /* 0x000fea000383ffff */
.L_x_3346:
[----:B0-----:R0:W1:Y:S02]  /*2d1e0*/  SYNCS.PHASECHK.TRANS64.TRYWAIT P0, [R22+URZ+0x22820], R3 ;  /* 0x02282003160075a7 */ /* 0x001064000800017f */
[----:B-1----:R-:W-:Y:S05]  /*2d1f0*/  @!P0 NANOSLEEP.SYNCS 0x989680 ;  /* 0x009896800000895d */ /* 0x002fea0003900000 */
[----:B------:R-:W1:Y:S02]  /*2d200*/  @!P0 SYNCS.PHASECHK.TRANS64 P0, [R22+URZ+0x22820], R3 ;  /* 0x02282003160085a7 */ /* 0x000e64000800007f */
[----:B-1----:R-:W-:Y:S05]  /*2d210*/  @!P0 BRA `(.L_x_3346) ;  /* 0xfffffffc00f08947 */ /* 0x002fea000383ffff */
[----:B------:R-:W-:Y:S05]  /*2d220*/  BRA `(.L_x_3651) ;  /* 0xffffff6400107947 */ /* 0x000fea000383ffff */
.L_x_3350:
[----:B0-----:R0:W1:Y:S02]  /*2d230*/  SYNCS.PHASECHK.TRANS64.TRYWAIT P0, [R0+URZ+0x22880], R28 ;  /* 0x0228801c000075a7 */ /* 0x001064000800017f */
[----:B-1----:R-:W-:Y:S05]  /*2d240*/  @!P0 NANOSLEEP.SYNCS 0x989680 ;  /* 0x009896800000895d */ /* 0x002fea0003900000 */
[----:B------:R-:W1:Y:S02]  /*2d250*/  @!P0 SYNCS.PHASECHK.TRANS64 P0, [R0+URZ+0x22880], R28 ;  /* 0x0228801c000085a7 */ /* 0x000e64000800007f */
[----:B-1----:R-:W-:Y:S05]  /*2d260*/  @!P0 BRA `(.L_x_3350) ;  /* 0xfffffffc00f08947 */ /* 0x002fea000383ffff */
[----:B------:R-:W-:Y:S05]  /*2d270*/  BRA `(.L_x_3652) ;  /* 0xffffff6800287947 */ /* 0x000fea000383ffff */
.L_x_3351:
        /* <DEDUP_REMOVED lines=8> */
.L_x_3654:
[----:B------:R-:W-:Y:S05]  /*2d300*/  BSYNC B0 ;  /* 0x0000000000007941 */ /* 0x000fea0003800000 */
.L_x_3653:
        /* <DEDUP_REMOVED lines=9> */
.L_x_3655:
[----:B------:R-:W-:Y:S02]  /*2d3a0*/  IMAD.MOV.U32 R13, RZ, RZ, R5 ;  /* 0x000000ffff0d7224 */ /* 0x000fe400078e0005 */
[----:B------:R-:W-:Y:S02]  /*2d3b0*/  IMAD.MOV.U32 R12, RZ, RZ, 0x1 ;  /* 0x00000001ff0c7424 */ /* 0x000fe400078e00ff */
[----:B------:R-:W-:-:S07]  /*2d3c0*/  IMAD.MOV.U32 R2, RZ, RZ, R14 ;  /* 0x000000ffff027224 */ /* 0x000fce00078e000e */
[----:B------:R-:W-:Y:S05]  /*2d3d0*/  WARPSYNC.COLLECTIVE R15, `(.L_x_3656) ;  /* 0x000000000f087348 */ /* 0x000fea0003c00000 */
[----:B------:R0:W1:Y:S02]  /*2d3e0*/  SHFL.IDX P6, R14, R13, R12, R11 ;  /* 0x0000000c0d0e7389 */ /* 0x00006400000c000b */
[----:B01----:R-:W-:Y:S01]  /*2d3f0*/  ENDCOLLECTIVE ;  /* 0x000000000000791b */ /* 0x003fe20003800000 */
.L_x_3656:
        /* <DEDUP_REMOVED lines=11> */
.L_x_3657:
        /* <DEDUP_REMOVED lines=9> */
.L_x_3658:
        /* <DEDUP_REMOVED lines=9> */
.L_x_3659:
[----:B------:R-:W-:Y:S02]  /*2d5d0*/  IMAD.MOV.U32 R13, RZ, RZ, R5 ;  /* 0x000000ffff0d7224 */ /* 0x000fe400078e0005 */
[----:B------:R-:W-:Y:S02]  /*2d5e0*/  IMAD.MOV.U32 R12, RZ, RZ, 0x3 ;  /* 0x00000003ff0c7424 */ /* 0x000fe400078e00ff */
[----:B------:R-:W-:-:S07]  /*2d5f0*/  IMAD.MOV.U32 R2, RZ, RZ, R14 ;  /* 0x000000ffff027224 */ /* 0x000fce00078e000e */
[----:B------:R-:W-:Y:S05]  /*2d600*/  WARPSYNC.COLLECTIVE R15, `(.L_x_3660) ;  /* 0x000000000f087348 */ /* 0x000fea0003c00000 */
[----:B------:R0:W1:Y:S02]  /*2d610*/  SHFL.IDX P6, R14, R13, R12, R11 ;  /* 0x0000000c0d0e7389 */ /* 0x00006400000c000b */
[----:B01----:R-:W-:Y:S01]  /*2d620*/  ENDCOLLECTIVE ;  /* 0x000000000000791b */ /* 0x003fe20003800000 */
.L_x_3660:
        /* <DEDUP_REMOVED lines=11> */
.L_x_3661:
[----:B------:R-:W-:Y:S02]  /*2d6e0*/  IMAD.MOV.U32 R13, RZ, RZ, R5 ;  /* 0x000000ffff0d7224 */ /* 0x000fe400078e0005 */
[----:B------:R-:W-:Y:S02]  /*2d6f0*/  IMAD.MOV.U32 R12, RZ, RZ, 0x4 ;  /* 0x00000004ff0c7424 */ /* 0x000fe400078e00ff */
[----:B------:R-:W-:-:S07]  /*2d700*/  IMAD.MOV.U32 R2, RZ, RZ, R14 ;  /* 0x000000ffff027224 */ /* 0x000fce00078e000e */
[----:B------:R-:W-:Y:S05]  /*2d710*/  WARPSYNC.COLLECTIVE R15, `(.L_x_3662) ;  /* 0x000000000f087348 */ /* 0x000fea0003c00000 */
[----:B------:R0:W1:Y:S02]  /*2d720*/  SHFL.IDX P6, R14, R13, R12, R11 ;  /* 0x0000000c0d0e7389 */ /* 0x00006400000c000b */
[----:B01----:R-:W-:Y:S01]  /*2d730*/  ENDCOLLECTIVE ;  /* 0x000000000000791b */ /* 0x003fe20003800000 */
.L_x_3662:
        /* <DEDUP_REMOVED lines=11> */
.L_x_3663:
[----:B------:R-:W-:Y:S02]  /*2d7f0*/  IMAD.MOV.U32 R13, RZ, RZ, R5 ;  /* 0x000000ffff0d7224 */ /* 0x000fe400078e0005 */
[----:B------:R-:W-:Y:S02]  /*2d800*/  IMAD.MOV.U32 R12, RZ, RZ, 0x5 ;  /* 0x00000005ff0c7424 */ /* 0x000fe400078e00ff */
[----:B------:R-:W-:-:S07]  /*2d810*/  IMAD.MOV.U32 R2, RZ, RZ, R14 ;  /* 0x000000ffff027224 */ /* 0x000fce00078e000e */
[----:B------:R-:W-:Y:S05]  /*2d820*/  WARPSYNC.COLLECTIVE R15, `(.L_x_3664) ;  /* 0x000000000f087348 */ /* 0x000fea0003c00000 */
[----:B------:R0:W1:Y:S02]  /*2d830*/  SHFL.IDX P6, R14, R13, R12, R11 ;  /* 0x0000000c0d0e7389 */ /* 0x00006400000c000b */
[----:B01----:R-:W-:Y:S01]  /*2d840*/  ENDCOLLECTIVE ;  /* 0x000000000000791b */ /* 0x003fe20003800000 */
.L_x_3664:
        /* <DEDUP_REMOVED lines=11> */
.L_x_3665:
[----:B------:R-:W-:Y:S02]  /*2d900*/  IMAD.MOV.U32 R13, RZ, RZ, R5 ;  /* 0x000000ffff0d7224 */ /* 0x000fe400078e0005 */
[----:B------:R-:W-:Y:S02]  /*2d910*/  IMAD.MOV.U32 R12, RZ, RZ, 0x6 ;  /* 0x00000006ff0c7424 */ /* 0x000fe400078e00ff */
[----:B------:R-:W-:-:S07]  /*2d920*/  IMAD.MOV.U32 R2, RZ, RZ, R14 ;  /* 0x000000ffff027224 */ /* 0x000fce00078e000e */
[----:B------:R-:W-:Y:S05]  /*2d930*/  WARPSYNC.COLLECTIVE R15, `(.L_x_3666) ;  /* 0x000000000f087348 */ /* 0x000fea0003c00000 */
[----:B------:R0:W1:Y:S02]  /*2d940*/  SHFL.IDX P6, R14, R13, R12, R11 ;  /* 0x0000000c0d0e7389 */ /* 0x00006400000c000b */
[----:B01----:R-:W-:Y:S01]  /*2d950*/  ENDCOLLECTIVE ;  /* 0x000000000000791b */ /* 0x003fe20003800000 */
.L_x_3666:
        /* <DEDUP_REMOVED lines=11> */
.L_x_3667:
[----:B------:R-:W-:Y:S02]  /*2da10*/  IMAD.MOV.U32 R13, RZ, RZ, R5 ;  /* 0x000000ffff0d7224 */ /* 0x000fe400078e0005 */
[----:B------:R-:W-:Y:S02]  /*2da20*/  IMAD.MOV.U32 R12, RZ, RZ, 0x7 ;  /* 0x00000007ff0c7424 */ /* 0x000fe400078e00ff */
[----:B------:R-:W-:-:S07]  /*2da30*/  IMAD.MOV.U32 R2, RZ, RZ, R14 ;  /* 0x000000ffff027224 */ /* 0x000fce00078e000e */
[----:B------:R-:W-:Y:S05]  /*2da40*/  WARPSYNC.COLLECTIVE R15, `(.L_x_3668) ;  /* 0x000000000f087348 */ /* 0x000fea0003c00000 */
[----:B------:R0:W1:Y:S02]  /*2da50*/  SHFL.IDX P6, R14, R13, R12, R11 ;  /* 0x0000000c0d0e7389 */ /* 0x00006400000c000b */
[----:B01----:R-:W-:Y:S01]  /*2da60*/  ENDCOLLECTIVE ;  /* 0x000000000000791b */ /* 0x003fe20003800000 */
.L_x_3668:
[----:B------:R-:W-:Y:S01]  /*2da70*/  IMAD.MOV.U32 R13, RZ, RZ, R4 ;  /* 0x000000ffff0d7224 */ /* 0x000fe200078e0004 */
[----:B------:R-:W-:-:S04]  /*2da80*/  IADD3 R4, P0, R29, R2, RZ ;  /* 0x000000021d047210 */ /* 0x000fc80007f1e0ff */
[----:B------:R-:W-:Y:S01]  /*2da90*/  IADD3.X R5, RZ, R32, RZ, P0, !PT ;  /* 0x00000020ff057210 */ /* 0x000fe200007fe4ff */
[----:B------:R-:W-:-:S04]  /*2daa0*/  IMAD.MOV.U32 R3, RZ, RZ, R14 ;  /* 0x000000ffff037224 */ /* 0x000fc800078e000e */
[----:B------:R-:W-:Y:S01]  /*2dab0*/  @!PT LDS RZ, [RZ] ;  /* 0x00000000fffff984 */ /* 0x000fe20000000800 */
[----:B------:R-:W-:Y:S01]  /*2dac0*/  @!PT LDS RZ, [RZ] ;  /* 0x00000000fffff984 */ /* 0x000fe20000000800 */
[----:B------:R-:W-:Y:S01]  /*2dad0*/  @!PT LDS RZ, [RZ] ;  /* 0x00000000fffff984 */ /* 0x000fe20000000800 */
[----:B------:R0:W-:Y:S04]  /*2dae0*/  LDGSTS.E.BYPASS.LTC128B.128 [R6+0xd400], desc[UR60][R4.64], !P2 ;  /* 0x0d40000004067fae */ /* 0x0001e8000d101d7c */
[----:B0-----:R-:W-:Y:S05]  /*2daf0*/  WARPSYNC.COLLECTIVE R15, `(.L_x_3669) ;  /* 0x000000000f087348 */ /* 0x001fea0003c00000 */
[----:B------:R1:W2:Y:S02]  /*2db00*/  SHFL.IDX P6, R14, R13, R12, R11 ;  /* 0x0000000c0d0e7389 */ /* 0x0002a400000c000b */
[----:B012---:R-:W-:Y:S01]  /*2db10*/  ENDCOLLECTIVE ;  /* 0x000000000000791b */ /* 0x007fe20003800000 */
.L_x_3669:
        /* <DEDUP_REMOVED lines=9> */
.L_x_3670:
        /* <DEDUP_REMOVED lines=9> */
.L_x_3671:
[----:B------:R-:W-:Y:S02]  /*2dc40*/  IMAD.MOV.U32 R13, RZ, RZ, R20 ;  /* 0x000000ffff0d7224 */ /* 0x000fe400078e0014 */
[----:B------:R-:W-:Y:S02]  /*2dc50*/  IMAD.MOV.U32 R12, RZ, RZ, 0x1 ;  /* 0x00000001ff0c7424 */ /* 0x000fe400078e00ff */
[----:B------:R-:W-:-:S07]  /*2dc60*/  IMAD.MOV.U32 R5, RZ, RZ, R14 ;  /* 0x000000ffff057224 */ /* 0x000fce00078e000e */
[----:B------:R-:W-:Y:S05]  /*2dc70*/  WARPSYNC.COLLECTIVE R15, `(.L_x_3672) ;  /* 0x000000000f087348 */ /* 0x000fea0003c00000 */
[----:B------:R0:W1:Y:S02]  /*2dc80*/  SHFL.IDX P6, R14, R13, R12, R11 ;  /* 0x0000000c0d0e7389 */ /* 0x00006400000c000b */
[----:B01----:R-:W-:Y:S01]  /*2dc90*/  ENDCOLLECTIVE ;  /* 0x000000000000791b */ /* 0x003fe20003800000 */
.L_x_3672:
        /* <DEDUP_REMOVED lines=11> */
.L_x_3673:
[----:B------:R-:W-:Y:S01]  /*2dd50*/  MOV R2, R14 ;  /* 0x0000000e00027202 */ /* 0x000fe20000000f00 */
[----:B------:R-:W-:Y:S06]  /*2dd60*/  BRA `(.L_x_3674) ;  /* 0xffffff6000c07947 */ /* 0x000fec000383ffff */
.L_x_3356:
[----:B---3--:R3:W4:Y:S02]  /*2dd70*/  SYNCS.PHASECHK.TRANS64.TRYWAIT P0, [R0+URZ+0x22840], R28 ;  /* 0x0228401c000075a7 */ /* 0x008724000800017f */
[----:B----4-:R-:W-:Y:S05]  /*2dd80*/  @!P0 NANOSLEEP.SYNCS 0x989680 ;  /* 0x009896800000895d */ /* 0x010fea0003900000 */
[----:B------:R-:W4:Y:S02]  /*2dd90*/  @!P0 SYNCS.PHASECHK.TRANS64 P0, [R0+URZ+0x22840], R28 ;  /* 0x0228401c000085a7 */ /* 0x000f24000800007f */
[----:B----4-:R-:W-:Y:S05]  /*2dda0*/  @!P0 BRA `(.L_x_3356) ;  /* 0xfffffffc00f08947 */ /* 0x010fea000383ffff */
[----:B------:R-:W-:Y:S05]  /*2ddb0*/  BRA `(.L_x_3675) ;  /* 0xffffff6400107947 */ /* 0x000fea000383ffff */
.L_x_3357:
[----:B------:R-:W-:Y:S01]  /*2ddc0*/  BSSY B0, `(.L_x_3676) ;  /* 0x0000008000007945 */ /* 0x000fe20003800000 */
[----:B------:R-:W-:Y:S02]  /*2ddd0*/  IMAD.MOV.U32 R13, RZ, RZ, R5 ;  /* 0x000000ffff0d7224 */ /* 0x000fe400078e0005 */
[----:B------:R-:W-:Y:S02]  /*2dde0*/  IMAD.MOV.U32 R12, RZ, RZ, RZ ;  /* 0x000000ffff0c7224 */ /* 0x000fe400078e00ff */
[----:B------:R-:W-:Y:S02]  /*2ddf0*/  IMAD.MOV.U32 R11, RZ, RZ, 0x181f ;  /* 0x0000181fff0b7424 */ /* 0x000fe400078e00ff */
[----:B------:R-:W-:-:S07]  /*2de00*/  IMAD.MOV.U32 R15, RZ, RZ, -0x1 ;  /* 0xffffffffff0f7424 */ /* 0x000fce00078e00ff */
[----:B0123--:R-:W-:Y:S05]  /*2de10*/  WARPSYNC.COLLECTIVE R15, `(.L_x_3677) ;  /* 0x000000000f087348 */ /* 0x00ffea0003c00000 */
[----:B------:R4:W0:Y:S02]  /*2de20*/  SHFL.IDX P6, R14, R13, R12, R11 ;  /* 0x0000000c0d0e7389 */ /* 0x00082400000c000b */
[----:B01234-:R-:W-:Y:S01]  /*2de30*/  ENDCOLLECTIVE ;  /* 0x000000000000791b */ /* 0x01ffe20003800000 */
.L_x_3677:
[----:B------:R-:W-:Y:S05]  /*2de40*/  BSYNC B0 ;  /* 0x0000000000007941 */ /* 0x000fea0003800000 */
.L_x_3676:
        /* <DEDUP_REMOVED lines=8> */
.L_x_3678:
[----:B------:R-:W-:Y:S01]  /*2ded0*/  IMAD.MOV.U32 R13, RZ, RZ, R5 ;  /* 0x000000ffff0d7224 */ /* 0x000fe200078e0005 */
[----:B------:R-:W-:Y:S01]  /*2dee0*/  MOV R12, 0x1 ;  /* 0x00000001000c7802 */ /* 0x000fe20000000f00 */
[----:B------:R-:W-:-:S07]  /*2def0*/  IMAD.MOV.U32 R2, RZ, RZ, R14 ;  /* 0x000000ffff027224 */ /* 0x000fce00078e000e */
[----:B------:R-:W-:Y:S05]  /*2df00*/  WARPSYNC.COLLECTIVE R15, `(.L_x_3679) ;  /* 0x000000000f087348 */ /* 0x000fea0003c00000 */
[----:B------:R0:W1:Y:S02]  /*2df10*/  SHFL.IDX P6, R14, R13, R12, R11 ;  /* 0x0000000c0d0e7389 */ /* 0x00006400000c000b */
[----:B01----:R-:W-:Y:S01]  /*2df20*/  ENDCOLLECTIVE ;  /* 0x000000000000791b */ /* 0x003fe20003800000 */
.L_x_3679:
        /* <DEDUP_REMOVED lines=11> */
.L_x_3680:
[----:B------:R-:W-:Y:S02]  /*2dfe0*/  IMAD.MOV.U32 R13, RZ, RZ, R5 ;  /* 0x000000ffff0d7224 */ /* 0x000fe400078e0005 */
[----:B------:R-:W-:Y:S02]  /*2dff0*/  IMAD.MOV.U32 R12, RZ, RZ, 0x2 ;  /* 0x00000002ff0c7424 */ /* 0x000fe400078e00ff */
[----:B------:R-:W-:-:S07]  /*2e000*/  IMAD.MOV.U32 R10, RZ, RZ, R14 ;  /* 0x000000ffff0a7224 */ /* 0x000fce00078e000e */
[----:B------:R-:W-:Y:S05]  /*2e010*/  WARPSYNC.COLLECTIVE R15, `(.L_x_3681) ;  /* 0x000000000f087348 */ /* 0x000fea0003c00000 */
[----:B------:R0:W1:Y:S02]  /*2e020*/  SHFL.IDX P6, R14, R13, R12, R11 ;  /* 0x0000000c0d0e7389 */ /* 0x00006400000c000b */
[----:B01----:R-:W-:Y:S01]  /*2e030*/  ENDCOLLECTIVE ;  /* 0x000000000000791b */ /* 0x003fe20003800000 */
.L_x_3681:
        /* <DEDUP_REMOVED lines=11> */
.L_x_3682:
[----:B------:R-:W-:Y:S02]  /*2e0f0*/  IMAD.MOV.U32 R13, RZ, RZ, R5 ;  /* 0x000000ffff0d7224 */ /* 0x000fe400078e0005 */
[----:B------:R-:W-:Y:S02]  /*2e100*/  IMAD.MOV.U32 R12, RZ, RZ, 0x3 ;  /* 0x00000003ff0c7424 */ /* 0x000fe400078e00ff */
[----:B------:R-:W-:-:S07]  /*2e110*/  IMAD.MOV.U32 R2, RZ, RZ, R14 ;  /* 0x000000ffff027224 */ /* 0x000fce00078e000e */
[----:B------:R-:W-:Y:S05]  /*2e120*/  WARPSYNC.COLLECTIVE R15, `(.L_x_3683) ;  /* 0x000000000f087348 */ /* 0x000fea0003c00000 */
[----:B------:R0:W1:Y:S02]  /*2e130*/  SHFL.IDX P6, R14, R13, R12, R11 ;  /* 0x0000000c0d0e7389 */ /* 0x00006400000c000b */
[----:B01----:R-:W-:Y:S01]  /*2e140*/  ENDCOLLECTIVE ;  /* 0x000000000000791b */ /* 0x003fe20003800000 */
.L_x_3683:
        /* <DEDUP_REMOVED lines=11> */
.L_x_3684:
[----:B------:R-:W-:Y:S02]  /*2e200*/  IMAD.MOV.U32 R13, RZ, RZ, R5 ;  /* 0x000000ffff0d7224 */ /* 0x000fe400078e0005 */
[----:B------:R-:W-:Y:S02]  /*2e210*/  IMAD.MOV.U32 R12, RZ, RZ, 0x4 ;  /* 0x00000004ff0c7424 */ /* 0x000fe400078e00ff */
[----:B------:R-:W-:-:S07]  /*2e220*/  IMAD.MOV.U32 R2, RZ, RZ, R14 ;  /* 0x000000ffff027224 */ /* 0x000fce00078e000e */
[----:B------:R-:W-:Y:S05]  /*2e230*/  WARPSYNC.COLLECTIVE R15, `(.L_x_3685) ;  /* 0x000000000f087348 */ /* 0x000fea0003c00000 */
[----:B------:R0:W1:Y:S02]  /*2e240*/  SHFL.IDX P6, R14, R13, R12, R11 ;  /* 0x0000000c0d0e7389 */ /* 0x00006400000c000b */
[----:B01----:R-:W-:Y:S01]  /*2e250*/  ENDCOLLECTIVE ;  /* 0x000000000000791b */ /* 0x003fe20003800000 */
.L_x_3685:
        /* <DEDUP_REMOVED lines=11> */
.L_x_3686:
[----:B------:R-:W-:Y:S02]  /*2e310*/  IMAD.MOV.U32 R13, RZ, RZ, R5 ;  /* 0x000000ffff0d7224 */ /* 0x000fe400078e0005 */
[----:B------:R-:W-:Y:S02]  /*2e320*/  IMAD.MOV.U32 R12, RZ, RZ, 0x5 ;  /* 0x00000005ff0c7424 */ /* 0x000fe400078e00ff */
[----:B------:R-:W-:-:S07]  /*2e330*/  IMAD.MOV.U32 R2, RZ, RZ, R14 ;  /* 0x000000ffff027224 */ /* 0x000fce00078e000e */
[----:B------:R-:W-:Y:S05]  /*2e340*/  WARPSYNC.COLLECTIVE R15, `(.L_x_3687) ;  /* 0x000000000f087348 */ /* 0x000fea0003c00000 */
[----:B------:R0:W1:Y:S02]  /*2e350*/  SHFL.IDX P6, R14, R13, R12, R11 ;  /* 0x0000000c0d0e7389 */ /* 0x00006400000c000b */
[----:B01----:R-:W-:Y:S01]  /*2e360*/  ENDCOLLECTIVE ;  /* 0x000000000000791b */ /* 0x003fe20003800000 */
.L_x_3687:
        /* <DEDUP_REMOVED lines=11> */
.L_x_3688:
[----:B------:R-:W-:Y:S02]  /*2e420*/  IMAD.MOV.U32 R13, RZ, RZ, R5 ;  /* 0x000000ffff0d7224 */ /* 0x000fe400078e0005 */
[----:B------:R-:W-:Y:S02]  /*2e430*/  IMAD.MOV.U32 R12, RZ, RZ, 0x6 ;  /* 0x00000006ff0c7424 */ /* 0x000fe400078e00ff */
[----:B------:R-:W-:-:S07]  /*2e440*/  IMAD.MOV.U32 R2, RZ, RZ, R14 ;  /* 0x000000ffff027224 */ /* 0x000fce00078e000e */
[----:B------:R-:W-:Y:S05]  /*2e450*/  WARPSYNC.COLLECTIVE R15, `(.L_x_3689) ;  /* 0x000000000f087348 */ /* 0x000fea0003c00000 */
[----:B------:R0:W1:Y:S02]  /*2e460*/  SHFL.IDX P6, R14, R13, R12, R11 ;  /* 0x0000000c0d0e7389 */ /* 0x00006400000c000b */
[----:B01----:R-:W-:Y:S01]  /*2e470*/  ENDCOLLECTIVE ;  /* 0x000000000000791b */ /* 0x003fe20003800000 */
.L_x_3689:
        /* <DEDUP_REMOVED lines=11> */
.L_x_3690:
[----:B------:R-:W-:Y:S02]  /*2e530*/  IMAD.MOV.U32 R13, RZ, RZ, R5 ;  /* 0x000000ffff0d7224 */ /* 0x000fe400078e0005 */
[----:B------:R-:W-:Y:S02]  /*2e540*/  IMAD.MOV.U32 R12, RZ, RZ, 0x7 ;  /* 0x00000007ff0c7424 */ /* 0x000fe400078e00ff */
[----:B------:R-:W-:-:S07]  /*2e550*/  IMAD.MOV.U32 R2, RZ, RZ, R14 ;  /* 0x000000ffff027224 */ /* 0x000fce00078e000e */
[----:B------:R-:W-:Y:S05]  /*2e560*/  WARPSYNC.COLLECTIVE R15, `(.L_x_3691) ;  /* 0x000000000f087348 */ /* 0x000fea0003c00000 */
[----:B------:R0:W1:Y:S02]  /*2e570*/  SHFL.IDX P6, R14, R13, R12, R11 ;  /* 0x0000000c0d0e7389 */ /* 0x00006400000c000b */
[----:B01----:R-:W-:Y:S01]  /*2e580*/  ENDCOLLECTIVE ;  /* 0x000000000000791b */ /* 0x003fe20003800000 */
.L_x_3691:
[----:B------:R-:W-:Y:S02]  /*2e590*/  MOV R13, R4 ;  /* 0x00000004000d7202 */ /* 0x000fe40000000f00 */
[----:B------:R-:W-:-:S05]  /*2e5a0*/  IADD3 R4, P0, R29, R2, RZ ;  /* 0x000000021d047210 */ /* 0x000fca0007f1e0ff */
[----:B------:R-:W-:Y:S02]  /*2e5b0*/  IMAD.X R5, RZ, RZ, R9, P0 ;  /* 0x000000ffff057224 */ /* 0x000fe400000e0609 */
[----:B------:R-:W-:-:S07]  /*2e5c0*/  IMAD.MOV.U32 R3, RZ, RZ, R14 ;  /* 0x000000ffff037224 */ /* 0x000fce00078e000e */
[----:B------:R-:W-:Y:S05]  /*2e5d0*/  WARPSYNC.COLLECTIVE R15, `(.L_x_3692) ;  /* 0x000000000f087348 */ /* 0x000fea0003c00000 */
[----:B------:R0:W1:Y:S02]  /*2e5e0*/  SHFL.IDX P6, R14, R13, R12, R11 ;  /* 0x0000000c0d0e7389 */ /* 0x00006400000c000b */
[----:B01----:R-:W-:Y:S01]  /*2e5f0*/  ENDCOLLECTIVE ;  /* 0x000000000000791b */ /* 0x003fe20003800000 */
.L_x_3692:
[----:B------:R-:W-:Y:S01]  /*2e600*/  @!PT LDS RZ, [RZ] ;  /* 0x00000000fffff984 */ /* 0x000fe20000000800 */
[----:B------:R-:W-:Y:S01]  /*2e610*/  @!PT LDS RZ, [RZ] ;  /* 0x00000000fffff984 */ /* 0x000fe20000000800 */
[----:B------:R-:W-:Y:S01]  /*2e620*/  @!PT LDS RZ, [RZ] ;  /* 0x00000000fffff984 */ /* 0x000fe20000000800 */
[----:B------:R0:W-:Y:S01]  /*2e630*/  LDGSTS.E.BYPASS.LTC128B.128 [R6+0x1b400], desc[UR60][R4.64], !P2 ;  /* 0x1b40000004067fae */ /* 0x0001e2000d101d7c */
[----:B------:R-:W-:Y:S02]  /*2e640*/  IMAD.MOV.U32 R13, RZ, RZ, R8 ;  /* 0x000000ffff0d7224 */ /* 0x000fe400078e0008 */
[----:B------:R-:W-:Y:S02]  /*2e650*/  IMAD.MOV.U32 R12, RZ, RZ, RZ ;  /* 0x000000ffff0c7224 */ /* 0x000fe400078e00ff */
[----:B------:R-:W-:-:S07]  /*2e660*/  IMAD.MOV.U32 R10, RZ, RZ, R14 ;  /* 0x000000ffff0a7224 */ /* 0x000fce00078e000e */
[----:B0-----:R-:W-:Y:S05]  /*2e670*/  WARPSYNC.COLLECTIVE R15, `(.L_x_3693) ;  /* 0x000000000f087348 */ /* 0x001fea0003c00000 */
[----:B------:R1:W2:Y:S02]  /*2e680*/  SHFL.IDX P6, R14, R13, R12, R11 ;  /* 0x0000000c0d0e7389 */ /* 0x0002a400000c000b */
[----:B012---:R-:W-:Y:S01]  /*2e690*/  ENDCOLLECTIVE ;  /* 0x000000000000791b */ /* 0x007fe20003800000 */
.L_x_3693:
        /* <DEDUP_REMOVED lines=11> */
.L_x_3694:
[----:B------:R-:W-:Y:S02]  /*2e750*/  IMAD.MOV.U32 R13, RZ, RZ, R8 ;  /* 0x000000ffff0d7224 */ /* 0x000fe400078e0008 */
[----:B------:R-:W-:Y:S02]  /*2e760*/  IMAD.MOV.U32 R12, RZ, RZ, 0x1 ;  /* 0x00000001ff0c7424 */ /* 0x000fe400078e00ff */
[----:B------:R-:W-:-:S07]  /*2e770*/  IMAD.MOV.U32 R5, RZ, RZ, R14 ;  /* 0x000000ffff057224 */ /* 0x000fce00078e000e */
[----:B------:R-:W-:Y:S05]  /*2e780*/  WARPSYNC.COLLECTIVE R15, `(.L_x_3695) ;  /* 0x000000000f087348 */ /* 0x000fea0003c00000 */
[----:B------:R0:W1:Y:S02]  /*2e790*/  SHFL.IDX P6, R14, R13, R12, R11 ;  /* 0x0000000c0d0e7389 */ /* 0x00006400000c000b */
[----:B01----:R-:W-:Y:S01]  /*2e7a0*/  ENDCOLLECTIVE ;  /* 0x000000000000791b */ /* 0x003fe20003800000 */
.L_x_3695:
        /* <DEDUP_REMOVED lines=11> */
.L_x_3696:
[----:B------:R-:W-:Y:S05]  /*2e860*/  BRA `(.L_x_3697) ;  /* 0xffffff5c00a47947 */ /* 0x000fea000383ffff */
.L_x_3362:
[----:B0-----:R0:W1:Y:S02]  /*2e870*/  SYNCS.PHASECHK.TRANS64.TRYWAIT P2, [R3+URZ+0x22870], R0 ;  /* 0x02287000030075a7 */ /* 0x001064000804017f */
[----:B-1----:R-:W-:Y:S05]  /*2e880*/  @!P2 NANOSLEEP.SYNCS 0x989680 ;  /* 0x009896800000a95d */ /* 0x002fea0003900000 */
[----:B------:R-:W1:Y:S02]  /*2e890*/  @!P2 SYNCS.PHASECHK.TRANS64 P2, [R3+URZ+0x22870], R0 ;  /* 0x022870000300a5a7 */ /* 0x000e64000804007f */
[----:B-1----:R-:W-:Y:S05]  /*2e8a0*/  @!P2 BRA `(.L_x_3362) ;  /* 0xfffffffc00f0a947 */ /* 0x002fea000383ffff */
[----:B------:R-:W-:Y:S05]  /*2e8b0*/  BRA `(.L_x_3698) ;  /* 0xffffff6000087947 */ /* 0x000fea000383ffff */
.L_x_3364:
[----:B0-----:R0:W1:Y:S02]  /*2e8c0*/  SYNCS.PHASECHK.TRANS64.TRYWAIT P2, [R3+URZ+0x22860], R0 ;  /* 0x02286000030075a7 */ /* 0x001064000804017f */
[----:B-1----:R-:W-:Y:S05]  /*2e8d0*/  @!P2 NANOSLEEP.SYNCS 0x989680 ;  /* 0x009896800000a95d */ /* 0x002fea0003900000 */
[----:B------:R-:W1:Y:S02]  /*2e8e0*/  @!P2 SYNCS.PHASECHK.TRANS64 P2, [R3+URZ+0x22860], R0 ;  /* 0x022860000300a5a7 */ /* 0x000e64000804007f */
[----:B-1----:R-:W-:Y:S05]  /*2e8f0*/  @!P2 BRA `(.L_x_3364) ;  /* 0xfffffffc00f0a947 */ /* 0x002fea000383ffff */
[----:B------:R-:W-:Y:S05]  /*2e900*/  BRA `(.L_x_3699) ;  /* 0xffffff6000187947 */ /* 0x000fea000383ffff */
.L_x_3372:
[----:B0-----:R0:W2:Y:S02]  /*2e910*/  SYNCS.PHASECHK.TRANS64.TRYWAIT P1, [R17+URZ+0x22870], R0 ;  /* 0x02287000110075a7 */ /* 0x0010a4000802017f */
[----:B--2---:R-:W-:Y:S05]  /*2e920*/  @!P1 NANOSLEEP.SYNCS 0x989680 ;  /* 0x009896800000995d */ /* 0x004fea0003900000 */
[----:B------:R-:W2:Y:S02]  /*2e930*/  @!P1 SYNCS.PHASECHK.TRANS64 P1, [R17+URZ+0x22870], R0 ;  /* 0x02287000110095a7 */ /* 0x000ea4000802007f */
[----:B--2---:R-:W-:Y:S05]  /*2e940*/  @!P1 BRA `(.L_x_3372) ;  /* 0xfffffffc00f09947 */ /* 0x004fea000383ffff */
[----:B------:R-:W-:Y:S05]  /*2e950*/  BRA `(.L_x_3700) ;  /* 0xffffff6400dc7947 */ /* 0x000fea000383ffff */
.L_x_3374:
[----:B0-----:R0:W2:Y:S02]  /*2e960*/  SYNCS.PHASECHK.TRANS64.TRYWAIT P1, [R17+URZ+0x22860], R0 ;  /* 0x02286000110075a7 */ /* 0x0010a4000802017f */
[----:B--2---:R-:W-:Y:S05]  /*2e970*/  @!P1 NANOSLEEP.SYNCS 0x989680 ;  /* 0x009896800000995d */ /* 0x004fea0003900000 */
[----:B------:R-:W2:Y:S02]  /*2e980*/  @!P1 SYNCS.PHASECHK.TRANS64 P1, [R17+URZ+0x22860], R0 ;  /* 0x02286000110095a7 */ /* 0x000ea4000802007f */
[----:B--2---:R-:W-:Y:S05]  /*2e990*/  @!P1 BRA `(.L_x_3374) ;  /* 0xfffffffc00f09947 */ /* 0x004fea000383ffff */
[----:B------:R-:W-:Y:S05]  /*2e9a0*/  BRA `(.L_x_3701) ;  /* 0xffffff6400e87947 */ /* 0x000fea000383ffff */
.L_x_3379:
        /* <DEDUP_REMOVED lines=8> */
.L_x_3703:
[----:B------:R-:W-:Y:S05]  /*2ea30*/  BSYNC B0 ;  /* 0x0000000000007941 */ /* 0x000fea0003800000 */
.L_x_3702:
[----:B------:R-:W-:Y:S01]  /*2ea40*/  IMAD.MOV.U32 R13, RZ, RZ, R16 ;  /* 0x000000ffff0d7224 */ /* 0x000fe200078e0010 */
[----:B------:R-:W-:Y:S01]  /*2ea50*/  IADD3 R9, R19, R8, RZ ;  /* 0x0000000813097210 */ /* 0x000fe20007ffe0ff */
[----:B------:R-:W-:Y:S02]  /*2ea60*/  IMAD.MOV.U32 R12, RZ, RZ, 0x1 ;  /* 0x00000001ff0c7424 */ /* 0x000fe400078e00ff */
[----:B------:R-:W-:Y:S02]  /*2ea70*/  IMAD.MOV.U32 R11, RZ, RZ, 0x1f ;  /* 0x0000001fff0b7424 */ /* 0x000fe400078e00ff */
[----:B------:R-:W-:Y:S02]  /*2ea80*/  IMAD.MOV.U32 R15, RZ, RZ, -0x1 ;  /* 0xffffffffff0f7424 */ /* 0x000fe400078e00ff */
[----:B------:R-:W-:-:S07]  /*2ea90*/  IMAD.MOV.U32 R0, RZ, RZ, R14 ;  /* 0x000000ffff007224 */ /* 0x000fce00078e000e */
[----:B------:R-:W-:Y:S05]  /*2eaa0*/  WARPSYNC.COLLECTIVE R15, `(.L_x_3704) ;  /* 0x000000000f087348 */ /* 0x000fea0003c00000 */
[----:B------:R0:W1:Y:S02]  /*2eab0*/  SHFL.IDX P6, R14, R13, R12, R11 ;  /* 0x0000000c0d0e7389 */ /* 0x00006400000c000b */
[----:B01----:R-:W-:Y:S01]  /*2eac0*/  ENDCOLLECTIVE ;  /* 0x000000000000791b */ /* 0x003fe20003800000 */
.L_x_3704:
        /* <DEDUP_REMOVED lines=23> */
.L_x_3705:
[----:B------:R-:W-:Y:S01]  /*2ec40*/  IMAD.MOV.U32 R12, RZ, RZ, 0x2 ;  /* 0x00000002ff0c7424 */ /* 0x000fe200078e00ff */
[----:B------:R-:W-:-:S05]  /*2ec50*/  SEL R4, R14, RZ, P1 ;  /* 0x000000ff0e047207 */ /* 0x000fca0000800000 */
[----:B------:R-:W-:-:S04]  /*2ec60*/  IMAD.IADD R4, R13, 0x1, R4 ;  /* 0x000000010d047824 */ /* 0x000fc800078e0204 */
[----:B------:R-:W-:-:S07]  /*2ec70*/  IMAD.MOV.U32 R13, RZ, RZ, R4 ;  /* 0x000000ffff0d7224 */ /* 0x000fce00078e0004 */
[----:B------:R-:W-:Y:S05]  /*2ec80*/  WARPSYNC.COLLECTIVE R15, `(.L_x_3706) ;  /* 0x000000000f087348 */ /* 0x000fea0003c00000 */
[----:B------:R0:W1:Y:S02]  /*2ec90*/  SHFL.UP P6, R14, R13, R12, R11 ;  /* 0x0400000c0d0e7389 */ /* 0x00006400000c000b */
[----:B01----:R-:W-:Y:S01]  /*2eca0*/  ENDCOLLECTIVE ;  /* 0x000000000000791b */ /* 0x003fe20003800000 */
.L_x_3706:
[----:B------:R-:W-:Y:S01]  /*2ecb0*/  IMAD.MOV.U32 R12, RZ, RZ, 0x4 ;  /* 0x00000004ff0c7424 */ /* 0x000fe200078e00ff */
[----:B------:R-:W-:-:S05]  /*2ecc0*/  SEL R3, R14, RZ, P2 ;  /* 0x000000ff0e037207 */ /* 0x000fca0001000000 */
[----:B------:R-:W-:-:S04]  /*2ecd0*/  IMAD.IADD R2, R4, 0x1, R3 ;  /* 0x0000000104027824 */ /* 0x000fc800078e0203 */
[----:B------:R-:W-:-:S07]  /*2ece0*/  IMAD.MOV.U32 R13, RZ, RZ, R2 ;  /* 0x000000ffff0d7224 */ /* 0x000fce00078e0002 */
[----:B------:R-:W-:Y:S05]  /*2ecf0*/  WARPSYNC.COLLECTIVE R15, `(.L_x_3707) ;  /* 0x000000000f087348 */ /* 0x000fea0003c00000 */
[----:B------:R0:W1:Y:S02]  /*2ed00*/  SHFL.UP P6, R14, R13, R12, R11 ;  /* 0x0400000c0d0e7389 */ /* 0x00006400000c000b */
[----:B01----:R-:W-:Y:S01]  /*2ed10*/  ENDCOLLECTIVE ;  /* 0x000000000000791b */ /* 0x003fe20003800000 */
.L_x_3707:
[----:B------:R-:W-:Y:S01]  /*2ed20*/  IMAD.MOV.U32 R12, RZ, RZ, 0x8 ;  /* 0x00000008ff0c7424 */ /* 0x000fe200078e00ff */
[----:B------:R-:W-:-:S05]  /*2ed30*/  SEL R3, R14, RZ, P3 ;  /* 0x000000ff0e037207 */ /* 0x000fca0001800000 */
[----:B------:R-:W-:-:S05]  /*2ed40*/  IMAD.IADD R3, R2, 0x1, R3 ;  /* 0x0000000102037824 */ /* 0x000fca00078e0203 */
[----:B------:R-:W-:-:S07]  /*2ed50*/  MOV R13, R3 ;  /* 0x00000003000d7202 */ /* 0x000fce0000000f00 */
[----:B------:R-:W-:Y:S05]  /*2ed60*/  WARPSYNC.COLLECTIVE R15, `(.L_x_3708) ;  /* 0x000000000f087348 */ /* 0x000fea0003c00000 */
[----:B------:R0:W1:Y:S02]  /*2ed70*/  SHFL.UP P6, R14, R13, R12, R11 ;  /* 0x0400000c0d0e7389 */ /* 0x00006400000c000b */
[----:B01----:R-:W-:Y:S01]  /*2ed80*/  ENDCOLLECTIVE ;  /* 0x000000000000791b */ /* 0x003fe20003800000 */
.L_x_3708:
[----:B------:R-:W-:Y:S01]  /*2ed90*/  IMAD.MOV.U32 R12, RZ, RZ, 0x10 ;  /* 0x00000010ff0c7424 */ /* 0x000fe200078e00ff */
[----:B------:R-:W-:-:S05]  /*2eda0*/  SEL R4, R14, RZ, P4 ;  /* 0x000000ff0e047207 */ /* 0x000fca0002000000 */
[----:B------:R-:W-:-:S04]  /*2edb0*/  IMAD.IADD R4, R3, 0x1, R4 ;  /* 0x0000000103047824 */ /* 0x000fc800078e0204 */
[----:B------:R-:W-:-:S07]  /*2edc0*/  IMAD.MOV.U32 R13, RZ, RZ, R4 ;  /* 0x000000ffff0d7224 */ /* 0x000fce00078e0004 */
[----:B------:R-:W-:Y:S05]  /*2edd0*/  WARPSYNC.COLLECTIVE R15, `(.L_x_3709) ;  /* 0x000000000f087348 */ /* 0x000fea0003c00000 */
[----:B------:R0:W1:Y:S02]  /*2ede0*/  SHFL.UP P6, R14, R13, R12, R11 ;  /* 0x0400000c0d0e7389 */ /* 0x00006400000c000b */
[----:B01----:R-:W-:Y:S01]  /*2edf0*/  ENDCOLLECTIVE ;  /* 0x000000000000791b */ /* 0x003fe20003800000 */
.L_x_3709:
        /* <DEDUP_REMOVED lines=8> */
.L_x_3710:
[----:B------:R-:W-:Y:S05]  /*2ee80*/  BRA `(.L_x_3711) ;  /* 0xffffff6c00047947 */ /* 0x000fea000383ffff */
.L_x_3382:
[----:B------:R-:W-:Y:S01]  /*2ee90*/  BSSY B0, `(.L_x_3712) ;  /* 0x0000007000007945 */ /* 0x000fe20003800000 */
[----:B------:R-:W-:Y:S02]  /*2eea0*/  IMAD.MOV.U32 R12, RZ, RZ, 0x1 ;  /* 0x00000001ff0c7424 */ /* 0x000fe400078e00ff */
[----:B------:R-:W-:Y:S02]  /*2eeb0*/  IMAD.MOV.U32 R11, RZ, RZ, RZ ;  /* 0x000000ffff0b7224 */ /* 0x000fe400078e00ff */
[----:B------:R-:W-:-:S07]  /*2eec0*/  IMAD.MOV.U32 R15, RZ, RZ, -0x1 ;  /* 0xffffffffff0f7424 */ /* 0x000fce00078e00ff */
[----:B------:R-:W-:Y:S05]  /*2eed0*/  WARPSYNC.COLLECTIVE R15, `(.L_x_3713) ;  /* 0x000000000f087348 */ /* 0x000fea0003c00000 */
[----:B------:R0:W1:Y:S02]  /*2eee0*/  SHFL.UP P6, R14, R13, R12, R11 ;  /* 0x0400000c0d0e7389 */ /* 0x00006400000c000b */
[----:B01----:R-:W-:Y:S01]  /*2eef0*/  ENDCOLLECTIVE ;  /* 0x000000000000791b */ /* 0x003fe20003800000 */
.L_x_3713:
[----:B------:R-:W-:Y:S05]  /*2ef00*/  BSYNC B0 ;  /* 0x0000000000007941 */ /* 0x000fea0003800000 */
.L_x_3712:
[----:B------:R-:W-:Y:S01]  /*2ef10*/  SEL R14, R14, RZ, P1 ;  /* 0x000000ff0e0e7207 */ /* 0x000fe20000800000 */
[----:B------:R-:W-:Y:S02]  /*2ef20*/  IMAD.MOV.U32 R12, RZ, RZ, 0x2 ;  /* 0x00000002ff0c7424 */ /* 0x000fe400078e00ff */
[----:B------:R-:W-:Y:S01]  /*2ef30*/  IMAD.MOV.U32 R11, RZ, RZ, RZ ;  /* 0x000000ffff0b7224 */ /* 0x000fe200078e00ff */
[----:B------:R-:W-:Y:S01]  /*2ef40*/  IADD3 R13, R13, R14, RZ ;  /* 0x0000000e0d0d7210 */ /* 0x000fe20007ffe0ff */
[----:B------:R-:W-:-:S07]  /*2ef50*/  IMAD.MOV.U32 R15, RZ, RZ, -0x1 ;  /* 0xffffffffff0f7424 */ /* 0x000fce00078e00ff */
[----:B------:R-:W-:Y:S05]  /*2ef60*/  WARPSYNC.COLLECTIVE R15, `(.L_x_3714) ;  /* 0x000000000f087348 */ /* 0x000fea0003c00000 */
[----:B------:R0:W1:Y:S02]  /*2ef70*/  SHFL.UP P6, R14, R13, R12, R11 ;  /* 0x0400000c0d0e7389 */ /* 0x00006400000c000b */
[----:B01----:R-:W-:Y:S01]  /*2ef80*/  ENDCOLLECTIVE ;  /* 0x000000000000791b */ /* 0x003fe20003800000 */
.L_x_3714:
[----:B------:R-:W-:Y:S01]  /*2ef90*/  IMAD.MOV.U32 R12, RZ, RZ, 0x4 ;  /* 0x00000004ff0c7424 */ /* 0x000fe200078e00ff */
[----:B------:R-:W-:-:S05]  /*2efa0*/  SEL R2, R14, RZ, P2 ;  /* 0x000000ff0e027207 */ /* 0x000fca0001000000 */
[----:B------:R-:W-:-:S04]  /*2efb0*/  IMAD.IADD R2, R13, 0x1, R2 ;  /* 0x000000010d027824 */ /* 0x000fc800078e0202 */
[----:B------:R-:W-:-:S07]  /*2efc0*/  IMAD.MOV.U32 R13, RZ, RZ, R2 ;  /* 0x000000ffff0d7224 */ /* 0x000fce00078e0002 */
[----:B------:R-:W-:Y:S05]  /*2efd0*/  WARPSYNC.COLLECTIVE R15, `(.L_x_3715) ;  /* 0x000000000f087348 */ /* 0x000fea0003c00000 */
[----:B------:R0:W1:Y:S02]  /*2efe0*/  SHFL.UP P6, R14, R13, R12, R11 ;  /* 0x0400000c0d0e7389 */ /* 0x00006400000c000b */
[----:B01----:R-:W-:Y:S01]  /*2eff0*/  ENDCOLLECTIVE ;  /* 0x000000000000791b */ /* 0x003fe20003800000 */
.L_x_3715:
[----:B------:R-:W-:Y:S01]  /*2f000*/  IMAD.MOV.U32 R12, RZ, RZ, 0x8 ;  /* 0x00000008ff0c7424 */ /* 0x000fe200078e00ff */
[----:B------:R-:W-:-:S05]  /*2f010*/  SEL R3, R14, RZ, P3 ;  /* 0x000000ff0e037207 */ /* 0x000fca0001800000 */
[----:B------:R-:W-:-:S04]  /*2f020*/  IMAD.IADD R3, R2, 0x1, R3 ;  /* 0x0000000102037824 */ /* 0x000fc800078e0203 */
[----:B------:R-:W-:-:S07]  /*2f030*/  IMAD.MOV.U32 R13, RZ, RZ, R3 ;  /* 0x000000ffff0d7224 */ /* 0x000fce00078e0003 */
[----:B------:R-:W-:Y:S05]  /*2f040*/  WARPSYNC.COLLECTIVE R15, `(.L_x_3716) ;  /* 0x000000000f087348 */ /* 0x000fea0003c00000 */
[----:B------:R0:W1:Y:S02]  /*2f050*/  SHFL.UP P6, R14, R13, R12, R11 ;  /* 0x0400000c0d0e7389 */ /* 0x00006400000c000b */
[----:B01----:R-:W-:Y:S01]  /*2f060*/  ENDCOLLECTIVE ;  /* 0x000000000000791b */ /* 0x003fe20003800000 */
.L_x_3716:
[----:B------:R-:W-:Y:S02]  /*2f070*/  MOV R12, 0x10 ;  /* 0x00000010000c7802 */ /* 0x000fe40000000f00 */
[----:B------:R-:W-:-:S05]  /*2f080*/  SEL R4, R14, RZ, P4 ;  /* 0x000000ff0e047207 */ /* 0x000fca0002000000 */
[----:B------:R-:W-:-:S04]  /*2f090*/  IMAD.IADD R4, R3, 0x1, R4 ;  /* 0x0000000103047824 */ /* 0x000fc800078e0204 */
[----:B------:R-:W-:-:S07]  /*2f0a0*/  IMAD.MOV.U32 R13, RZ, RZ, R4 ;  /* 0x000000ffff0d7224 */ /* 0x000fce00078e0004 */
[----:B------:R-:W-:Y:S05]  /*2f0b0*/  WARPSYNC.COLLECTIVE R15, `(.L_x_3717) ;  /* 0x000000000f087348 */ /* 0x000fea0003c00000 */
[----:B------:R0:W1:Y:S02]  /*2f0c0*/  SHFL.UP P6, R14, R13, R12, R11 ;  /* 0x0400000c0d0e7389 */ /* 0x00006400000c000b */
[----:B01----:R-:W-:Y:S01]  /*2f0d0*/  ENDCOLLECTIVE ;  /* 0x000000000000791b */ /* 0x003fe20003800000 */
.L_x_3717:
        /* <DEDUP_REMOVED lines=8> */
.L_x_3718:
[----:B------:R-:W-:Y:S05]  /*2f160*/  BRA `(.L_x_3719) ;  /* 0xffffff6800f07947 */ /* 0x000fea000383ffff */
.L_x_3384:
[----:B------:R-:W-:Y:S01]  /*2f170*/  BSSY B0, `(.L_x_3720) ;  /* 0x0000006000007945 */ /* 0x000fe20003800000 */
[----:B------:R-:W-:Y:S01]  /*2f180*/  PLOP3.LUT P6, PT, P6, PT, PT, 0x8, 0x0 ;  /* 0x000000000000781c */ /* 0x000fe200037ce170 */
[----:B------:R-:W-:-:S12]  /*2f190*/  IMAD.MOV.U32 R15, RZ, RZ, -0x1 ;  /* 0xffffffffff0f7424 */ /* 0x000fd800078e00ff */
[----:B0-----:R-:W-:Y:S05]  /*2f1a0*/  WARPSYNC.COLLECTIVE R15, `(.L_x_3721) ;  /* 0x000000000f087348 */ /* 0x001fea0003c00000 */
[----:B------:R-:W-:Y:S01]  /*2f1b0*/  VOTE.ANY R14, PT, P6 ;  /* 0x00000000000e7806 */ /* 0x000fe200030e0100 */
[----:B0-----:R-:W-:Y:S06]  /*2f1c0*/  ENDCOLLECTIVE ;  /* 0x000000000000791b */ /* 0x001fec0003800000 */
.L_x_3721:
[----:B------:R-:W-:Y:S05]  /*2f1d0*/  BSYNC B0 ;  /* 0x0000000000007941 */ /* 0x000fea0003800000 */
.L_x_3720:
[----:B------:R-:W-:Y:S02]  /*2f1e0*/  IMAD.MOV.U32 R2, RZ, RZ, R14 ;  /* 0x000000ffff027224 */ /* 0x000fe400078e000e */
[----:B------:R-:W-:Y:S02]  /*2f1f0*/  IMAD.MOV.U32 R13, RZ, RZ, R17 ;  /* 0x000000ffff0d7224 */ /* 0x000fe400078e0011 */
[----:B------:R0:W1:Y:S01]  /*2f200*/  POPC R12, R2 ;  /* 0x00000002000c7309 */ /* 0x0000620000000000 */
[----:B------:R-:W-:Y:S02]  /*2f210*/  IMAD.MOV.U32 R11, RZ, RZ, 0x1f ;  /* 0x0000001fff0b7424 */ /* 0x000fe400078e00ff */
[----:B------:R-:W-:-:S07]  /*2f220*/  IMAD.MOV.U32 R15, RZ, RZ, -0x1 ;  /* 0xffffffffff0f7424 */ /* 0x000fce00078e00ff */
[----:B01----:R-:W-:Y:S05]  /*2f230*/  WARPSYNC.COLLECTIVE R15, `(.L_x_3722) ;  /* 0x000000000f087348 */ /* 0x003fea0003c00000 */
[----:B-1----:R1:W2:Y:S02]  /*2f240*/  SHFL.IDX P6, R14, R13, R12, R11 ;  /* 0x0000000c0d0e7389 */ /* 0x0022a400000c000b */
[----:B012---:R-:W-:Y:S01]  /*2f250*/  ENDCOLLECTIVE ;  /* 0x000000000000791b */ /* 0x007fe20003800000 */
.L_x_3722:
[----:B------:R-:W-:Y:S02]  /*2f260*/  IMAD.IADD R19, R12, 0x1, R19 ;  /* 0x000000010c137824 */ /* 0x000fe400078e0213 */
[----:B------:R-:W-:Y:S02]  /*2f270*/  IMAD.MOV.U32 R13, RZ, RZ, R5 ;  /* 0x000000ffff0d7224 */ /* 0x000fe400078e0005 */
[----:B------:R-:W-:-:S07]  /*2f280*/  IMAD.MOV.U32 R17, RZ, RZ, R14 ;  /* 0x000000ffff117224 */ /* 0x000fce00078e000e */
[----:B------:R-:W-:Y:S05]  /*2f290*/  WARPSYNC.COLLECTIVE R15, `(.L_x_3723) ;  /* 0x000000000f087348 */ /* 0x000fea0003c00000 */
[----:B------:R0:W1:Y:S02]  /*2f2a0*/  SHFL.IDX P6, R14, R13, R12, R11 ;  /* 0x0000000c0d0e7389 */ /* 0x00006400000c000b */
[----:B01----:R-:W-:Y:S01]  /*2f2b0*/  ENDCOLLECTIVE ;  /* 0x000000000000791b */ /* 0x003fe20003800000 */
.L_x_3723:
[----:B------:R-:W-:Y:S01]  /*2f2c0*/  MOV R5, R14 ;  /* 0x0000000e00057202 */ /* 0x000fe20000000f00 */
[----:B------:R-:W-:Y:S06]  /*2f2d0*/  BRA `(.L_x_3724) ;  /* 0xffffff6800d47947 */ /* 0x000fec000383ffff */
.L_x_3386:
[----:B------:R-:W-:Y:S01]  /*2f2e0*/  BSSY B0, `(.L_x_3725) ;  /* 0x0000007000007945 */ /* 0x000fe20003800000 */
[----:B------:R-:W-:Y:S02]  /*2f2f0*/  IMAD.MOV.U32 R13, RZ, RZ, R3 ;  /* 0x000000ffff0d7224 */ /* 0x000fe400078e0003 */
[----:B------:R-:W-:Y:S02]  /*2f300*/  IMAD.MOV.U32 R11, RZ, RZ, 0x1f ;  /* 0x0000001fff0b7424 */ /* 0x000fe400078e00ff */
[----:B------:R-:W-:-:S07]  /*2f310*/  IMAD.MOV.U32 R15, RZ, RZ, -0x1 ;  /* 0xffffffffff0f7424 */ /* 0x000fce00078e00ff */
[----:B0-23--:R-:W-:Y:S05]  /*2f320*/  WARPSYNC.COLLECTIVE R15, `(.L_x_3726) ;  /* 0x000000000f087348 */ /* 0x00dfea0003c00000 */
[----:B------:R1:W4:Y:S02]  /*2f330*/  SHFL.IDX P6, R14, R13, R12, R11 ;  /* 0x0000000c0d0e7389 */ /* 0x00032400000c000b */
[----:B01234-:R-:W-:Y:S01]  /*2f340*/  ENDCOLLECTIVE ;  /* 0x000000000000791b */ /* 0x01ffe20003800000 */
.L_x_3726:
[----:B------:R-:W-:Y:S05]  /*2f350*/  BSYNC B0 ;  /* 0x0000000000007941 */ /* 0x000fea0003800000 */
.L_x_3725:
[----:B------:R-:W-:Y:S01]  /*2f360*/  IMAD.MOV.U32 R16, RZ, RZ, R14 ;  /* 0x000000ffff107224 */ /* 0x000fe200078e000e */
[----:B------:R-:W-:Y:S06]  /*2f370*/  BRA `(.L_x_3385) ;  /* 0xffffff6800c47947 */ /* 0x000fec000383ffff */
.L_x_3392:
[----:B0-----:R0:W1:Y:S02]  /*2f380*/  SYNCS.PHASECHK.TRANS64.TRYWAIT P0, [R5+URZ+0x22820], R0 ;  /* 0x02282000050075a7 */ /* 0x001064000800017f */
[----:B-1----:R-:W-:Y:S05]  /*2f390*/  @!P0 NANOSLEEP.SYNCS 0x989680 ;  /* 0x009896800000895d */ /* 0x002fea0003900000 */
[----:B------:R-:W1:Y:S02]  /*2f3a0*/  @!P0 SYNCS.PHASECHK.TRANS64 P0, [R5+URZ+0x22820], R0 ;  /* 0x02282000050085a7 */ /* 0x000e64000800007f */
[----:B-1----:R-:W-:Y:S05]  /*2f3b0*/  @!P0 BRA `(.L_x_3392) ;  /* 0xfffffffc00f08947 */ /* 0x002fea000383ffff */
[----:B------:R-:W-:Y:S05]  /*2f3c0*/  BRA `(.L_x_3727) ;  /* 0xffffff7400247947 */ /* 0x000fea000383ffff */
.L_x_3393:
        /* <DEDUP_REMOVED lines=11> */
.L_x_3729:
[----:B------:R-:W-:Y:S05]  /*2f480*/  BSYNC B0 ;  /* 0x0000000000007941 */ /* 0x000fea0003800000 */
.L_x_3728:
[----:B------:R-:W-:Y:S05]  /*2f490*/  BRA `(.L_x_3730) ;  /* 0xffffff74000c7947 */ /* 0x000fea000383ffff */
.L_x_3394:
[----:B------:R-:W-:Y:S01]  /*2f4a0*/  BSSY B0, `(.L_x_3731) ;  /* 0x0000006000007945 */ /* 0x000fe20003800000 */
[----:B------:R-:W-:-:S07]  /*2f4b0*/  IMAD.MOV.U32 R15, RZ, RZ, -0x1 ;  /* 0xffffffffff0f7424 */ /* 0x000fce00078e00ff */
[----:B0-----:R-:W-:Y:S05]  /*2f4c0*/  WARPSYNC.COLLECTIVE R15, `(.L_x_3732) ;  /* 0x000000000f0c7348 */ /* 0x001fea0003c00000 */
[----:B------:R-:W-:Y:S02]  /*2f4d0*/  ELECT P6, UR62, PT ;  /* 0x00000000003e782f */ /* 0x000fe400038c0000 */
[----:B------:R-:W-:Y:S01]  /*2f4e0*/  MOV R14, UR62 ;  /* 0x0000003e000e7c02 */ /* 0x000fe20008000f00 */
[----:B0-----:R-:W-:Y:S10]  /*2f4f0*/  ENDCOLLECTIVE ;  /* 0x000000000000791b */ /* 0x001ff40003800000 */
.L_x_3732:
[----:B------:R-:W-:Y:S05]  /*2f500*/  BSYNC B0 ;  /* 0x0000000000007941 */ /* 0x000fea0003800000 */
.L_x_3731:
[----:B------:R-:W-:Y:S05]  /*2f510*/  BRA `(.L_x_3733) ;  /* 0xffffff7400007947 */ /* 0x000fea000383ffff */
.L_x_3396:
[----:B0-----:R0:W1:Y:S02]  /*2f520*/  SYNCS.PHASECHK.TRANS64.TRYWAIT P1, [R3+URZ+0x22840], R2 ;  /* 0x02284002030075a7 */ /* 0x001064000802017f */
[----:B-1----:R-:W-:Y:S05]  /*2f530*/  @!P1 NANOSLEEP.SYNCS 0x989680 ;  /* 0x009896800000995d */ /* 0x002fea0003900000 */
[----:B------:R-:W1:Y:S02]  /*2f540*/  @!P1 SYNCS.PHASECHK.TRANS64 P1, [R3+URZ+0x22840], R2 ;  /* 0x02284002030095a7 */ /* 0x000e64000802007f */
[----:B-1----:R-:W-:Y:S05]  /*2f550*/  @!P1 BRA `(.L_x_3396) ;  /* 0xfffffffc00f09947 */ /* 0x002fea000383ffff */
[----:B------:R-:W-:Y:S05]  /*2f560*/  BRA `(.L_x_3734) ;  /* 0xffffff7400287947 */ /* 0x000fea000383ffff */
.L_x_3398:
[----:B-1----:R1:W2:Y:S02]  /*2f570*/  SYNCS.PHASECHK.TRANS64.TRYWAIT P1, [R5+URZ+0x22840], R0 ;  /* 0x02284000050075a7 */ /* 0x0022a4000802017f */
[----:B--2---:R-:W-:Y:S05]  /*2f580*/  @!P1 NANOSLEEP.SYNCS 0x989680 ;  /* 0x009896800000995d */ /* 0x004fea0003900000 */
[----:B------:R-:W2:Y:S02]  /*2f590*/  @!P1 SYNCS.PHASECHK.TRANS64 P1, [R5+URZ+0x22840], R0 ;  /* 0x02284000050095a7 */ /* 0x000ea4000802007f */
[----:B--2---:R-:W-:Y:S05]  /*2f5a0*/  @!P1 BRA `(.L_x_3398) ;  /* 0xfffffffc00f09947 */ /* 0x004fea000383ffff */
[----:B------:R-:W-:Y:S05]  /*2f5b0*/  BRA `(.L_x_3735) ;  /* 0xffffff7400347947 */ /* 0x000fea000383ffff */
.L_x_3400:
[----:B--2---:R2:W3:Y:S02]  /*2f5c0*/  SYNCS.PHASECHK.TRANS64.TRYWAIT P1, [R3+URZ+0x22860], R2 ;  /* 0x02286002030075a7 */ /* 0x0044e4000802017f */
[----:B---3--:R-:W-:Y:S05]  /*2f5d0*/  @!P1 NANOSLEEP.SYNCS 0x989680 ;  /* 0x009896800000995d */ /* 0x008fea0003900000 */
[----:B------:R-:W3:Y:S02]  /*2f5e0*/  @!P1 SYNCS.PHASECHK.TRANS64 P1, [R3+URZ+0x22860], R2 ;  /* 0x02286002030095a7 */ /* 0x000ee4000802007f */
[----:B---3--:R-:W-:Y:S05]  /*2f5f0*/  @!P1 BRA `(.L_x_3400) ;  /* 0xfffffffc00f09947 */ /* 0x008fea000383ffff */
[----:B------:R-:W-:Y:S05]  /*2f600*/  BRA `(.L_x_3736) ;  /* 0xffffff7400307947 */ /* 0x000fea000383ffff */
.L_x_3402:
[----:B---3--:R3:W4:Y:S02]  /*2f610*/  SYNCS.PHASECHK.TRANS64.TRYWAIT P1, [R5+URZ+0x22860], R0 ;  /* 0x02286000050075a7 */ /* 0x008724000802017f */
[----:B----4-:R-:W-:Y:S05]  /*2f620*/  @!P1 NANOSLEEP.SYNCS 0x989680 ;  /* 0x009896800000995d */ /* 0x010fea0003900000 */
[----:B------:R-:W4:Y:S02]  /*2f630*/  @!P1 SYNCS.PHASECHK.TRANS64 P1, [R5+URZ+0x22860], R0 ;  /* 0x02286000050095a7 */ /* 0x000f24000802007f */
[----:B----4-:R-:W-:Y:S05]  /*2f640*/  @!P1 BRA `(.L_x_3402) ;  /* 0xfffffffc00f09947 */ /* 0x010fea000383ffff */
[----:B------:R-:W-:Y:S05]  /*2f650*/  BRA `(.L_x_3737) ;  /* 0xffffff74002c7947 */ /* 0x000fea000383ffff */
.L_x_3404:
[----:B----4-:R4:W0:Y:S02]  /*2f660*/  SYNCS.PHASECHK.TRANS64.TRYWAIT P1, [R3+URZ+0x22880], R2 ;  /* 0x02288002030075a7 */ /* 0x010824000802017f */
[----:B0-----:R-:W-:Y:S05]  /*2f670*/  @!P1 NANOSLEEP.SYNCS 0x989680 ;  /* 0x009896800000995d */ /* 0x001fea0003900000 */
[----:B------:R-:W0:Y:S02]  /*2f680*/  @!P1 SYNCS.PHASECHK.TRANS64 P1, [R3+URZ+0x22880], R2 ;  /* 0x02288002030095a7 */ /* 0x000e24000802007f */
[----:B0-----:R-:W-:Y:S05]  /*2f690*/  @!P1 BRA `(.L_x_3404) ;  /* 0xfffffffc00f09947 */ /* 0x001fea000383ffff */
[----:B------:R-:W-:Y:S05]  /*2f6a0*/  BRA `(.L_x_3738) ;  /* 0xffffff7400287947 */ /* 0x000fea000383ffff */
.L_x_3739:
        /* <DEDUP_REMOVED lines=13> */
.L_x_3748:


//--------------------- .nv.global.init           --------------------------
	.section	.nv.global.init,"aw",@progbits
	.align	4
.nv.global.init:
	.type		_ZZN5flash28permute_output_fp8_VcolmajorIN4cute6TensorINS1_11ArrayEngineIfLm64EEENS1_6LayoutINS1_5tupleIJNS6_IJNS1_1CILi2EEES8_NS7_ILi16EEEEEENS7_ILi1EEESB_EEENS6_IJNS6_IJSB_S8_NS7_ILi4EEEEEENS7_ILi0EEESF_EEEEEEEEEvRT_E9upper_map,@object
	.size		_ZZN5flash28permute_output_fp8_VcolmajorIN4cute6TensorINS1_11ArrayEngineIfLm64EEENS1_6LayoutINS1_5tupleIJNS6_IJNS1_1CILi2EEES8_NS7_ILi16EEEEEENS7_ILi1EEESB_EEENS6_IJNS6_IJSB_S8_NS7_ILi4EEEEEENS7_ILi0EEESF_EEEEEEEEEvRT_E9upper_map,($str$23 - _ZZN5flash28permute_output_fp8_VcolmajorIN4cute6TensorINS1_11ArrayEngineIfLm64EEENS1_6LayoutINS1_5tupleIJNS6_IJNS1_1CILi2EEES8_NS7_ILi16EEEEEENS7_ILi1EEESB_EEENS6_IJNS6_IJSB_S8_NS7_ILi4EEEEEENS7_ILi0EEESF_EEEEEEEEEvRT_E9upper_map)
_ZZN5flash28permute_output_fp8_VcolmajorIN4cute6TensorINS1_11ArrayEngineIfLm64EEENS1_6LayoutINS1_5tupleIJNS6_IJNS1_1CILi2EEES8_NS7_ILi16EEEEEENS7_ILi1EEESB_EEENS6_IJNS6_IJSB_S8_NS7_ILi4EEEEEENS7_ILi0EEESF_EEEEEEEEEvRT_E9upper_map:
        /*0000*/ 	.byte	0x00, 0x00, 0x00, 0x00, 0x02, 0x00, 0x00, 0x00, 0x03, 0x00, 0x00, 0x00, 0x01, 0x00, 0x00, 0x00
	.type		$str$23,@object
	.size		$str$23,($str$24 - $str$23)
$str$23:
        /*0010*/ 	.byte	0x28, 0x61, 0x64, 0x64, 0x72, 0x65, 0x73, 0x73, 0x20, 0x26, 0x20, 0x6d, 0x61, 0x73, 0x6b, 0x29
        /*0020*/ 	.byte	0x20, 0x3d, 0x3d, 0x20, 0x30, 0x00
	.type		$str$24,@object
	.size		$str$24,(__unnamed_5 - $str$24)
$str$24:
        /*0026*/ 	.byte	0x2f, 0x74, 0x6d, 0x70, 0x2f, 0x6f, 0x73, 0x73, 0x5f, 0x6b, 0x65, 0x72, 0x6e, 0x65, 0x6c, 0x73
        /*0036*/ 	.byte	0x5f, 0x73, 0x72, 0x63, 0x2f, 0x66, 0x6c, 0x61, 0x73, 0x68, 0x5f, 0x61, 0x74, 0x74, 0x65, 0x6e
        /*0046*/ 	.byte	0x74, 0x69, 0x6f, 0x6e, 0x2f, 0x63, 0x73, 0x72, 0x63, 0x2f, 0x63, 0x75, 0x74, 0x6c, 0x61, 0x73
        /*0056*/ 	.byte	0x73, 0x2f, 0x69, 0x6e, 0x63, 0x6c, 0x75, 0x64, 0x65, 0x2f, 0x63, 0x75, 0x74, 0x65, 0x2f, 0x70
        /*0066*/ 	.byte	0x6f, 0x69, 0x6e, 0x74, 0x65, 0x72, 0x5f, 0x66, 0x6c, 0x61, 0x67, 0x67, 0x65, 0x64, 0x2e, 0x68
        /*0076*/ 	.byte	0x70, 0x70, 0x00
	.type		__unnamed_5,@object
	.size		__unnamed_5,(__unnamed_6 - __unnamed_5)
__unnamed_5:
        /* <DEDUP_REMOVED lines=24> */
        /*01f9*/ 	.byte	0x3e, 0x3e, 0x20, 0x26, 0x5d, 0x00
	.type		__unnamed_6,@object
	.size		__unnamed_6,(__unnamed_3 - __unnamed_6)
__unnamed_6:
        /* <DEDUP_REMOVED lines=25> */
	.type		__unnamed_3,@object
	.size		__unnamed_3,(__unnamed_4 - __unnamed_3)
__unnamed_3:
        /* <DEDUP_REMOVED lines=29> */
        /*0555*/ 	.byte	0x5d, 0x00
	.type		__unnamed_4,@object
	.size		__unnamed_4,(__unnamed_2 - __unnamed_4)
__unnamed_4:
        /* <DEDUP_REMOVED lines=30> */
	.type		__unnamed_2,@object
	.size		__unnamed_2,(__unnamed_1 - __unnamed_2)
__unnamed_2:
        /* <DEDUP_REMOVED lines=30> */
	.type		__unnamed_1,@object
	.size		__unnamed_1,(.L_0 - __unnamed_1)
__unnamed_1:
        /* <DEDUP_REMOVED lines=30> */
.L_0:


//--------------------- .nv.shared._ZN7cutlass13device_kernelIN5flash11enable_sm90INS1_16FlashAttnFwdSm90INS1_25CollectiveMainloopFwdSm90ILi2EN4cute5tupleIJNS5_1CILi1EEES8_S8_EEENS6_IJNS7_ILi128EEENS7_ILi160EEESA_EEELi128ENS_12float_e4m3_tEfNS_4arch4Sm90ELb0ELb0ELb0ELb0ELb1ELb0ELb0ELb1ELb1ELb1ELb1ELb0EEENS1_21CollectiveEpilogueFwdINS6_IJSA_SA_SB_EEES9_NS_10bfloat16_tESF_Li256ELb0ELb1ELb1ELb1EEENS1_19SingleTileSchedulerILb0ELb1ELb1ELi128EEEEEEEEEvNT_6ParamsE --------------------------
	.section	.nv.shared._ZN7cutlass13device_kernelIN5flash11enable_sm90INS1_16FlashAttnFwdSm90INS1_25CollectiveMainloopFwdSm90ILi2EN4cute5tupleIJNS5_1CILi1EEES8_S8_EEENS6_IJNS7_ILi128EEENS7_ILi160EEESA_EEELi128ENS_12float_e4m3_tEfNS_4arch4Sm90ELb0ELb0ELb0ELb0ELb1ELb0ELb0ELb1ELb1ELb1ELb1ELb0EEENS1_21CollectiveEpilogueFwdINS6_IJSA_SA_SB_EEES9_NS_10bfloat16_tESF_Li256ELb0ELb1ELb1ELb1EEENS1_19SingleTileSchedulerILb0ELb1ELb1ELi128EEEEEEEEEvNT_6ParamsE,"aw",@nobits
	.sectionflags	@""
	.align	16
	.zero		1024


//--------------------- .nv.shared.reserved.0     --------------------------
	.section	.nv.shared.reserved.0,"aw",@nobits
	.weak		__nv_reservedSMEM_offset_0_alias
	.size		__nv_reservedSMEM_offset_0_alias, 0, 0
	.other		__nv_reservedSMEM_offset_0_alias,@"STO_CUDA_RESERVED_SHARED STV_DEFAULT"
__nv_reservedSMEM_offset_0_alias:
	.zero		0


//--------------------- .nv.global                --------------------------
	.section	.nv.global,"aw",@nobits
.nv.global:
	.type		_ZN78_INTERNAL_af524087_42_flash_fwd_hdim128_e4m3_paged_split_sm90_cu_cf07d2ef_28684cute1_E,@object
	.size		_ZN78_INTERNAL_af524087_42_flash_fwd_hdim128_e4m3_paged_split_sm90_cu_cf07d2ef_28684cute1_E,(_ZN78_INTERNAL_af524087_42_flash_fwd_hdim128_e4m3_paged_split_sm90_cu_cf07d2ef_28684cuda3std3__45__cpo6cbeginE - _ZN78_INTERNAL_af524087_42_flash_fwd_hdim128_e4m3_paged_split_sm90_cu_cf07d2ef_28684cute1_E)
_ZN78_INTERNAL_af524087_42_flash_fwd_hdim128_e4m3_paged_split_sm90_cu_cf07d2ef_28684cute1_E:
	.zero		1
	.type		_ZN78_INTERNAL_af524087_42_flash_fwd_hdim128_e4m3_paged_split_sm90_cu_cf07d2ef_28684cuda3std3__45__cpo6cbeginE,@object
	.size		_ZN78_INTERNAL_af524087_42_flash_fwd_hdim128_e4m3_paged_split_sm90_cu_cf07d2ef_28684cuda3std3__45__cpo6cbeginE,(_ZN78_INTERNAL_af524087_42_flash_fwd_hdim128_e4m3_paged_split_sm90_cu_cf07d2ef_28684cuda3std3__48in_placeE - _ZN78_INTERNAL_af524087_42_flash_fwd_hdim128_e4m3_paged_split_sm90_cu_cf07d2ef_28684cuda3std3__45__cpo6cbeginE)
_ZN78_INTERNAL_af524087_42_flash_fwd_hdim128_e4m3_paged_split_sm90_cu_cf07d2ef_28684cuda3std3__45__cpo6cbeginE:
	.zero		1
	.type		_ZN78_INTERNAL_af524087_42_flash_fwd_hdim128_e4m3_paged_split_sm90_cu_cf07d2ef_28684cuda3std3__48in_placeE,@object
	.size		_ZN78_INTERNAL_af524087_42_flash_fwd_hdim128_e4m3_paged_split_sm90_cu_cf07d2ef_28684cuda3std3__48in_placeE,(_ZN78_INTERNAL_af524087_42_flash_fwd_hdim128_e4m3_paged_split_sm90_cu_cf07d2ef_28684cuda3std6ranges3__45__cpo9iter_moveE - _ZN78_INTERNAL_af524087_42_flash_fwd_hdim128_e4m3_paged_split_sm90_cu_cf07d2ef_28684cuda3std3__48in_placeE)
_ZN78_INTERNAL_af524087_42_flash_fwd_hdim128_e4m3_paged_split_sm90_cu_cf07d2ef_28684cuda3std3__48in_placeE:
	.zero		1
	.type		_ZN78_INTERNAL_af524087_42_flash_fwd_hdim128_e4m3_paged_split_sm90_cu_cf07d2ef_28684cuda3std6ranges3__45__cpo9iter_moveE,@object
	.size		_ZN78_INTERNAL_af524087_42_flash_fwd_hdim128_e4m3_paged_split_sm90_cu_cf07d2ef_28684cuda3std6ranges3__45__cpo9iter_moveE,(_ZN78_INTERNAL_af524087_42_flash_fwd_hdim128_e4m3_paged_split_sm90_cu_cf07d2ef_28684cuda3std3__45__cpo5beginE - _ZN78_INTERNAL_af524087_42_flash_fwd_hdim128_e4m3_paged_split_sm90_cu_cf07d2ef_28684cuda3std6ranges3__45__cpo9iter_moveE)
_ZN78_INTERNAL_af524087_42_flash_fwd_hdim128_e4m3_paged_split_sm90_cu_cf07d2ef_28684cuda3std6ranges3__45__cpo9iter_moveE:
	.zero		1
	.type		_ZN78_INTERNAL_af524087_42_flash_fwd_hdim128_e4m3_paged_split_sm90_cu_cf07d2ef_28684cuda3std3__45__cpo5beginE,@object
	.size		_ZN78_INTERNAL_af524087_42_flash_fwd_hdim128_e4m3_paged_split_sm90_cu_cf07d2ef_28684cuda3std3__45__cpo5beginE,(_ZN78_INTERNAL_af524087_42_flash_fwd_hdim128_e4m3_paged_split_sm90_cu_cf07d2ef_28684cuda3std3__480_GLOBAL__N__af524087_42_flash_fwd_hdim128_e4m3_paged_split_sm90_cu_cf07d2ef_28686ignoreE - _ZN78_INTERNAL_af524087_42_flash_fwd_hdim128_e4m3_paged_split_sm90_cu_cf07d2ef_28684cuda3std3__45__cpo5beginE)
_ZN78_INTERNAL_af524087_42_flash_fwd_hdim128_e4m3_paged_split_sm90_cu_cf07d2ef_28684cuda3std3__45__cpo5beginE:
	.zero		1
	.type		_ZN78_INTERNAL_af524087_42_flash_fwd_hdim128_e4m3_paged_split_sm90_cu_cf07d2ef_28684cuda3std3__480_GLOBAL__N__af524087_42_flash_fwd_hdim128_e4m3_paged_split_sm90_cu_cf07d2ef_28686ignoreE,@object
	.size		_ZN78_INTERNAL_af524087_42_flash_fwd_hdim128_e4m3_paged_split_sm90_cu_cf07d2ef_28684cuda3std3__480_GLOBAL__N__af524087_42_flash_fwd_hdim128_e4m3_paged_split_sm90_cu_cf07d2ef_28686ignoreE,(_ZN78_INTERNAL_af524087_42_flash_fwd_hdim128_e4m3_paged_split_sm90_cu_cf07d2ef_28684cute7productE - _ZN78_INTERNAL_af524087_42_flash_fwd_hdim128_e4m3_paged_split_sm90_cu_cf07d2ef_28684cuda3std3__480_GLOBAL__N__af524087_42_flash_fwd_hdim128_e4m3_paged_split_sm90_cu_cf07d2ef_28686ignoreE)
_ZN78_INTERNAL_af524087_42_flash_fwd_hdim128_e4m3_paged_split_sm90_cu_cf07d2ef_28684cuda3std3__480_GLOBAL__N__af524087_42_flash_fwd_hdim128_e4m3_paged_split_sm90_cu_cf07d2ef_28686ignoreE:
	.zero		1
	.type		_ZN78_INTERNAL_af524087_42_flash_fwd_hdim128_e4m3_paged_split_sm90_cu_cf07d2ef_28684cute7productE,@object
	.size		_ZN78_INTERNAL_af524087_42_flash_fwd_hdim128_e4m3_paged_split_sm90_cu_cf07d2ef_28684cute7productE,(_ZN78_INTERNAL_af524087_42_flash_fwd_hdim128_e4m3_paged_split_sm90_cu_cf07d2ef_28684cuda3std3__45__cpo3endE - _ZN78_INTERNAL_af524087_42_flash_fwd_hdim128_e4m3_paged_split_sm90_cu_cf07d2ef_28684cute7productE)
_ZN78_INTERNAL_af524087_42_flash_fwd_hdim128_e4m3_paged_split_sm90_cu_cf07d2ef_28684cute7productE:
	.zero		1
	.type		_ZN78_INTERNAL_af524087_42_flash_fwd_hdim128_e4m3_paged_split_sm90_cu_cf07d2ef_28684cuda3std3__45__cpo3endE,@object
	.size		_ZN78_INTERNAL_af524087_42_flash_fwd_hdim128_e4m3_paged_split_sm90_cu_cf07d2ef_28684cuda3std3__45__cpo3endE,(_ZN78_INTERNAL_af524087_42_flash_fwd_hdim128_e4m3_paged_split_sm90_cu_cf07d2ef_28684cuda3std3__419piecewise_constructE - _ZN78_INTERNAL_af524087_42_flash_fwd_hdim128_e4m3_paged_split_sm90_cu_cf07d2ef_28684cuda3std3__45__cpo3endE)
_ZN78_INTERNAL_af524087_42_flash_fwd_hdim128_e4m3_paged_split_sm90_cu_cf07d2ef_28684cuda3std3__45__cpo3endE:
	.zero		1
	.type		_ZN78_INTERNAL_af524087_42_flash_fwd_hdim128_e4m3_paged_split_sm90_cu_cf07d2ef_28684cuda3std3__419piecewise_constructE,@object
	.size		_ZN78_INTERNAL_af524087_42_flash_fwd_hdim128_e4m3_paged_split_sm90_cu_cf07d2ef_28684cuda3std3__419piecewise_constructE,(_ZN78_INTERNAL_af524087_42_flash_fwd_hdim128_e4m3_paged_split_sm90_cu_cf07d2ef_28684cuda3std3__45__cpo4cendE - _ZN78_INTERNAL_af524087_42_flash_fwd_hdim128_e4m3_paged_split_sm90_cu_cf07d2ef_28684cuda3std3__419piecewise_constructE)
_ZN78_INTERNAL_af524087_42_flash_fwd_hdim128_e4m3_paged_split_sm90_cu_cf07d2ef_28684cuda3std3__419piecewise_constructE:
	.zero		1
	.type		_ZN78_INTERNAL_af524087_42_flash_fwd_hdim128_e4m3_paged_split_sm90_cu_cf07d2ef_28684cuda3std3__45__cpo4cendE,@object
	.size		_ZN78_INTERNAL_af524087_42_flash_fwd_hdim128_e4m3_paged_split_sm90_cu_cf07d2ef_28684cuda3std3__45__cpo4cendE,(_ZN78_INTERNAL_af524087_42_flash_fwd_hdim128_e4m3_paged_split_sm90_cu_cf07d2ef_28684cuda3std6ranges3__45__cpo4swapE - _ZN78_INTERNAL_af524087_42_flash_fwd_hdim128_e4m3_paged_split_sm90_cu_cf07d2ef_28684cuda3std3__45__cpo4cendE)
_ZN78_INTERNAL_af524087_42_flash_fwd_hdim128_e4m3_paged_split_sm90_cu_cf07d2ef_28684cuda3std3__45__cpo4cendE:
	.zero		1
	.type		_ZN78_INTERNAL_af524087_42_flash_fwd_hdim128_e4m3_paged_split_sm90_cu_cf07d2ef_28684cuda3std6ranges3__45__cpo4swapE,@object
	.size		_ZN78_INTERNAL_af524087_42_flash_fwd_hdim128_e4m3_paged_split_sm90_cu_cf07d2ef_28684cuda3std6ranges3__45__cpo4swapE,(.L_14 - _ZN78_INTERNAL_af524087_42_flash_fwd_hdim128_e4m3_paged_split_sm90_cu_cf07d2ef_28684cuda3std6ranges3__45__cpo4swapE)
_ZN78_INTERNAL_af524087_42_flash_fwd_hdim128_e4m3_paged_split_sm90_cu_cf07d2ef_28684cuda3std6ranges3__45__cpo4swapE:
	.zero		1
.L_14:


//--------------------- .nv.shared._ZN7cutlass13device_kernelIN5flash11enable_sm90INS1_16FlashAttnFwdSm90INS1_25CollectiveMainloopFwdSm90ILi2EN4cute5tupleIJNS5_1CILi1EEES8_S8_EEENS6_IJNS7_ILi128EEENS7_ILi160EEESA_EEELi128ENS_12float_e4m3_tEfNS_4arch4Sm90ELb0ELb0ELb0ELb1ELb1ELb0ELb0ELb1ELb1ELb1ELb1ELb0EEENS1_21CollectiveEpilogueFwdINS6_IJSA_SA_SB_EEES9_NS_10bfloat16_tESF_Li256ELb1ELb1ELb1ELb1EEENS1_36VarlenDynamicPersistentTileSchedulerILi128ELi160ELi256ELi128ELb1ELb1ELb1ELb0ELb1ELb1EEEEEEEEEvNT_6ParamsE --------------------------
	.section	.nv.shared._ZN7cutlass13device_kernelIN5flash11enable_sm90INS1_16FlashAttnFwdSm90INS1_25CollectiveMainloopFwdSm90ILi2EN4cute5tupleIJNS5_1CILi1EEES8_S8_EEENS6_IJNS7_ILi128EEENS7_ILi160EEESA_EEELi128ENS_12float_e4m3_tEfNS_4arch4Sm90ELb0ELb0ELb0ELb1ELb1ELb0ELb0ELb1ELb1ELb1ELb1ELb0EEENS1_21CollectiveEpilogueFwdINS6_IJSA_SA_SB_EEES9_NS_10bfloat16_tESF_Li256ELb1ELb1ELb1ELb1EEENS1_36VarlenDynamicPersistentTileSchedulerILi128ELi160ELi256ELi128ELb1ELb1ELb1ELb0ELb1ELb1EEEEEEEEEvNT_6ParamsE,"aw",@nobits
	.sectionflags	@""
	.align	16
	.zero		1024


//--------------------- .nv.shared._ZN7cutlass13device_kernelIN5flash11enable_sm90INS1_16FlashAttnFwdSm90INS1_25CollectiveMainloopFwdSm90ILi2EN4cute5tupleIJNS5_1CILi1EEES8_S8_EEENS6_IJNS7_ILi128EEENS7_ILi160EEESA_EEELi128ENS_12float_e4m3_tEfNS_4arch4Sm90ELb0ELb0ELb0ELb1ELb1ELb1ELb0ELb1ELb1ELb1ELb1ELb0EEENS1_21CollectiveEpilogueFwdINS6_IJSA_SA_SB_EEES9_NS_10bfloat16_tESF_Li256ELb1ELb1ELb1ELb1EEENS1_36VarlenDynamicPersistentTileSchedulerILi128ELi160ELi256ELi128ELb1ELb1ELb1ELb0ELb1ELb1EEEEEEEEEvNT_6ParamsE --------------------------
	.section	.nv.shared._ZN7cutlass13device_kernelIN5flash11enable_sm90INS1_16FlashAttnFwdSm90INS1_25CollectiveMainloopFwdSm90ILi2EN4cute5tupleIJNS5_1CILi1EEES8_S8_EEENS6_IJNS7_ILi128EEENS7_ILi160EEESA_EEELi128ENS_12float_e4m3_tEfNS_4arch4Sm90ELb0ELb0ELb0ELb1ELb1ELb1ELb0ELb1ELb1ELb1ELb1ELb0EEENS1_21CollectiveEpilogueFwdINS6_IJSA_SA_SB_EEES9_NS_10bfloat16_tESF_Li256ELb1ELb1ELb1ELb1EEENS1_36VarlenDynamicPersistentTileSchedulerILi128ELi160ELi256ELi128ELb1ELb1ELb1ELb0ELb1ELb1EEEEEEEEEvNT_6ParamsE,"aw",@nobits
	.sectionflags	@""
	.align	16
	.zero		1024


//--------------------- .nv.shared._ZN7cutlass13device_kernelIN5flash11enable_sm90INS1_16FlashAttnFwdSm90INS1_25CollectiveMainloopFwdSm90ILi2EN4cute5tupleIJNS5_1CILi1EEES8_S8_EEENS6_IJNS7_ILi128EEENS7_ILi160EEESA_EEELi128ENS_12float_e4m3_tEfNS_4arch4Sm90ELb0ELb1ELb0ELb0ELb1ELb0ELb0ELb1ELb1ELb1ELb1ELb0EEENS1_21CollectiveEpilogueFwdINS6_IJSA_SA_SB_EEES9_NS_10bfloat16_tESF_Li256ELb0ELb1ELb1ELb1EEENS1_19SingleTileSchedulerILb0ELb1ELb1ELi128EEEEEEEEEvNT_6ParamsE --------------------------
	.section	.nv.shared._ZN7cutlass13device_kernelIN5flash11enable_sm90INS1_16FlashAttnFwdSm90INS1_25CollectiveMainloopFwdSm90ILi2EN4cute5tupleIJNS5_1CILi1EEES8_S8_EEENS6_IJNS7_ILi128EEENS7_ILi160EEESA_EEELi128ENS_12float_e4m3_tEfNS_4arch4Sm90ELb0ELb1ELb0ELb0ELb1ELb0ELb0ELb1ELb1ELb1ELb1ELb0EEENS1_21CollectiveEpilogueFwdINS6_IJSA_SA_SB_EEES9_NS_10bfloat16_tESF_Li256ELb0ELb1ELb1ELb1EEENS1_19SingleTileSchedulerILb0ELb1ELb1ELi128EEEEEEEEEvNT_6ParamsE,"aw",@nobits
	.sectionflags	@""
	.align	16
	.zero		1024


//--------------------- .nv.shared._ZN7cutlass13device_kernelIN5flash11enable_sm90INS1_16FlashAttnFwdSm90INS1_25CollectiveMainloopFwdSm90ILi2EN4cute5tupleIJNS5_1CILi1EEES8_S8_EEENS6_IJNS7_ILi128EEENS7_ILi160EEESA_EEELi128ENS_12float_e4m3_tEfNS_4arch4Sm90ELb0ELb1ELb0ELb1ELb1ELb0ELb0ELb1ELb1ELb1ELb1ELb0EEENS1_21CollectiveEpilogueFwdINS6_IJSA_SA_SB_EEES9_NS_10bfloat16_tESF_Li256ELb1ELb1ELb1ELb1EEENS1_36VarlenDynamicPersistentTileSchedulerILi128ELi160ELi256ELi128ELb1ELb1ELb1ELb1ELb0ELb1EEEEEEEEEvNT_6ParamsE --------------------------
	.section	.nv.shared._ZN7cutlass13device_kernelIN5flash11enable_sm90INS1_16FlashAttnFwdSm90INS1_25CollectiveMainloopFwdSm90ILi2EN4cute5tupleIJNS5_1CILi1EEES8_S8_EEENS6_IJNS7_ILi128EEENS7_ILi160EEESA_EEELi128ENS_12float_e4m3_tEfNS_4arch4Sm90ELb0ELb1ELb0ELb1ELb1ELb0ELb0ELb1ELb1ELb1ELb1ELb0EEENS1_21CollectiveEpilogueFwdINS6_IJSA_SA_SB_EEES9_NS_10bfloat16_tESF_Li256ELb1ELb1ELb1ELb1EEENS1_36VarlenDynamicPersistentTileSchedulerILi128ELi160ELi256ELi128ELb1ELb1ELb1ELb1ELb0ELb1EEEEEEEEEvNT_6ParamsE,"aw",@nobits
	.sectionflags	@""
	.align	16
	.zero		1024


//--------------------- .nv.shared._ZN7cutlass13device_kernelIN5flash11enable_sm90INS1_16FlashAttnFwdSm90INS1_25CollectiveMainloopFwdSm90ILi2EN4cute5tupleIJNS5_1CILi1EEES8_S8_EEENS6_IJNS7_ILi128EEENS7_ILi160EEESA_EEELi128ENS_12float_e4m3_tEfNS_4arch4Sm90ELb0ELb1ELb0ELb1ELb1ELb1ELb0ELb1ELb1ELb1ELb1ELb0EEENS1_21CollectiveEpilogueFwdINS6_IJSA_SA_SB_EEES9_NS_10bfloat16_tESF_Li256ELb1ELb1ELb1ELb1EEENS1_36VarlenDynamicPersistentTileSchedulerILi128ELi160ELi256ELi128ELb1ELb1ELb1ELb1ELb0ELb1EEEEEEEEEvNT_6ParamsE --------------------------
	.section	.nv.shared._ZN7cutlass13device_kernelIN5flash11enable_sm90INS1_16FlashAttnFwdSm90INS1_25CollectiveMainloopFwdSm90ILi2EN4cute5tupleIJNS5_1CILi1EEES8_S8_EEENS6_IJNS7_ILi128EEENS7_ILi160EEESA_EEELi128ENS_12float_e4m3_tEfNS_4arch4Sm90ELb0ELb1ELb0ELb1ELb1ELb1ELb0ELb1ELb1ELb1ELb1ELb0EEENS1_21CollectiveEpilogueFwdINS6_IJSA_SA_SB_EEES9_NS_10bfloat16_tESF_Li256ELb1ELb1ELb1ELb1EEENS1_36VarlenDynamicPersistentTileSchedulerILi128ELi160ELi256ELi128ELb1ELb1ELb1ELb1ELb0ELb1EEEEEEEEEvNT_6ParamsE,"aw",@nobits
	.sectionflags	@""
	.align	16
	.zero		1024


//--------------------- .nv.shared._ZN7cutlass13device_kernelIN5flash11enable_sm90INS1_16FlashAttnFwdSm90INS1_25CollectiveMainloopFwdSm90ILi2EN4cute5tupleIJNS5_1CILi1EEES8_S8_EEENS6_IJNS7_ILi128EEENS7_ILi160EEESA_EEELi128ENS_12float_e4m3_tEfNS_4arch4Sm90ELb1ELb0ELb0ELb0ELb1ELb0ELb0ELb1ELb1ELb1ELb1ELb0EEENS1_21CollectiveEpilogueFwdINS6_IJSA_SA_SB_EEES9_NS_10bfloat16_tESF_Li256ELb0ELb1ELb1ELb1EEENS1_19SingleTileSchedulerILb0ELb1ELb1ELi128EEEEEEEEEvNT_6ParamsE --------------------------
	.section	.nv.shared._ZN7cutlass13device_kernelIN5flash11enable_sm90INS1_16FlashAttnFwdSm90INS1_25CollectiveMainloopFwdSm90ILi2EN4cute5tupleIJNS5_1CILi1EEES8_S8_EEENS6_IJNS7_ILi128EEENS7_ILi160EEESA_EEELi128ENS_12float_e4m3_tEfNS_4arch4Sm90ELb1ELb0ELb0ELb0ELb1ELb0ELb0ELb1ELb1ELb1ELb1ELb0EEENS1_21CollectiveEpilogueFwdINS6_IJSA_SA_SB_EEES9_NS_10bfloat16_tESF_Li256ELb0ELb1ELb1ELb1EEENS1_19SingleTileSchedulerILb0ELb1ELb1ELi128EEEEEEEEEvNT_6ParamsE,"aw",@nobits
	.sectionflags	@""
	.align	16
	.zero		1024


//--------------------- .nv.shared._ZN7cutlass13device_kernelIN5flash11enable_sm90INS1_16FlashAttnFwdSm90INS1_25CollectiveMainloopFwdSm90ILi2EN4cute5tupleIJNS5_1CILi1EEES8_S8_EEENS6_IJNS7_ILi128EEENS7_ILi160EEESA_EEELi128ENS_12float_e4m3_tEfNS_4arch4Sm90ELb1ELb0ELb0ELb1ELb1ELb0ELb0ELb1ELb1ELb1ELb1ELb0EEENS1_21CollectiveEpilogueFwdINS6_IJSA_SA_SB_EEES9_NS_10bfloat16_tESF_Li256ELb1ELb1ELb1ELb1EEENS1_36VarlenDynamicPersistentTileSchedulerILi128ELi160ELi256ELi128ELb1ELb1ELb1ELb1ELb1ELb1EEEEEEEEEvNT_6ParamsE --------------------------
	.section	.nv.shared._ZN7cutlass13device_kernelIN5flash11enable_sm90INS1_16FlashAttnFwdSm90INS1_25CollectiveMainloopFwdSm90ILi2EN4cute5tupleIJNS5_1CILi1EEES8_S8_EEENS6_IJNS7_ILi128EEENS7_ILi160EEESA_EEELi128ENS_12float_e4m3_tEfNS_4arch4Sm90ELb1ELb0ELb0ELb1ELb1ELb0ELb0ELb1ELb1ELb1ELb1ELb0EEENS1_21CollectiveEpilogueFwdINS6_IJSA_SA_SB_EEES9_NS_10bfloat16_tESF_Li256ELb1ELb1ELb1ELb1EEENS1_36VarlenDynamicPersistentTileSchedulerILi128ELi160ELi256ELi128ELb1ELb1ELb1ELb1ELb1ELb1EEEEEEEEEvNT_6ParamsE,"aw",@nobits
	.sectionflags	@""
	.align	16
	.zero		1024


//--------------------- .nv.shared._ZN7cutlass13device_kernelIN5flash11enable_sm90INS1_16FlashAttnFwdSm90INS1_25CollectiveMainloopFwdSm90ILi2EN4cute5tupleIJNS5_1CILi1EEES8_S8_EEENS6_IJNS7_ILi128EEENS7_ILi160EEESA_EEELi128ENS_12float_e4m3_tEfNS_4arch4Sm90ELb1ELb0ELb0ELb1ELb1ELb1ELb0ELb1ELb1ELb1ELb1ELb0EEENS1_21CollectiveEpilogueFwdINS6_IJSA_SA_SB_EEES9_NS_10bfloat16_tESF_Li256ELb1ELb1ELb1ELb1EEENS1_36VarlenDynamicPersistentTileSchedulerILi128ELi160ELi256ELi128ELb1ELb1ELb1ELb1ELb1ELb1EEEEEEEEEvNT_6ParamsE --------------------------
	.section	.nv.shared._ZN7cutlass13device_kernelIN5flash11enable_sm90INS1_16FlashAttnFwdSm90INS1_25CollectiveMainloopFwdSm90ILi2EN4cute5tupleIJNS5_1CILi1EEES8_S8_EEENS6_IJNS7_ILi128EEENS7_ILi160EEESA_EEELi128ENS_12float_e4m3_tEfNS_4arch4Sm90ELb1ELb0ELb0ELb1ELb1ELb1ELb0ELb1ELb1ELb1ELb1ELb0EEENS1_21CollectiveEpilogueFwdINS6_IJSA_SA_SB_EEES9_NS_10bfloat16_tESF_Li256ELb1ELb1ELb1ELb1EEENS1_36VarlenDynamicPersistentTileSchedulerILi128ELi160ELi256ELi128ELb1ELb1ELb1ELb1ELb1ELb1EEEEEEEEEvNT_6ParamsE,"aw",@nobits
	.sectionflags	@""
	.align	16
	.zero		1024


//--------------------- .nv.constant0._ZN7cutlass13device_kernelIN5flash11enable_sm90INS1_16FlashAttnFwdSm90INS1_25CollectiveMainloopFwdSm90ILi2EN4cute5tupleIJNS5_1CILi1EEES8_S8_EEENS6_IJNS7_ILi128EEENS7_ILi160EEESA_EEELi128ENS_12float_e4m3_tEfNS_4arch4Sm90ELb0ELb0ELb0ELb0ELb1ELb0ELb0ELb1ELb1ELb1ELb1ELb0EEENS1_21CollectiveEpilogueFwdINS6_IJSA_SA_SB_EEES9_NS_10bfloat16_tESF_Li256ELb0ELb1ELb1ELb1EEENS1_19SingleTileSchedulerILb0ELb1ELb1ELi128EEEEEEEEEvNT_6ParamsE --------------------------
	.section	.nv.constant0._ZN7cutlass13device_kernelIN5flash11enable_sm90INS1_16FlashAttnFwdSm90INS1_25CollectiveMainloopFwdSm90ILi2EN4cute5tupleIJNS5_1CILi1EEES8_S8_EEENS6_IJNS7_ILi128EEENS7_ILi160EEESA_EEELi128ENS_12float_e4m3_tEfNS_4arch4Sm90ELb0ELb0ELb0ELb0ELb1ELb0ELb0ELb1ELb1ELb1ELb1ELb0EEENS1_21CollectiveEpilogueFwdINS6_IJSA_SA_SB_EEES9_NS_10bfloat16_tESF_Li256ELb0ELb1ELb1ELb1EEENS1_19SingleTileSchedulerILb0ELb1ELb1ELi128EEEEEEEEEvNT_6ParamsE,"a",@progbits
	.sectionflags	@""
	.align	4
.nv.constant0._ZN7cutlass13device_kernelIN5flash11enable_sm90INS1_16FlashAttnFwdSm90INS1_25CollectiveMainloopFwdSm90ILi2EN4cute5tupleIJNS5_1CILi1EEES8_S8_EEENS6_IJNS7_ILi128EEENS7_ILi160EEESA_EEELi128ENS_12float_e4m3_tEfNS_4arch4Sm90ELb0ELb0ELb0ELb0ELb1ELb0ELb0ELb1ELb1ELb1ELb1ELb0EEENS1_21CollectiveEpilogueFwdINS6_IJSA_SA_SB_EEES9_NS_10bfloat16_tESF_Li256ELb0ELb1ELb1ELb1EEENS1_19SingleTileSchedulerILb0ELb1ELb1ELi128EEEEEEEEEvNT_6ParamsE:
	.zero		3200


//--------------------- .nv.constant0._ZN7cutlass13device_kernelIN5flash11enable_sm90INS1_16FlashAttnFwdSm90INS1_25CollectiveMainloopFwdSm90ILi2EN4cute5tupleIJNS5_1CILi1EEES8_S8_EEENS6_IJNS7_ILi128EEENS7_ILi160EEESA_EEELi128ENS_12float_e4m3_tEfNS_4arch4Sm90ELb0ELb0ELb0ELb1ELb1ELb0ELb0ELb1ELb1ELb1ELb1ELb0EEENS1_21CollectiveEpilogueFwdINS6_IJSA_SA_SB_EEES9_NS_10bfloat16_tESF_Li256ELb1ELb1ELb1ELb1EEENS1_36VarlenDynamicPersistentTileSchedulerILi128ELi160ELi256ELi128ELb1ELb1ELb1ELb0ELb1ELb1EEEEEEEEEvNT_6ParamsE --------------------------
	.section	.nv.constant0._ZN7cutlass13device_kernelIN5flash11enable_sm90INS1_16FlashAttnFwdSm90INS1_25CollectiveMainloopFwdSm90ILi2EN4cute5tupleIJNS5_1CILi1EEES8_S8_EEENS6_IJNS7_ILi128EEENS7_ILi160EEESA_EEELi128ENS_12float_e4m3_tEfNS_4arch4Sm90ELb0ELb0ELb0ELb1ELb1ELb0ELb0ELb1ELb1ELb1ELb1ELb0EEENS1_21CollectiveEpilogueFwdINS6_IJSA_SA_SB_EEES9_NS_10bfloat16_tESF_Li256ELb1ELb1ELb1ELb1EEENS1_36VarlenDynamicPersistentTileSchedulerILi128ELi160ELi256ELi128ELb1ELb1ELb1ELb0ELb1ELb1EEEEEEEEEvNT_6ParamsE,"a",@progbits
	.sectionflags	@""
	.align	4
.nv.constant0._ZN7cutlass13device_kernelIN5flash11enable_sm90INS1_16FlashAttnFwdSm90INS1_25CollectiveMainloopFwdSm90ILi2EN4cute5tupleIJNS5_1CILi1EEES8_S8_EEENS6_IJNS7_ILi128EEENS7_ILi160EEESA_EEELi128ENS_12float_e4m3_tEfNS_4arch4Sm90ELb0ELb0ELb0ELb1ELb1ELb0ELb0ELb1ELb1ELb1ELb1ELb0EEENS1_21CollectiveEpilogueFwdINS6_IJSA_SA_SB_EEES9_NS_10bfloat16_tESF_Li256ELb1ELb1ELb1ELb1EEENS1_36VarlenDynamicPersistentTileSchedulerILi128ELi160ELi256ELi128ELb1ELb1ELb1ELb0ELb1ELb1EEEEEEEEEvNT_6ParamsE:
	.zero		3328


//--------------------- .nv.constant0._ZN7cutlass13device_kernelIN5flash11enable_sm90INS1_16FlashAttnFwdSm90INS1_25CollectiveMainloopFwdSm90ILi2EN4cute5tupleIJNS5_1CILi1EEES8_S8_EEENS6_IJNS7_ILi128EEENS7_ILi160EEESA_EEELi128ENS_12float_e4m3_tEfNS_4arch4Sm90ELb0ELb0ELb0ELb1ELb1ELb1ELb0ELb1ELb1ELb1ELb1ELb0EEENS1_21CollectiveEpilogueFwdINS6_IJSA_SA_SB_EEES9_NS_10bfloat16_tESF_Li256ELb1ELb1ELb1ELb1EEENS1_36VarlenDynamicPersistentTileSchedulerILi128ELi160ELi256ELi128ELb1ELb1ELb1ELb0ELb1ELb1EEEEEEEEEvNT_6ParamsE --------------------------
	.section	.nv.constant0._ZN7cutlass13device_kernelIN5flash11enable_sm90INS1_16FlashAttnFwdSm90INS1_25CollectiveMainloopFwdSm90ILi2EN4cute5tupleIJNS5_1CILi1EEES8_S8_EEENS6_IJNS7_ILi128EEENS7_ILi160EEESA_EEELi128ENS_12float_e4m3_tEfNS_4arch4Sm90ELb0ELb0ELb0ELb1ELb1ELb1ELb0ELb1ELb1ELb1ELb1ELb0EEENS1_21CollectiveEpilogueFwdINS6_IJSA_SA_SB_EEES9_NS_10bfloat16_tESF_Li256ELb1ELb1ELb1ELb1EEENS1_36VarlenDynamicPersistentTileSchedulerILi128ELi160ELi256ELi128ELb1ELb1ELb1ELb0ELb1ELb1EEEEEEEEEvNT_6ParamsE,"a",@progbits
	.sectionflags	@""
	.align	4
.nv.constant0._ZN7cutlass13device_kernelIN5flash11enable_sm90INS1_16FlashAttnFwdSm90INS1_25CollectiveMainloopFwdSm90ILi2EN4cute5tupleIJNS5_1CILi1EEES8_S8_EEENS6_IJNS7_ILi128EEENS7_ILi160EEESA_EEELi128ENS_12float_e4m3_tEfNS_4arch4Sm90ELb0ELb0ELb0ELb1ELb1ELb1ELb0ELb1ELb1ELb1ELb1ELb0EEENS1_21CollectiveEpilogueFwdINS6_IJSA_SA_SB_EEES9_NS_10bfloat16_tESF_Li256ELb1ELb1ELb1ELb1EEENS1_36VarlenDynamicPersistentTileSchedulerILi128ELi160ELi256ELi128ELb1ELb1ELb1ELb0ELb1ELb1EEEEEEEEEvNT_6ParamsE:
	.zero		3328


//--------------------- .nv.constant0._ZN7cutlass13device_kernelIN5flash11enable_sm90INS1_16FlashAttnFwdSm90INS1_25CollectiveMainloopFwdSm90ILi2EN4cute5tupleIJNS5_1CILi1EEES8_S8_EEENS6_IJNS7_ILi128EEENS7_ILi160EEESA_EEELi128ENS_12float_e4m3_tEfNS_4arch4Sm90ELb0ELb1ELb0ELb0ELb1ELb0ELb0ELb1ELb1ELb1ELb1ELb0EEENS1_21CollectiveEpilogueFwdINS6_IJSA_SA_SB_EEES9_NS_10bfloat16_tESF_Li256ELb0ELb1ELb1ELb1EEENS1_19SingleTileSchedulerILb0ELb1ELb1ELi128EEEEEEEEEvNT_6ParamsE --------------------------
	.section	.nv.constant0._ZN7cutlass13device_kernelIN5flash11enable_sm90INS1_16FlashAttnFwdSm90INS1_25CollectiveMainloopFwdSm90ILi2EN4cute5tupleIJNS5_1CILi1EEES8_S8_EEENS6_IJNS7_ILi128EEENS7_ILi160EEESA_EEELi128ENS_12float_e4m3_tEfNS_4arch4Sm90ELb0ELb1ELb0ELb0ELb1ELb0ELb0ELb1ELb1ELb1ELb1ELb0EEENS1_21CollectiveEpilogueFwdINS6_IJSA_SA_SB_EEES9_NS_10bfloat16_tESF_Li256ELb0ELb1ELb1ELb1EEENS1_19SingleTileSchedulerILb0ELb1ELb1ELi128EEEEEEEEEvNT_6ParamsE,"a",@progbits
	.sectionflags	@""
	.align	4
.nv.constant0._ZN7cutlass13device_kernelIN5flash11enable_sm90INS1_16FlashAttnFwdSm90INS1_25CollectiveMainloopFwdSm90ILi2EN4cute5tupleIJNS5_1CILi1EEES8_S8_EEENS6_IJNS7_ILi128EEENS7_ILi160EEESA_EEELi128ENS_12float_e4m3_tEfNS_4arch4Sm90ELb0ELb1ELb0ELb0ELb1ELb0ELb0ELb1ELb1ELb1ELb1ELb0EEENS1_21CollectiveEpilogueFwdINS6_IJSA_SA_SB_EEES9_NS_10bfloat16_tESF_Li256ELb0ELb1ELb1ELb1EEENS1_19SingleTileSchedulerILb0ELb1ELb1ELi128EEEEEEEEEvNT_6ParamsE:
	.zero		3200


//--------------------- .nv.constant0._ZN7cutlass13device_kernelIN5flash11enable_sm90INS1_16FlashAttnFwdSm90INS1_25CollectiveMainloopFwdSm90ILi2EN4cute5tupleIJNS5_1CILi1EEES8_S8_EEENS6_IJNS7_ILi128EEENS7_ILi160EEESA_EEELi128ENS_12float_e4m3_tEfNS_4arch4Sm90ELb0ELb1ELb0ELb1ELb1ELb0ELb0ELb1ELb1ELb1ELb1ELb0EEENS1_21CollectiveEpilogueFwdINS6_IJSA_SA_SB_EEES9_NS_10bfloat16_tESF_Li256ELb1ELb1ELb1ELb1EEENS1_36VarlenDynamicPersistentTileSchedulerILi128ELi160ELi256ELi128ELb1ELb1ELb1ELb1ELb0ELb1EEEEEEEEEvNT_6ParamsE --------------------------
	.section	.nv.constant0._ZN7cutlass13device_kernelIN5flash11enable_sm90INS1_16FlashAttnFwdSm90INS1_25CollectiveMainloopFwdSm90ILi2EN4cute5tupleIJNS5_1CILi1EEES8_S8_EEENS6_IJNS7_ILi128EEENS7_ILi160EEESA_EEELi128ENS_12float_e4m3_tEfNS_4arch4Sm90ELb0ELb1ELb0ELb1ELb1ELb0ELb0ELb1ELb1ELb1ELb1ELb0EEENS1_21CollectiveEpilogueFwdINS6_IJSA_SA_SB_EEES9_NS_10bfloat16_tESF_Li256ELb1ELb1ELb1ELb1EEENS1_36VarlenDynamicPersistentTileSchedulerILi128ELi160ELi256ELi128ELb1ELb1ELb1ELb1ELb0ELb1EEEEEEEEEvNT_6ParamsE,"a",@progbits
	.sectionflags	@""
	.align	4
.nv.constant0._ZN7cutlass13device_kernelIN5flash11enable_sm90INS1_16FlashAttnFwdSm90INS1_25CollectiveMainloopFwdSm90ILi2EN4cute5tupleIJNS5_1CILi1EEES8_S8_EEENS6_IJNS7_ILi128EEENS7_ILi160EEESA_EEELi128ENS_12float_e4m3_tEfNS_4arch4Sm90ELb0ELb1ELb0ELb1ELb1ELb0ELb0ELb1ELb1ELb1ELb1ELb0EEENS1_21CollectiveEpilogueFwdINS6_IJSA_SA_SB_EEES9_NS_10bfloat16_tESF_Li256ELb1ELb1ELb1ELb1EEENS1_36VarlenDynamicPersistentTileSchedulerILi128ELi160ELi256ELi128ELb1ELb1ELb1ELb1ELb0ELb1EEEEEEEEEvNT_6ParamsE:
	.zero		3328


//--------------------- .nv.constant0._ZN7cutlass13device_kernelIN5flash11enable_sm90INS1_16FlashAttnFwdSm90INS1_25CollectiveMainloopFwdSm90ILi2EN4cute5tupleIJNS5_1CILi1EEES8_S8_EEENS6_IJNS7_ILi128EEENS7_ILi160EEESA_EEELi128ENS_12float_e4m3_tEfNS_4arch4Sm90ELb0ELb1ELb0ELb1ELb1ELb1ELb0ELb1ELb1ELb1ELb1ELb0EEENS1_21CollectiveEpilogueFwdINS6_IJSA_SA_SB_EEES9_NS_10bfloat16_tESF_Li256ELb1ELb1ELb1ELb1EEENS1_36VarlenDynamicPersistentTileSchedulerILi128ELi160ELi256ELi128ELb1ELb1ELb1ELb1ELb0ELb1EEEEEEEEEvNT_6ParamsE --------------------------
	.section	.nv.constant0._ZN7cutlass13device_kernelIN5flash11enable_sm90INS1_16FlashAttnFwdSm90INS1_25CollectiveMainloopFwdSm90ILi2EN4cute5tupleIJNS5_1CILi1EEES8_S8_EEENS6_IJNS7_ILi128EEENS7_ILi160EEESA_EEELi128ENS_12float_e4m3_tEfNS_4arch4Sm90ELb0ELb1ELb0ELb1ELb1ELb1ELb0ELb1ELb1ELb1ELb1ELb0EEENS1_21CollectiveEpilogueFwdINS6_IJSA_SA_SB_EEES9_NS_10bfloat16_tESF_Li256ELb1ELb1ELb1ELb1EEENS1_36VarlenDynamicPersistentTileSchedulerILi128ELi160ELi256ELi128ELb1ELb1ELb1ELb1ELb0ELb1EEEEEEEEEvNT_6ParamsE,"a",@progbits
	.sectionflags	@""
	.align	4
.nv.constant0._ZN7cutlass13device_kernelIN5flash11enable_sm90INS1_16FlashAttnFwdSm90INS1_25CollectiveMainloopFwdSm90ILi2EN4cute5tupleIJNS5_1CILi1EEES8_S8_EEENS6_IJNS7_ILi128EEENS7_ILi160EEESA_EEELi128ENS_12float_e4m3_tEfNS_4arch4Sm90ELb0ELb1ELb0ELb1ELb1ELb1ELb0ELb1ELb1ELb1ELb1ELb0EEENS1_21CollectiveEpilogueFwdINS6_IJSA_SA_SB_EEES9_NS_10bfloat16_tESF_Li256ELb1ELb1ELb1ELb1EEENS1_36VarlenDynamicPersistentTileSchedulerILi128ELi160ELi256ELi128ELb1ELb1ELb1ELb1ELb0ELb1EEEEEEEEEvNT_6ParamsE:
	.zero		3328


//--------------------- .nv.constant0._ZN7cutlass13device_kernelIN5flash11enable_sm90INS1_16FlashAttnFwdSm90INS1_25CollectiveMainloopFwdSm90ILi2EN4cute5tupleIJNS5_1CILi1EEES8_S8_EEENS6_IJNS7_ILi128EEENS7_ILi160EEESA_EEELi128ENS_12float_e4m3_tEfNS_4arch4Sm90ELb1ELb0ELb0ELb0ELb1ELb0ELb0ELb1ELb1ELb1ELb1ELb0EEENS1_21CollectiveEpilogueFwdINS6_IJSA_SA_SB_EEES9_NS_10bfloat16_tESF_Li256ELb0ELb1ELb1ELb1EEENS1_19SingleTileSchedulerILb0ELb1ELb1ELi128EEEEEEEEEvNT_6ParamsE --------------------------
	.section	.nv.constant0._ZN7cutlass13device_kernelIN5flash11enable_sm90INS1_16FlashAttnFwdSm90INS1_25CollectiveMainloopFwdSm90ILi2EN4cute5tupleIJNS5_1CILi1EEES8_S8_EEENS6_IJNS7_ILi128EEENS7_ILi160EEESA_EEELi128ENS_12float_e4m3_tEfNS_4arch4Sm90ELb1ELb0ELb0ELb0ELb1ELb0ELb0ELb1ELb1ELb1ELb1ELb0EEENS1_21CollectiveEpilogueFwdINS6_IJSA_SA_SB_EEES9_NS_10bfloat16_tESF_Li256ELb0ELb1ELb1ELb1EEENS1_19SingleTileSchedulerILb0ELb1ELb1ELi128EEEEEEEEEvNT_6ParamsE,"a",@progbits
	.sectionflags	@""
	.align	4
.nv.constant0._ZN7cutlass13device_kernelIN5flash11enable_sm90INS1_16FlashAttnFwdSm90INS1_25CollectiveMainloopFwdSm90ILi2EN4cute5tupleIJNS5_1CILi1EEES8_S8_EEENS6_IJNS7_ILi128EEENS7_ILi160EEESA_EEELi128ENS_12float_e4m3_tEfNS_4arch4Sm90ELb1ELb0ELb0ELb0ELb1ELb0ELb0ELb1ELb1ELb1ELb1ELb0EEENS1_21CollectiveEpilogueFwdINS6_IJSA_SA_SB_EEES9_NS_10bfloat16_tESF_Li256ELb0ELb1ELb1ELb1EEENS1_19SingleTileSchedulerILb0ELb1ELb1ELi128EEEEEEEEEvNT_6ParamsE:
	.zero		3200


//--------------------- .nv.constant0._ZN7cutlass13device_kernelIN5flash11enable_sm90INS1_16FlashAttnFwdSm90INS1_25CollectiveMainloopFwdSm90ILi2EN4cute5tupleIJNS5_1CILi1EEES8_S8_EEENS6_IJNS7_ILi128EEENS7_ILi160EEESA_EEELi128ENS_12float_e4m3_tEfNS_4arch4Sm90ELb1ELb0ELb0ELb1ELb1ELb0ELb0ELb1ELb1ELb1ELb1ELb0EEENS1_21CollectiveEpilogueFwdINS6_IJSA_SA_SB_EEES9_NS_10bfloat16_tESF_Li256ELb1ELb1ELb1ELb1EEENS1_36VarlenDynamicPersistentTileSchedulerILi128ELi160ELi256ELi128ELb1ELb1ELb1ELb1ELb1ELb1EEEEEEEEEvNT_6ParamsE --------------------------
	.section	.nv.constant0._ZN7cutlass13device_kernelIN5flash11enable_sm90INS1_16FlashAttnFwdSm90INS1_25CollectiveMainloopFwdSm90ILi2EN4cute5tupleIJNS5_1CILi1EEES8_S8_EEENS6_IJNS7_ILi128EEENS7_ILi160EEESA_EEELi128ENS_12float_e4m3_tEfNS_4arch4Sm90ELb1ELb0ELb0ELb1ELb1ELb0ELb0ELb1ELb1ELb1ELb1ELb0EEENS1_21CollectiveEpilogueFwdINS6_IJSA_SA_SB_EEES9_NS_10bfloat16_tESF_Li256ELb1ELb1ELb1ELb1EEENS1_36VarlenDynamicPersistentTileSchedulerILi128ELi160ELi256ELi128ELb1ELb1ELb1ELb1ELb1ELb1EEEEEEEEEvNT_6ParamsE,"a",@progbits
	.sectionflags	@""
	.align	4
.nv.constant0._ZN7cutlass13device_kernelIN5flash11enable_sm90INS1_16FlashAttnFwdSm90INS1_25CollectiveMainloopFwdSm90ILi2EN4cute5tupleIJNS5_1CILi1EEES8_S8_EEENS6_IJNS7_ILi128EEENS7_ILi160EEESA_EEELi128ENS_12float_e4m3_tEfNS_4arch4Sm90ELb1ELb0ELb0ELb1ELb1ELb0ELb0ELb1ELb1ELb1ELb1ELb0EEENS1_21CollectiveEpilogueFwdINS6_IJSA_SA_SB_EEES9_NS_10bfloat16_tESF_Li256ELb1ELb1ELb1ELb1EEENS1_36VarlenDynamicPersistentTileSchedulerILi128ELi160ELi256ELi128ELb1ELb1ELb1ELb1ELb1ELb1EEEEEEEEEvNT_6ParamsE:
	.zero		3328


//--------------------- .nv.constant0._ZN7cutlass13device_kernelIN5flash11enable_sm90INS1_16FlashAttnFwdSm90INS1_25CollectiveMainloopFwdSm90ILi2EN4cute5tupleIJNS5_1CILi1EEES8_S8_EEENS6_IJNS7_ILi128EEENS7_ILi160EEESA_EEELi128ENS_12float_e4m3_tEfNS_4arch4Sm90ELb1ELb0ELb0ELb1ELb1ELb1ELb0ELb1ELb1ELb1ELb1ELb0EEENS1_21CollectiveEpilogueFwdINS6_IJSA_SA_SB_EEES9_NS_10bfloat16_tESF_Li256ELb1ELb1ELb1ELb1EEENS1_36VarlenDynamicPersistentTileSchedulerILi128ELi160ELi256ELi128ELb1ELb1ELb1ELb1ELb1ELb1EEEEEEEEEvNT_6ParamsE --------------------------
	.section	.nv.constant0._ZN7cutlass13device_kernelIN5flash11enable_sm90INS1_16FlashAttnFwdSm90INS1_25CollectiveMainloopFwdSm90ILi2EN4cute5tupleIJNS5_1CILi1EEES8_S8_EEENS6_IJNS7_ILi128EEENS7_ILi160EEESA_EEELi128ENS_12float_e4m3_tEfNS_4arch4Sm90ELb1ELb0ELb0ELb1ELb1ELb1ELb0ELb1ELb1ELb1ELb1ELb0EEENS1_21CollectiveEpilogueFwdINS6_IJSA_SA_SB_EEES9_NS_10bfloat16_tESF_Li256ELb1ELb1ELb1ELb1EEENS1_36VarlenDynamicPersistentTileSchedulerILi128ELi160ELi256ELi128ELb1ELb1ELb1ELb1ELb1ELb1EEEEEEEEEvNT_6ParamsE,"a",@progbits
	.sectionflags	@""
	.align	4
.nv.constant0._ZN7cutlass13device_kernelIN5flash11enable_sm90INS1_16FlashAttnFwdSm90INS1_25CollectiveMainloopFwdSm90ILi2EN4cute5tupleIJNS5_1CILi1EEES8_S8_EEENS6_IJNS7_ILi128EEENS7_ILi160EEESA_EEELi128ENS_12float_e4m3_tEfNS_4arch4Sm90ELb1ELb0ELb0ELb1ELb1ELb1ELb0ELb1ELb1ELb1ELb1ELb0EEENS1_21CollectiveEpilogueFwdINS6_IJSA_SA_SB_EEES9_NS_10bfloat16_tESF_Li256ELb1ELb1ELb1ELb1EEENS1_36VarlenDynamicPersistentTileSchedulerILi128ELi160ELi256ELi128ELb1ELb1ELb1ELb1ELb1ELb1EEEEEEEEEvNT_6ParamsE:
	.zero		3328


//--------------------- SYMBOLS --------------------------

	.type		.nv.reservedSmem.offset0,@object
	.size		.nv.reservedSmem.offset0,0x4
	.type		__assertfail,@function
